	.target	sm_90a

	.elftype	@"ET_EXEC"


//--------------------- .note.nv.tkinfo           --------------------------
	.section	.note.nv.tkinfo,"",@"SHT_NOTE"
	.sectionflags	@"SHF_NOTE_NV_TKINFO"
	.tkinfo
        /*0018*/ 	.word	0x00000002
        /*0030*/ 	.string	""
        /*0030*/ 	.string	"ptxas"
        /*0030*/ 	.string	"Cuda compilation tools, release 13.0, V13.0.88"
        /*0030*/ 	.string	"Build cuda_13.0.r13.0/compiler.36424714_0"
        /*0030*/ 	.string	"-arch sm_90a -m 64 "



//--------------------- .note.nv.cuinfo           --------------------------
	.section	.note.nv.cuinfo,"",@"SHT_NOTE"
	.sectionflags	@"SHF_NOTE_NV_CUINFO"
        /*0018*/ 	.short	0x0002
        /*001a*/ 	.short	0x005a
        /*001c*/ 	.short	0x0082
	.zero		2


//--------------------- .nv.info                  --------------------------
	.section	.nv.info,"",@"SHT_CUDA_INFO"
	.align	4


	//----- nvinfo : EIATTR_REGCOUNT
	.align		4
        /*0000*/ 	.byte	0x04, 0x2f
        /*0002*/ 	.short	(.L_26 - .L_25)
	.align		4
.L_25:
        /*0004*/ 	.word	index@(_ZN7cutlass13device_kernelIN5flash11enable_sm90INS1_16FlashAttnFwdSm90INS1_25CollectiveMainloopFwdSm90ILi2EN4cute5tupleIJNS5_1CILi1EEES8_S8_EEENS6_IJNS7_ILi128EEESA_NS7_ILi256EEEEEELi256ENS_12float_e4m3_tEfNS_4arch4Sm90ELb1ELb0ELb1ELb1ELb1ELb1ELb0ELb1ELb0ELb1ELb0ELb0EEENS1_21CollectiveEpilogueFwdINS6_IJSA_SB_SA_EEES9_NS_10bfloat16_tESF_Li256ELb1ELb1ELb0ELb1EEENS1_36VarlenDynamicPersistentTileSchedulerILi128ELi128ELi256ELi128ELb0ELb1ELb1ELb1ELb1ELb1EEEEEEEEEvNT_6ParamsE)
        /*0008*/ 	.word	0x000000a8


	//----- nvinfo : EIATTR_FRAME_SIZE
	.align		4
.L_26:
        /*000c*/ 	.byte	0x04, 0x11
        /*000e*/ 	.short	(.L_28 - .L_27)
	.align		4
.L_27:
        /*0010*/ 	.word	index@(_ZN7cutlass13device_kernelIN5flash11enable_sm90INS1_16FlashAttnFwdSm90INS1_25CollectiveMainloopFwdSm90ILi2EN4cute5tupleIJNS5_1CILi1EEES8_S8_EEENS6_IJNS7_ILi128EEESA_NS7_ILi256EEEEEELi256ENS_12float_e4m3_tEfNS_4arch4Sm90ELb1ELb0ELb1ELb1ELb1ELb1ELb0ELb1ELb0ELb1ELb0ELb0EEENS1_21CollectiveEpilogueFwdINS6_IJSA_SB_SA_EEES9_NS_10bfloat16_tESF_Li256ELb1ELb1ELb0ELb1EEENS1_36VarlenDynamicPersistentTileSchedulerILi128ELi128ELi256ELi128ELb0ELb1ELb1ELb1ELb1ELb1EEEEEEEEEvNT_6ParamsE)
        /*0014*/ 	.word	0x00000058


	//----- nvinfo : EIATTR_REGCOUNT
	.align		4
.L_28:
        /*0018*/ 	.byte	0x04, 0x2f
        /*001a*/ 	.short	(.L_30 - .L_29)
	.align		4
.L_29:
        /*001c*/ 	.word	index@(_ZN7cutlass13device_kernelIN5flash11enable_sm90INS1_16FlashAttnFwdSm90INS1_25CollectiveMainloopFwdSm90ILi2EN4cute5tupleIJNS5_1CILi1EEES8_S8_EEENS6_IJNS7_ILi128EEESA_NS7_ILi256EEEEEELi256ENS_12float_e4m3_tEfNS_4arch4Sm90ELb1ELb0ELb1ELb1ELb1ELb0ELb0ELb1ELb0ELb1ELb0ELb0EEENS1_21CollectiveEpilogueFwdINS6_IJSA_SB_SA_EEES9_NS_10bfloat16_tESF_Li256ELb1ELb1ELb0ELb1EEENS1_36VarlenDynamicPersistentTileSchedulerILi128ELi128ELi256ELi128ELb0ELb1ELb1ELb1ELb1ELb1EEEEEEEEEvNT_6ParamsE)
        /*0020*/ 	.word	0x000000a8


	//----- nvinfo : EIATTR_FRAME_SIZE
	.align		4
.L_30:
        /*0024*/ 	.byte	0x04, 0x11
        /*0026*/ 	.short	(.L_32 - .L_31)
	.align		4
.L_31:
        /*0028*/ 	.word	index@(_ZN7cutlass13device_kernelIN5flash11enable_sm90INS1_16FlashAttnFwdSm90INS1_25CollectiveMainloopFwdSm90ILi2EN4cute5tupleIJNS5_1CILi1EEES8_S8_EEENS6_IJNS7_ILi128EEESA_NS7_ILi256EEEEEELi256ENS_12float_e4m3_tEfNS_4arch4Sm90ELb1ELb0ELb1ELb1ELb1ELb0ELb0ELb1ELb0ELb1ELb0ELb0EEENS1_21CollectiveEpilogueFwdINS6_IJSA_SB_SA_EEES9_NS_10bfloat16_tESF_Li256ELb1ELb1ELb0ELb1EEENS1_36VarlenDynamicPersistentTileSchedulerILi128ELi128ELi256ELi128ELb0ELb1ELb1ELb1ELb1ELb1EEEEEEEEEvNT_6ParamsE)
        /*002c*/ 	.word	0x00000010


	//----- nvinfo : EIATTR_REGCOUNT
	.align		4
.L_32:
        /*0030*/ 	.byte	0x04, 0x2f
        /*0032*/ 	.short	(.L_34 - .L_33)
	.align		4
.L_33:
        /*0034*/ 	.word	index@(_ZN7cutlass13device_kernelIN5flash11enable_sm90INS1_16FlashAttnFwdSm90INS1_25CollectiveMainloopFwdSm90ILi2EN4cute5tupleIJNS5_1CILi1EEES8_S8_EEENS6_IJNS7_ILi128EEESA_NS7_ILi256EEEEEELi256ENS_12float_e4m3_tEfNS_4arch4Sm90ELb1ELb0ELb1ELb0ELb1ELb0ELb0ELb1ELb0ELb1ELb0ELb0EEENS1_21CollectiveEpilogueFwdINS6_IJSA_SB_SA_EEES9_NS_10bfloat16_tESF_Li256ELb0ELb1ELb0ELb1EEENS1_30DynamicPersistentTileSchedulerILi256ELi128ELb0ELb1ELb1EEEEEEEEEvNT_6ParamsE)
        /*0038*/ 	.word	0x000000a8


	//----- nvinfo : EIATTR_FRAME_SIZE
	.align		4
.L_34:
        /*003c*/ 	.byte	0x04, 0x11
        /*003e*/ 	.short	(.L_36 - .L_35)
	.align		4
.L_35:
        /*0040*/ 	.word	index@(_ZN7cutlass13device_kernelIN5flash11enable_sm90INS1_16FlashAttnFwdSm90INS1_25CollectiveMainloopFwdSm90ILi2EN4cute5tupleIJNS5_1CILi1EEES8_S8_EEENS6_IJNS7_ILi128EEESA_NS7_ILi256EEEEEELi256ENS_12float_e4m3_tEfNS_4arch4Sm90ELb1ELb0ELb1ELb0ELb1ELb0ELb0ELb1ELb0ELb1ELb0ELb0EEENS1_21CollectiveEpilogueFwdINS6_IJSA_SB_SA_EEES9_NS_10bfloat16_tESF_Li256ELb0ELb1ELb0ELb1EEENS1_30DynamicPersistentTileSchedulerILi256ELi128ELb0ELb1ELb1EEEEEEEEEvNT_6ParamsE)
        /*0044*/ 	.word	0x00000018


	//----- nvinfo : EIATTR_REGCOUNT
	.align		4
.L_36:
        /*0048*/ 	.byte	0x04, 0x2f
        /*004a*/ 	.short	(.L_38 - .L_37)
	.align		4
.L_37:
        /*004c*/ 	.word	index@(_ZN7cutlass13device_kernelIN5flash11enable_sm90INS1_16FlashAttnFwdSm90INS1_25CollectiveMainloopFwdSm90ILi2EN4cute5tupleIJNS5_1CILi1EEES8_S8_EEENS6_IJNS7_ILi128EEENS7_ILi64EEENS7_ILi256EEEEEELi256ENS_12float_e4m3_tEfNS_4arch4Sm90ELb0ELb1ELb1ELb1ELb1ELb1ELb0ELb1ELb0ELb1ELb0ELb0EEENS1_21CollectiveEpilogueFwdINS6_IJSA_SC_SB_EEES9_NS_10bfloat16_tESG_Li256ELb1ELb1ELb0ELb1EEENS1_36VarlenDynamicPersistentTileSchedulerILi128ELi64ELi256ELi128ELb0ELb1ELb1ELb1ELb0ELb1EEEEEEEEEvNT_6ParamsE)
        /*0050*/ 	.word	0x000000a8


	//----- nvinfo : EIATTR_FRAME_SIZE
	.align		4
.L_38:
        /*0054*/ 	.byte	0x04, 0x11
        /*0056*/ 	.short	(.L_40 - .L_39)
	.align		4
.L_39:
        /*0058*/ 	.word	index@(_ZN7cutlass13device_kernelIN5flash11enable_sm90INS1_16FlashAttnFwdSm90INS1_25CollectiveMainloopFwdSm90ILi2EN4cute5tupleIJNS5_1CILi1EEES8_S8_EEENS6_IJNS7_ILi128EEENS7_ILi64EEENS7_ILi256EEEEEELi256ENS_12float_e4m3_tEfNS_4arch4Sm90ELb0ELb1ELb1ELb1ELb1ELb1ELb0ELb1ELb0ELb1ELb0ELb0EEENS1_21CollectiveEpilogueFwdINS6_IJSA_SC_SB_EEES9_NS_10bfloat16_tESG_Li256ELb1ELb1ELb0ELb1EEENS1_36VarlenDynamicPersistentTileSchedulerILi128ELi64ELi256ELi128ELb0ELb1ELb1ELb1ELb0ELb1EEEEEEEEEvNT_6ParamsE)
        /*005c*/ 	.word	0x00000030


	//----- nvinfo : EIATTR_REGCOUNT
	.align		4
.L_40:
        /*0060*/ 	.byte	0x04, 0x2f
        /*0062*/ 	.short	(.L_42 - .L_41)
	.align		4
.L_41:
        /*0064*/ 	.word	index@(_ZN7cutlass13device_kernelIN5flash11enable_sm90INS1_16FlashAttnFwdSm90INS1_25CollectiveMainloopFwdSm90ILi2EN4cute5tupleIJNS5_1CILi1EEES8_S8_EEENS6_IJNS7_ILi128EEENS7_ILi64EEENS7_ILi256EEEEEELi256ENS_12float_e4m3_tEfNS_4arch4Sm90ELb0ELb1ELb1ELb1ELb1ELb0ELb0ELb1ELb0ELb1ELb0ELb0EEENS1_21CollectiveEpilogueFwdINS6_IJSA_SC_SB_EEES9_NS_10bfloat16_tESG_Li256ELb1ELb1ELb0ELb1EEENS1_36VarlenDynamicPersistentTileSchedulerILi128ELi64ELi256ELi128ELb0ELb1ELb1ELb1ELb0ELb1EEEEEEEEEvNT_6ParamsE)
        /*0068*/ 	.word	0x000000a8


	//----- nvinfo : EIATTR_FRAME_SIZE
	.align		4
.L_42:
        /*006c*/ 	.byte	0x04, 0x11
        /*006e*/ 	.short	(.L_44 - .L_43)
	.align		4
.L_43:
        /*0070*/ 	.word	index@(_ZN7cutlass13device_kernelIN5flash11enable_sm90INS1_16FlashAttnFwdSm90INS1_25CollectiveMainloopFwdSm90ILi2EN4cute5tupleIJNS5_1CILi1EEES8_S8_EEENS6_IJNS7_ILi128EEENS7_ILi64EEENS7_ILi256EEEEEELi256ENS_12float_e4m3_tEfNS_4arch4Sm90ELb0ELb1ELb1ELb1ELb1ELb0ELb0ELb1ELb0ELb1ELb0ELb0EEENS1_21CollectiveEpilogueFwdINS6_IJSA_SC_SB_EEES9_NS_10bfloat16_tESG_Li256ELb1ELb1ELb0ELb1EEENS1_36VarlenDynamicPersistentTileSchedulerILi128ELi64ELi256ELi128ELb0ELb1ELb1ELb1ELb0ELb1EEEEEEEEEvNT_6ParamsE)
        /*0074*/ 	.word	0x00000010


	//----- nvinfo : EIATTR_REGCOUNT
	.align		4
.L_44:
        /*0078*/ 	.byte	0x04, 0x2f
        /*007a*/ 	.short	(.L_46 - .L_45)
	.align		4
.L_45:
        /*007c*/ 	.word	index@(_ZN7cutlass13device_kernelIN5flash11enable_sm90INS1_16FlashAttnFwdSm90INS1_25CollectiveMainloopFwdSm90ILi2EN4cute5tupleIJNS5_1CILi1EEES8_S8_EEENS6_IJNS7_ILi128EEENS7_ILi64EEENS7_ILi256EEEEEELi256ENS_12float_e4m3_tEfNS_4arch4Sm90ELb0ELb1ELb1ELb0ELb1ELb0ELb0ELb1ELb0ELb1ELb0ELb0EEENS1_21CollectiveEpilogueFwdINS6_IJSA_SC_SB_EEES9_NS_10bfloat16_tESG_Li256ELb0ELb1ELb0ELb1EEENS1_30DynamicPersistentTileSchedulerILi256ELi128ELb0ELb1ELb1EEEEEEEEEvNT_6ParamsE)
        /*0080*/ 	.word	0x000000a8


	//----- nvinfo : EIATTR_FRAME_SIZE
	.align		4
.L_46:
        /*0084*/ 	.byte	0x04, 0x11
        /*0086*/ 	.short	(.L_48 - .L_47)
	.align		4
.L_47:
        /*0088*/ 	.word	index@(_ZN7cutlass13device_kernelIN5flash11enable_sm90INS1_16FlashAttnFwdSm90INS1_25CollectiveMainloopFwdSm90ILi2EN4cute5tupleIJNS5_1CILi1EEES8_S8_EEENS6_IJNS7_ILi128EEENS7_ILi64EEENS7_ILi256EEEEEELi256ENS_12float_e4m3_tEfNS_4arch4Sm90ELb0ELb1ELb1ELb0ELb1ELb0ELb0ELb1ELb0ELb1ELb0ELb0EEENS1_21CollectiveEpilogueFwdINS6_IJSA_SC_SB_EEES9_NS_10bfloat16_tESG_Li256ELb0ELb1ELb0ELb1EEENS1_30DynamicPersistentTileSchedulerILi256ELi128ELb0ELb1ELb1EEEEEEEEEvNT_6ParamsE)
        /*008c*/ 	.word	0x00000010


	//----- nvinfo : EIATTR_REGCOUNT
	.align		4
.L_48:
        /*0090*/ 	.byte	0x04, 0x2f
        /*0092*/ 	.short	(.L_50 - .L_49)
	.align		4
.L_49:
        /*0094*/ 	.word	index@(_ZN7cutlass13device_kernelIN5flash11enable_sm90INS1_16FlashAttnFwdSm90INS1_25CollectiveMainloopFwdSm90ILi2EN4cute5tupleIJNS5_1CILi1EEES8_S8_EEENS6_IJNS7_ILi128EEESA_NS7_ILi256EEEEEELi256ENS_12float_e4m3_tEfNS_4arch4Sm90ELb0ELb0ELb1ELb1ELb1ELb1ELb0ELb1ELb0ELb1ELb0ELb0EEENS1_21CollectiveEpilogueFwdINS6_IJSA_SB_SA_EEES9_NS_10bfloat16_tESF_Li256ELb1ELb1ELb0ELb1EEENS1_36VarlenDynamicPersistentTileSchedulerILi128ELi128ELi256ELi128ELb0ELb1ELb1ELb0ELb1ELb1EEEEEEEEEvNT_6ParamsE)
        /*0098*/ 	.word	0x000000a8


	//----- nvinfo : EIATTR_FRAME_SIZE
	.align		4
.L_50:
        /*009c*/ 	.byte	0x04, 0x11
        /*009e*/ 	.short	(.L_52 - .L_51)
	.align		4
.L_51:
        /*00a0*/ 	.word	index@(_ZN7cutlass13device_kernelIN5flash11enable_sm90INS1_16FlashAttnFwdSm90INS1_25CollectiveMainloopFwdSm90ILi2EN4cute5tupleIJNS5_1CILi1EEES8_S8_EEENS6_IJNS7_ILi128EEESA_NS7_ILi256EEEEEELi256ENS_12float_e4m3_tEfNS_4arch4Sm90ELb0ELb0ELb1ELb1ELb1ELb1ELb0ELb1ELb0ELb1ELb0ELb0EEENS1_21CollectiveEpilogueFwdINS6_IJSA_SB_SA_EEES9_NS_10bfloat16_tESF_Li256ELb1ELb1ELb0ELb1EEENS1_36VarlenDynamicPersistentTileSchedulerILi128ELi128ELi256ELi128ELb0ELb1ELb1ELb0ELb1ELb1EEEEEEEEEvNT_6ParamsE)
        /*00a4*/ 	.word	0x00000058


	//----- nvinfo : EIATTR_REGCOUNT
	.align		4
.L_52:
        /*00a8*/ 	.byte	0x04, 0x2f
        /*00aa*/ 	.short	(.L_54 - .L_53)
	.align		4
.L_53:
        /*00ac*/ 	.word	index@(_ZN7cutlass13device_kernelIN5flash11enable_sm90INS1_16FlashAttnFwdSm90INS1_25CollectiveMainloopFwdSm90ILi2EN4cute5tupleIJNS5_1CILi1EEES8_S8_EEENS6_IJNS7_ILi128EEESA_NS7_ILi256EEEEEELi256ENS_12float_e4m3_tEfNS_4arch4Sm90ELb0ELb0ELb1ELb1ELb1ELb0ELb0ELb1ELb0ELb1ELb0ELb0EEENS1_21CollectiveEpilogueFwdINS6_IJSA_SB_SA_EEES9_NS_10bfloat16_tESF_Li256ELb1ELb1ELb0ELb1EEENS1_36VarlenDynamicPersistentTileSchedulerILi128ELi128ELi256ELi128ELb0ELb1ELb1ELb0ELb1ELb1EEEEEEEEEvNT_6ParamsE)
        /*00b0*/ 	.word	0x000000a8


	//----- nvinfo : EIATTR_FRAME_SIZE
	.align		4
.L_54:
        /*00b4*/ 	.byte	0x04, 0x11
        /*00b6*/ 	.short	(.L_56 - .L_55)
	.align		4
.L_55:
        /*00b8*/ 	.word	index@(_ZN7cutlass13device_kernelIN5flash11enable_sm90INS1_16FlashAttnFwdSm90INS1_25CollectiveMainloopFwdSm90ILi2EN4cute5tupleIJNS5_1CILi1EEES8_S8_EEENS6_IJNS7_ILi128EEESA_NS7_ILi256EEEEEELi256ENS_12float_e4m3_tEfNS_4arch4Sm90ELb0ELb0ELb1ELb1ELb1ELb0ELb0ELb1ELb0ELb1ELb0ELb0EEENS1_21CollectiveEpilogueFwdINS6_IJSA_SB_SA_EEES9_NS_10bfloat16_tESF_Li256ELb1ELb1ELb0ELb1EEENS1_36VarlenDynamicPersistentTileSchedulerILi128ELi128ELi256ELi128ELb0ELb1ELb1ELb0ELb1ELb1EEEEEEEEEvNT_6ParamsE)
        /*00bc*/ 	.word	0x00000010


	//----- nvinfo : EIATTR_REGCOUNT
	.align		4
.L_56:
        /*00c0*/ 	.byte	0x04, 0x2f
        /*00c2*/ 	.short	(.L_58 - .L_57)
	.align		4
.L_57:
        /*00c4*/ 	.word	index@(_ZN7cutlass13device_kernelIN5flash11enable_sm90INS1_16FlashAttnFwdSm90INS1_25CollectiveMainloopFwdSm90ILi2EN4cute5tupleIJNS5_1CILi1EEES8_S8_EEENS6_IJNS7_ILi128EEESA_NS7_ILi256EEEEEELi256ENS_12float_e4m3_tEfNS_4arch4Sm90ELb0ELb0ELb1ELb0ELb1ELb0ELb0ELb1ELb0ELb1ELb0ELb0EEENS1_21CollectiveEpilogueFwdINS6_IJSA_SB_SA_EEES9_NS_10bfloat16_tESF_Li256ELb0ELb1ELb0ELb1EEENS1_29StaticPersistentTileSchedulerILb0EEEEEEEEEvNT_6ParamsE)
        /*00c8*/ 	.word	0x000000a8


	//----- nvinfo : EIATTR_FRAME_SIZE
	.align		4
.L_58:
        /*00cc*/ 	.byte	0x04, 0x11
        /*00ce*/ 	.short	(.L_60 - .L_59)
	.align		4
.L_59:
        /*00d0*/ 	.word	index@(_ZN7cutlass13device_kernelIN5flash11enable_sm90INS1_16FlashAttnFwdSm90INS1_25CollectiveMainloopFwdSm90ILi2EN4cute5tupleIJNS5_1CILi1EEES8_S8_EEENS6_IJNS7_ILi128EEESA_NS7_ILi256EEEEEELi256ENS_12float_e4m3_tEfNS_4arch4Sm90ELb0ELb0ELb1ELb0ELb1ELb0ELb0ELb1ELb0ELb1ELb0ELb0EEENS1_21CollectiveEpilogueFwdINS6_IJSA_SB_SA_EEES9_NS_10bfloat16_tESF_Li256ELb0ELb1ELb0ELb1EEENS1_29StaticPersistentTileSchedulerILb0EEEEEEEEEvNT_6ParamsE)
        /*00d4*/ 	.word	0x00000020


	//----- nvinfo : EIATTR_MIN_STACK_SIZE
	.align		4
.L_60:
        /*00d8*/ 	.byte	0x04, 0x12
        /*00da*/ 	.short	(.L_62 - .L_61)
	.align		4
.L_61:
        /*00dc*/ 	.word	index@(_ZN7cutlass13device_kernelIN5flash11enable_sm90INS1_16FlashAttnFwdSm90INS1_25CollectiveMainloopFwdSm90ILi2EN4cute5tupleIJNS5_1CILi1EEES8_S8_EEENS6_IJNS7_ILi128EEESA_NS7_ILi256EEEEEELi256ENS_12float_e4m3_tEfNS_4arch4Sm90ELb0ELb0ELb1ELb0ELb1ELb0ELb0ELb1ELb0ELb1ELb0ELb0EEENS1_21CollectiveEpilogueFwdINS6_IJSA_SB_SA_EEES9_NS_10bfloat16_tESF_Li256ELb0ELb1ELb0ELb1EEENS1_29StaticPersistentTileSchedulerILb0EEEEEEEEEvNT_6ParamsE)
        /*00e0*/ 	.word	0x00000020


	//----- nvinfo : EIATTR_MIN_STACK_SIZE
	.align		4
.L_62:
        /*00e4*/ 	.byte	0x04, 0x12
        /*00e6*/ 	.short	(.L_64 - .L_63)
	.align		4
.L_63:
        /*00e8*/ 	.word	index@(_ZN7cutlass13device_kernelIN5flash11enable_sm90INS1_16FlashAttnFwdSm90INS1_25CollectiveMainloopFwdSm90ILi2EN4cute5tupleIJNS5_1CILi1EEES8_S8_EEENS6_IJNS7_ILi128EEESA_NS7_ILi256EEEEEELi256ENS_12float_e4m3_tEfNS_4arch4Sm90ELb0ELb0ELb1ELb1ELb1ELb0ELb0ELb1ELb0ELb1ELb0ELb0EEENS1_21CollectiveEpilogueFwdINS6_IJSA_SB_SA_EEES9_NS_10bfloat16_tESF_Li256ELb1ELb1ELb0ELb1EEENS1_36VarlenDynamicPersistentTileSchedulerILi128ELi128ELi256ELi128ELb0ELb1ELb1ELb0ELb1ELb1EEEEEEEEEvNT_6ParamsE)
        /*00ec*/ 	.word	0x00000010


	//----- nvinfo : EIATTR_MIN_STACK_SIZE
	.align		4
.L_64:
        /*00f0*/ 	.byte	0x04, 0x12
        /*00f2*/ 	.short	(.L_66 - .L_65)
	.align		4
.L_65:
        /*00f4*/ 	.word	index@(_ZN7cutlass13device_kernelIN5flash11enable_sm90INS1_16FlashAttnFwdSm90INS1_25CollectiveMainloopFwdSm90ILi2EN4cute5tupleIJNS5_1CILi1EEES8_S8_EEENS6_IJNS7_ILi128EEESA_NS7_ILi256EEEEEELi256ENS_12float_e4m3_tEfNS_4arch4Sm90ELb0ELb0ELb1ELb1ELb1ELb1ELb0ELb1ELb0ELb1ELb0ELb0EEENS1_21CollectiveEpilogueFwdINS6_IJSA_SB_SA_EEES9_NS_10bfloat16_tESF_Li256ELb1ELb1ELb0ELb1EEENS1_36VarlenDynamicPersistentTileSchedulerILi128ELi128ELi256ELi128ELb0ELb1ELb1ELb0ELb1ELb1EEEEEEEEEvNT_6ParamsE)
        /*00f8*/ 	.word	0x00000058


	//----- nvinfo : EIATTR_MIN_STACK_SIZE
	.align		4
.L_66:
        /*00fc*/ 	.byte	0x04, 0x12
        /*00fe*/ 	.short	(.L_68 - .L_67)
	.align		4
.L_67:
        /*0100*/ 	.word	index@(_ZN7cutlass13device_kernelIN5flash11enable_sm90INS1_16FlashAttnFwdSm90INS1_25CollectiveMainloopFwdSm90ILi2EN4cute5tupleIJNS5_1CILi1EEES8_S8_EEENS6_IJNS7_ILi128EEENS7_ILi64EEENS7_ILi256EEEEEELi256ENS_12float_e4m3_tEfNS_4arch4Sm90ELb0ELb1ELb1ELb0ELb1ELb0ELb0ELb1ELb0ELb1ELb0ELb0EEENS1_21CollectiveEpilogueFwdINS6_IJSA_SC_SB_EEES9_NS_10bfloat16_tESG_Li256ELb0ELb1ELb0ELb1EEENS1_30DynamicPersistentTileSchedulerILi256ELi128ELb0ELb1ELb1EEEEEEEEEvNT_6ParamsE)
        /*0104*/ 	.word	0x00000010


	//----- nvinfo : EIATTR_MIN_STACK_SIZE
	.align		4
.L_68:
        /*0108*/ 	.byte	0x04, 0x12
        /*010a*/ 	.short	(.L_70 - .L_69)
	.align		4
.L_69:
        /*010c*/ 	.word	index@(_ZN7cutlass13device_kernelIN5flash11enable_sm90INS1_16FlashAttnFwdSm90INS1_25CollectiveMainloopFwdSm90ILi2EN4cute5tupleIJNS5_1CILi1EEES8_S8_EEENS6_IJNS7_ILi128EEENS7_ILi64EEENS7_ILi256EEEEEELi256ENS_12float_e4m3_tEfNS_4arch4Sm90ELb0ELb1ELb1ELb1ELb1ELb0ELb0ELb1ELb0ELb1ELb0ELb0EEENS1_21CollectiveEpilogueFwdINS6_IJSA_SC_SB_EEES9_NS_10bfloat16_tESG_Li256ELb1ELb1ELb0ELb1EEENS1_36VarlenDynamicPersistentTileSchedulerILi128ELi64ELi256ELi128ELb0ELb1ELb1ELb1ELb0ELb1EEEEEEEEEvNT_6ParamsE)
        /*0110*/ 	.word	0x00000010


	//----- nvinfo : EIATTR_MIN_STACK_SIZE
	.align		4
.L_70:
        /*0114*/ 	.byte	0x04, 0x12
        /*0116*/ 	.short	(.L_72 - .L_71)
	.align		4
.L_71:
        /*0118*/ 	.word	index@(_ZN7cutlass13device_kernelIN5flash11enable_sm90INS1_16FlashAttnFwdSm90INS1_25CollectiveMainloopFwdSm90ILi2EN4cute5tupleIJNS5_1CILi1EEES8_S8_EEENS6_IJNS7_ILi128EEENS7_ILi64EEENS7_ILi256EEEEEELi256ENS_12float_e4m3_tEfNS_4arch4Sm90ELb0ELb1ELb1ELb1ELb1ELb1ELb0ELb1ELb0ELb1ELb0ELb0EEENS1_21CollectiveEpilogueFwdINS6_IJSA_SC_SB_EEES9_NS_10bfloat16_tESG_Li256ELb1ELb1ELb0ELb1EEENS1_36VarlenDynamicPersistentTileSchedulerILi128ELi64ELi256ELi128ELb0ELb1ELb1ELb1ELb0ELb1EEEEEEEEEvNT_6ParamsE)
        /*011c*/ 	.word	0x00000030


	//----- nvinfo : EIATTR_MIN_STACK_SIZE
	.align		4
.L_72:
        /*0120*/ 	.byte	0x04, 0x12
        /*0122*/ 	.short	(.L_74 - .L_73)
	.align		4
.L_73:
        /*0124*/ 	.word	index@(_ZN7cutlass13device_kernelIN5flash11enable_sm90INS1_16FlashAttnFwdSm90INS1_25CollectiveMainloopFwdSm90ILi2EN4cute5tupleIJNS5_1CILi1EEES8_S8_EEENS6_IJNS7_ILi128EEESA_NS7_ILi256EEEEEELi256ENS_12float_e4m3_tEfNS_4arch4Sm90ELb1ELb0ELb1ELb0ELb1ELb0ELb0ELb1ELb0ELb1ELb0ELb0EEENS1_21CollectiveEpilogueFwdINS6_IJSA_SB_SA_EEES9_NS_10bfloat16_tESF_Li256ELb0ELb1ELb0ELb1EEENS1_30DynamicPersistentTileSchedulerILi256ELi128ELb0ELb1ELb1EEEEEEEEEvNT_6ParamsE)
        /*0128*/ 	.word	0x00000018


	//----- nvinfo : EIATTR_MIN_STACK_SIZE
	.align		4
.L_74:
        /*012c*/ 	.byte	0x04, 0x12
        /*012e*/ 	.short	(.L_76 - .L_75)
	.align		4
.L_75:
        /*0130*/ 	.word	index@(_ZN7cutlass13device_kernelIN5flash11enable_sm90INS1_16FlashAttnFwdSm90INS1_25CollectiveMainloopFwdSm90ILi2EN4cute5tupleIJNS5_1CILi1EEES8_S8_EEENS6_IJNS7_ILi128EEESA_NS7_ILi256EEEEEELi256ENS_12float_e4m3_tEfNS_4arch4Sm90ELb1ELb0ELb1ELb1ELb1ELb0ELb0ELb1ELb0ELb1ELb0ELb0EEENS1_21CollectiveEpilogueFwdINS6_IJSA_SB_SA_EEES9_NS_10bfloat16_tESF_Li256ELb1ELb1ELb0ELb1EEENS1_36VarlenDynamicPersistentTileSchedulerILi128ELi128ELi256ELi128ELb0ELb1ELb1ELb1ELb1ELb1EEEEEEEEEvNT_6ParamsE)
        /*0134*/ 	.word	0x00000010


	//----- nvinfo : EIATTR_MIN_STACK_SIZE
	.align		4
.L_76:
        /*0138*/ 	.byte	0x04, 0x12
        /*013a*/ 	.short	(.L_78 - .L_77)
	.align		4
.L_77:
        /*013c*/ 	.word	index@(_ZN7cutlass13device_kernelIN5flash11enable_sm90INS1_16FlashAttnFwdSm90INS1_25CollectiveMainloopFwdSm90ILi2EN4cute5tupleIJNS5_1CILi1EEES8_S8_EEENS6_IJNS7_ILi128EEESA_NS7_ILi256EEEEEELi256ENS_12float_e4m3_tEfNS_4arch4Sm90ELb1ELb0ELb1ELb1ELb1ELb1ELb0ELb1ELb0ELb1ELb0ELb0EEENS1_21CollectiveEpilogueFwdINS6_IJSA_SB_SA_EEES9_NS_10bfloat16_tESF_Li256ELb1ELb1ELb0ELb1EEENS1_36VarlenDynamicPersistentTileSchedulerILi128ELi128ELi256ELi128ELb0ELb1ELb1ELb1ELb1ELb1EEEEEEEEEvNT_6ParamsE)
        /*0140*/ 	.word	0x00000058
.L_78:


//--------------------- .nv.compat                --------------------------
	.section	.nv.compat,"",@"SHT_CUDA_COMPAT_INFO"
	.align	4
        /*0000*/ 	.byte	0x02, 0x09, 0x01, 0x00, 0x02, 0x02, 0x04, 0x00, 0x02, 0x05, 0x05, 0x00, 0x03, 0x07, 0x01, 0x01
        /*0010*/ 	.byte	0x02, 0x03, 0x01, 0x00, 0x02, 0x06, 0x01, 0x00, 0x04, 0x0b, 0x08, 0x00, 0x00, 0x00, 0x00, 0x00
        /*0020*/ 	.byte	0x00, 0x00, 0x00, 0x00


//--------------------- .nv.info._ZN7cutlass13device_kernelIN5flash11enable_sm90INS1_16FlashAttnFwdSm90INS1_25CollectiveMainloopFwdSm90ILi2EN4cute5tupleIJNS5_1CILi1EEES8_S8_EEENS6_IJNS7_ILi128EEESA_NS7_ILi256EEEEEELi256ENS_12float_e4m3_tEfNS_4arch4Sm90ELb0ELb0ELb1ELb0ELb1ELb0ELb0ELb1ELb0ELb1ELb0ELb0EEENS1_21CollectiveEpilogueFwdINS6_IJSA_SB_SA_EEES9_NS_10bfloat16_tESF_Li256ELb0ELb1ELb0ELb1EEENS1_29StaticPersistentTileSchedulerILb0EEEEEEEEEvNT_6ParamsE --------------------------
	.section	.nv.info._ZN7cutlass13device_kernelIN5flash11enable_sm90INS1_16FlashAttnFwdSm90INS1_25CollectiveMainloopFwdSm90ILi2EN4cute5tupleIJNS5_1CILi1EEES8_S8_EEENS6_IJNS7_ILi128EEESA_NS7_ILi256EEEEEELi256ENS_12float_e4m3_tEfNS_4arch4Sm90ELb0ELb0ELb1ELb0ELb1ELb0ELb0ELb1ELb0ELb1ELb0ELb0EEENS1_21CollectiveEpilogueFwdINS6_IJSA_SB_SA_EEES9_NS_10bfloat16_tESF_Li256ELb0ELb1ELb0ELb1EEENS1_29StaticPersistentTileSchedulerILb0EEEEEEEEEvNT_6ParamsE,"",@"SHT_CUDA_INFO"
	.sectionflags	@""
	.align	4


	//----- nvinfo : EIATTR_CUDA_API_VERSION
	.align		4
        /*0000*/ 	.byte	0x04, 0x37
        /*0002*/ 	.short	(.L_80 - .L_79)
.L_79:
        /*0004*/ 	.word	0x00000082


	//----- nvinfo : EIATTR_KPARAM_INFO
	.align		4
.L_80:
        /*0008*/ 	.byte	0x04, 0x17
        /*000a*/ 	.short	(.L_82 - .L_81)
.L_81:
        /*000c*/ 	.word	0x00000000
        /*0010*/ 	.short	0x0000
        /*0012*/ 	.short	0x0070
        /*0014*/ 	.byte	0x00, 0xf0, 0x01, 0x28


	//----- nvinfo : EIATTR_SPARSE_MMA_MASK
	.align		4
.L_82:
        /*0018*/ 	.byte	0x03, 0x50
        /*001a*/ 	.short	0x0000


	//----- nvinfo : EIATTR_MAXREG_COUNT
	.align		4
        /*001c*/ 	.byte	0x03, 0x1b
        /*001e*/ 	.short	0x00a8


	//----- nvinfo : EIATTR_NUM_BARRIERS
	.align		4
        /*0020*/ 	.byte	0x02, 0x4c
        /*0022*/ 	.byte	0x10
	.zero		1


	//----- nvinfo : EIATTR_EXTERNS
	.align		4
        /*0024*/ 	.byte	0x04, 0x0f
        /*0026*/ 	.short	(.L_84 - .L_83)


	//   ....[0]....
	.align		4
.L_83:
        /*0028*/ 	.word	index@(__assertfail)


	//----- nvinfo : EIATTR_ANNOTATIONS
	.align		4
.L_84:
        /*002c*/ 	.byte	0x04, 0x55
        /*002e*/ 	.short	(.L_86 - .L_85)


	//   ....[0]....
.L_85:
        /*0030*/ 	.word	0x00000001
        /*0034*/ 	.byte	0x30, 0xa3, 0x00, 0x00, 0x01, 0x00, 0x00, 0x00, 0xc0, 0xa3, 0x00, 0x00, 0x01, 0x00, 0x00, 0x00
        /* <DEDUP_REMOVED lines=8> */
        /*00c4*/ 	.byte	0x10, 0xe5, 0x00, 0x00


	//----- nvinfo : EIATTR_MERCURY_ISA_VERSION
	.align		4
.L_86:
        /*00c8*/ 	.byte	0x03, 0x5f
        /*00ca*/ 	.short	0x0101


	//----- nvinfo : EIATTR_INT_WARP_WIDE_INSTR_OFFSETS
	.align		4
        /*00cc*/ 	.byte	0x04, 0x31
        /*00ce*/ 	.short	(.L_88 - .L_87)


	//   ....[0]....
.L_87:
        /*00d0*/ 	.word	0x000000c0


	//   ....[1]....
        /*00d4*/ 	.word	0x000000d0


	//   ....[2]....
        /*00d8*/ 	.word	0x00000170


	//----- nvinfo : EIATTR_COOP_GROUP_MASK_REGIDS
	.align		4
.L_88:
        /*00dc*/ 	.byte	0x04, 0x29
        /*00de*/ 	.short	(.L_90 - .L_89)


	//   ....[0]....
.L_89:
        /*00e0*/ 	.word	0xffffffff


	//   ....[1]....
        /*00e4*/ 	.word	0xffffffff


	//   ....[2]....
        /*00e8*/ 	.word	0xffffffff


	//   ....[3]....
        /*00ec*/ 	.word	0xffffffff


	//   ....[4]....
        /*00f0*/ 	.word	0xffffffff


	//   ....[5]....
        /*00f4*/ 	.word	0xffffffff


	//   ....[6]....
        /*00f8*/ 	.word	0xffffffff


	//   ....[7]....
        /*00fc*/ 	.word	0xffffffff


	//   ....[8]....
        /*0100*/ 	.word	0xffffffff


	//   ....[9]....
        /*0104*/ 	.word	0xffffffff


	//   ....[10]....
        /*0108*/ 	.word	0xffffffff


	//   ....[11]....
        /*010c*/ 	.word	0xffffffff


	//   ....[12]....
        /*0110*/ 	.word	0xffffffff


	//   ....[13]....
        /*0114*/ 	.word	0xffffffff


	//   ....[14]....
        /*0118*/ 	.word	0xffffffff


	//   ....[15]....
        /*011c*/ 	.word	0xffffffff


	//   ....[16]....
        /*0120*/ 	.word	0xffffffff


	//   ....[17]....
        /*0124*/ 	.word	0xffffffff


	//   ....[18]....
        /*0128*/ 	.word	0xffffffff


	//   ....[19]....
        /*012c*/ 	.word	0xffffffff


	//   ....[20]....
        /*0130*/ 	.word	0xffffffff


	//   ....[21]....
        /*0134*/ 	.word	0xffffffff


	//   ....[22]....
        /*0138*/ 	.word	0xffffffff


	//   ....[23]....
        /*013c*/ 	.word	0xffffffff


	//   ....[24]....
        /*0140*/ 	.word	0xffffffff


	//   ....[25]....
        /*0144*/ 	.word	0xffffffff


	//   ....[26]....
        /*0148*/ 	.word	0xffffffff


	//   ....[27]....
        /*014c*/ 	.word	0xffffffff


	//   ....[28]....
        /*0150*/ 	.word	0xffffffff


	//   ....[29]....
        /*0154*/ 	.word	0xffffffff


	//   ....[30]....
        /*0158*/ 	.word	0xffffffff


	//   ....[31]....
        /*015c*/ 	.word	0xffffffff


	//   ....[32]....
        /*0160*/ 	.word	0xffffffff


	//   ....[33]....
        /*0164*/ 	.word	0xffffffff


	//   ....[34]....
        /*0168*/ 	.word	0xffffffff


	//   ....[35]....
        /*016c*/ 	.word	0xffffffff


	//   ....[36]....
        /*0170*/ 	.word	0xffffffff


	//   ....[37]....
        /*0174*/ 	.word	0xffffffff


	//   ....[38]....
        /*0178*/ 	.word	0xffffffff


	//   ....[39]....
        /*017c*/ 	.word	0xffffffff


	//   ....[40]....
        /*0180*/ 	.word	0xffffffff


	//   ....[41]....
        /*0184*/ 	.word	0xffffffff


	//   ....[42]....
        /*0188*/ 	.word	0xffffffff


	//   ....[43]....
        /*018c*/ 	.word	0xffffffff


	//   ....[44]....
        /*0190*/ 	.word	0xffffffff


	//   ....[45]....
        /*0194*/ 	.word	0xffffffff


	//   ....[46]....
        /*0198*/ 	.word	0xffffffff


	//   ....[47]....
        /*019c*/ 	.word	0xffffffff


	//   ....[48]....
        /*01a0*/ 	.word	0xffffffff


	//   ....[49]....
        /*01a4*/ 	.word	0xffffffff


	//   ....[50]....
        /*01a8*/ 	.word	0xffffffff


	//   ....[51]....
        /*01ac*/ 	.word	0xffffffff


	//   ....[52]....
        /*01b0*/ 	.word	0xffffffff


	//   ....[53]....
        /*01b4*/ 	.word	0xffffffff


	//   ....[54]....
        /*01b8*/ 	.word	0xffffffff


	//   ....[55]....
        /*01bc*/ 	.word	0xffffffff


	//   ....[56]....
        /*01c0*/ 	.word	0xffffffff


	//   ....[57]....
        /*01c4*/ 	.word	0xffffffff


	//   ....[58]....
        /*01c8*/ 	.word	0xffffffff


	//   ....[59]....
        /*01cc*/ 	.word	0xffffffff


	//   ....[60]....
        /*01d0*/ 	.word	0xffffffff


	//   ....[61]....
        /*01d4*/ 	.word	0xffffffff


	//   ....[62]....
        /*01d8*/ 	.word	0xffffffff


	//   ....[63]....
        /*01dc*/ 	.word	0xffffffff


	//   ....[64]....
        /*01e0*/ 	.word	0xffffffff


	//   ....[65]....
        /*01e4*/ 	.word	0xffffffff


	//   ....[66]....
        /*01e8*/ 	.word	0xffffffff


	//   ....[67]....
        /*01ec*/ 	.word	0xffffffff


	//   ....[68]....
        /*01f0*/ 	.word	0xffffffff


	//   ....[69]....
        /*01f4*/ 	.word	0xffffffff


	//   ....[70]....
        /*01f8*/ 	.word	0xffffffff


	//   ....[71]....
        /*01fc*/ 	.word	0xffffffff


	//   ....[72]....
        /*0200*/ 	.word	0xffffffff


	//   ....[73]....
        /*0204*/ 	.word	0xffffffff


	//   ....[74]....
        /*0208*/ 	.word	0xffffffff


	//   ....[75]....
        /*020c*/ 	.word	0xffffffff


	//   ....[76]....
        /*0210*/ 	.word	0xffffffff


	//   ....[77]....
        /*0214*/ 	.word	0xffffffff


	//   ....[78]....
        /*0218*/ 	.word	0xffffffff


	//   ....[79]....
        /*021c*/ 	.word	0xffffffff


	//   ....[80]....
        /*0220*/ 	.word	0xffffffff


	//   ....[81]....
        /*0224*/ 	.word	0xffffffff


	//   ....[82]....
        /*0228*/ 	.word	0xffffffff


	//   ....[83]....
        /*022c*/ 	.word	0xffffffff


	//   ....[84]....
        /*0230*/ 	.word	0xffffffff


	//   ....[85]....
        /*0234*/ 	.word	0xffffffff


	//   ....[86]....
        /*0238*/ 	.word	0xffffffff


	//   ....[87]....
        /*023c*/ 	.word	0xffffffff


	//   ....[88]....
        /*0240*/ 	.word	0xffffffff


	//   ....[89]....
        /*0244*/ 	.word	0xffffffff


	//   ....[90]....
        /*0248*/ 	.word	0xffffffff


	//   ....[91]....
        /*024c*/ 	.word	0xffffffff


	//   ....[92]....
        /*0250*/ 	.word	0xffffffff


	//   ....[93]....
        /*0254*/ 	.word	0xffffffff


	//   ....[94]....
        /*0258*/ 	.word	0xffffffff


	//   ....[95]....
        /*025c*/ 	.word	0xffffffff


	//   ....[96]....
        /*0260*/ 	.word	0xffffffff


	//   ....[97]....
        /*0264*/ 	.word	0xffffffff


	//   ....[98]....
        /*0268*/ 	.word	0xffffffff


	//   ....[99]....
        /*026c*/ 	.word	0xffffffff


	//   ....[100]....
        /*0270*/ 	.word	0xffffffff


	//   ....[101]....
        /*0274*/ 	.word	0xffffffff


	//   ....[102]....
        /*0278*/ 	.word	0xffffffff


	//   ....[103]....
        /*027c*/ 	.word	0xffffffff


	//   ....[104]....
        /*0280*/ 	.word	0xffffffff


	//   ....[105]....
        /*0284*/ 	.word	0xffffffff


	//   ....[106]....
        /*0288*/ 	.word	0xffffffff


	//   ....[107]....
        /*028c*/ 	.word	0xffffffff


	//   ....[108]....
        /*0290*/ 	.word	0xffffffff


	//   ....[109]....
        /*0294*/ 	.word	0xffffffff


	//   ....[110]....
        /*0298*/ 	.word	0xffffffff


	//   ....[111]....
        /*029c*/ 	.word	0xffffffff


	//   ....[112]....
        /*02a0*/ 	.word	0xffffffff


	//   ....[113]....
        /*02a4*/ 	.word	0xffffffff


	//   ....[114]....
        /*02a8*/ 	.word	0xffffffff


	//   ....[115]....
        /*02ac*/ 	.word	0xffffffff


	//   ....[116]....
        /*02b0*/ 	.word	0xffffffff


	//   ....[117]....
        /*02b4*/ 	.word	0xffffffff


	//   ....[118]....
        /*02b8*/ 	.word	0xffffffff


	//   ....[119]....
        /*02bc*/ 	.word	0xffffffff


	//   ....[120]....
        /*02c0*/ 	.word	0xffffffff


	//   ....[121]....
        /*02c4*/ 	.word	0xffffffff


	//   ....[122]....
        /*02c8*/ 	.word	0xffffffff


	//   ....[123]....
        /*02cc*/ 	.word	0xffffffff


	//   ....[124]....
        /*02d0*/ 	.word	0xffffffff


	//   ....[125]....
        /*02d4*/ 	.word	0xffffffff


	//   ....[126]....
        /*02d8*/ 	.word	0xffffffff


	//   ....[127]....
        /*02dc*/ 	.word	0xffffffff


	//   ....[128]....
        /*02e0*/ 	.word	0xffffffff


	//   ....[129]....
        /*02e4*/ 	.word	0xffffffff


	//   ....[130]....
        /*02e8*/ 	.word	0xffffffff


	//   ....[131]....
        /*02ec*/ 	.word	0xffffffff


	//   ....[132]....
        /*02f0*/ 	.word	0xffffffff


	//   ....[133]....
        /*02f4*/ 	.word	0xffffffff


	//   ....[134]....
        /*02f8*/ 	.word	0xffffffff


	//   ....[135]....
        /*02fc*/ 	.word	0xffffffff


	//   ....[136]....
        /*0300*/ 	.word	0xffffffff


	//   ....[137]....
        /*0304*/ 	.word	0xffffffff


	//   ....[138]....
        /*0308*/ 	.word	0xffffffff


	//   ....[139]....
        /*030c*/ 	.word	0xffffffff


	//   ....[140]....
        /*0310*/ 	.word	0xffffffff


	//   ....[141]....
        /*0314*/ 	.word	0xffffffff


	//   ....[142]....
        /*0318*/ 	.word	0xffffffff


	//   ....[143]....
        /*031c*/ 	.word	0xffffffff


	//   ....[144]....
        /*0320*/ 	.word	0xffffffff


	//   ....[145]....
        /*0324*/ 	.word	0xffffffff


	//   ....[146]....
        /*0328*/ 	.word	0xffffffff


	//   ....[147]....
        /*032c*/ 	.word	0xffffffff


	//   ....[148]....
        /*0330*/ 	.word	0xffffffff


	//   ....[149]....
        /*0334*/ 	.word	0xffffffff


	//   ....[150]....
        /*0338*/ 	.word	0xffffffff


	//   ....[151]....
        /*033c*/ 	.word	0xffffffff


	//   ....[152]....
        /*0340*/ 	.word	0xffffffff


	//   ....[153]....
        /*0344*/ 	.word	0xffffffff


	//   ....[154]....
        /*0348*/ 	.word	0xffffffff


	//   ....[155]....
        /*034c*/ 	.word	0xffffffff


	//   ....[156]....
        /*0350*/ 	.word	0xffffffff


	//   ....[157]....
        /*0354*/ 	.word	0xffffffff


	//   ....[158]....
        /*0358*/ 	.word	0xffffffff


	//   ....[159]....
        /*035c*/ 	.word	0xffffffff


	//   ....[160]....
        /*0360*/ 	.word	0xffffffff


	//   ....[161]....
        /*0364*/ 	.word	0xffffffff


	//   ....[162]....
        /*0368*/ 	.word	0xffffffff


	//   ....[163]....
        /*036c*/ 	.word	0xffffffff


	//   ....[164]....
        /*0370*/ 	.word	0xffffffff


	//   ....[165]....
        /*0374*/ 	.word	0xffffffff


	//   ....[166]....
        /*0378*/ 	.word	0xffffffff


	//   ....[167]....
        /*037c*/ 	.word	0xffffffff


	//   ....[168]....
        /*0380*/ 	.word	0xffffffff


	//   ....[169]....
        /*0384*/ 	.word	0xffffffff


	//   ....[170]....
        /*0388*/ 	.word	0xffffffff


	//   ....[171]....
        /*038c*/ 	.word	0xffffffff


	//   ....[172]....
        /*0390*/ 	.word	0xffffffff


	//   ....[173]....
        /*0394*/ 	.word	0xffffffff


	//   ....[174]....
        /*0398*/ 	.word	0xffffffff


	//   ....[175]....
        /*039c*/ 	.word	0xffffffff


	//   ....[176]....
        /*03a0*/ 	.word	0x0500000f


	//   ....[177]....
        /*03a4*/ 	.word	0x0500000f


	//   ....[178]....
        /*03a8*/ 	.word	0x0500000f


	//   ....[179]....
        /*03ac*/ 	.word	0x0500000f


	//   ....[180]....
        /*03b0*/ 	.word	0x0500000f


	//   ....[181]....
        /*03b4*/ 	.word	0x0500000f


	//   ....[182]....
        /*03b8*/ 	.word	0x0500000f


	//   ....[183]....
        /*03bc*/ 	.word	0x0500000f


	//   ....[184]....
        /*03c0*/ 	.word	0x0500000f


	//   ....[185]....
        /*03c4*/ 	.word	0x0500000f


	//   ....[186]....
        /*03c8*/ 	.word	0x0500000f


	//   ....[187]....
        /*03cc*/ 	.word	0x0500000f


	//   ....[188]....
        /*03d0*/ 	.word	0x0500000f


	//   ....[189]....
        /*03d4*/ 	.word	0x0500000f


	//   ....[190]....
        /*03d8*/ 	.word	0x0500000f


	//   ....[191]....
        /*03dc*/ 	.word	0x0500000f


	//   ....[192]....
        /*03e0*/ 	.word	0x0500000f


	//   ....[193]....
        /*03e4*/ 	.word	0x0500000f


	//   ....[194]....
        /*03e8*/ 	.word	0x0500000f


	//   ....[195]....
        /*03ec*/ 	.word	0x0500000f


	//   ....[196]....
        /*03f0*/ 	.word	0x0500000f


	//   ....[197]....
        /*03f4*/ 	.word	0x0500000f


	//   ....[198]....
        /*03f8*/ 	.word	0x0500000f


	//   ....[199]....
        /*03fc*/ 	.word	0x0500000f


	//   ....[200]....
        /*0400*/ 	.word	0x0500000f


	//   ....[201]....
        /*0404*/ 	.word	0x0500000f


	//   ....[202]....
        /*0408*/ 	.word	0x0500000f


	//   ....[203]....
        /*040c*/ 	.word	0x0500000f


	//   ....[204]....
        /*0410*/ 	.word	0x0500000f


	//   ....[205]....
        /*0414*/ 	.word	0x0500000f


	//   ....[206]....
        /*0418*/ 	.word	0x0500000f


	//   ....[207]....
        /*041c*/ 	.word	0x0500000f


	//   ....[208]....
        /*0420*/ 	.word	0x0500000f


	//   ....[209]....
        /*0424*/ 	.word	0x0500000f


	//   ....[210]....
        /*0428*/ 	.word	0x0500000f


	//   ....[211]....
        /*042c*/ 	.word	0x0500000f


	//   ....[212]....
        /*0430*/ 	.word	0x0500000f


	//   ....[213]....
        /*0434*/ 	.word	0x0500000f


	//   ....[214]....
        /*0438*/ 	.word	0x0500000f


	//   ....[215]....
        /*043c*/ 	.word	0x0500000f


	//   ....[216]....
        /*0440*/ 	.word	0x0500000f


	//   ....[217]....
        /*0444*/ 	.word	0x0500000f


	//   ....[218]....
        /*0448*/ 	.word	0x0500000f


	//   ....[219]....
        /*044c*/ 	.word	0x0500000f


	//   ....[220]....
        /*0450*/ 	.word	0x0500000f


	//   ....[221]....
        /*0454*/ 	.word	0x0500000f


	//   ....[222]....
        /*0458*/ 	.word	0x0500000f


	//   ....[223]....
        /*045c*/ 	.word	0x0500000f


	//   ....[224]....
        /*0460*/ 	.word	0x0500000f


	//   ....[225]....
        /*0464*/ 	.word	0x0500000f


	//   ....[226]....
        /*0468*/ 	.word	0x0500000f


	//   ....[227]....
        /*046c*/ 	.word	0x0500000f


	//   ....[228]....
        /*0470*/ 	.word	0x0500000f


	//   ....[229]....
        /*0474*/ 	.word	0x0500000f


	//   ....[230]....
        /*0478*/ 	.word	0x0500000f


	//   ....[231]....
        /*047c*/ 	.word	0x0500000f


	//   ....[232]....
        /*0480*/ 	.word	0x0500000f


	//   ....[233]....
        /*0484*/ 	.word	0x0500000f


	//   ....[234]....
        /*0488*/ 	.word	0x0500000f


	//   ....[235]....
        /*048c*/ 	.word	0x0500000f


	//   ....[236]....
        /*0490*/ 	.word	0x0500000f


	//   ....[237]....
        /*0494*/ 	.word	0x0500000f


	//   ....[238]....
        /*0498*/ 	.word	0x0500000f


	//   ....[239]....
        /*049c*/ 	.word	0x0500000f


	//   ....[240]....
        /*04a0*/ 	.word	0x0500000f


	//   ....[241]....
        /*04a4*/ 	.word	0x0500000f


	//   ....[242]....
        /*04a8*/ 	.word	0x0500000f


	//   ....[243]....
        /*04ac*/ 	.word	0x0500000f


	//   ....[244]....
        /*04b0*/ 	.word	0x0500000f


	//   ....[245]....
        /*04b4*/ 	.word	0x0500000f


	//   ....[246]....
        /*04b8*/ 	.word	0x0500000f


	//   ....[247]....
        /*04bc*/ 	.word	0x0500000f


	//   ....[248]....
        /*04c0*/ 	.word	0x0500000f


	//   ....[249]....
        /*04c4*/ 	.word	0x0500000f


	//   ....[250]....
        /*04c8*/ 	.word	0x0500000f


	//   ....[251]....
        /*04cc*/ 	.word	0x0500000f


	//   ....[252]....
        /*04d0*/ 	.word	0x0500000f


	//   ....[253]....
        /*04d4*/ 	.word	0x0500000f


	//   ....[254]....
        /*04d8*/ 	.word	0x0500000f


	//   ....[255]....
        /*04dc*/ 	.word	0x0500000f


	//   ....[0]....
        /*04e0*/ 	.word	0x0500000f


	//----- nvinfo : EIATTR_COOP_GROUP_INSTR_OFFSETS
	.align		4
.L_90:
        /*04e4*/ 	.byte	0x04, 0x28
        /*04e6*/ 	.short	(.L_92 - .L_91)


	//   ....[0]....
.L_91:
        /*04e8*/ 	.word	0x00000080


	//   ....[1]....
        /*04ec*/ 	.word	0x00000090


	//   ....[2]....
        /*04f0*/ 	.word	0x000002d0


	//   ....[3]....
        /*04f4*/ 	.word	0x00000430


	//   ....[4]....
        /*04f8*/ 	.word	0x00000550


	//   ....[5]....
        /*04fc*/ 	.word	0x000006b0


	//   ....[6]....
        /*0500*/ 	.word	0x00000d10


	//   ....[7]....
        /*0504*/ 	.word	0x00002960


	//   ....[8]....
        /*0508*/ 	.word	0x000029e0


	//   ....[9]....
        /*050c*/ 	.word	0x00002f30


	//   ....[10]....
        /*0510*/ 	.word	0x00002f90


	//   ....[11]....
        /*0514*/ 	.word	0x00004a90


	//   ....[12]....
        /*0518*/ 	.word	0x00004b10


	//   ....[13]....
        /*051c*/ 	.word	0x00005100


	//   ....[14]....
        /*0520*/ 	.word	0x000051f0


	//   ....[15]....
        /*0524*/ 	.word	0x000068e0


	//   ....[16]....
        /*0528*/ 	.word	0x000069d0


	//   ....[17]....
        /*052c*/ 	.word	0x00006a90


	//   ....[18]....
        /*0530*/ 	.word	0x00006ad0


	//   ....[19]....
        /*0534*/ 	.word	0x00007ce0


	//   ....[20]....
        /*0538*/ 	.word	0x00007d20


	//   ....[21]....
        /*053c*/ 	.word	0x00007f20


	//   ....[22]....
        /*0540*/ 	.word	0x00007f50


	//   ....[23]....
        /*0544*/ 	.word	0x00007f80


	//   ....[24]....
        /*0548*/ 	.word	0x00007fa0


	//   ....[25]....
        /*054c*/ 	.word	0x00007fd0


	//   ....[26]....
        /*0550*/ 	.word	0x00007ff0


	//   ....[27]....
        /*0554*/ 	.word	0x00008030


	//   ....[28]....
        /*0558*/ 	.word	0x00008070


	//   ....[29]....
        /*055c*/ 	.word	0x000080a0


	//   ....[30]....
        /*0560*/ 	.word	0x000080e0


	//   ....[31]....
        /*0564*/ 	.word	0x00008120


	//   ....[32]....
        /*0568*/ 	.word	0x00008150


	//   ....[33]....
        /*056c*/ 	.word	0x00008180


	//   ....[34]....
        /*0570*/ 	.word	0x000081b0


	//   ....[35]....
        /*0574*/ 	.word	0x000081e0


	//   ....[36]....
        /*0578*/ 	.word	0x00008240


	//   ....[37]....
        /*057c*/ 	.word	0x00008270


	//   ....[38]....
        /*0580*/ 	.word	0x00008380


	//   ....[39]....
        /*0584*/ 	.word	0x000083c0


	//   ....[40]....
        /*0588*/ 	.word	0x00008400


	//   ....[41]....
        /*058c*/ 	.word	0x00008440


	//   ....[42]....
        /*0590*/ 	.word	0x00008540


	//   ....[43]....
        /*0594*/ 	.word	0x00008570


	//   ....[44]....
        /*0598*/ 	.word	0x000085a0


	//   ....[45]....
        /*059c*/ 	.word	0x000085c0


	//   ....[46]....
        /*05a0*/ 	.word	0x000085f0


	//   ....[47]....
        /*05a4*/ 	.word	0x00008610


	//   ....[48]....
        /*05a8*/ 	.word	0x00008630


	//   ....[49]....
        /*05ac*/ 	.word	0x00008650


	//   ....[50]....
        /*05b0*/ 	.word	0x00008670


	//   ....[51]....
        /*05b4*/ 	.word	0x00008a20


	//   ....[52]....
        /*05b8*/ 	.word	0x00008a40


	//   ....[53]....
        /*05bc*/ 	.word	0x00008a60


	//   ....[54]....
        /*05c0*/ 	.word	0x00008a80


	//   ....[55]....
        /*05c4*/ 	.word	0x00008aa0


	//   ....[56]....
        /*05c8*/ 	.word	0x00008ac0


	//   ....[57]....
        /*05cc*/ 	.word	0x00008ae0


	//   ....[58]....
        /*05d0*/ 	.word	0x00008b00


	//   ....[59]....
        /*05d4*/ 	.word	0x00008b10


	//   ....[60]....
        /*05d8*/ 	.word	0x00008b20


	//   ....[61]....
        /*05dc*/ 	.word	0x00008b30


	//   ....[62]....
        /*05e0*/ 	.word	0x00008b40


	//   ....[63]....
        /*05e4*/ 	.word	0x00008b50


	//   ....[64]....
        /*05e8*/ 	.word	0x00008b60


	//   ....[65]....
        /*05ec*/ 	.word	0x00008b70


	//   ....[66]....
        /*05f0*/ 	.word	0x00008b80


	//   ....[67]....
        /*05f4*/ 	.word	0x00008b90


	//   ....[68]....
        /*05f8*/ 	.word	0x00008ba0


	//   ....[69]....
        /*05fc*/ 	.word	0x00008bb0


	//   ....[70]....
        /*0600*/ 	.word	0x00008bc0


	//   ....[71]....
        /*0604*/ 	.word	0x00008bd0


	//   ....[72]....
        /*0608*/ 	.word	0x00008be0


	//   ....[73]....
        /*060c*/ 	.word	0x00008bf0


	//   ....[74]....
        /*0610*/ 	.word	0x00008c20


	//   ....[75]....
        /*0614*/ 	.word	0x00008ca0


	//   ....[76]....
        /*0618*/ 	.word	0x00008d10


	//   ....[77]....
        /*061c*/ 	.word	0x00008d40


	//   ....[78]....
        /*0620*/ 	.word	0x00008d80


	//   ....[79]....
        /*0624*/ 	.word	0x00008db0


	//   ....[80]....
        /*0628*/ 	.word	0x00008de0


	//   ....[81]....
        /*062c*/ 	.word	0x00008e20


	//   ....[82]....
        /*0630*/ 	.word	0x00008f60


	//   ....[83]....
        /*0634*/ 	.word	0x00009270


	//   ....[84]....
        /*0638*/ 	.word	0x000092a0


	//   ....[85]....
        /*063c*/ 	.word	0x000093f0


	//   ....[86]....
        /*0640*/ 	.word	0x00009420


	//   ....[87]....
        /*0644*/ 	.word	0x000098e0


	//   ....[88]....
        /*0648*/ 	.word	0x00009920


	//   ....[89]....
        /*064c*/ 	.word	0x00009a70


	//   ....[90]....
        /*0650*/ 	.word	0x00009a90


	//   ....[91]....
        /*0654*/ 	.word	0x00009bc0


	//   ....[92]....
        /*0658*/ 	.word	0x00009be0


	//   ....[93]....
        /*065c*/ 	.word	0x00009d20


	//   ....[94]....
        /*0660*/ 	.word	0x00009d60


	//   ....[95]....
        /*0664*/ 	.word	0x0000b420


	//   ....[96]....
        /*0668*/ 	.word	0x0000b460


	//   ....[97]....
        /*066c*/ 	.word	0x0000b470


	//   ....[98]....
        /*0670*/ 	.word	0x0000b490


	//   ....[99]....
        /*0674*/ 	.word	0x0000b4b0


	//   ....[100]....
        /*0678*/ 	.word	0x0000b4e0


	//   ....[101]....
        /*067c*/ 	.word	0x0000b510


	//   ....[102]....
        /*0680*/ 	.word	0x0000b5c0


	//   ....[103]....
        /*0684*/ 	.word	0x0000b690


	//   ....[104]....
        /*0688*/ 	.word	0x0000b6e0


	//   ....[105]....
        /*068c*/ 	.word	0x0000b710


	//   ....[106]....
        /*0690*/ 	.word	0x0000b740


	//   ....[107]....
        /*0694*/ 	.word	0x0000b770


	//   ....[108]....
        /*0698*/ 	.word	0x0000b7c0


	//   ....[109]....
        /*069c*/ 	.word	0x0000b7d0


	//   ....[110]....
        /*06a0*/ 	.word	0x0000b870


	//   ....[111]....
        /*06a4*/ 	.word	0x0000bbb0


	//   ....[112]....
        /*06a8*/ 	.word	0x0000bbe0


	//   ....[113]....
        /*06ac*/ 	.word	0x0000bc10


	//   ....[114]....
        /*06b0*/ 	.word	0x0000bc30


	//   ....[115]....
        /*06b4*/ 	.word	0x0000bc40


	//   ....[116]....
        /*06b8*/ 	.word	0x0000bc60


	//   ....[117]....
        /*06bc*/ 	.word	0x0000bc80


	//   ....[118]....
        /*06c0*/ 	.word	0x0000bc90


	//   ....[119]....
        /*06c4*/ 	.word	0x0000bcc0


	//   ....[120]....
        /*06c8*/ 	.word	0x0000bce0


	//   ....[121]....
        /*06cc*/ 	.word	0x0000bd20


	//   ....[122]....
        /*06d0*/ 	.word	0x0000bd80


	//   ....[123]....
        /*06d4*/ 	.word	0x0000bda0


	//   ....[124]....
        /*06d8*/ 	.word	0x0000bdb0


	//   ....[125]....
        /*06dc*/ 	.word	0x0000be00


	//   ....[126]....
        /*06e0*/ 	.word	0x0000bf30


	//   ....[127]....
        /*06e4*/ 	.word	0x0000c660


	//   ....[128]....
        /*06e8*/ 	.word	0x0000c680


	//   ....[129]....
        /*06ec*/ 	.word	0x0000c6b0


	//   ....[130]....
        /*06f0*/ 	.word	0x0000c6f0


	//   ....[131]....
        /*06f4*/ 	.word	0x0000c760


	//   ....[132]....
        /*06f8*/ 	.word	0x0000c780


	//   ....[133]....
        /*06fc*/ 	.word	0x0000c800


	//   ....[134]....
        /*0700*/ 	.word	0x0000c820


	//   ....[135]....
        /*0704*/ 	.word	0x0000c8a0


	//   ....[136]....
        /*0708*/ 	.word	0x0000c8d0


	//   ....[137]....
        /*070c*/ 	.word	0x0000c940


	//   ....[138]....
        /*0710*/ 	.word	0x0000c960


	//   ....[139]....
        /*0714*/ 	.word	0x0000c9e0


	//   ....[140]....
        /*0718*/ 	.word	0x0000ca00


	//   ....[141]....
        /*071c*/ 	.word	0x0000ca80


	//   ....[142]....
        /*0720*/ 	.word	0x0000caa0


	//   ....[143]....
        /*0724*/ 	.word	0x0000d0c0


	//   ....[144]....
        /*0728*/ 	.word	0x0000d0e0


	//   ....[145]....
        /*072c*/ 	.word	0x0000d0f0


	//   ....[146]....
        /*0730*/ 	.word	0x0000d100


	//   ....[147]....
        /*0734*/ 	.word	0x0000d120


	//   ....[148]....
        /*0738*/ 	.word	0x0000d1a0


	//   ....[149]....
        /*073c*/ 	.word	0x0000d1b0


	//   ....[150]....
        /*0740*/ 	.word	0x0000d1c0


	//   ....[151]....
        /*0744*/ 	.word	0x0000d1d0


	//   ....[152]....
        /*0748*/ 	.word	0x0000d260


	//   ....[153]....
        /*074c*/ 	.word	0x0000d270


	//   ....[154]....
        /*0750*/ 	.word	0x0000d280


	//   ....[155]....
        /*0754*/ 	.word	0x0000d290


	//   ....[156]....
        /*0758*/ 	.word	0x0000d320


	//   ....[157]....
        /*075c*/ 	.word	0x0000d330


	//   ....[158]....
        /*0760*/ 	.word	0x0000d340


	//   ....[159]....
        /*0764*/ 	.word	0x0000d690


	//   ....[160]....
        /*0768*/ 	.word	0x0000d6a0


	//   ....[161]....
        /*076c*/ 	.word	0x0000d6b0


	//   ....[162]....
        /*0770*/ 	.word	0x0000d6d0


	//   ....[163]....
        /*0774*/ 	.word	0x0000d6f0


	//   ....[164]....
        /*0778*/ 	.word	0x0000d730


	//   ....[165]....
        /*077c*/ 	.word	0x0000d740


	//   ....[166]....
        /*0780*/ 	.word	0x0000d780


	//   ....[167]....
        /*0784*/ 	.word	0x0000d7a0


	//   ....[168]....
        /*0788*/ 	.word	0x0000d7c0


	//   ....[169]....
        /*078c*/ 	.word	0x0000d800


	//   ....[170]....
        /*0790*/ 	.word	0x0000d850


	//   ....[171]....
        /*0794*/ 	.word	0x0000d8a0


	//   ....[172]....
        /*0798*/ 	.word	0x0000d8c0


	//   ....[173]....
        /*079c*/ 	.word	0x0000d8f0


	//   ....[174]....
        /*07a0*/ 	.word	0x0000d910


	//   ....[175]....
        /*07a4*/ 	.word	0x0000ee00


	//   ....[176]....
        /*07a8*/ 	.word	0x0000f360


	//   ....[177]....
        /*07ac*/ 	.word	0x0000f440


	//   ....[178]....
        /*07b0*/ 	.word	0x0000f520


	//   ....[179]....
        /*07b4*/ 	.word	0x0000f580


	//   ....[180]....
        /*07b8*/ 	.word	0x0000f650


	//   ....[181]....
        /*07bc*/ 	.word	0x0000f6b0


	//   ....[182]....
        /*07c0*/ 	.word	0x0000f780


	//   ....[183]....
        /*07c4*/ 	.word	0x0000f7e0


	//   ....[184]....
        /*07c8*/ 	.word	0x0000f8c0


	//   ....[185]....
        /*07cc*/ 	.word	0x0000f920


	//   ....[186]....
        /*07d0*/ 	.word	0x0000f9f0


	//   ....[187]....
        /*07d4*/ 	.word	0x0000fa50


	//   ....[188]....
        /*07d8*/ 	.word	0x0000fb30


	//   ....[189]....
        /*07dc*/ 	.word	0x0000fb90


	//   ....[190]....
        /*07e0*/ 	.word	0x0000fc50


	//   ....[191]....
        /*07e4*/ 	.word	0x0000fcb0


	//   ....[192]....
        /*07e8*/ 	.word	0x0000fd70


	//   ....[193]....
        /*07ec*/ 	.word	0x0000fe50


	//   ....[194]....
        /*07f0*/ 	.word	0x0000fef0


	//   ....[195]....
        /*07f4*/ 	.word	0x0000ff50


	//   ....[196]....
        /*07f8*/ 	.word	0x00010030


	//   ....[197]....
        /*07fc*/ 	.word	0x00010090


	//   ....[198]....
        /*0800*/ 	.word	0x00010170


	//   ....[199]....
        /*0804*/ 	.word	0x00010200


	//   ....[200]....
        /*0808*/ 	.word	0x000102c0


	//   ....[201]....
        /*080c*/ 	.word	0x00010350


	//   ....[202]....
        /*0810*/ 	.word	0x00010400


	//   ....[203]....
        /*0814*/ 	.word	0x000104f0


	//   ....[204]....
        /*0818*/ 	.word	0x00010590


	//   ....[205]....
        /*081c*/ 	.word	0x000105f0


	//   ....[206]....
        /*0820*/ 	.word	0x000106e0


	//   ....[207]....
        /*0824*/ 	.word	0x00010740


	//   ....[208]....
        /*0828*/ 	.word	0x00010820


	//   ....[209]....
        /*082c*/ 	.word	0x000108b0


	//   ....[210]....
        /*0830*/ 	.word	0x00010920


	//   ....[211]....
        /*0834*/ 	.word	0x000109a0


	//   ....[212]....
        /*0838*/ 	.word	0x00010a50


	//   ....[213]....
        /*083c*/ 	.word	0x00010ac0


	//   ....[214]....
        /*0840*/ 	.word	0x00010ba0


	//   ....[215]....
        /*0844*/ 	.word	0x00010c20


	//   ....[216]....
        /*0848*/ 	.word	0x00010cf0


	//   ....[217]....
        /*084c*/ 	.word	0x00010d60


	//   ....[218]....
        /*0850*/ 	.word	0x00010e40


	//   ....[219]....
        /*0854*/ 	.word	0x00010eb0


	//   ....[220]....
        /*0858*/ 	.word	0x00010f90


	//   ....[221]....
        /*085c*/ 	.word	0x00011000


	//   ....[222]....
        /*0860*/ 	.word	0x000110e0


	//   ....[223]....
        /*0864*/ 	.word	0x00011150


	//   ....[224]....
        /*0868*/ 	.word	0x00011210


	//   ....[225]....
        /*086c*/ 	.word	0x00011350


	//   ....[226]....
        /*0870*/ 	.word	0x000113f0


	//   ....[227]....
        /*0874*/ 	.word	0x00011450


	//   ....[228]....
        /*0878*/ 	.word	0x00011500


	//   ....[229]....
        /*087c*/ 	.word	0x00011560


	//   ....[230]....
        /*0880*/ 	.word	0x00011620


	//   ....[231]....
        /*0884*/ 	.word	0x00011680


	//   ....[232]....
        /*0888*/ 	.word	0x00011740


	//   ....[233]....
        /*088c*/ 	.word	0x000117a0


	//   ....[234]....
        /*0890*/ 	.word	0x00011860


	//   ....[235]....
        /*0894*/ 	.word	0x000118c0


	//   ....[236]....
        /*0898*/ 	.word	0x00011980


	//   ....[237]....
        /*089c*/ 	.word	0x000119e0


	//   ....[238]....
        /*08a0*/ 	.word	0x00011aa0


	//   ....[239]....
        /*08a4*/ 	.word	0x00011b00


	//   ....[240]....
        /*08a8*/ 	.word	0x00011bc0


	//   ....[241]....
        /*08ac*/ 	.word	0x00011ca0


	//   ....[242]....
        /*08b0*/ 	.word	0x00011d30


	//   ....[243]....
        /*08b4*/ 	.word	0x00011d90


	//   ....[244]....
        /*08b8*/ 	.word	0x00011e40


	//   ....[245]....
        /*08bc*/ 	.word	0x00011ea0


	//   ....[246]....
        /*08c0*/ 	.word	0x00011f50


	//   ....[247]....
        /*08c4*/ 	.word	0x00011fb0


	//   ....[248]....
        /*08c8*/ 	.word	0x00012060


	//   ....[249]....
        /*08cc*/ 	.word	0x000120c0


	//   ....[250]....
        /*08d0*/ 	.word	0x00012170


	//   ....[251]....
        /*08d4*/ 	.word	0x000121d0


	//   ....[252]....
        /*08d8*/ 	.word	0x00012280


	//   ....[253]....
        /*08dc*/ 	.word	0x000122e0


	//   ....[254]....
        /*08e0*/ 	.word	0x00012390


	//   ....[255]....
        /*08e4*/ 	.word	0x000123f0


	//   ....[0]....
        /*08e8*/ 	.word	0x000124a0


	//----- nvinfo : EIATTR_REG_RECONFIG
	.align		4
.L_92:
        /*08ec*/ 	.byte	0x01, 0x54
	.zero		2


	//----- nvinfo : EIATTR_SYSCALL_OFFSETS
	.align		4
        /*08f0*/ 	.byte	0x04, 0x46
        /*08f2*/ 	.short	(.L_94 - .L_93)


	//   ....[0]....
.L_93:
        /*08f4*/ 	.word	0x00001070


	//   ....[1]....
        /*08f8*/ 	.word	0x0000ab50


	//   ....[2]....
        /*08fc*/ 	.word	0x0000acb0


	//   ....[3]....
        /*0900*/ 	.word	0x0000adf0


	//   ....[4]....
        /*0904*/ 	.word	0x0000af10


	//   ....[5]....
        /*0908*/ 	.word	0x0000c2d0


	//----- nvinfo : EIATTR_MBARRIER_INSTR_OFFSETS
	.align		4
.L_94:
        /*090c*/ 	.byte	0x04, 0x39
        /*090e*/ 	.short	(.L_96 - .L_95)


	//   ....[0]....
.L_95:
        /*0910*/ 	.word	0x00000180
        /*0914*/ 	.word	0x000000ff
        /*0918*/ 	.word	0x00038800
        /*091c*/ 	.short	0x0100
        /*091e*/ 	.byte	0x08
	.zero		1


	//   ....[1]....
        /*0920*/ 	.word	0x00000190
        /*0924*/ 	.word	0x000000ff
        /*0928*/ 	.word	0x00038820
        /*092c*/ 	.short	0x0100
        /*092e*/ 	.byte	0x08
	.zero		1


	//   ....[2]....
        /*0930*/ 	.word	0x00000280
        /*0934*/ 	.word	0x000000ff
        /*0938*/ 	.word	0x00038830
        /*093c*/ 	.short	0x0100
        /*093e*/ 	.byte	0x08
	.zero		1


	//   ....[3]....
        /*0940*/ 	.word	0x00000290
        /*0944*/ 	.word	0x000000ff
        /*0948*/ 	.word	0x00038840
        /*094c*/ 	.short	0x0100
        /*094e*/ 	.byte	0x08
	.zero		1


	//   ....[4]....
        /*0950*/ 	.word	0x000002a0
        /*0954*/ 	.word	0x000000ff
        /*0958*/ 	.word	0x00038838
        /*095c*/ 	.short	0x0100
        /*095e*/ 	.byte	0x08
	.zero		1


	//   ....[5]....
        /*0960*/ 	.word	0x000002b0
        /*0964*/ 	.word	0x000000ff
        /*0968*/ 	.word	0x00038848
        /*096c*/ 	.short	0x0100
        /*096e*/ 	.byte	0x08
	.zero		1


	//   ....[6]....
        /*0970*/ 	.word	0x000003e0
        /*0974*/ 	.word	0x000000ff
        /*0978*/ 	.word	0x00038850
        /*097c*/ 	.short	0x0100
        /*097e*/ 	.byte	0x08
	.zero		1


	//   ....[7]....
        /*0980*/ 	.word	0x000003f0
        /*0984*/ 	.word	0x000000ff
        /*0988*/ 	.word	0x00038860
        /*098c*/ 	.short	0x0100
        /*098e*/ 	.byte	0x08
	.zero		1


	//   ....[8]....
        /*0990*/ 	.word	0x00000400
        /*0994*/ 	.word	0x000000ff
        /*0998*/ 	.word	0x00038858
        /*099c*/ 	.short	0x0100
        /*099e*/ 	.byte	0x08
	.zero		1


	//   ....[9]....
        /*09a0*/ 	.word	0x00000410
        /*09a4*/ 	.word	0x000000ff
        /*09a8*/ 	.word	0x00038868
        /*09ac*/ 	.short	0x0100
        /*09ae*/ 	.byte	0x08
	.zero		1


	//   ....[10]....
        /*09b0*/ 	.word	0x00000500
        /*09b4*/ 	.word	0x000000ff
        /*09b8*/ 	.word	0x00038870
        /*09bc*/ 	.short	0x0100
        /*09be*/ 	.byte	0x06
	.zero		1


	//   ....[11]....
        /*09c0*/ 	.word	0x00000510
        /*09c4*/ 	.word	0x000000ff
        /*09c8*/ 	.word	0x00038880
        /*09cc*/ 	.short	0x0100
        /*09ce*/ 	.byte	0x06
	.zero		1


	//   ....[12]....
        /*09d0*/ 	.word	0x00000520
        /*09d4*/ 	.word	0x000000ff
        /*09d8*/ 	.word	0x00038878
        /*09dc*/ 	.short	0x0100
        /*09de*/ 	.byte	0x06
	.zero		1


	//   ....[13]....
        /*09e0*/ 	.word	0x00000530
        /*09e4*/ 	.word	0x000000ff
        /*09e8*/ 	.word	0x00038888
        /*09ec*/ 	.short	0x0100
        /*09ee*/ 	.byte	0x06
	.zero		1


	//   ....[14]....
        /*09f0*/ 	.word	0x00000660
        /*09f4*/ 	.word	0x000000ff
        /*09f8*/ 	.word	0x00038890
        /*09fc*/ 	.short	0x0100
        /*09fe*/ 	.byte	0x08
	.zero		1


	//   ....[15]....
        /*0a00*/ 	.word	0x00000670
        /*0a04*/ 	.word	0x000000ff
        /*0a08*/ 	.word	0x000388a0
        /*0a0c*/ 	.short	0x0100
        /*0a0e*/ 	.byte	0x08
	.zero		1


	//   ....[16]....
        /*0a10*/ 	.word	0x00000680
        /*0a14*/ 	.word	0x000000ff
        /*0a18*/ 	.word	0x00038898
        /*0a1c*/ 	.short	0x0100
        /*0a1e*/ 	.byte	0x08
	.zero		1


	//   ....[17]....
        /*0a20*/ 	.word	0x00000690
        /*0a24*/ 	.word	0x000000ff
        /*0a28*/ 	.word	0x000388a8
        /*0a2c*/ 	.short	0x0100
        /*0a2e*/ 	.byte	0x08
	.zero		1


	//   ....[18]....
        /*0a30*/ 	.word	0x000007e0
        /*0a34*/ 	.word	0x000000ff
        /*0a38*/ 	.word	0x000388b0
        /*0a3c*/ 	.short	0x0100
        /*0a3e*/ 	.byte	0x08
	.zero		1


	//   ....[19]....
        /*0a40*/ 	.word	0x000007f0
        /*0a44*/ 	.word	0x000000ff
        /*0a48*/ 	.word	0x000388c0
        /*0a4c*/ 	.short	0x0100
        /*0a4e*/ 	.byte	0x08
	.zero		1


	//   ....[20]....
        /*0a50*/ 	.word	0x00000800
        /*0a54*/ 	.word	0x000000ff
        /*0a58*/ 	.word	0x000388b8
        /*0a5c*/ 	.short	0x0100
        /*0a5e*/ 	.byte	0x08
	.zero		1


	//   ....[21]....
        /*0a60*/ 	.word	0x00000810
        /*0a64*/ 	.word	0x000000ff
        /*0a68*/ 	.word	0x000388c8
        /*0a6c*/ 	.short	0x0100
        /*0a6e*/ 	.byte	0x08
	.zero		1


	//   ....[22]....
        /*0a70*/ 	.word	0x000013f0
        /*0a74*/ 	.word	0x000000ff
        /*0a78*/ 	.word	0x00038800
        /*0a7c*/ 	.short	0x010a
        /*0a7e*/ 	.byte	0x32
	.zero		1


	//   ....[23]....
        /*0a80*/ 	.word	0x000014e0
        /*0a84*/ 	.word	0x000000ff
        /*0a88*/ 	.word	0x00038830
        /*0a8c*/ 	.short	0x010a
        /*0a8e*/ 	.byte	0x33
	.zero		1


	//   ....[24]....
        /*0a90*/ 	.word	0x00001520
        /*0a94*/ 	.word	0x000000ff
        /*0a98*/ 	.word	0x00038830
        /*0a9c*/ 	.short	0x010a
        /*0a9e*/ 	.byte	0x33
	.zero		1


	//   ....[25]....
        /*0aa0*/ 	.word	0x00001f90
        /*0aa4*/ 	.word	0x000000ff
        /*0aa8*/ 	.word	0x00000000
        /*0aac*/ 	.short	0x0101
        /*0aae*/ 	.byte	0x06
	.zero		1


	//   ....[26]....
        /*0ab0*/ 	.word	0x00003ae0
        /*0ab4*/ 	.word	0x000000ff
        /*0ab8*/ 	.word	0x00038850
        /*0abc*/ 	.short	0x010a
        /*0abe*/ 	.byte	0x33
	.zero		1


	//   ....[27]....
        /*0ac0*/ 	.word	0x00003b20
        /*0ac4*/ 	.word	0x000000ff
        /*0ac8*/ 	.word	0x00038850
        /*0acc*/ 	.short	0x010a
        /*0ace*/ 	.byte	0x33
	.zero		1


	//   ....[28]....
        /*0ad0*/ 	.word	0x00003d70
        /*0ad4*/ 	.word	0x000000ff
        /*0ad8*/ 	.word	0x00000000
        /*0adc*/ 	.short	0x0101
        /*0ade*/ 	.byte	0x33
	.zero		1


	//   ....[29]....
        /*0ae0*/ 	.word	0x00003ef0
        /*0ae4*/ 	.word	0x000000ff
        /*0ae8*/ 	.word	0x00038830
        /*0aec*/ 	.short	0x010a
        /*0aee*/ 	.byte	0x2e
	.zero		1


	//   ....[30]....
        /*0af0*/ 	.word	0x00003f40
        /*0af4*/ 	.word	0x000000ff
        /*0af8*/ 	.word	0x00038830
        /*0afc*/ 	.short	0x010a
        /*0afe*/ 	.byte	0x2e
	.zero		1


	//   ....[31]....
        /*0b00*/ 	.word	0x000046b0
        /*0b04*/ 	.word	0x000000ff
        /*0b08*/ 	.word	0x00000000
        /*0b0c*/ 	.short	0x0101
        /*0b0e*/ 	.byte	0x06
	.zero		1


	//   ....[32]....
        /*0b10*/ 	.word	0x000065d0
        /*0b14*/ 	.word	0x000000ff
        /*0b18*/ 	.word	0x00038850
        /*0b1c*/ 	.short	0x010a
        /*0b1e*/ 	.byte	0x2e
	.zero		1


	//   ....[33]....
        /*0b20*/ 	.word	0x00006630
        /*0b24*/ 	.word	0x000000ff
        /*0b28*/ 	.word	0x00038850
        /*0b2c*/ 	.short	0x010a
        /*0b2e*/ 	.byte	0x2e
	.zero		1


	//   ....[34]....
        /*0b30*/ 	.word	0x00006840
        /*0b34*/ 	.word	0x000000ff
        /*0b38*/ 	.word	0x00000000
        /*0b3c*/ 	.short	0x0101
        /*0b3e*/ 	.byte	0x2e
	.zero		1


	//   ....[35]....
        /*0b40*/ 	.word	0x00009900
        /*0b44*/ 	.word	0x000000ff
        /*0b48*/ 	.word	0x00000000
        /*0b4c*/ 	.short	0x0101
        /*0b4e*/ 	.byte	0x06
	.zero		1


	//   ....[36]....
        /*0b50*/ 	.word	0x0000b280
        /*0b54*/ 	.word	0x00000006
        /*0b58*/ 	.word	0x00038880
        /*0b5c*/ 	.short	0x010a
        /*0b5e*/ 	.byte	0x3f
	.zero		1


	//   ....[37]....
        /*0b60*/ 	.word	0x0000b920
        /*0b64*/ 	.word	0x00000006
        /*0b68*/ 	.word	0x00038870
        /*0b6c*/ 	.short	0x0107
        /*0b6e*/ 	.byte	0x3f
	.zero		1


	//   ....[38]....
        /*0b70*/ 	.word	0x0000b9e0
        /*0b74*/ 	.word	0x00000006
        /*0b78*/ 	.word	0x00038870
        /*0b7c*/ 	.short	0x0101
        /*0b7e*/ 	.byte	0x3f
	.zero		1


	//   ....[39]....
        /*0b80*/ 	.word	0x0000ba10
        /*0b84*/ 	.word	0x00000006
        /*0b88*/ 	.word	0x00038840
        /*0b8c*/ 	.short	0x010a
        /*0b8e*/ 	.byte	0x3f
	.zero		1


	//   ....[40]....
        /*0b90*/ 	.word	0x0000c0b0
        /*0b94*/ 	.word	0x00000006
        /*0b98*/ 	.word	0x00038830
        /*0b9c*/ 	.short	0x0107
        /*0b9e*/ 	.byte	0x3f
	.zero		1


	//   ....[41]....
        /*0ba0*/ 	.word	0x0000c170
        /*0ba4*/ 	.word	0x00000006
        /*0ba8*/ 	.word	0x00038830
        /*0bac*/ 	.short	0x0101
        /*0bae*/ 	.byte	0x3f
	.zero		1


	//   ....[42]....
        /*0bb0*/ 	.word	0x0000cb60
        /*0bb4*/ 	.word	0x000000ff
        /*0bb8*/ 	.word	0x00038800
        /*0bbc*/ 	.short	0x0107
        /*0bbe*/ 	.byte	0x29
	.zero		1


	//   ....[43]....
        /*0bc0*/ 	.word	0x0000cbb0
        /*0bc4*/ 	.word	0x000000ff
        /*0bc8*/ 	.word	0x00038800
        /*0bcc*/ 	.short	0x0101
        /*0bce*/ 	.byte	0x29
	.zero		1


	//   ....[44]....
        /*0bd0*/ 	.word	0x0000cbf0
        /*0bd4*/ 	.word	0x000000ff
        /*0bd8*/ 	.word	0x00038820
        /*0bdc*/ 	.short	0x010a
        /*0bde*/ 	.byte	0x29
	.zero		1


	//   ....[45]....
        /*0be0*/ 	.word	0x0000cf20
        /*0be4*/ 	.word	0x00000000
        /*0be8*/ 	.word	0x00038880
        /*0bec*/ 	.short	0x010a
        /*0bee*/ 	.byte	0x3f
	.zero		1


	//   ....[46]....
        /*0bf0*/ 	.word	0x0000d410
        /*0bf4*/ 	.word	0x00000000
        /*0bf8*/ 	.word	0x00038870
        /*0bfc*/ 	.short	0x0107
        /*0bfe*/ 	.byte	0x3f
	.zero		1


	//   ....[47]....
        /*0c00*/ 	.word	0x0000d4d0
        /*0c04*/ 	.word	0x00000000
        /*0c08*/ 	.word	0x00038870
        /*0c0c*/ 	.short	0x0101
        /*0c0e*/ 	.byte	0x3f
	.zero		1


	//   ....[48]....
        /*0c10*/ 	.word	0x0000d500
        /*0c14*/ 	.word	0x00000000
        /*0c18*/ 	.word	0x00038840
        /*0c1c*/ 	.short	0x010a
        /*0c1e*/ 	.byte	0x3f
	.zero		1


	//   ....[49]....
        /*0c20*/ 	.word	0x0000d9d0
        /*0c24*/ 	.word	0x00000000
        /*0c28*/ 	.word	0x00038830
        /*0c2c*/ 	.short	0x0107
        /*0c2e*/ 	.byte	0x3f
	.zero		1


	//   ....[50]....
        /*0c30*/ 	.word	0x0000da90
        /*0c34*/ 	.word	0x00000000
        /*0c38*/ 	.word	0x00038830
        /*0c3c*/ 	.short	0x0101
        /*0c3e*/ 	.byte	0x3f
	.zero		1


	//   ....[51]....
        /*0c40*/ 	.word	0x0000db20
        /*0c44*/ 	.word	0x00000011
        /*0c48*/ 	.word	0x00038870
        /*0c4c*/ 	.short	0x010a
        /*0c4e*/ 	.byte	0x3f
	.zero		1


	//   ....[52]....
        /*0c50*/ 	.word	0x0000dbb0
        /*0c54*/ 	.word	0x00000011
        /*0c58*/ 	.word	0x00038860
        /*0c5c*/ 	.short	0x010a
        /*0c5e*/ 	.byte	0x3f
	.zero		1


	//   ....[53]....
        /*0c60*/ 	.word	0x0000e310
        /*0c64*/ 	.word	0x00000011
        /*0c68*/ 	.word	0x00038850
        /*0c6c*/ 	.short	0x0101
        /*0c6e*/ 	.byte	0x3f
	.zero		1


	//   ....[54]....
        /*0c70*/ 	.word	0x0000e3a0
        /*0c74*/ 	.word	0x00000011
        /*0c78*/ 	.word	0x00000000
        /*0c7c*/ 	.short	0x0101
        /*0c7e*/ 	.byte	0x3f
	.zero		1


	//   ....[55]....
        /*0c80*/ 	.word	0x0000e440
        /*0c84*/ 	.word	0x00000012
        /*0c88*/ 	.word	0x00038870
        /*0c8c*/ 	.short	0x010a
        /*0c8e*/ 	.byte	0x3f
	.zero		1


	//   ....[56]....
        /*0c90*/ 	.word	0x0000e4e0
        /*0c94*/ 	.word	0x00000012
        /*0c98*/ 	.word	0x00038860
        /*0c9c*/ 	.short	0x010a
        /*0c9e*/ 	.byte	0x3f
	.zero		1


	//   ....[57]....
        /*0ca0*/ 	.word	0x0000ec30
        /*0ca4*/ 	.word	0x00000012
        /*0ca8*/ 	.word	0x00038850
        /*0cac*/ 	.short	0x0101
        /*0cae*/ 	.byte	0x3f
	.zero		1


	//   ....[58]....
        /*0cb0*/ 	.word	0x0000ed20
        /*0cb4*/ 	.word	0x00000012
        /*0cb8*/ 	.word	0x00000000
        /*0cbc*/ 	.short	0x0101
        /*0cbe*/ 	.byte	0x3f
	.zero		1


	//   ....[59]....
        /*0cc0*/ 	.word	0x0000edb0
        /*0cc4*/ 	.word	0x00000004
        /*0cc8*/ 	.word	0x00038820
        /*0ccc*/ 	.short	0x010a
        /*0cce*/ 	.byte	0x3f
	.zero		1


	//   ....[60]....
        /*0cd0*/ 	.word	0x0000eee0
        /*0cd4*/ 	.word	0x00000003
        /*0cd8*/ 	.word	0x00038840
        /*0cdc*/ 	.short	0x010a
        /*0cde*/ 	.byte	0x3f
	.zero		1


	//   ....[61]....
        /*0ce0*/ 	.word	0x0000ef80
        /*0ce4*/ 	.word	0x0000001d
        /*0ce8*/ 	.word	0x00038840
        /*0cec*/ 	.short	0x010a
        /*0cee*/ 	.byte	0x3f
	.zero		1


	//   ....[62]....
        /*0cf0*/ 	.word	0x0000efc0
        /*0cf4*/ 	.word	0x00000003
        /*0cf8*/ 	.word	0x00038860
        /*0cfc*/ 	.short	0x010a
        /*0cfe*/ 	.byte	0x3f
	.zero		1


	//   ....[63]....
        /*0d00*/ 	.word	0x0000f000
        /*0d04*/ 	.word	0x0000001d
        /*0d08*/ 	.word	0x00038860
        /*0d0c*/ 	.short	0x010a
        /*0d0e*/ 	.byte	0x3f
	.zero		1


	//   ....[64]....
        /*0d10*/ 	.word	0x0000f040
        /*0d14*/ 	.word	0x00000003
        /*0d18*/ 	.word	0x00038880
        /*0d1c*/ 	.short	0x010a
        /*0d1e*/ 	.byte	0x3f
	.zero		1


	//   ....[65]....
        /*0d20*/ 	.word	0x0000f080
        /*0d24*/ 	.word	0x0000001d
        /*0d28*/ 	.word	0x00038880
        /*0d2c*/ 	.short	0x010a
        /*0d2e*/ 	.byte	0x3f
	.zero		1


	//   ....[66]....
        /*0d30*/ 	.word	0x0000f0f0
        /*0d34*/ 	.word	0x00000003
        /*0d38*/ 	.word	0x00038800
        /*0d3c*/ 	.short	0x010a
        /*0d3e*/ 	.byte	0x3f
	.zero		1


	//   ....[67]....
        /*0d40*/ 	.word	0x0000f150
        /*0d44*/ 	.word	0x00000003
        /*0d48*/ 	.word	0x00038830
        /*0d4c*/ 	.short	0x010a
        /*0d4e*/ 	.byte	0x3f
	.zero		1


	//   ....[68]....
        /*0d50*/ 	.word	0x0000f1b0
        /*0d54*/ 	.word	0x00000007
        /*0d58*/ 	.word	0x00038850
        /*0d5c*/ 	.short	0x010a
        /*0d5e*/ 	.byte	0x3f
	.zero		1


	//   ....[69]....
        /*0d60*/ 	.word	0x0000f220
        /*0d64*/ 	.word	0x00000002
        /*0d68*/ 	.word	0x00038830
        /*0d6c*/ 	.short	0x010a
        /*0d6e*/ 	.byte	0x3f
	.zero		1


	//   ....[70]....
        /*0d70*/ 	.word	0x0000f290
        /*0d74*/ 	.word	0x00000006
        /*0d78*/ 	.word	0x00038850
        /*0d7c*/ 	.short	0x010a
        /*0d7e*/ 	.byte	0x3f
	.zero		1


	//   ....[71]....
        /*0d80*/ 	.word	0x0000f390
        /*0d84*/ 	.word	0x00000006
        /*0d88*/ 	.word	0x00038880
        /*0d8c*/ 	.short	0x010a
        /*0d8e*/ 	.byte	0x3f
	.zero		1


	//   ....[72]....
        /*0d90*/ 	.word	0x0000fda0
        /*0d94*/ 	.word	0x00000006
        /*0d98*/ 	.word	0x00038840
        /*0d9c*/ 	.short	0x010a
        /*0d9e*/ 	.byte	0x3f
	.zero		1


	//   ....[73]....
        /*0da0*/ 	.word	0x00011250
        /*0da4*/ 	.word	0x00000003
        /*0da8*/ 	.word	0x00038820
        /*0dac*/ 	.short	0x010a
        /*0dae*/ 	.byte	0x3f
	.zero		1


	//   ....[74]....
        /*0db0*/ 	.word	0x000112a0
        /*0db4*/ 	.word	0x00000000
        /*0db8*/ 	.word	0x00038880
        /*0dbc*/ 	.short	0x010a
        /*0dbe*/ 	.byte	0x3f
	.zero		1


	//   ....[75]....
        /*0dc0*/ 	.word	0x00011bf0
        /*0dc4*/ 	.word	0x00000000
        /*0dc8*/ 	.word	0x00038840
        /*0dcc*/ 	.short	0x010a
        /*0dce*/ 	.byte	0x3f
	.zero		1


	//   ....[76]....
        /*0dd0*/ 	.word	0x000124d0
        /*0dd4*/ 	.word	0x00000011
        /*0dd8*/ 	.word	0x00038870
        /*0ddc*/ 	.short	0x010a
        /*0dde*/ 	.byte	0x3f
	.zero		1


	//   ....[77]....
        /*0de0*/ 	.word	0x00012520
        /*0de4*/ 	.word	0x00000011
        /*0de8*/ 	.word	0x00038860
        /*0dec*/ 	.short	0x010a
        /*0dee*/ 	.byte	0x3f
	.zero		1


	//   ....[78]....
        /*0df0*/ 	.word	0x00012570
        /*0df4*/ 	.word	0x00000012
        /*0df8*/ 	.word	0x00038870
        /*0dfc*/ 	.short	0x010a
        /*0dfe*/ 	.byte	0x3f
	.zero		1


	//   ....[79]....
        /*0e00*/ 	.word	0x000125c0
        /*0e04*/ 	.word	0x00000012
        /*0e08*/ 	.word	0x00038860
        /*0e0c*/ 	.short	0x010a
        /*0e0e*/ 	.byte	0x3f
	.zero		1


	//   ....[80]....
        /*0e10*/ 	.word	0x00012610
        /*0e14*/ 	.word	0x00000004
        /*0e18*/ 	.word	0x00038820
        /*0e1c*/ 	.short	0x010a
        /*0e1e*/ 	.byte	0x3f
	.zero		1


	//   ....[81]....
        /*0e20*/ 	.word	0x00012660
        /*0e24*/ 	.word	0x00000003
        /*0e28*/ 	.word	0x00038840
        /*0e2c*/ 	.short	0x010a
        /*0e2e*/ 	.byte	0x3f
	.zero		1


	//   ....[82]....
        /*0e30*/ 	.word	0x000126b0
        /*0e34*/ 	.word	0x0000001d
        /*0e38*/ 	.word	0x00038840
        /*0e3c*/ 	.short	0x010a
        /*0e3e*/ 	.byte	0x3f
	.zero		1


	//   ....[83]....
        /*0e40*/ 	.word	0x00012700
        /*0e44*/ 	.word	0x00000003
        /*0e48*/ 	.word	0x00038860
        /*0e4c*/ 	.short	0x010a
        /*0e4e*/ 	.byte	0x3f
	.zero		1


	//   ....[84]....
        /*0e50*/ 	.word	0x00012750
        /*0e54*/ 	.word	0x0000001d
        /*0e58*/ 	.word	0x00038860
        /*0e5c*/ 	.short	0x010a
        /*0e5e*/ 	.byte	0x3f
	.zero		1


	//   ....[85]....
        /*0e60*/ 	.word	0x000127a0
        /*0e64*/ 	.word	0x00000003
        /*0e68*/ 	.word	0x00038880
        /*0e6c*/ 	.short	0x010a
        /*0e6e*/ 	.byte	0x3f
	.zero		1


	//----- nvinfo : EIATTR_NUM_MBARRIERS
	.align		4
.L_96:
        /*0e70*/ 	.byte	0x03, 0x38
        /*0e72*/ 	.short	0x0016


	//----- nvinfo : EIATTR_EXIT_INSTR_OFFSETS
	.align		4
        /*0e74*/ 	.byte	0x04, 0x1c
        /*0e76*/ 	.short	(.L_98 - .L_97)


	//   ....[0]....
.L_97:
        /*0e78*/ 	.word	0x00000970


	//   ....[1]....
        /*0e7c*/ 	.word	0x00009ec0


	//   ....[2]....
        /*0e80*/ 	.word	0x0000ee20


	//   ....[3]....
        /*0e84*/ 	.word	0x0000f0d0


	//----- nvinfo : EIATTR_MAX_THREADS
	.align		4
.L_98:
        /*0e88*/ 	.byte	0x04, 0x05
        /*0e8a*/ 	.short	(.L_100 - .L_99)
.L_99:
        /*0e8c*/ 	.word	0x00000180
        /*0e90*/ 	.word	0x00000001
        /*0e94*/ 	.word	0x00000001


	//----- nvinfo : EIATTR_CRS_STACK_SIZE
	.align		4
.L_100:
        /*0e98*/ 	.byte	0x04, 0x1e
        /*0e9a*/ 	.short	(.L_102 - .L_101)
.L_101:
        /*0e9c*/ 	.word	0x00000000


	//----- nvinfo : EIATTR_CBANK_PARAM_SIZE
	.align		4
.L_102:
        /*0ea0*/ 	.byte	0x03, 0x19
        /*0ea2*/ 	.short	0x0a70


	//----- nvinfo : EIATTR_PARAM_CBANK
	.align		4
        /*0ea4*/ 	.byte	0x04, 0x0a
        /*0ea6*/ 	.short	(.L_104 - .L_103)
	.align		4
.L_103:
        /*0ea8*/ 	.word	index@(.nv.constant0._ZN7cutlass13device_kernelIN5flash11enable_sm90INS1_16FlashAttnFwdSm90INS1_25CollectiveMainloopFwdSm90ILi2EN4cute5tupleIJNS5_1CILi1EEES8_S8_EEENS6_IJNS7_ILi128EEESA_NS7_ILi256EEEEEELi256ENS_12float_e4m3_tEfNS_4arch4Sm90ELb0ELb0ELb1ELb0ELb1ELb0ELb0ELb1ELb0ELb1ELb0ELb0EEENS1_21CollectiveEpilogueFwdINS6_IJSA_SB_SA_EEES9_NS_10bfloat16_tESF_Li256ELb0ELb1ELb0ELb1EEENS1_29StaticPersistentTileSchedulerILb0EEEEEEEEEvNT_6ParamsE)
        /*0eac*/ 	.short	0x0210
        /*0eae*/ 	.short	0x0a70


	//----- nvinfo : EIATTR_SW_WAR
	.align		4
.L_104:
        /*0eb0*/ 	.byte	0x04, 0x36
        /*0eb2*/ 	.short	(.L_106 - .L_105)
.L_105:
        /*0eb4*/ 	.word	0x00000008
.L_106:


//--------------------- .nv.info._ZN7cutlass13device_kernelIN5flash11enable_sm90INS1_16FlashAttnFwdSm90INS1_25CollectiveMainloopFwdSm90ILi2EN4cute5tupleIJNS5_1CILi1EEES8_S8_EEENS6_IJNS7_ILi128EEESA_NS7_ILi256EEEEEELi256ENS_12float_e4m3_tEfNS_4arch4Sm90ELb0ELb0ELb1ELb1ELb1ELb0ELb0ELb1ELb0ELb1ELb0ELb0EEENS1_21CollectiveEpilogueFwdINS6_IJSA_SB_SA_EEES9_NS_10bfloat16_tESF_Li256ELb1ELb1ELb0ELb1EEENS1_36VarlenDynamicPersistentTileSchedulerILi128ELi128ELi256ELi128ELb0ELb1ELb1ELb0ELb1ELb1EEEEEEEEEvNT_6ParamsE --------------------------
	.section	.nv.info._ZN7cutlass13device_kernelIN5flash11enable_sm90INS1_16FlashAttnFwdSm90INS1_25CollectiveMainloopFwdSm90ILi2EN4cute5tupleIJNS5_1CILi1EEES8_S8_EEENS6_IJNS7_ILi128EEESA_NS7_ILi256EEEEEELi256ENS_12float_e4m3_tEfNS_4arch4Sm90ELb0ELb0ELb1ELb1ELb1ELb0ELb0ELb1ELb0ELb1ELb0ELb0EEENS1_21CollectiveEpilogueFwdINS6_IJSA_SB_SA_EEES9_NS_10bfloat16_tESF_Li256ELb1ELb1ELb0ELb1EEENS1_36VarlenDynamicPersistentTileSchedulerILi128ELi128ELi256ELi128ELb0ELb1ELb1ELb0ELb1ELb1EEEEEEEEEvNT_6ParamsE,"",@"SHT_CUDA_INFO"
	.sectionflags	@""
	.align	4


	//----- nvinfo : EIATTR_CUDA_API_VERSION
	.align		4
        /*0000*/ 	.byte	0x04, 0x37
        /*0002*/ 	.short	(.L_108 - .L_107)
.L_107:
        /*0004*/ 	.word	0x00000082


	//----- nvinfo : EIATTR_KPARAM_INFO
	.align		4
.L_108:
        /*0008*/ 	.byte	0x04, 0x17
        /*000a*/ 	.short	(.L_110 - .L_109)
.L_109:
        /*000c*/ 	.word	0x00000000
        /*0010*/ 	.short	0x0000
        /*0012*/ 	.short	0x0070
        /*0014*/ 	.byte	0x00, 0xf0, 0x01, 0x2a


	//----- nvinfo : EIATTR_SPARSE_MMA_MASK
	.align		4
.L_110:
        /*0018*/ 	.byte	0x03, 0x50
        /*001a*/ 	.short	0x0000


	//----- nvinfo : EIATTR_MAXREG_COUNT
	.align		4
        /*001c*/ 	.byte	0x03, 0x1b
        /*001e*/ 	.short	0x00a8


	//----- nvinfo : EIATTR_NUM_BARRIERS
	.align		4
        /*0020*/ 	.byte	0x02, 0x4c
        /*0022*/ 	.byte	0x10
	.zero		1


	//----- nvinfo : EIATTR_EXTERNS
	.align		4
        /*0024*/ 	.byte	0x04, 0x0f
        /*0026*/ 	.short	(.L_112 - .L_111)


	//   ....[0]....
	.align		4
.L_111:
        /*0028*/ 	.word	index@(__assertfail)


	//----- nvinfo : EIATTR_ANNOTATIONS
	.align		4
.L_112:
        /*002c*/ 	.byte	0x04, 0x55
        /*002e*/ 	.short	(.L_114 - .L_113)


	//   ....[0]....
.L_113:
        /*0030*/ 	.word	0x00000001
        /*0034*/ 	.byte	0x30, 0xbf, 0x00, 0x00, 0x01, 0x00, 0x00, 0x00, 0x70, 0xc1, 0x00, 0x00, 0x01, 0x00, 0x00, 0x00
        /*0044*/ 	.byte	0xa0, 0xc1, 0x00, 0x00, 0x01, 0x00, 0x00, 0x00, 0xc0, 0xc1, 0x00, 0x00, 0x01, 0x00, 0x00, 0x00
        /*0054*/ 	.byte	0x10, 0xc2, 0x00, 0x00, 0x01, 0x00, 0x00, 0x00, 0xe0, 0xe3, 0x00, 0x00, 0x01, 0x00, 0x00, 0x00
        /*0064*/ 	.byte	0x20, 0xed, 0x00, 0x00, 0x01, 0x00, 0x00, 0x00, 0x40, 0xed, 0x00, 0x00, 0x01, 0x00, 0x00, 0x00
        /*0074*/ 	.byte	0x00, 0xfe, 0x00, 0x00, 0x01, 0x00, 0x00, 0x00, 0x10, 0xfe, 0x00, 0x00, 0x01, 0x00, 0x00, 0x00
        /*0084*/ 	.byte	0x20, 0x08, 0x01, 0x00, 0x01, 0x00, 0x00, 0x00, 0x30, 0x08, 0x01, 0x00, 0x01, 0x00, 0x00, 0x00
        /*0094*/ 	.byte	0x90, 0x19, 0x01, 0x00


	//----- nvinfo : EIATTR_MERCURY_ISA_VERSION
	.align		4
.L_114:
        /*0098*/ 	.byte	0x03, 0x5f
        /*009a*/ 	.short	0x0101


	//----- nvinfo : EIATTR_UNUSED_LOAD_BYTE_OFFSET
	.align		4
        /*009c*/ 	.byte	0x04, 0x44
        /*009e*/ 	.short	(.L_116 - .L_115)


	//   ....[0]....
.L_115:
        /*00a0*/ 	.word	0x00000980
        /*00a4*/ 	.word	0x0000fff0


	//   ....[1]....
        /*00a8*/ 	.word	0x00007b60
        /*00ac*/ 	.word	0x0000fff0


	//----- nvinfo : EIATTR_INT_WARP_WIDE_INSTR_OFFSETS
	.align		4
.L_116:
        /*00b0*/ 	.byte	0x04, 0x31
        /*00b2*/ 	.short	(.L_118 - .L_117)


	//   ....[0]....
.L_117:
        /*00b4*/ 	.word	0x000000c0


	//   ....[1]....
        /*00b8*/ 	.word	0x000000d0


	//   ....[2]....
        /*00bc*/ 	.word	0x00000170


	//   ....[3]....
        /*00c0*/ 	.word	0x0000c800


	//   ....[4]....
        /*00c4*/ 	.word	0x0000c890


	//   ....[5]....
        /*00c8*/ 	.word	0x00010660


	//   ....[6]....
        /*00cc*/ 	.word	0x000106f0


	//----- nvinfo : EIATTR_COOP_GROUP_MASK_REGIDS
	.align		4
.L_118:
        /*00d0*/ 	.byte	0x04, 0x29
        /*00d2*/ 	.short	(.L_120 - .L_119)


	//   ....[0]....
.L_119:
        /*00d4*/ 	.word	0xffffffff


	//   ....[1]....
        /*00d8*/ 	.word	0xffffffff


	//   ....[2]....
        /*00dc*/ 	.word	0xffffffff


	//   ....[3]....
        /*00e0*/ 	.word	0xffffffff


	//   ....[4]....
        /*00e4*/ 	.word	0xffffffff


	//   ....[5]....
        /*00e8*/ 	.word	0xffffffff


	//   ....[6]....
        /*00ec*/ 	.word	0xffffffff


	//   ....[7]....
        /*00f0*/ 	.word	0xffffffff


	//   ....[8]....
        /*00f4*/ 	.word	0xffffffff


	//   ....[9]....
        /*00f8*/ 	.word	0xffffffff


	//   ....[10]....
        /*00fc*/ 	.word	0xffffffff


	//   ....[11]....
        /*0100*/ 	.word	0xffffffff


	//   ....[12]....
        /*0104*/ 	.word	0xffffffff


	//   ....[13]....
        /*0108*/ 	.word	0xffffffff


	//   ....[14]....
        /*010c*/ 	.word	0xffffffff


	//   ....[15]....
        /*0110*/ 	.word	0xffffffff


	//   ....[16]....
        /*0114*/ 	.word	0xffffffff


	//   ....[17]....
        /*0118*/ 	.word	0xffffffff


	//   ....[18]....
        /*011c*/ 	.word	0xffffffff


	//   ....[19]....
        /*0120*/ 	.word	0xffffffff


	//   ....[20]....
        /*0124*/ 	.word	0xffffffff


	//   ....[21]....
        /*0128*/ 	.word	0xffffffff


	//   ....[22]....
        /*012c*/ 	.word	0xffffffff


	//   ....[23]....
        /*0130*/ 	.word	0xffffffff


	//   ....[24]....
        /*0134*/ 	.word	0xffffffff


	//   ....[25]....
        /*0138*/ 	.word	0xffffffff


	//   ....[26]....
        /*013c*/ 	.word	0xffffffff


	//   ....[27]....
        /*0140*/ 	.word	0xffffffff


	//   ....[28]....
        /*0144*/ 	.word	0xffffffff


	//   ....[29]....
        /*0148*/ 	.word	0xffffffff


	//   ....[30]....
        /*014c*/ 	.word	0xffffffff


	//   ....[31]....
        /*0150*/ 	.word	0xffffffff


	//   ....[32]....
        /*0154*/ 	.word	0xffffffff


	//   ....[33]....
        /*0158*/ 	.word	0xffffffff


	//   ....[34]....
        /*015c*/ 	.word	0xffffffff


	//   ....[35]....
        /*0160*/ 	.word	0xffffffff


	//   ....[36]....
        /*0164*/ 	.word	0xffffffff


	//   ....[37]....
        /*0168*/ 	.word	0xffffffff


	//   ....[38]....
        /*016c*/ 	.word	0xffffffff


	//   ....[39]....
        /*0170*/ 	.word	0xffffffff


	//   ....[40]....
        /*0174*/ 	.word	0xffffffff


	//   ....[41]....
        /*0178*/ 	.word	0xffffffff


	//   ....[42]....
        /*017c*/ 	.word	0xffffffff


	//   ....[43]....
        /*0180*/ 	.word	0xffffffff


	//   ....[44]....
        /*0184*/ 	.word	0xffffffff


	//   ....[45]....
        /*0188*/ 	.word	0xffffffff


	//   ....[46]....
        /*018c*/ 	.word	0xffffffff


	//   ....[47]....
        /*0190*/ 	.word	0xffffffff


	//   ....[48]....
        /*0194*/ 	.word	0xffffffff


	//   ....[49]....
        /*0198*/ 	.word	0xffffffff


	//   ....[50]....
        /*019c*/ 	.word	0xffffffff


	//   ....[51]....
        /*01a0*/ 	.word	0xffffffff


	//   ....[52]....
        /*01a4*/ 	.word	0xffffffff


	//   ....[53]....
        /*01a8*/ 	.word	0xffffffff


	//   ....[54]....
        /*01ac*/ 	.word	0xffffffff


	//   ....[55]....
        /*01b0*/ 	.word	0xffffffff


	//   ....[56]....
        /*01b4*/ 	.word	0xffffffff


	//   ....[57]....
        /*01b8*/ 	.word	0xffffffff


	//   ....[58]....
        /*01bc*/ 	.word	0xffffffff


	//   ....[59]....
        /*01c0*/ 	.word	0xffffffff


	//   ....[60]....
        /*01c4*/ 	.word	0xffffffff


	//   ....[61]....
        /*01c8*/ 	.word	0xffffffff


	//   ....[62]....
        /*01cc*/ 	.word	0xffffffff


	//   ....[63]....
        /*01d0*/ 	.word	0xffffffff


	//   ....[64]....
        /*01d4*/ 	.word	0xffffffff


	//   ....[65]....
        /*01d8*/ 	.word	0xffffffff


	//   ....[66]....
        /*01dc*/ 	.word	0xffffffff


	//   ....[67]....
        /*01e0*/ 	.word	0xffffffff


	//   ....[68]....
        /*01e4*/ 	.word	0xffffffff


	//   ....[69]....
        /*01e8*/ 	.word	0xffffffff


	//   ....[70]....
        /*01ec*/ 	.word	0xffffffff


	//   ....[71]....
        /*01f0*/ 	.word	0xffffffff


	//   ....[72]....
        /*01f4*/ 	.word	0xffffffff


	//   ....[73]....
        /*01f8*/ 	.word	0xffffffff


	//   ....[74]....
        /*01fc*/ 	.word	0xffffffff


	//   ....[75]....
        /*0200*/ 	.word	0xffffffff


	//   ....[76]....
        /*0204*/ 	.word	0xffffffff


	//   ....[77]....
        /*0208*/ 	.word	0xffffffff


	//   ....[78]....
        /*020c*/ 	.word	0xffffffff


	//   ....[79]....
        /*0210*/ 	.word	0xffffffff


	//   ....[80]....
        /*0214*/ 	.word	0xffffffff


	//   ....[81]....
        /*0218*/ 	.word	0xffffffff


	//   ....[82]....
        /*021c*/ 	.word	0xffffffff


	//   ....[83]....
        /*0220*/ 	.word	0xffffffff


	//   ....[84]....
        /*0224*/ 	.word	0xffffffff


	//   ....[85]....
        /*0228*/ 	.word	0xffffffff


	//   ....[86]....
        /*022c*/ 	.word	0xffffffff


	//   ....[87]....
        /*0230*/ 	.word	0xffffffff


	//   ....[88]....
        /*0234*/ 	.word	0xffffffff


	//   ....[89]....
        /*0238*/ 	.word	0xffffffff


	//   ....[90]....
        /*023c*/ 	.word	0xffffffff


	//   ....[91]....
        /*0240*/ 	.word	0xffffffff


	//   ....[92]....
        /*0244*/ 	.word	0xffffffff


	//   ....[93]....
        /*0248*/ 	.word	0xffffffff


	//   ....[94]....
        /*024c*/ 	.word	0xffffffff


	//   ....[95]....
        /*0250*/ 	.word	0xffffffff


	//   ....[96]....
        /*0254*/ 	.word	0xffffffff


	//   ....[97]....
        /*0258*/ 	.word	0xffffffff


	//   ....[98]....
        /*025c*/ 	.word	0xffffffff


	//   ....[99]....
        /*0260*/ 	.word	0xffffffff


	//   ....[100]....
        /*0264*/ 	.word	0xffffffff


	//   ....[101]....
        /*0268*/ 	.word	0xffffffff


	//   ....[102]....
        /*026c*/ 	.word	0xffffffff


	//   ....[103]....
        /*0270*/ 	.word	0xffffffff


	//   ....[104]....
        /*0274*/ 	.word	0xffffffff


	//   ....[105]....
        /*0278*/ 	.word	0xffffffff


	//   ....[106]....
        /*027c*/ 	.word	0xffffffff


	//   ....[107]....
        /*0280*/ 	.word	0xffffffff


	//   ....[108]....
        /*0284*/ 	.word	0xffffffff


	//   ....[109]....
        /*0288*/ 	.word	0xffffffff


	//   ....[110]....
        /*028c*/ 	.word	0xffffffff


	//   ....[111]....
        /*0290*/ 	.word	0xffffffff


	//   ....[112]....
        /*0294*/ 	.word	0xffffffff


	//   ....[113]....
        /*0298*/ 	.word	0xffffffff


	//   ....[114]....
        /*029c*/ 	.word	0xffffffff


	//   ....[115]....
        /*02a0*/ 	.word	0xffffffff


	//   ....[116]....
        /*02a4*/ 	.word	0xffffffff


	//   ....[117]....
        /*02a8*/ 	.word	0xffffffff


	//   ....[118]....
        /*02ac*/ 	.word	0xffffffff


	//   ....[119]....
        /*02b0*/ 	.word	0xffffffff


	//   ....[120]....
        /*02b4*/ 	.word	0xffffffff


	//   ....[121]....
        /*02b8*/ 	.word	0xffffffff


	//   ....[122]....
        /*02bc*/ 	.word	0xffffffff


	//   ....[123]....
        /*02c0*/ 	.word	0xffffffff


	//   ....[124]....
        /*02c4*/ 	.word	0xffffffff


	//   ....[125]....
        /*02c8*/ 	.word	0xffffffff


	//   ....[126]....
        /*02cc*/ 	.word	0xffffffff


	//   ....[127]....
        /*02d0*/ 	.word	0xffffffff


	//   ....[128]....
        /*02d4*/ 	.word	0xffffffff


	//   ....[129]....
        /*02d8*/ 	.word	0xffffffff


	//   ....[130]....
        /*02dc*/ 	.word	0xffffffff


	//   ....[131]....
        /*02e0*/ 	.word	0xffffffff


	//   ....[132]....
        /*02e4*/ 	.word	0xffffffff


	//   ....[133]....
        /*02e8*/ 	.word	0xffffffff


	//   ....[134]....
        /*02ec*/ 	.word	0xffffffff


	//   ....[135]....
        /*02f0*/ 	.word	0xffffffff


	//   ....[136]....
        /*02f4*/ 	.word	0xffffffff


	//   ....[137]....
        /*02f8*/ 	.word	0xffffffff


	//   ....[138]....
        /*02fc*/ 	.word	0xffffffff


	//   ....[139]....
        /*0300*/ 	.word	0xffffffff


	//   ....[140]....
        /*0304*/ 	.word	0xffffffff


	//   ....[141]....
        /*0308*/ 	.word	0xffffffff


	//   ....[142]....
        /*030c*/ 	.word	0xffffffff


	//   ....[143]....
        /*0310*/ 	.word	0xffffffff


	//   ....[144]....
        /*0314*/ 	.word	0xffffffff


	//   ....[145]....
        /*0318*/ 	.word	0xffffffff


	//   ....[146]....
        /*031c*/ 	.word	0xffffffff


	//   ....[147]....
        /*0320*/ 	.word	0xffffffff


	//   ....[148]....
        /*0324*/ 	.word	0xffffffff


	//   ....[149]....
        /*0328*/ 	.word	0xffffffff


	//   ....[150]....
        /*032c*/ 	.word	0xffffffff


	//   ....[151]....
        /*0330*/ 	.word	0xffffffff


	//   ....[152]....
        /*0334*/ 	.word	0xffffffff


	//   ....[153]....
        /*0338*/ 	.word	0xffffffff


	//   ....[154]....
        /*033c*/ 	.word	0xffffffff


	//   ....[155]....
        /*0340*/ 	.word	0xffffffff


	//   ....[156]....
        /*0344*/ 	.word	0xffffffff


	//   ....[157]....
        /*0348*/ 	.word	0xffffffff


	//   ....[158]....
        /*034c*/ 	.word	0xffffffff


	//   ....[159]....
        /*0350*/ 	.word	0xffffffff


	//   ....[160]....
        /*0354*/ 	.word	0xffffffff


	//   ....[161]....
        /*0358*/ 	.word	0xffffffff


	//   ....[162]....
        /*035c*/ 	.word	0xffffffff


	//   ....[163]....
        /*0360*/ 	.word	0xffffffff


	//   ....[164]....
        /*0364*/ 	.word	0xffffffff


	//   ....[165]....
        /*0368*/ 	.word	0xffffffff


	//   ....[166]....
        /*036c*/ 	.word	0xffffffff


	//   ....[167]....
        /*0370*/ 	.word	0xffffffff


	//   ....[168]....
        /*0374*/ 	.word	0xffffffff


	//   ....[169]....
        /*0378*/ 	.word	0xffffffff


	//   ....[170]....
        /*037c*/ 	.word	0xffffffff


	//   ....[171]....
        /*0380*/ 	.word	0xffffffff


	//   ....[172]....
        /*0384*/ 	.word	0xffffffff


	//   ....[173]....
        /*0388*/ 	.word	0xffffffff


	//   ....[174]....
        /*038c*/ 	.word	0xffffffff


	//   ....[175]....
        /*0390*/ 	.word	0xffffffff


	//   ....[176]....
        /*0394*/ 	.word	0xffffffff


	//   ....[177]....
        /*0398*/ 	.word	0xffffffff


	//   ....[178]....
        /*039c*/ 	.word	0xffffffff


	//   ....[179]....
        /*03a0*/ 	.word	0xffffffff


	//   ....[180]....
        /*03a4*/ 	.word	0xffffffff


	//   ....[181]....
        /*03a8*/ 	.word	0xffffffff


	//   ....[182]....
        /*03ac*/ 	.word	0xffffffff


	//   ....[183]....
        /*03b0*/ 	.word	0xffffffff


	//   ....[184]....
        /*03b4*/ 	.word	0xffffffff


	//   ....[185]....
        /*03b8*/ 	.word	0xffffffff


	//   ....[186]....
        /*03bc*/ 	.word	0xffffffff


	//   ....[187]....
        /*03c0*/ 	.word	0xffffffff


	//   ....[188]....
        /*03c4*/ 	.word	0xffffffff


	//   ....[189]....
        /*03c8*/ 	.word	0xffffffff


	//   ....[190]....
        /*03cc*/ 	.word	0xffffffff


	//   ....[191]....
        /*03d0*/ 	.word	0xffffffff


	//   ....[192]....
        /*03d4*/ 	.word	0xffffffff


	//   ....[193]....
        /*03d8*/ 	.word	0xffffffff


	//   ....[194]....
        /*03dc*/ 	.word	0xffffffff


	//   ....[195]....
        /*03e0*/ 	.word	0xffffffff


	//   ....[196]....
        /*03e4*/ 	.word	0xffffffff


	//   ....[197]....
        /*03e8*/ 	.word	0xffffffff


	//   ....[198]....
        /*03ec*/ 	.word	0xffffffff


	//   ....[199]....
        /*03f0*/ 	.word	0xffffffff


	//   ....[200]....
        /*03f4*/ 	.word	0xffffffff


	//   ....[201]....
        /*03f8*/ 	.word	0xffffffff


	//   ....[202]....
        /*03fc*/ 	.word	0xffffffff


	//   ....[203]....
        /*0400*/ 	.word	0xffffffff


	//   ....[204]....
        /*0404*/ 	.word	0xffffffff


	//   ....[205]....
        /*0408*/ 	.word	0xffffffff


	//   ....[206]....
        /*040c*/ 	.word	0xffffffff


	//   ....[207]....
        /*0410*/ 	.word	0xffffffff


	//   ....[208]....
        /*0414*/ 	.word	0xffffffff


	//   ....[209]....
        /*0418*/ 	.word	0xffffffff


	//   ....[210]....
        /*041c*/ 	.word	0xffffffff


	//   ....[211]....
        /*0420*/ 	.word	0xffffffff


	//   ....[212]....
        /*0424*/ 	.word	0xffffffff


	//   ....[213]....
        /*0428*/ 	.word	0xffffffff


	//   ....[214]....
        /*042c*/ 	.word	0xffffffff


	//   ....[215]....
        /*0430*/ 	.word	0xffffffff


	//   ....[216]....
        /*0434*/ 	.word	0xffffffff


	//   ....[217]....
        /*0438*/ 	.word	0x0500000f


	//   ....[218]....
        /*043c*/ 	.word	0x0500000f


	//   ....[219]....
        /*0440*/ 	.word	0x0500000f


	//   ....[220]....
        /*0444*/ 	.word	0x0500000f


	//   ....[221]....
        /*0448*/ 	.word	0x0500000f


	//   ....[222]....
        /*044c*/ 	.word	0x0500000f


	//   ....[223]....
        /*0450*/ 	.word	0x0500000f


	//   ....[224]....
        /*0454*/ 	.word	0x0500000f


	//   ....[225]....
        /*0458*/ 	.word	0x0500000f


	//   ....[226]....
        /*045c*/ 	.word	0x0500000f


	//   ....[227]....
        /*0460*/ 	.word	0x0500000f


	//   ....[228]....
        /*0464*/ 	.word	0x0500000f


	//   ....[229]....
        /*0468*/ 	.word	0x0500000f


	//   ....[230]....
        /*046c*/ 	.word	0x0500000f


	//   ....[231]....
        /*0470*/ 	.word	0x0500000f


	//   ....[232]....
        /*0474*/ 	.word	0x0500000f


	//   ....[233]....
        /*0478*/ 	.word	0x0500000f


	//   ....[234]....
        /*047c*/ 	.word	0x0500000f


	//   ....[235]....
        /*0480*/ 	.word	0x0500000f


	//   ....[236]....
        /*0484*/ 	.word	0x0500000f


	//   ....[237]....
        /*0488*/ 	.word	0x0500000f


	//   ....[238]....
        /*048c*/ 	.word	0x0500000f


	//   ....[239]....
        /*0490*/ 	.word	0x0500000f


	//   ....[240]....
        /*0494*/ 	.word	0x0500000f


	//   ....[241]....
        /*0498*/ 	.word	0x0500000f


	//   ....[242]....
        /*049c*/ 	.word	0x0500000f


	//   ....[243]....
        /*04a0*/ 	.word	0x0500000f


	//   ....[244]....
        /*04a4*/ 	.word	0x0500000f


	//   ....[245]....
        /*04a8*/ 	.word	0x0500000f


	//   ....[246]....
        /*04ac*/ 	.word	0x0500000f


	//   ....[247]....
        /*04b0*/ 	.word	0x0500000f


	//   ....[248]....
        /*04b4*/ 	.word	0x0500000f


	//   ....[249]....
        /*04b8*/ 	.word	0x0500000f


	//   ....[250]....
        /*04bc*/ 	.word	0x0500000f


	//   ....[251]....
        /*04c0*/ 	.word	0x0500000f


	//   ....[252]....
        /*04c4*/ 	.word	0x0500000f


	//   ....[253]....
        /*04c8*/ 	.word	0x0500000f


	//   ....[254]....
        /*04cc*/ 	.word	0x0500000f


	//   ....[255]....
        /*04d0*/ 	.word	0x0500000f


	//   ....[0]....
        /*04d4*/ 	.word	0x0500000f


	//   ....[1]....
        /*04d8*/ 	.word	0x0500000f


	//   ....[2]....
        /*04dc*/ 	.word	0x0500000f


	//   ....[3]....
        /*04e0*/ 	.word	0x0500000f


	//   ....[4]....
        /*04e4*/ 	.word	0x0500000f


	//   ....[5]....
        /*04e8*/ 	.word	0x0500000f


	//   ....[6]....
        /*04ec*/ 	.word	0x0500000f


	//   ....[7]....
        /*04f0*/ 	.word	0x0500000f


	//   ....[8]....
        /*04f4*/ 	.word	0x0500000f


	//   ....[9]....
        /*04f8*/ 	.word	0x0500000f


	//   ....[10]....
        /*04fc*/ 	.word	0x0500000f


	//   ....[11]....
        /*0500*/ 	.word	0x0500000f


	//   ....[12]....
        /*0504*/ 	.word	0x0500000f


	//   ....[13]....
        /*0508*/ 	.word	0x0500000f


	//   ....[14]....
        /*050c*/ 	.word	0x0500000f


	//   ....[15]....
        /*0510*/ 	.word	0x0500000f


	//   ....[16]....
        /*0514*/ 	.word	0x0500000f


	//   ....[17]....
        /*0518*/ 	.word	0x0500000f


	//   ....[18]....
        /*051c*/ 	.word	0x0500000f


	//   ....[19]....
        /*0520*/ 	.word	0x0500000f


	//   ....[20]....
        /*0524*/ 	.word	0x0500000f


	//   ....[21]....
        /*0528*/ 	.word	0x0500000f


	//   ....[22]....
        /*052c*/ 	.word	0x0500000f


	//   ....[23]....
        /*0530*/ 	.word	0x0500000f


	//   ....[24]....
        /*0534*/ 	.word	0x0500000f


	//   ....[25]....
        /*0538*/ 	.word	0x0500000f


	//   ....[26]....
        /*053c*/ 	.word	0x0500000f


	//   ....[27]....
        /*0540*/ 	.word	0x0500000f


	//   ....[28]....
        /*0544*/ 	.word	0x0500000f


	//   ....[29]....
        /*0548*/ 	.word	0x0500000f


	//   ....[30]....
        /*054c*/ 	.word	0x0500000f


	//   ....[31]....
        /*0550*/ 	.word	0x0500000f


	//   ....[32]....
        /*0554*/ 	.word	0x0500000f


	//   ....[33]....
        /*0558*/ 	.word	0x0500000f


	//   ....[34]....
        /*055c*/ 	.word	0x0500000f


	//   ....[35]....
        /*0560*/ 	.word	0x0500000f


	//   ....[36]....
        /*0564*/ 	.word	0x0500000f


	//   ....[37]....
        /*0568*/ 	.word	0x0500000f


	//   ....[38]....
        /*056c*/ 	.word	0x0500000f


	//   ....[39]....
        /*0570*/ 	.word	0x0500000f


	//   ....[40]....
        /*0574*/ 	.word	0x0500000f


	//   ....[41]....
        /*0578*/ 	.word	0x0500000f


	//   ....[42]....
        /*057c*/ 	.word	0x0500000f


	//----- nvinfo : EIATTR_COOP_GROUP_INSTR_OFFSETS
	.align		4
.L_120:
        /*0580*/ 	.byte	0x04, 0x28
        /*0582*/ 	.short	(.L_122 - .L_121)


	//   ....[0]....
.L_121:
        /*0584*/ 	.word	0x00000080


	//   ....[1]....
        /*0588*/ 	.word	0x00000090


	//   ....[2]....
        /*058c*/ 	.word	0x000002d0


	//   ....[3]....
        /*0590*/ 	.word	0x00000430


	//   ....[4]....
        /*0594*/ 	.word	0x00000550


	//   ....[5]....
        /*0598*/ 	.word	0x000006b0


	//   ....[6]....
        /*059c*/ 	.word	0x000015b0


	//   ....[7]....
        /*05a0*/ 	.word	0x00003040


	//   ....[8]....
        /*05a4*/ 	.word	0x000030c0


	//   ....[9]....
        /*05a8*/ 	.word	0x000035e0


	//   ....[10]....
        /*05ac*/ 	.word	0x00003650


	//   ....[11]....
        /*05b0*/ 	.word	0x00005150


	//   ....[12]....
        /*05b4*/ 	.word	0x000051d0


	//   ....[13]....
        /*05b8*/ 	.word	0x000057a0


	//   ....[14]....
        /*05bc*/ 	.word	0x00005870


	//   ....[15]....
        /*05c0*/ 	.word	0x000070d0


	//   ....[16]....
        /*05c4*/ 	.word	0x00007100


	//   ....[17]....
        /*05c8*/ 	.word	0x00007170


	//   ....[18]....
        /*05cc*/ 	.word	0x00007190


	//   ....[19]....
        /*05d0*/ 	.word	0x00008aa0


	//   ....[20]....
        /*05d4*/ 	.word	0x00008ad0


	//   ....[21]....
        /*05d8*/ 	.word	0x00008b00


	//   ....[22]....
        /*05dc*/ 	.word	0x00008b30


	//   ....[23]....
        /*05e0*/ 	.word	0x00008b50


	//   ....[24]....
        /*05e4*/ 	.word	0x00008b60


	//   ....[25]....
        /*05e8*/ 	.word	0x00008b70


	//   ....[26]....
        /*05ec*/ 	.word	0x00008b80


	//   ....[27]....
        /*05f0*/ 	.word	0x00008b90


	//   ....[28]....
        /*05f4*/ 	.word	0x00008bc0


	//   ....[29]....
        /*05f8*/ 	.word	0x00008bd0


	//   ....[30]....
        /*05fc*/ 	.word	0x00008be0


	//   ....[31]....
        /*0600*/ 	.word	0x00008bf0


	//   ....[32]....
        /*0604*/ 	.word	0x00008c00


	//   ....[33]....
        /*0608*/ 	.word	0x00008c10


	//   ....[34]....
        /*060c*/ 	.word	0x00008c20


	//   ....[35]....
        /*0610*/ 	.word	0x00008c30


	//   ....[36]....
        /*0614*/ 	.word	0x00008c40


	//   ....[37]....
        /*0618*/ 	.word	0x00008c50


	//   ....[38]....
        /*061c*/ 	.word	0x00008c60


	//   ....[39]....
        /*0620*/ 	.word	0x00008c70


	//   ....[40]....
        /*0624*/ 	.word	0x00008c80


	//   ....[41]....
        /*0628*/ 	.word	0x00008c90


	//   ....[42]....
        /*062c*/ 	.word	0x00008ca0


	//   ....[43]....
        /*0630*/ 	.word	0x00008cb0


	//   ....[44]....
        /*0634*/ 	.word	0x00008cc0


	//   ....[45]....
        /*0638*/ 	.word	0x00008cd0


	//   ....[46]....
        /*063c*/ 	.word	0x00008ce0


	//   ....[47]....
        /*0640*/ 	.word	0x00008cf0


	//   ....[48]....
        /*0644*/ 	.word	0x00008d00


	//   ....[49]....
        /*0648*/ 	.word	0x00008d10


	//   ....[50]....
        /*064c*/ 	.word	0x00008d20


	//   ....[51]....
        /*0650*/ 	.word	0x00008d30


	//   ....[52]....
        /*0654*/ 	.word	0x00008d40


	//   ....[53]....
        /*0658*/ 	.word	0x00008d50


	//   ....[54]....
        /*065c*/ 	.word	0x00008d60


	//   ....[55]....
        /*0660*/ 	.word	0x00008d70


	//   ....[56]....
        /*0664*/ 	.word	0x00008d80


	//   ....[57]....
        /*0668*/ 	.word	0x00008d90


	//   ....[58]....
        /*066c*/ 	.word	0x00008da0


	//   ....[59]....
        /*0670*/ 	.word	0x00008dd0


	//   ....[60]....
        /*0674*/ 	.word	0x00008e10


	//   ....[61]....
        /*0678*/ 	.word	0x00008e40


	//   ....[62]....
        /*067c*/ 	.word	0x00008e70


	//   ....[63]....
        /*0680*/ 	.word	0x00008eb0


	//   ....[64]....
        /*0684*/ 	.word	0x00008ee0


	//   ....[65]....
        /*0688*/ 	.word	0x00008ef0


	//   ....[66]....
        /*068c*/ 	.word	0x00008f20


	//   ....[67]....
        /*0690*/ 	.word	0x00008f50


	//   ....[68]....
        /*0694*/ 	.word	0x00008f80


	//   ....[69]....
        /*0698*/ 	.word	0x00008f90


	//   ....[70]....
        /*069c*/ 	.word	0x00008fa0


	//   ....[71]....
        /*06a0*/ 	.word	0x00008fb0


	//   ....[72]....
        /*06a4*/ 	.word	0x00008fc0


	//   ....[73]....
        /*06a8*/ 	.word	0x00008fd0


	//   ....[74]....
        /*06ac*/ 	.word	0x00008fe0


	//   ....[75]....
        /*06b0*/ 	.word	0x00008ff0


	//   ....[76]....
        /*06b4*/ 	.word	0x00009000


	//   ....[77]....
        /*06b8*/ 	.word	0x00009010


	//   ....[78]....
        /*06bc*/ 	.word	0x00009020


	//   ....[79]....
        /*06c0*/ 	.word	0x00009040


	//   ....[80]....
        /*06c4*/ 	.word	0x00009050


	//   ....[81]....
        /*06c8*/ 	.word	0x00009060


	//   ....[82]....
        /*06cc*/ 	.word	0x00009070


	//   ....[83]....
        /*06d0*/ 	.word	0x00009930


	//   ....[84]....
        /*06d4*/ 	.word	0x00009990


	//   ....[85]....
        /*06d8*/ 	.word	0x000099c0


	//   ....[86]....
        /*06dc*/ 	.word	0x00009a10


	//   ....[87]....
        /*06e0*/ 	.word	0x0000a250


	//   ....[88]....
        /*06e4*/ 	.word	0x0000a280


	//   ....[89]....
        /*06e8*/ 	.word	0x0000a3d0


	//   ....[90]....
        /*06ec*/ 	.word	0x0000a3f0


	//   ....[91]....
        /*06f0*/ 	.word	0x0000a530


	//   ....[92]....
        /*06f4*/ 	.word	0x0000a550


	//   ....[93]....
        /*06f8*/ 	.word	0x0000a6a0


	//   ....[94]....
        /*06fc*/ 	.word	0x0000a6c0


	//   ....[95]....
        /*0700*/ 	.word	0x0000b010


	//   ....[96]....
        /*0704*/ 	.word	0x0000b040


	//   ....[97]....
        /*0708*/ 	.word	0x0000b190


	//   ....[98]....
        /*070c*/ 	.word	0x0000b1b0


	//   ....[99]....
        /*0710*/ 	.word	0x0000b2f0


	//   ....[100]....
        /*0714*/ 	.word	0x0000b310


	//   ....[101]....
        /*0718*/ 	.word	0x0000b460


	//   ....[102]....
        /*071c*/ 	.word	0x0000b480


	//   ....[103]....
        /*0720*/ 	.word	0x0000b650


	//   ....[104]....
        /*0724*/ 	.word	0x0000b800


	//   ....[105]....
        /*0728*/ 	.word	0x0000b830


	//   ....[106]....
        /*072c*/ 	.word	0x0000b860


	//   ....[107]....
        /*0730*/ 	.word	0x0000b890


	//   ....[108]....
        /*0734*/ 	.word	0x0000b8c0


	//   ....[109]....
        /*0738*/ 	.word	0x0000b900


	//   ....[110]....
        /*073c*/ 	.word	0x0000ba50


	//   ....[111]....
        /*0740*/ 	.word	0x0000ba80


	//   ....[112]....
        /*0744*/ 	.word	0x0000bab0


	//   ....[113]....
        /*0748*/ 	.word	0x0000bae0


	//   ....[114]....
        /*074c*/ 	.word	0x0000bb10


	//   ....[115]....
        /*0750*/ 	.word	0x0000bb50


	//   ....[116]....
        /*0754*/ 	.word	0x0000bbd0


	//   ....[117]....
        /*0758*/ 	.word	0x0000bc10


	//   ....[118]....
        /*075c*/ 	.word	0x0000bca0


	//   ....[119]....
        /*0760*/ 	.word	0x0000d410


	//   ....[120]....
        /*0764*/ 	.word	0x0000d440


	//   ....[121]....
        /*0768*/ 	.word	0x0000d560


	//   ....[122]....
        /*076c*/ 	.word	0x0000d570


	//   ....[123]....
        /*0770*/ 	.word	0x0000d5e0


	//   ....[124]....
        /*0774*/ 	.word	0x0000d5f0


	//   ....[125]....
        /*0778*/ 	.word	0x0000d660


	//   ....[126]....
        /*077c*/ 	.word	0x0000d670


	//   ....[127]....
        /*0780*/ 	.word	0x0000d6e0


	//   ....[128]....
        /*0784*/ 	.word	0x0000d6f0


	//   ....[129]....
        /*0788*/ 	.word	0x0000d760


	//   ....[130]....
        /*078c*/ 	.word	0x0000d770


	//   ....[131]....
        /*0790*/ 	.word	0x0000d7e0


	//   ....[132]....
        /*0794*/ 	.word	0x0000d7f0


	//   ....[133]....
        /*0798*/ 	.word	0x0000d800


	//   ....[134]....
        /*079c*/ 	.word	0x0000d880


	//   ....[135]....
        /*07a0*/ 	.word	0x0000dc00


	//   ....[136]....
        /*07a4*/ 	.word	0x0000dc30


	//   ....[137]....
        /*07a8*/ 	.word	0x0000dc60


	//   ....[138]....
        /*07ac*/ 	.word	0x0000dd30


	//   ....[139]....
        /*07b0*/ 	.word	0x0000dd40


	//   ....[140]....
        /*07b4*/ 	.word	0x0000ddc0


	//   ....[141]....
        /*07b8*/ 	.word	0x0000de00


	//   ....[142]....
        /*07bc*/ 	.word	0x0000de40


	//   ....[143]....
        /*07c0*/ 	.word	0x0000de90


	//   ....[144]....
        /*07c4*/ 	.word	0x0000dec0


	//   ....[145]....
        /*07c8*/ 	.word	0x0000df10


	//   ....[146]....
        /*07cc*/ 	.word	0x0000df40


	//   ....[147]....
        /*07d0*/ 	.word	0x0000df90


	//   ....[148]....
        /*07d4*/ 	.word	0x0000dfc0


	//   ....[149]....
        /*07d8*/ 	.word	0x0000dfe0


	//   ....[150]....
        /*07dc*/ 	.word	0x0000e020


	//   ....[151]....
        /*07e0*/ 	.word	0x0000e760


	//   ....[152]....
        /*07e4*/ 	.word	0x0000e790


	//   ....[153]....
        /*07e8*/ 	.word	0x0000e7c0


	//   ....[154]....
        /*07ec*/ 	.word	0x0000e800


	//   ....[155]....
        /*07f0*/ 	.word	0x0000e880


	//   ....[156]....
        /*07f4*/ 	.word	0x0000e8a0


	//   ....[157]....
        /*07f8*/ 	.word	0x0000e920


	//   ....[158]....
        /*07fc*/ 	.word	0x0000e940


	//   ....[159]....
        /*0800*/ 	.word	0x0000e9c0


	//   ....[160]....
        /*0804*/ 	.word	0x0000e9e0


	//   ....[161]....
        /*0808*/ 	.word	0x0000ea60


	//   ....[162]....
        /*080c*/ 	.word	0x0000ea80


	//   ....[163]....
        /*0810*/ 	.word	0x0000eb00


	//   ....[164]....
        /*0814*/ 	.word	0x0000eb20


	//   ....[165]....
        /*0818*/ 	.word	0x0000eb60


	//   ....[166]....
        /*081c*/ 	.word	0x0000ebb0


	//   ....[167]....
        /*0820*/ 	.word	0x0000f2c0


	//   ....[168]....
        /*0824*/ 	.word	0x0000f2e0


	//   ....[169]....
        /*0828*/ 	.word	0x0000f340


	//   ....[170]....
        /*082c*/ 	.word	0x0000f350


	//   ....[171]....
        /*0830*/ 	.word	0x0000f3a0


	//   ....[172]....
        /*0834*/ 	.word	0x0000f3b0


	//   ....[173]....
        /*0838*/ 	.word	0x0000f400


	//   ....[174]....
        /*083c*/ 	.word	0x0000f410


	//   ....[175]....
        /*0840*/ 	.word	0x0000f460


	//   ....[176]....
        /*0844*/ 	.word	0x0000f470


	//   ....[177]....
        /*0848*/ 	.word	0x0000f4c0


	//   ....[178]....
        /*084c*/ 	.word	0x0000f4d0


	//   ....[179]....
        /*0850*/ 	.word	0x0000f520


	//   ....[180]....
        /*0854*/ 	.word	0x0000f530


	//   ....[181]....
        /*0858*/ 	.word	0x0000f540


	//   ....[182]....
        /*085c*/ 	.word	0x0000f590


	//   ....[183]....
        /*0860*/ 	.word	0x0000f8c0


	//   ....[184]....
        /*0864*/ 	.word	0x0000f8d0


	//   ....[185]....
        /*0868*/ 	.word	0x0000f8e0


	//   ....[186]....
        /*086c*/ 	.word	0x0000f8f0


	//   ....[187]....
        /*0870*/ 	.word	0x0000f900


	//   ....[188]....
        /*0874*/ 	.word	0x0000f920


	//   ....[189]....
        /*0878*/ 	.word	0x0000f940


	//   ....[190]....
        /*087c*/ 	.word	0x0000f980


	//   ....[191]....
        /*0880*/ 	.word	0x0000f990


	//   ....[192]....
        /*0884*/ 	.word	0x0000f9e0


	//   ....[193]....
        /*0888*/ 	.word	0x0000fa00


	//   ....[194]....
        /*088c*/ 	.word	0x0000fab0


	//   ....[195]....
        /*0890*/ 	.word	0x0000fac0


	//   ....[196]....
        /*0894*/ 	.word	0x0000fad0


	//   ....[197]....
        /*0898*/ 	.word	0x0000fae0


	//   ....[198]....
        /*089c*/ 	.word	0x0000faf0


	//   ....[199]....
        /*08a0*/ 	.word	0x000111f0


	//   ....[200]....
        /*08a4*/ 	.word	0x00011220


	//   ....[201]....
        /*08a8*/ 	.word	0x00011250


	//   ....[202]....
        /*08ac*/ 	.word	0x00011260


	//   ....[203]....
        /*08b0*/ 	.word	0x00011290


	//   ....[204]....
        /*08b4*/ 	.word	0x000112a0


	//   ....[205]....
        /*08b8*/ 	.word	0x000112d0


	//   ....[206]....
        /*08bc*/ 	.word	0x00011310


	//   ....[207]....
        /*08c0*/ 	.word	0x00011450


	//   ....[208]....
        /*08c4*/ 	.word	0x00011480


	//   ....[209]....
        /*08c8*/ 	.word	0x000114b0


	//   ....[210]....
        /*08cc*/ 	.word	0x000114e0


	//   ....[211]....
        /*08d0*/ 	.word	0x00011510


	//   ....[212]....
        /*08d4*/ 	.word	0x00011550


	//   ....[213]....
        /*08d8*/ 	.word	0x000115e0


	//   ....[214]....
        /*08dc*/ 	.word	0x00011620


	//   ....[215]....
        /*08e0*/ 	.word	0x000116b0


	//   ....[216]....
        /*08e4*/ 	.word	0x00011ab0


	//   ....[217]....
        /*08e8*/ 	.word	0x00012030


	//   ....[218]....
        /*08ec*/ 	.word	0x00012110


	//   ....[219]....
        /*08f0*/ 	.word	0x000121f0


	//   ....[220]....
        /*08f4*/ 	.word	0x000122b0


	//   ....[221]....
        /*08f8*/ 	.word	0x000123a0


	//   ....[222]....
        /*08fc*/ 	.word	0x00012400


	//   ....[223]....
        /*0900*/ 	.word	0x000124e0


	//   ....[224]....
        /*0904*/ 	.word	0x00012540


	//   ....[225]....
        /*0908*/ 	.word	0x00012620


	//   ....[226]....
        /*090c*/ 	.word	0x00012680


	//   ....[227]....
        /*0910*/ 	.word	0x00012760


	//   ....[228]....
        /*0914*/ 	.word	0x000127c0


	//   ....[229]....
        /*0918*/ 	.word	0x000128a0


	//   ....[230]....
        /*091c*/ 	.word	0x00012900


	//   ....[231]....
        /*0920*/ 	.word	0x000129e0


	//   ....[232]....
        /*0924*/ 	.word	0x00012a40


	//   ....[233]....
        /*0928*/ 	.word	0x00012b10


	//   ....[234]....
        /*092c*/ 	.word	0x00012ca0


	//   ....[235]....
        /*0930*/ 	.word	0x00012d30


	//   ....[236]....
        /*0934*/ 	.word	0x00012e50


	//   ....[237]....
        /*0938*/ 	.word	0x00012ea0


	//   ....[238]....
        /*093c*/ 	.word	0x00012fa0


	//   ....[239]....
        /*0940*/ 	.word	0x00012ff0


	//   ....[240]....
        /*0944*/ 	.word	0x000130f0


	//   ....[241]....
        /*0948*/ 	.word	0x00013140


	//   ....[242]....
        /*094c*/ 	.word	0x00013220


	//   ....[243]....
        /*0950*/ 	.word	0x000132c0


	//   ....[244]....
        /*0954*/ 	.word	0x00013340


	//   ....[245]....
        /*0958*/ 	.word	0x000133f0


	//   ....[246]....
        /*095c*/ 	.word	0x00013470


	//   ....[247]....
        /*0960*/ 	.word	0x00013520


	//   ....[248]....
        /*0964*/ 	.word	0x000135a0


	//   ....[249]....
        /*0968*/ 	.word	0x00013650


	//   ....[250]....
        /*096c*/ 	.word	0x000136f0


	//   ....[251]....
        /*0970*/ 	.word	0x00013760


	//   ....[252]....
        /*0974*/ 	.word	0x000137e0


	//   ....[253]....
        /*0978*/ 	.word	0x000138a0


	//   ....[254]....
        /*097c*/ 	.word	0x00013910


	//   ....[255]....
        /*0980*/ 	.word	0x000139f0


	//   ....[0]....
        /*0984*/ 	.word	0x00013a60


	//   ....[1]....
        /*0988*/ 	.word	0x00013b40


	//   ....[2]....
        /*098c*/ 	.word	0x00013bb0


	//   ....[3]....
        /*0990*/ 	.word	0x00013c90


	//   ....[4]....
        /*0994*/ 	.word	0x00013d00


	//   ....[5]....
        /*0998*/ 	.word	0x00013de0


	//   ....[6]....
        /*099c*/ 	.word	0x00013e50


	//   ....[7]....
        /*09a0*/ 	.word	0x00013f20


	//   ....[8]....
        /*09a4*/ 	.word	0x00013f90


	//   ....[9]....
        /*09a8*/ 	.word	0x00014050


	//   ....[10]....
        /*09ac*/ 	.word	0x00014180


	//   ....[11]....
        /*09b0*/ 	.word	0x00014220


	//   ....[12]....
        /*09b4*/ 	.word	0x00014280


	//   ....[13]....
        /*09b8*/ 	.word	0x00014340


	//   ....[14]....
        /*09bc*/ 	.word	0x000143a0


	//   ....[15]....
        /*09c0*/ 	.word	0x00014460


	//   ....[16]....
        /*09c4*/ 	.word	0x000144c0


	//   ....[17]....
        /*09c8*/ 	.word	0x00014580


	//   ....[18]....
        /*09cc*/ 	.word	0x000145e0


	//   ....[19]....
        /*09d0*/ 	.word	0x000146a0


	//   ....[20]....
        /*09d4*/ 	.word	0x00014700


	//   ....[21]....
        /*09d8*/ 	.word	0x000147c0


	//   ....[22]....
        /*09dc*/ 	.word	0x00014820


	//   ....[23]....
        /*09e0*/ 	.word	0x000148e0


	//   ....[24]....
        /*09e4*/ 	.word	0x00014940


	//   ....[25]....
        /*09e8*/ 	.word	0x00014a00


	//   ....[26]....
        /*09ec*/ 	.word	0x00014af0


	//   ....[27]....
        /*09f0*/ 	.word	0x00014b80


	//   ....[28]....
        /*09f4*/ 	.word	0x00014be0


	//   ....[29]....
        /*09f8*/ 	.word	0x00014c90


	//   ....[30]....
        /*09fc*/ 	.word	0x00014cf0


	//   ....[31]....
        /*0a00*/ 	.word	0x00014db0


	//   ....[32]....
        /*0a04*/ 	.word	0x00014e10


	//   ....[33]....
        /*0a08*/ 	.word	0x00014ed0


	//   ....[34]....
        /*0a0c*/ 	.word	0x00014f60


	//   ....[35]....
        /*0a10*/ 	.word	0x00015000


	//   ....[36]....
        /*0a14*/ 	.word	0x00015080


	//   ....[37]....
        /*0a18*/ 	.word	0x00015120


	//   ....[38]....
        /*0a1c*/ 	.word	0x00015180


	//   ....[39]....
        /*0a20*/ 	.word	0x00015240


	//   ....[40]....
        /*0a24*/ 	.word	0x000152a0


	//   ....[41]....
        /*0a28*/ 	.word	0x00015360


	//   ....[42]....
        /*0a2c*/ 	.word	0x000155b0


	//----- nvinfo : EIATTR_REG_RECONFIG
	.align		4
.L_122:
        /*0a30*/ 	.byte	0x01, 0x54
	.zero		2


	//----- nvinfo : EIATTR_SYSCALL_OFFSETS
	.align		4
        /*0a34*/ 	.byte	0x04, 0x46
        /*0a36*/ 	.short	(.L_124 - .L_123)


	//   ....[0]....
.L_123:
        /*0a38*/ 	.word	0x000017a0


	//   ....[1]....
        /*0a3c*/ 	.word	0x0000c9f0


	//   ....[2]....
        /*0a40*/ 	.word	0x0000cb60


	//   ....[3]....
        /*0a44*/ 	.word	0x0000ccb0


	//   ....[4]....
        /*0a48*/ 	.word	0x0000cdf0


	//   ....[5]....
        /*0a4c*/ 	.word	0x0000e3c0


	//----- nvinfo : EIATTR_MBARRIER_INSTR_OFFSETS
	.align		4
.L_124:
        /*0a50*/ 	.byte	0x04, 0x39
        /*0a52*/ 	.short	(.L_126 - .L_125)


	//   ....[0]....
.L_125:
        /*0a54*/ 	.word	0x00000180
        /*0a58*/ 	.word	0x000000ff
        /*0a5c*/ 	.word	0x00038800
        /*0a60*/ 	.short	0x0100
        /*0a62*/ 	.byte	0x08
	.zero		1


	//   ....[1]....
        /*0a64*/ 	.word	0x00000190
        /*0a68*/ 	.word	0x000000ff
        /*0a6c*/ 	.word	0x00038820
        /*0a70*/ 	.short	0x0100
        /*0a72*/ 	.byte	0x08
	.zero		1


	//   ....[2]....
        /*0a74*/ 	.word	0x00000280
        /*0a78*/ 	.word	0x000000ff
        /*0a7c*/ 	.word	0x00038830
        /*0a80*/ 	.short	0x0100
        /*0a82*/ 	.byte	0x08
	.zero		1


	//   ....[3]....
        /*0a84*/ 	.word	0x00000290
        /*0a88*/ 	.word	0x000000ff
        /*0a8c*/ 	.word	0x00038840
        /*0a90*/ 	.short	0x0100
        /*0a92*/ 	.byte	0x08
	.zero		1


	//   ....[4]....
        /*0a94*/ 	.word	0x000002a0
        /*0a98*/ 	.word	0x000000ff
        /*0a9c*/ 	.word	0x00038838
        /*0aa0*/ 	.short	0x0100
        /*0aa2*/ 	.byte	0x08
	.zero		1


	//   ....[5]....
        /*0aa4*/ 	.word	0x000002b0
        /*0aa8*/ 	.word	0x000000ff
        /*0aac*/ 	.word	0x00038848
        /*0ab0*/ 	.short	0x0100
        /*0ab2*/ 	.byte	0x08
	.zero		1


	//   ....[6]....
        /*0ab4*/ 	.word	0x000003e0
        /*0ab8*/ 	.word	0x000000ff
        /*0abc*/ 	.word	0x00038850
        /*0ac0*/ 	.short	0x0100
        /*0ac2*/ 	.byte	0x08
	.zero		1


	//   ....[7]....
        /*0ac4*/ 	.word	0x000003f0
        /*0ac8*/ 	.word	0x000000ff
        /*0acc*/ 	.word	0x00038860
        /*0ad0*/ 	.short	0x0100
        /*0ad2*/ 	.byte	0x08
	.zero		1


	//   ....[8]....
        /*0ad4*/ 	.word	0x00000400
        /*0ad8*/ 	.word	0x000000ff
        /*0adc*/ 	.word	0x00038858
        /*0ae0*/ 	.short	0x0100
        /*0ae2*/ 	.byte	0x08
	.zero		1


	//   ....[9]....
        /*0ae4*/ 	.word	0x00000410
        /*0ae8*/ 	.word	0x000000ff
        /*0aec*/ 	.word	0x00038868
        /*0af0*/ 	.short	0x0100
        /*0af2*/ 	.byte	0x08
	.zero		1


	//   ....[10]....
        /*0af4*/ 	.word	0x00000500
        /*0af8*/ 	.word	0x000000ff
        /*0afc*/ 	.word	0x00038870
        /*0b00*/ 	.short	0x0100
        /*0b02*/ 	.byte	0x06
	.zero		1


	//   ....[11]....
        /*0b04*/ 	.word	0x00000510
        /*0b08*/ 	.word	0x000000ff
        /*0b0c*/ 	.word	0x00038880
        /*0b10*/ 	.short	0x0100
        /*0b12*/ 	.byte	0x06
	.zero		1


	//   ....[12]....
        /*0b14*/ 	.word	0x00000520
        /*0b18*/ 	.word	0x000000ff
        /*0b1c*/ 	.word	0x00038878
        /*0b20*/ 	.short	0x0100
        /*0b22*/ 	.byte	0x06
	.zero		1


	//   ....[13]....
        /*0b24*/ 	.word	0x00000530
        /*0b28*/ 	.word	0x000000ff
        /*0b2c*/ 	.word	0x00038888
        /*0b30*/ 	.short	0x0100
        /*0b32*/ 	.byte	0x06
	.zero		1


	//   ....[14]....
        /*0b34*/ 	.word	0x00000660
        /*0b38*/ 	.word	0x000000ff
        /*0b3c*/ 	.word	0x00038890
        /*0b40*/ 	.short	0x0100
        /*0b42*/ 	.byte	0x08
	.zero		1


	//   ....[15]....
        /*0b44*/ 	.word	0x00000670
        /*0b48*/ 	.word	0x000000ff
        /*0b4c*/ 	.word	0x000388a0
        /*0b50*/ 	.short	0x0100
        /*0b52*/ 	.byte	0x08
	.zero		1


	//   ....[16]....
        /*0b54*/ 	.word	0x00000680
        /*0b58*/ 	.word	0x000000ff
        /*0b5c*/ 	.word	0x00038898
        /*0b60*/ 	.short	0x0100
        /*0b62*/ 	.byte	0x08
	.zero		1


	//   ....[17]....
        /*0b64*/ 	.word	0x00000690
        /*0b68*/ 	.word	0x000000ff
        /*0b6c*/ 	.word	0x000388a8
        /*0b70*/ 	.short	0x0100
        /*0b72*/ 	.byte	0x08
	.zero		1


	//   ....[18]....
        /*0b74*/ 	.word	0x000007e0
        /*0b78*/ 	.word	0x000000ff
        /*0b7c*/ 	.word	0x000388b0
        /*0b80*/ 	.short	0x0100
        /*0b82*/ 	.byte	0x08
	.zero		1


	//   ....[19]....
        /*0b84*/ 	.word	0x000007f0
        /*0b88*/ 	.word	0x000000ff
        /*0b8c*/ 	.word	0x000388c0
        /*0b90*/ 	.short	0x0100
        /*0b92*/ 	.byte	0x08
	.zero		1


	//   ....[20]....
        /*0b94*/ 	.word	0x00000800
        /*0b98*/ 	.word	0x000000ff
        /*0b9c*/ 	.word	0x000388b8
        /*0ba0*/ 	.short	0x0100
        /*0ba2*/ 	.byte	0x08
	.zero		1


	//   ....[21]....
        /*0ba4*/ 	.word	0x00000810
        /*0ba8*/ 	.word	0x000000ff
        /*0bac*/ 	.word	0x000388c8
        /*0bb0*/ 	.short	0x0100
        /*0bb2*/ 	.byte	0x08
	.zero		1


	//   ....[22]....
        /*0bb4*/ 	.word	0x00001ac0
        /*0bb8*/ 	.word	0x000000ff
        /*0bbc*/ 	.word	0x00038800
        /*0bc0*/ 	.short	0x010a
        /*0bc2*/ 	.byte	0x34
	.zero		1


	//   ....[23]....
        /*0bc4*/ 	.word	0x00001bb0
        /*0bc8*/ 	.word	0x000000ff
        /*0bcc*/ 	.word	0x00038830
        /*0bd0*/ 	.short	0x010a
        /*0bd2*/ 	.byte	0x35
	.zero		1


	//   ....[24]....
        /*0bd4*/ 	.word	0x00001bf0
        /*0bd8*/ 	.word	0x000000ff
        /*0bdc*/ 	.word	0x00038830
        /*0be0*/ 	.short	0x010a
        /*0be2*/ 	.byte	0x35
	.zero		1


	//   ....[25]....
        /*0be4*/ 	.word	0x00002660
        /*0be8*/ 	.word	0x000000ff
        /*0bec*/ 	.word	0x00000000
        /*0bf0*/ 	.short	0x0101
        /*0bf2*/ 	.byte	0x06
	.zero		1


	//   ....[26]....
        /*0bf4*/ 	.word	0x000041b0
        /*0bf8*/ 	.word	0x000000ff
        /*0bfc*/ 	.word	0x00038850
        /*0c00*/ 	.short	0x010a
        /*0c02*/ 	.byte	0x35
	.zero		1


	//   ....[27]....
        /*0c04*/ 	.word	0x000041f0
        /*0c08*/ 	.word	0x000000ff
        /*0c0c*/ 	.word	0x00038850
        /*0c10*/ 	.short	0x010a
        /*0c12*/ 	.byte	0x35
	.zero		1


	//   ....[28]....
        /*0c14*/ 	.word	0x00004440
        /*0c18*/ 	.word	0x000000ff
        /*0c1c*/ 	.word	0x00000000
        /*0c20*/ 	.short	0x0101
        /*0c22*/ 	.byte	0x35
	.zero		1


	//   ....[29]....
        /*0c24*/ 	.word	0x000045c0
        /*0c28*/ 	.word	0x000000ff
        /*0c2c*/ 	.word	0x00038830
        /*0c30*/ 	.short	0x010a
        /*0c32*/ 	.byte	0x2f
	.zero		1


	//   ....[30]....
        /*0c34*/ 	.word	0x00004610
        /*0c38*/ 	.word	0x000000ff
        /*0c3c*/ 	.word	0x00038830
        /*0c40*/ 	.short	0x010a
        /*0c42*/ 	.byte	0x2f
	.zero		1


	//   ....[31]....
        /*0c44*/ 	.word	0x00004db0
        /*0c48*/ 	.word	0x000000ff
        /*0c4c*/ 	.word	0x00000000
        /*0c50*/ 	.short	0x0101
        /*0c52*/ 	.byte	0x06
	.zero		1


	//   ....[32]....
        /*0c54*/ 	.word	0x00006ca0
        /*0c58*/ 	.word	0x000000ff
        /*0c5c*/ 	.word	0x00038850
        /*0c60*/ 	.short	0x010a
        /*0c62*/ 	.byte	0x2f
	.zero		1


	//   ....[33]....
        /*0c64*/ 	.word	0x00006d00
        /*0c68*/ 	.word	0x000000ff
        /*0c6c*/ 	.word	0x00038850
        /*0c70*/ 	.short	0x010a
        /*0c72*/ 	.byte	0x2f
	.zero		1


	//   ....[34]....
        /*0c74*/ 	.word	0x00006f10
        /*0c78*/ 	.word	0x000000ff
        /*0c7c*/ 	.word	0x00000000
        /*0c80*/ 	.short	0x0101
        /*0c82*/ 	.byte	0x2f
	.zero		1


	//   ....[35]....
        /*0c84*/ 	.word	0x0000a270
        /*0c88*/ 	.word	0x000000ff
        /*0c8c*/ 	.word	0x00000000
        /*0c90*/ 	.short	0x0101
        /*0c92*/ 	.byte	0x07
	.zero		1


	//   ....[36]....
        /*0c94*/ 	.word	0x0000d210
        /*0c98*/ 	.word	0x00000006
        /*0c9c*/ 	.word	0x00038880
        /*0ca0*/ 	.short	0x010a
        /*0ca2*/ 	.byte	0x3f
	.zero		1


	//   ....[37]....
        /*0ca4*/ 	.word	0x0000d970
        /*0ca8*/ 	.word	0x00000006
        /*0cac*/ 	.word	0x00038870
        /*0cb0*/ 	.short	0x0107
        /*0cb2*/ 	.byte	0x3f
	.zero		1


	//   ....[38]....
        /*0cb4*/ 	.word	0x0000da30
        /*0cb8*/ 	.word	0x00000006
        /*0cbc*/ 	.word	0x00038870
        /*0cc0*/ 	.short	0x0101
        /*0cc2*/ 	.byte	0x3f
	.zero		1


	//   ....[39]....
        /*0cc4*/ 	.word	0x0000da60
        /*0cc8*/ 	.word	0x00000006
        /*0ccc*/ 	.word	0x00038840
        /*0cd0*/ 	.short	0x010a
        /*0cd2*/ 	.byte	0x3f
	.zero		1


	//   ....[40]....
        /*0cd4*/ 	.word	0x0000e0f0
        /*0cd8*/ 	.word	0x00000006
        /*0cdc*/ 	.word	0x00038830
        /*0ce0*/ 	.short	0x0107
        /*0ce2*/ 	.byte	0x3f
	.zero		1


	//   ....[41]....
        /*0ce4*/ 	.word	0x0000e1b0
        /*0ce8*/ 	.word	0x00000006
        /*0cec*/ 	.word	0x00038830
        /*0cf0*/ 	.short	0x0101
        /*0cf2*/ 	.byte	0x3f
	.zero		1


	//   ....[42]....
        /*0cf4*/ 	.word	0x0000eca0
        /*0cf8*/ 	.word	0x00000016
        /*0cfc*/ 	.word	0x00038800
        /*0d00*/ 	.short	0x0107
        /*0d02*/ 	.byte	0x3f
	.zero		1


	//   ....[43]....
        /*0d04*/ 	.word	0x0000eda0
        /*0d08*/ 	.word	0x00000016
        /*0d0c*/ 	.word	0x00038800
        /*0d10*/ 	.short	0x0101
        /*0d12*/ 	.byte	0x3f
	.zero		1


	//   ....[44]....
        /*0d14*/ 	.word	0x0000edc0
        /*0d18*/ 	.word	0x00000016
        /*0d1c*/ 	.word	0x00038820
        /*0d20*/ 	.short	0x010a
        /*0d22*/ 	.byte	0x3f
	.zero		1


	//   ....[45]....
        /*0d24*/ 	.word	0x0000f110
        /*0d28*/ 	.word	0x00000000
        /*0d2c*/ 	.word	0x00038880
        /*0d30*/ 	.short	0x010a
        /*0d32*/ 	.byte	0x3f
	.zero		1


	//   ....[46]....
        /*0d34*/ 	.word	0x0000f620
        /*0d38*/ 	.word	0x00000000
        /*0d3c*/ 	.word	0x00038870
        /*0d40*/ 	.short	0x0107
        /*0d42*/ 	.byte	0x3f
	.zero		1


	//   ....[47]....
        /*0d44*/ 	.word	0x0000f6e0
        /*0d48*/ 	.word	0x00000000
        /*0d4c*/ 	.word	0x00038870
        /*0d50*/ 	.short	0x0101
        /*0d52*/ 	.byte	0x3f
	.zero		1


	//   ....[48]....
        /*0d54*/ 	.word	0x0000f710
        /*0d58*/ 	.word	0x00000000
        /*0d5c*/ 	.word	0x00038840
        /*0d60*/ 	.short	0x010a
        /*0d62*/ 	.byte	0x3f
	.zero		1


	//   ....[49]....
        /*0d64*/ 	.word	0x0000fc00
        /*0d68*/ 	.word	0x00000000
        /*0d6c*/ 	.word	0x00038830
        /*0d70*/ 	.short	0x0107
        /*0d72*/ 	.byte	0x3f
	.zero		1


	//   ....[50]....
        /*0d74*/ 	.word	0x0000fcc0
        /*0d78*/ 	.word	0x00000000
        /*0d7c*/ 	.word	0x00038830
        /*0d80*/ 	.short	0x0101
        /*0d82*/ 	.byte	0x3f
	.zero		1


	//   ....[51]....
        /*0d84*/ 	.word	0x0000fd50
        /*0d88*/ 	.word	0x00000011
        /*0d8c*/ 	.word	0x00038870
        /*0d90*/ 	.short	0x010a
        /*0d92*/ 	.byte	0x3f
	.zero		1


	//   ....[52]....
        /*0d94*/ 	.word	0x0000fde0
        /*0d98*/ 	.word	0x00000011
        /*0d9c*/ 	.word	0x00038860
        /*0da0*/ 	.short	0x010a
        /*0da2*/ 	.byte	0x3f
	.zero		1


	//   ....[53]....
        /*0da4*/ 	.word	0x00010540
        /*0da8*/ 	.word	0x00000011
        /*0dac*/ 	.word	0x00038850
        /*0db0*/ 	.short	0x0101
        /*0db2*/ 	.byte	0x3f
	.zero		1


	//   ....[54]....
        /*0db4*/ 	.word	0x000105c0
        /*0db8*/ 	.word	0x00000011
        /*0dbc*/ 	.word	0x00000000
        /*0dc0*/ 	.short	0x0101
        /*0dc2*/ 	.byte	0x3f
	.zero		1


	//   ....[55]....
        /*0dc4*/ 	.word	0x00010780
        /*0dc8*/ 	.word	0x00000012
        /*0dcc*/ 	.word	0x00038870
        /*0dd0*/ 	.short	0x010a
        /*0dd2*/ 	.byte	0x3f
	.zero		1


	//   ....[56]....
        /*0dd4*/ 	.word	0x00010800
        /*0dd8*/ 	.word	0x00000012
        /*0ddc*/ 	.word	0x00038860
        /*0de0*/ 	.short	0x010a
        /*0de2*/ 	.byte	0x3f
	.zero		1


	//   ....[57]....
        /*0de4*/ 	.word	0x00010f70
        /*0de8*/ 	.word	0x00000012
        /*0dec*/ 	.word	0x00038850
        /*0df0*/ 	.short	0x0101
        /*0df2*/ 	.byte	0x3f
	.zero		1


	//   ....[58]....
        /*0df4*/ 	.word	0x00010ff0
        /*0df8*/ 	.word	0x00000003
        /*0dfc*/ 	.word	0x00000000
        /*0e00*/ 	.short	0x0101
        /*0e02*/ 	.byte	0x3f
	.zero		1


	//   ....[59]....
        /*0e04*/ 	.word	0x00011a30
        /*0e08*/ 	.word	0x00000004
        /*0e0c*/ 	.word	0x00038820
        /*0e10*/ 	.short	0x010a
        /*0e12*/ 	.byte	0x3f
	.zero		1


	//   ....[60]....
        /*0e14*/ 	.word	0x00011bb0
        /*0e18*/ 	.word	0x00000005
        /*0e1c*/ 	.word	0x00038840
        /*0e20*/ 	.short	0x010a
        /*0e22*/ 	.byte	0x3f
	.zero		1


	//   ....[61]....
        /*0e24*/ 	.word	0x00011c50
        /*0e28*/ 	.word	0x00000017
        /*0e2c*/ 	.word	0x00038840
        /*0e30*/ 	.short	0x010a
        /*0e32*/ 	.byte	0x3f
	.zero		1


	//   ....[62]....
        /*0e34*/ 	.word	0x00011c90
        /*0e38*/ 	.word	0x00000005
        /*0e3c*/ 	.word	0x00038860
        /*0e40*/ 	.short	0x010a
        /*0e42*/ 	.byte	0x3f
	.zero		1


	//   ....[63]....
        /*0e44*/ 	.word	0x00011cd0
        /*0e48*/ 	.word	0x00000017
        /*0e4c*/ 	.word	0x00038860
        /*0e50*/ 	.short	0x010a
        /*0e52*/ 	.byte	0x3f
	.zero		1


	//   ....[64]....
        /*0e54*/ 	.word	0x00011d10
        /*0e58*/ 	.word	0x00000005
        /*0e5c*/ 	.word	0x00038880
        /*0e60*/ 	.short	0x010a
        /*0e62*/ 	.byte	0x3f
	.zero		1


	//   ....[65]....
        /*0e64*/ 	.word	0x00011d50
        /*0e68*/ 	.word	0x00000017
        /*0e6c*/ 	.word	0x00038880
        /*0e70*/ 	.short	0x010a
        /*0e72*/ 	.byte	0x3f
	.zero		1


	//   ....[66]....
        /*0e74*/ 	.word	0x00011dc0
        /*0e78*/ 	.word	0x00000004
        /*0e7c*/ 	.word	0x00038800
        /*0e80*/ 	.short	0x010a
        /*0e82*/ 	.byte	0x3f
	.zero		1


	//   ....[67]....
        /*0e84*/ 	.word	0x00011e20
        /*0e88*/ 	.word	0x00000004
        /*0e8c*/ 	.word	0x00038830
        /*0e90*/ 	.short	0x010a
        /*0e92*/ 	.byte	0x3f
	.zero		1


	//   ....[68]....
        /*0e94*/ 	.word	0x00011e80
        /*0e98*/ 	.word	0x00000008
        /*0e9c*/ 	.word	0x00038850
        /*0ea0*/ 	.short	0x010a
        /*0ea2*/ 	.byte	0x3f
	.zero		1


	//   ....[69]....
        /*0ea4*/ 	.word	0x00011ef0
        /*0ea8*/ 	.word	0x00000003
        /*0eac*/ 	.word	0x00038830
        /*0eb0*/ 	.short	0x010a
        /*0eb2*/ 	.byte	0x3f
	.zero		1


	//   ....[70]....
        /*0eb4*/ 	.word	0x00011f60
        /*0eb8*/ 	.word	0x00000007
        /*0ebc*/ 	.word	0x00038850
        /*0ec0*/ 	.short	0x010a
        /*0ec2*/ 	.byte	0x3f
	.zero		1


	//   ....[71]....
        /*0ec4*/ 	.word	0x00012060
        /*0ec8*/ 	.word	0x00000006
        /*0ecc*/ 	.word	0x00038880
        /*0ed0*/ 	.short	0x010a
        /*0ed2*/ 	.byte	0x3f
	.zero		1


	//   ....[72]....
        /*0ed4*/ 	.word	0x00012bf0
        /*0ed8*/ 	.word	0x00000006
        /*0edc*/ 	.word	0x00038840
        /*0ee0*/ 	.short	0x010a
        /*0ee2*/ 	.byte	0x3f
	.zero		1


	//   ....[73]....
        /*0ee4*/ 	.word	0x00014080
        /*0ee8*/ 	.word	0x00000016
        /*0eec*/ 	.word	0x00038820
        /*0ef0*/ 	.short	0x010a
        /*0ef2*/ 	.byte	0x3f
	.zero		1


	//   ....[74]....
        /*0ef4*/ 	.word	0x000140d0
        /*0ef8*/ 	.word	0x00000000
        /*0efc*/ 	.word	0x00038880
        /*0f00*/ 	.short	0x010a
        /*0f02*/ 	.byte	0x3f
	.zero		1


	//   ....[75]....
        /*0f04*/ 	.word	0x00014a40
        /*0f08*/ 	.word	0x00000000
        /*0f0c*/ 	.word	0x00038840
        /*0f10*/ 	.short	0x010a
        /*0f12*/ 	.byte	0x3f
	.zero		1


	//   ....[76]....
        /*0f14*/ 	.word	0x00015390
        /*0f18*/ 	.word	0x00000011
        /*0f1c*/ 	.word	0x00038870
        /*0f20*/ 	.short	0x010a
        /*0f22*/ 	.byte	0x3f
	.zero		1


	//   ....[77]....
        /*0f24*/ 	.word	0x000153e0
        /*0f28*/ 	.word	0x00000011
        /*0f2c*/ 	.word	0x00038860
        /*0f30*/ 	.short	0x010a
        /*0f32*/ 	.byte	0x3f
	.zero		1


	//   ....[78]....
        /*0f34*/ 	.word	0x00015430
        /*0f38*/ 	.word	0x00000012
        /*0f3c*/ 	.word	0x00038870
        /*0f40*/ 	.short	0x010a
        /*0f42*/ 	.byte	0x3f
	.zero		1


	//   ....[79]....
        /*0f44*/ 	.word	0x00015480
        /*0f48*/ 	.word	0x00000012
        /*0f4c*/ 	.word	0x00038860
        /*0f50*/ 	.short	0x010a
        /*0f52*/ 	.byte	0x3f
	.zero		1


	//   ....[80]....
        /*0f54*/ 	.word	0x000154d0
        /*0f58*/ 	.word	0x00000004
        /*0f5c*/ 	.word	0x00038820
        /*0f60*/ 	.short	0x010a
        /*0f62*/ 	.byte	0x3f
	.zero		1


	//   ....[81]....
        /*0f64*/ 	.word	0x00015670
        /*0f68*/ 	.word	0x00000005
        /*0f6c*/ 	.word	0x00038840
        /*0f70*/ 	.short	0x010a
        /*0f72*/ 	.byte	0x3f
	.zero		1


	//   ....[82]....
        /*0f74*/ 	.word	0x000156c0
        /*0f78*/ 	.word	0x00000017
        /*0f7c*/ 	.word	0x00038840
        /*0f80*/ 	.short	0x010a
        /*0f82*/ 	.byte	0x3f
	.zero		1


	//   ....[83]....
        /*0f84*/ 	.word	0x00015710
        /*0f88*/ 	.word	0x00000005
        /*0f8c*/ 	.word	0x00038860
        /*0f90*/ 	.short	0x010a
        /*0f92*/ 	.byte	0x3f
	.zero		1


	//   ....[84]....
        /*0f94*/ 	.word	0x00015760
        /*0f98*/ 	.word	0x00000017
        /*0f9c*/ 	.word	0x00038860
        /*0fa0*/ 	.short	0x010a
        /*0fa2*/ 	.byte	0x3f
	.zero		1


	//   ....[85]....
        /*0fa4*/ 	.word	0x000157b0
        /*0fa8*/ 	.word	0x00000005
        /*0fac*/ 	.word	0x00038880
        /*0fb0*/ 	.short	0x010a
        /*0fb2*/ 	.byte	0x3f
	.zero		1


	//----- nvinfo : EIATTR_NUM_MBARRIERS
	.align		4
.L_126:
        /*0fb4*/ 	.byte	0x03, 0x38
        /*0fb6*/ 	.short	0x0016


	//----- nvinfo : EIATTR_EXIT_INSTR_OFFSETS
	.align		4
        /*0fb8*/ 	.byte	0x04, 0x1c
        /*0fba*/ 	.short	(.L_128 - .L_127)


	//   ....[0]....
.L_127:
        /*0fbc*/ 	.word	0x000009c0


	//   ....[1]....
        /*0fc0*/ 	.word	0x0000b600


	//   ....[2]....
        /*0fc4*/ 	.word	0x00011da0


	//----- nvinfo : EIATTR_MAX_THREADS
	.align		4
.L_128:
        /*0fc8*/ 	.byte	0x04, 0x05
        /*0fca*/ 	.short	(.L_130 - .L_129)
.L_129:
        /*0fcc*/ 	.word	0x00000180
        /*0fd0*/ 	.word	0x00000001
        /*0fd4*/ 	.word	0x00000001


	//----- nvinfo : EIATTR_CRS_STACK_SIZE
	.align		4
.L_130:
        /*0fd8*/ 	.byte	0x04, 0x1e
        /*0fda*/ 	.short	(.L_132 - .L_131)
.L_131:
        /*0fdc*/ 	.word	0x00000000


	//----- nvinfo : EIATTR_CBANK_PARAM_SIZE
	.align		4
.L_132:
        /*0fe0*/ 	.byte	0x03, 0x19
        /*0fe2*/ 	.short	0x0af0


	//----- nvinfo : EIATTR_PARAM_CBANK
	.align		4
        /*0fe4*/ 	.byte	0x04, 0x0a
        /*0fe6*/ 	.short	(.L_134 - .L_133)
	.align		4
.L_133:
        /*0fe8*/ 	.word	index@(.nv.constant0._ZN7cutlass13device_kernelIN5flash11enable_sm90INS1_16FlashAttnFwdSm90INS1_25CollectiveMainloopFwdSm90ILi2EN4cute5tupleIJNS5_1CILi1EEES8_S8_EEENS6_IJNS7_ILi128EEESA_NS7_ILi256EEEEEELi256ENS_12float_e4m3_tEfNS_4arch4Sm90ELb0ELb0ELb1ELb1ELb1ELb0ELb0ELb1ELb0ELb1ELb0ELb0EEENS1_21CollectiveEpilogueFwdINS6_IJSA_SB_SA_EEES9_NS_10bfloat16_tESF_Li256ELb1ELb1ELb0ELb1EEENS1_36VarlenDynamicPersistentTileSchedulerILi128ELi128ELi256ELi128ELb0ELb1ELb1ELb0ELb1ELb1EEEEEEEEEvNT_6ParamsE)
        /*0fec*/ 	.short	0x0210
        /*0fee*/ 	.short	0x0af0


	//----- nvinfo : EIATTR_SW_WAR
	.align		4
.L_134:
        /*0ff0*/ 	.byte	0x04, 0x36
        /*0ff2*/ 	.short	(.L_136 - .L_135)
.L_135:
        /*0ff4*/ 	.word	0x00000008
.L_136:


//--------------------- .nv.info._ZN7cutlass13device_kernelIN5flash11enable_sm90INS1_16FlashAttnFwdSm90INS1_25CollectiveMainloopFwdSm90ILi2EN4cute5tupleIJNS5_1CILi1EEES8_S8_EEENS6_IJNS7_ILi128EEESA_NS7_ILi256EEEEEELi256ENS_12float_e4m3_tEfNS_4arch4Sm90ELb0ELb0ELb1ELb1ELb1ELb1ELb0ELb1ELb0ELb1ELb0ELb0EEENS1_21CollectiveEpilogueFwdINS6_IJSA_SB_SA_EEES9_NS_10bfloat16_tESF_Li256ELb1ELb1ELb0ELb1EEENS1_36VarlenDynamicPersistentTileSchedulerILi128ELi128ELi256ELi128ELb0ELb1ELb1ELb0ELb1ELb1EEEEEEEEEvNT_6ParamsE --------------------------
	.section	.nv.info._ZN7cutlass13device_kernelIN5flash11enable_sm90INS1_16FlashAttnFwdSm90INS1_25CollectiveMainloopFwdSm90ILi2EN4cute5tupleIJNS5_1CILi1EEES8_S8_EEENS6_IJNS7_ILi128EEESA_NS7_ILi256EEEEEELi256ENS_12float_e4m3_tEfNS_4arch4Sm90ELb0ELb0ELb1ELb1ELb1ELb1ELb0ELb1ELb0ELb1ELb0ELb0EEENS1_21CollectiveEpilogueFwdINS6_IJSA_SB_SA_EEES9_NS_10bfloat16_tESF_Li256ELb1ELb1ELb0ELb1EEENS1_36VarlenDynamicPersistentTileSchedulerILi128ELi128ELi256ELi128ELb0ELb1ELb1ELb0ELb1ELb1EEEEEEEEEvNT_6ParamsE,"",@"SHT_CUDA_INFO"
	.sectionflags	@""
	.align	4


	//----- nvinfo : EIATTR_CUDA_API_VERSION
	.align		4
        /*0000*/ 	.byte	0x04, 0x37
        /*0002*/ 	.short	(.L_138 - .L_137)
.L_137:
        /*0004*/ 	.word	0x00000082


	//----- nvinfo : EIATTR_KPARAM_INFO
	.align		4
.L_138:
        /*0008*/ 	.byte	0x04, 0x17
        /*000a*/ 	.short	(.L_140 - .L_139)
.L_139:
        /*000c*/ 	.word	0x00000000
        /*0010*/ 	.short	0x0000
        /*0012*/ 	.short	0x0070
        /*0014*/ 	.byte	0x00, 0xf0, 0x01, 0x2a


	//----- nvinfo : EIATTR_SPARSE_MMA_MASK
	.align		4
.L_140:
        /*0018*/ 	.byte	0x03, 0x50
        /*001a*/ 	.short	0x0000


	//----- nvinfo : EIATTR_MAXREG_COUNT
	.align		4
        /*001c*/ 	.byte	0x03, 0x1b
        /*001e*/ 	.short	0x00a8


	//----- nvinfo : EIATTR_NUM_BARRIERS
	.align		4
        /*0020*/ 	.byte	0x02, 0x4c
        /*0022*/ 	.byte	0x10
	.zero		1


	//----- nvinfo : EIATTR_EXTERNS
	.align		4
        /*0024*/ 	.byte	0x04, 0x0f
        /*0026*/ 	.short	(.L_142 - .L_141)


	//   ....[0]....
	.align		4
.L_141:
        /*0028*/ 	.word	index@(__assertfail)


	//----- nvinfo : EIATTR_ANNOTATIONS
	.align		4
.L_142:
        /*002c*/ 	.byte	0x04, 0x55
        /*002e*/ 	.short	(.L_144 - .L_143)


	//   ....[0]....
.L_143:
        /* <DEDUP_REMOVED lines=50> */


	//----- nvinfo : EIATTR_MERCURY_ISA_VERSION
	.align		4
.L_144:
        /*0338*/ 	.byte	0x03, 0x5f
        /*033a*/ 	.short	0x0101


	//----- nvinfo : EIATTR_UNUSED_LOAD_BYTE_OFFSET
	.align		4
        /*033c*/ 	.byte	0x04, 0x44
        /*033e*/ 	.short	(.L_146 - .L_145)


	//   ....[0]....
.L_145:
        /*0340*/ 	.word	0x00000aa0
        /*0344*/ 	.word	0x0000fff0


	//   ....[1]....
        /*0348*/ 	.word	0x00019ee0
        /*034c*/ 	.word	0x0000fff0


	//----- nvinfo : EIATTR_INT_WARP_WIDE_INSTR_OFFSETS
	.align		4
.L_146:
        /*0350*/ 	.byte	0x04, 0x31
        /*0352*/ 	.short	(.L_148 - .L_147)


	//   ....[0]....
.L_147:
        /*0354*/ 	.word	0x00000130


	//   ....[1]....
        /*0358*/ 	.word	0x00000170


	//   ....[2]....
        /*035c*/ 	.word	0x000001e0


	//   ....[3]....
        /*0360*/ 	.word	0x0001fef0


	//   ....[4]....
        /*0364*/ 	.word	0x0001ff80


	//   ....[5]....
        /*0368*/ 	.word	0x00023e00


	//   ....[6]....
        /*036c*/ 	.word	0x00023e90


	//----- nvinfo : EIATTR_COOP_GROUP_MASK_REGIDS
	.align		4
.L_148:
        /*0370*/ 	.byte	0x04, 0x29
        /*0372*/ 	.short	(.L_150 - .L_149)


	//   ....[0]....
.L_149:
        /*0374*/ 	.word	0xffffffff


	//   ....[1]....
        /*0378*/ 	.word	0xffffffff


	//   ....[2]....
        /*037c*/ 	.word	0xffffffff


	//   ....[3]....
        /*0380*/ 	.word	0xffffffff


	//   ....[4]....
        /*0384*/ 	.word	0xffffffff


	//   ....[5]....
        /*0388*/ 	.word	0xffffffff


	//   ....[6]....
        /*038c*/ 	.word	0xffffffff


	//   ....[7]....
        /*0390*/ 	.word	0xffffffff


	//   ....[8]....
        /*0394*/ 	.word	0xffffffff


	//   ....[9]....
        /*0398*/ 	.word	0xffffffff


	//   ....[10]....
        /*039c*/ 	.word	0xffffffff


	//   ....[11]....
        /*03a0*/ 	.word	0xffffffff


	//   ....[12]....
        /*03a4*/ 	.word	0xffffffff


	//   ....[13]....
        /*03a8*/ 	.word	0xffffffff


	//   ....[14]....
        /*03ac*/ 	.word	0xffffffff


	//   ....[15]....
        /*03b0*/ 	.word	0xffffffff


	//   ....[16]....
        /*03b4*/ 	.word	0xffffffff


	//   ....[17]....
        /*03b8*/ 	.word	0xffffffff


	//   ....[18]....
        /*03bc*/ 	.word	0xffffffff


	//   ....[19]....
        /*03c0*/ 	.word	0xffffffff


	//   ....[20]....
        /*03c4*/ 	.word	0xffffffff


	//   ....[21]....
        /*03c8*/ 	.word	0xffffffff


	//   ....[22]....
        /*03cc*/ 	.word	0xffffffff


	//   ....[23]....
        /*03d0*/ 	.word	0xffffffff


	//   ....[24]....
        /*03d4*/ 	.word	0xffffffff


	//   ....[25]....
        /*03d8*/ 	.word	0xffffffff


	//   ....[26]....
        /*03dc*/ 	.word	0xffffffff


	//   ....[27]....
        /*03e0*/ 	.word	0xffffffff


	//   ....[28]....
        /*03e4*/ 	.word	0xffffffff


	//   ....[29]....
        /*03e8*/ 	.word	0xffffffff


	//   ....[30]....
        /*03ec*/ 	.word	0xffffffff


	//   ....[31]....
        /*03f0*/ 	.word	0xffffffff


	//   ....[32]....
        /*03f4*/ 	.word	0xffffffff


	//   ....[33]....
        /*03f8*/ 	.word	0xffffffff


	//   ....[34]....
        /*03fc*/ 	.word	0xffffffff


	//   ....[35]....
        /*0400*/ 	.word	0xffffffff


	//   ....[36]....
        /*0404*/ 	.word	0xffffffff


	//   ....[37]....
        /*0408*/ 	.word	0xffffffff


	//   ....[38]....
        /*040c*/ 	.word	0xffffffff


	//   ....[39]....
        /*0410*/ 	.word	0xffffffff


	//   ....[40]....
        /*0414*/ 	.word	0xffffffff


	//   ....[41]....
        /*0418*/ 	.word	0xffffffff


	//   ....[42]....
        /*041c*/ 	.word	0xffffffff


	//   ....[43]....
        /*0420*/ 	.word	0xffffffff


	//   ....[44]....
        /*0424*/ 	.word	0xffffffff


	//   ....[45]....
        /*0428*/ 	.word	0xffffffff


	//   ....[46]....
        /*042c*/ 	.word	0xffffffff


	//   ....[47]....
        /*0430*/ 	.word	0xffffffff


	//   ....[48]....
        /*0434*/ 	.word	0xffffffff


	//   ....[49]....
        /*0438*/ 	.word	0xffffffff


	//   ....[50]....
        /*043c*/ 	.word	0xffffffff


	//   ....[51]....
        /*0440*/ 	.word	0xffffffff


	//   ....[52]....
        /*0444*/ 	.word	0xffffffff


	//   ....[53]....
        /*0448*/ 	.word	0xffffffff


	//   ....[54]....
        /*044c*/ 	.word	0xffffffff


	//   ....[55]....
        /*0450*/ 	.word	0xffffffff


	//   ....[56]....
        /*0454*/ 	.word	0xffffffff


	//   ....[57]....
        /*0458*/ 	.word	0xffffffff


	//   ....[58]....
        /*045c*/ 	.word	0xffffffff


	//   ....[59]....
        /*0460*/ 	.word	0xffffffff


	//   ....[60]....
        /*0464*/ 	.word	0xffffffff


	//   ....[61]....
        /*0468*/ 	.word	0xffffffff


	//   ....[62]....
        /*046c*/ 	.word	0xffffffff


	//   ....[63]....
        /*0470*/ 	.word	0xffffffff


	//   ....[64]....
        /*0474*/ 	.word	0xffffffff


	//   ....[65]....
        /*0478*/ 	.word	0xffffffff


	//   ....[66]....
        /*047c*/ 	.word	0xffffffff


	//   ....[67]....
        /*0480*/ 	.word	0xffffffff


	//   ....[68]....
        /*0484*/ 	.word	0xffffffff


	//   ....[69]....
        /*0488*/ 	.word	0xffffffff


	//   ....[70]....
        /*048c*/ 	.word	0xffffffff


	//   ....[71]....
        /*0490*/ 	.word	0xffffffff


	//   ....[72]....
        /*0494*/ 	.word	0xffffffff


	//   ....[73]....
        /*0498*/ 	.word	0xffffffff


	//   ....[74]....
        /*049c*/ 	.word	0xffffffff


	//   ....[75]....
        /*04a0*/ 	.word	0xffffffff


	//   ....[76]....
        /*04a4*/ 	.word	0xffffffff


	//   ....[77]....
        /*04a8*/ 	.word	0xffffffff


	//   ....[78]....
        /*04ac*/ 	.word	0xffffffff


	//   ....[79]....
        /*04b0*/ 	.word	0xffffffff


	//   ....[80]....
        /*04b4*/ 	.word	0xffffffff


	//   ....[81]....
        /*04b8*/ 	.word	0xffffffff


	//   ....[82]....
        /*04bc*/ 	.word	0xffffffff


	//   ....[83]....
        /*04c0*/ 	.word	0xffffffff


	//   ....[84]....
        /*04c4*/ 	.word	0xffffffff


	//   ....[85]....
        /*04c8*/ 	.word	0xffffffff


	//   ....[86]....
        /*04cc*/ 	.word	0xffffffff


	//   ....[87]....
        /*04d0*/ 	.word	0xffffffff


	//   ....[88]....
        /*04d4*/ 	.word	0xffffffff


	//   ....[89]....
        /*04d8*/ 	.word	0xffffffff


	//   ....[90]....
        /*04dc*/ 	.word	0xffffffff


	//   ....[91]....
        /*04e0*/ 	.word	0xffffffff


	//   ....[92]....
        /*04e4*/ 	.word	0xffffffff


	//   ....[93]....
        /*04e8*/ 	.word	0xffffffff


	//   ....[94]....
        /*04ec*/ 	.word	0xffffffff


	//   ....[95]....
        /*04f0*/ 	.word	0xffffffff


	//   ....[96]....
        /*04f4*/ 	.word	0xffffffff


	//   ....[97]....
        /*04f8*/ 	.word	0xffffffff


	//   ....[98]....
        /*04fc*/ 	.word	0xffffffff


	//   ....[99]....
        /*0500*/ 	.word	0xffffffff


	//   ....[100]....
        /*0504*/ 	.word	0xffffffff


	//   ....[101]....
        /*0508*/ 	.word	0xffffffff


	//   ....[102]....
        /*050c*/ 	.word	0xffffffff


	//   ....[103]....
        /*0510*/ 	.word	0xffffffff


	//   ....[104]....
        /*0514*/ 	.word	0xffffffff


	//   ....[105]....
        /*0518*/ 	.word	0xffffffff


	//   ....[106]....
        /*051c*/ 	.word	0xffffffff


	//   ....[107]....
        /*0520*/ 	.word	0xffffffff


	//   ....[108]....
        /*0524*/ 	.word	0xffffffff


	//   ....[109]....
        /*0528*/ 	.word	0xffffffff


	//   ....[110]....
        /*052c*/ 	.word	0xffffffff


	//   ....[111]....
        /*0530*/ 	.word	0xffffffff


	//   ....[112]....
        /*0534*/ 	.word	0xffffffff


	//   ....[113]....
        /*0538*/ 	.word	0xffffffff


	//   ....[114]....
        /*053c*/ 	.word	0xffffffff


	//   ....[115]....
        /*0540*/ 	.word	0xffffffff


	//   ....[116]....
        /*0544*/ 	.word	0xffffffff


	//   ....[117]....
        /*0548*/ 	.word	0xffffffff


	//   ....[118]....
        /*054c*/ 	.word	0xffffffff


	//   ....[119]....
        /*0550*/ 	.word	0xffffffff


	//   ....[120]....
        /*0554*/ 	.word	0xffffffff


	//   ....[121]....
        /*0558*/ 	.word	0xffffffff


	//   ....[122]....
        /*055c*/ 	.word	0xffffffff


	//   ....[123]....
        /*0560*/ 	.word	0xffffffff


	//   ....[124]....
        /*0564*/ 	.word	0xffffffff


	//   ....[125]....
        /*0568*/ 	.word	0xffffffff


	//   ....[126]....
        /*056c*/ 	.word	0xffffffff


	//   ....[127]....
        /*0570*/ 	.word	0xffffffff


	//   ....[128]....
        /*0574*/ 	.word	0xffffffff


	//   ....[129]....
        /*0578*/ 	.word	0xffffffff


	//   ....[130]....
        /*057c*/ 	.word	0xffffffff


	//   ....[131]....
        /*0580*/ 	.word	0xffffffff


	//   ....[132]....
        /*0584*/ 	.word	0xffffffff


	//   ....[133]....
        /*0588*/ 	.word	0xffffffff


	//   ....[134]....
        /*058c*/ 	.word	0xffffffff


	//   ....[135]....
        /*0590*/ 	.word	0xffffffff


	//   ....[136]....
        /*0594*/ 	.word	0xffffffff


	//   ....[137]....
        /*0598*/ 	.word	0xffffffff


	//   ....[138]....
        /*059c*/ 	.word	0xffffffff


	//   ....[139]....
        /*05a0*/ 	.word	0xffffffff


	//   ....[140]....
        /*05a4*/ 	.word	0xffffffff


	//   ....[141]....
        /*05a8*/ 	.word	0xffffffff


	//   ....[142]....
        /*05ac*/ 	.word	0xffffffff


	//   ....[143]....
        /*05b0*/ 	.word	0xffffffff


	//   ....[144]....
        /*05b4*/ 	.word	0xffffffff


	//   ....[145]....
        /*05b8*/ 	.word	0xffffffff


	//   ....[146]....
        /*05bc*/ 	.word	0xffffffff


	//   ....[147]....
        /*05c0*/ 	.word	0xffffffff


	//   ....[148]....
        /*05c4*/ 	.word	0xffffffff


	//   ....[149]....
        /*05c8*/ 	.word	0xffffffff


	//   ....[150]....
        /*05cc*/ 	.word	0xffffffff


	//   ....[151]....
        /*05d0*/ 	.word	0xffffffff


	//   ....[152]....
        /*05d4*/ 	.word	0xffffffff


	//   ....[153]....
        /*05d8*/ 	.word	0xffffffff


	//   ....[154]....
        /*05dc*/ 	.word	0xffffffff


	//   ....[155]....
        /*05e0*/ 	.word	0xffffffff


	//   ....[156]....
        /*05e4*/ 	.word	0xffffffff


	//   ....[157]....
        /*05e8*/ 	.word	0xffffffff


	//   ....[158]....
        /*05ec*/ 	.word	0xffffffff


	//   ....[159]....
        /*05f0*/ 	.word	0xffffffff


	//   ....[160]....
        /*05f4*/ 	.word	0xffffffff


	//   ....[161]....
        /*05f8*/ 	.word	0xffffffff


	//   ....[162]....
        /*05fc*/ 	.word	0xffffffff


	//   ....[163]....
        /*0600*/ 	.word	0xffffffff


	//   ....[164]....
        /*0604*/ 	.word	0xffffffff


	//   ....[165]....
        /*0608*/ 	.word	0xffffffff


	//   ....[166]....
        /*060c*/ 	.word	0xffffffff


	//   ....[167]....
        /*0610*/ 	.word	0xffffffff


	//   ....[168]....
        /*0614*/ 	.word	0xffffffff


	//   ....[169]....
        /*0618*/ 	.word	0xffffffff


	//   ....[170]....
        /*061c*/ 	.word	0xffffffff


	//   ....[171]....
        /*0620*/ 	.word	0xffffffff


	//   ....[172]....
        /*0624*/ 	.word	0xffffffff


	//   ....[173]....
        /*0628*/ 	.word	0xffffffff


	//   ....[174]....
        /*062c*/ 	.word	0xffffffff


	//   ....[175]....
        /*0630*/ 	.word	0xffffffff


	//   ....[176]....
        /*0634*/ 	.word	0xffffffff


	//   ....[177]....
        /*0638*/ 	.word	0xffffffff


	//   ....[178]....
        /*063c*/ 	.word	0xffffffff


	//   ....[179]....
        /*0640*/ 	.word	0xffffffff


	//   ....[180]....
        /*0644*/ 	.word	0xffffffff


	//   ....[181]....
        /*0648*/ 	.word	0xffffffff


	//   ....[182]....
        /*064c*/ 	.word	0xffffffff


	//   ....[183]....
        /*0650*/ 	.word	0xffffffff


	//   ....[184]....
        /*0654*/ 	.word	0xffffffff


	//   ....[185]....
        /*0658*/ 	.word	0xffffffff


	//   ....[186]....
        /*065c*/ 	.word	0xffffffff


	//   ....[187]....
        /*0660*/ 	.word	0xffffffff


	//   ....[188]....
        /*0664*/ 	.word	0xffffffff


	//   ....[189]....
        /*0668*/ 	.word	0xffffffff


	//   ....[190]....
        /*066c*/ 	.word	0xffffffff


	//   ....[191]....
        /*0670*/ 	.word	0xffffffff


	//   ....[192]....
        /*0674*/ 	.word	0xffffffff


	//   ....[193]....
        /*0678*/ 	.word	0xffffffff


	//   ....[194]....
        /*067c*/ 	.word	0xffffffff


	//   ....[195]....
        /*0680*/ 	.word	0xffffffff


	//   ....[196]....
        /*0684*/ 	.word	0xffffffff


	//   ....[197]....
        /*0688*/ 	.word	0xffffffff


	//   ....[198]....
        /*068c*/ 	.word	0xffffffff


	//   ....[199]....
        /*0690*/ 	.word	0xffffffff


	//   ....[200]....
        /*0694*/ 	.word	0xffffffff


	//   ....[201]....
        /*0698*/ 	.word	0xffffffff


	//   ....[202]....
        /*069c*/ 	.word	0xffffffff


	//   ....[203]....
        /*06a0*/ 	.word	0xffffffff


	//   ....[204]....
        /*06a4*/ 	.word	0xffffffff


	//   ....[205]....
        /*06a8*/ 	.word	0xffffffff


	//   ....[206]....
        /*06ac*/ 	.word	0xffffffff


	//   ....[207]....
        /*06b0*/ 	.word	0xffffffff


	//   ....[208]....
        /*06b4*/ 	.word	0xffffffff


	//   ....[209]....
        /*06b8*/ 	.word	0xffffffff


	//   ....[210]....
        /*06bc*/ 	.word	0xffffffff


	//   ....[211]....
        /*06c0*/ 	.word	0xffffffff


	//   ....[212]....
        /*06c4*/ 	.word	0xffffffff


	//   ....[213]....
        /*06c8*/ 	.word	0xffffffff


	//   ....[214]....
        /*06cc*/ 	.word	0xffffffff


	//   ....[215]....
        /*06d0*/ 	.word	0xffffffff


	//   ....[216]....
        /*06d4*/ 	.word	0xffffffff


	//   ....[217]....
        /*06d8*/ 	.word	0xffffffff


	//   ....[218]....
        /*06dc*/ 	.word	0xffffffff


	//   ....[219]....
        /*06e0*/ 	.word	0xffffffff


	//   ....[220]....
        /*06e4*/ 	.word	0xffffffff


	//   ....[221]....
        /*06e8*/ 	.word	0xffffffff


	//   ....[222]....
        /*06ec*/ 	.word	0xffffffff


	//   ....[223]....
        /*06f0*/ 	.word	0xffffffff


	//   ....[224]....
        /*06f4*/ 	.word	0xffffffff


	//   ....[225]....
        /*06f8*/ 	.word	0xffffffff


	//   ....[226]....
        /*06fc*/ 	.word	0xffffffff


	//   ....[227]....
        /*0700*/ 	.word	0xffffffff


	//   ....[228]....
        /*0704*/ 	.word	0xffffffff


	//   ....[229]....
        /*0708*/ 	.word	0xffffffff


	//   ....[230]....
        /*070c*/ 	.word	0xffffffff


	//   ....[231]....
        /*0710*/ 	.word	0xffffffff


	//   ....[232]....
        /*0714*/ 	.word	0xffffffff


	//   ....[233]....
        /*0718*/ 	.word	0xffffffff


	//   ....[234]....
        /*071c*/ 	.word	0xffffffff


	//   ....[235]....
        /*0720*/ 	.word	0xffffffff


	//   ....[236]....
        /*0724*/ 	.word	0xffffffff


	//   ....[237]....
        /*0728*/ 	.word	0xffffffff


	//   ....[238]....
        /*072c*/ 	.word	0xffffffff


	//   ....[239]....
        /*0730*/ 	.word	0xffffffff


	//   ....[240]....
        /*0734*/ 	.word	0xffffffff


	//   ....[241]....
        /*0738*/ 	.word	0xffffffff


	//   ....[242]....
        /*073c*/ 	.word	0xffffffff


	//   ....[243]....
        /*0740*/ 	.word	0xffffffff


	//   ....[244]....
        /*0744*/ 	.word	0xffffffff


	//   ....[245]....
        /*0748*/ 	.word	0xffffffff


	//   ....[246]....
        /*074c*/ 	.word	0xffffffff


	//   ....[247]....
        /*0750*/ 	.word	0xffffffff


	//   ....[248]....
        /*0754*/ 	.word	0xffffffff


	//   ....[249]....
        /*0758*/ 	.word	0xffffffff


	//   ....[250]....
        /*075c*/ 	.word	0xffffffff


	//   ....[251]....
        /*0760*/ 	.word	0xffffffff


	//   ....[252]....
        /*0764*/ 	.word	0xffffffff


	//   ....[253]....
        /*0768*/ 	.word	0xffffffff


	//   ....[254]....
        /*076c*/ 	.word	0xffffffff


	//   ....[255]....
        /*0770*/ 	.word	0xffffffff


	//   ....[0]....
        /*0774*/ 	.word	0xffffffff


	//   ....[1]....
        /*0778*/ 	.word	0xffffffff


	//   ....[2]....
        /*077c*/ 	.word	0xffffffff


	//   ....[3]....
        /*0780*/ 	.word	0x0500000f


	//   ....[4]....
        /*0784*/ 	.word	0x0500000f


	//   ....[5]....
        /*0788*/ 	.word	0x0500000f


	//   ....[6]....
        /*078c*/ 	.word	0x0500000f


	//   ....[7]....
        /*0790*/ 	.word	0x0500000f


	//   ....[8]....
        /*0794*/ 	.word	0x0500000f


	//   ....[9]....
        /*0798*/ 	.word	0x0500000f


	//   ....[10]....
        /*079c*/ 	.word	0x0500000f


	//   ....[11]....
        /*07a0*/ 	.word	0x0500000f


	//   ....[12]....
        /*07a4*/ 	.word	0x0500000f


	//   ....[13]....
        /*07a8*/ 	.word	0x0500000f


	//   ....[14]....
        /*07ac*/ 	.word	0x0500000f


	//   ....[15]....
        /*07b0*/ 	.word	0x0500000f


	//   ....[16]....
        /*07b4*/ 	.word	0x0500000f


	//   ....[17]....
        /*07b8*/ 	.word	0x0500000f


	//   ....[18]....
        /*07bc*/ 	.word	0x0500000f


	//   ....[19]....
        /*07c0*/ 	.word	0x0500000f


	//   ....[20]....
        /*07c4*/ 	.word	0x0500000f


	//   ....[21]....
        /*07c8*/ 	.word	0x0500000f


	//   ....[22]....
        /*07cc*/ 	.word	0x0500000f


	//   ....[23]....
        /*07d0*/ 	.word	0x0500000f


	//   ....[24]....
        /*07d4*/ 	.word	0x0500000f


	//   ....[25]....
        /*07d8*/ 	.word	0x0500000f


	//   ....[26]....
        /*07dc*/ 	.word	0x0500000f


	//   ....[27]....
        /*07e0*/ 	.word	0x0500000f


	//   ....[28]....
        /*07e4*/ 	.word	0x0500000f


	//   ....[29]....
        /*07e8*/ 	.word	0x0500000f


	//   ....[30]....
        /*07ec*/ 	.word	0x0500000f


	//   ....[31]....
        /*07f0*/ 	.word	0x0500000f


	//   ....[32]....
        /*07f4*/ 	.word	0x0500000f


	//   ....[33]....
        /*07f8*/ 	.word	0x0500000f


	//   ....[34]....
        /*07fc*/ 	.word	0x0500000f


	//   ....[35]....
        /*0800*/ 	.word	0x0500000f


	//   ....[36]....
        /*0804*/ 	.word	0x0500000f


	//   ....[37]....
        /*0808*/ 	.word	0x0500000f


	//   ....[38]....
        /*080c*/ 	.word	0x0500000f


	//   ....[39]....
        /*0810*/ 	.word	0x0500000f


	//   ....[40]....
        /*0814*/ 	.word	0x0500000f


	//   ....[41]....
        /*0818*/ 	.word	0x0500000f


	//   ....[42]....
        /*081c*/ 	.word	0x0500000f


	//   ....[43]....
        /*0820*/ 	.word	0x0500000f


	//   ....[44]....
        /*0824*/ 	.word	0x0500000f


	//   ....[45]....
        /*0828*/ 	.word	0x0500000f


	//   ....[46]....
        /*082c*/ 	.word	0x0500000f


	//   ....[47]....
        /*0830*/ 	.word	0x0500000f


	//   ....[48]....
        /*0834*/ 	.word	0x0500000f


	//   ....[49]....
        /*0838*/ 	.word	0x0500000f


	//   ....[50]....
        /*083c*/ 	.word	0x0500000f


	//   ....[51]....
        /*0840*/ 	.word	0x0500000f


	//   ....[52]....
        /*0844*/ 	.word	0x0500000f


	//   ....[53]....
        /*0848*/ 	.word	0x0500000f


	//   ....[54]....
        /*084c*/ 	.word	0x0500000f


	//   ....[55]....
        /*0850*/ 	.word	0x0500000f


	//   ....[56]....
        /*0854*/ 	.word	0x0500000f


	//   ....[57]....
        /*0858*/ 	.word	0x0500000f


	//   ....[58]....
        /*085c*/ 	.word	0x0500000f


	//   ....[59]....
        /*0860*/ 	.word	0x0500000f


	//   ....[60]....
        /*0864*/ 	.word	0x0500000f


	//   ....[61]....
        /*0868*/ 	.word	0x0500000f


	//   ....[62]....
        /*086c*/ 	.word	0x0500000f


	//   ....[63]....
        /*0870*/ 	.word	0x0500000f


	//   ....[64]....
        /*0874*/ 	.word	0x0500000f


	//   ....[65]....
        /*0878*/ 	.word	0x0500000f


	//   ....[66]....
        /*087c*/ 	.word	0x0500000f


	//   ....[67]....
        /*0880*/ 	.word	0x0500000f


	//   ....[68]....
        /*0884*/ 	.word	0x0500000f


	//   ....[69]....
        /*0888*/ 	.word	0x0500000f


	//   ....[70]....
        /*088c*/ 	.word	0x0500000f


	//   ....[71]....
        /*0890*/ 	.word	0x0500000f


	//   ....[72]....
        /*0894*/ 	.word	0x0500000f


	//   ....[73]....
        /*0898*/ 	.word	0x0500000f


	//   ....[74]....
        /*089c*/ 	.word	0x0500000f


	//   ....[75]....
        /*08a0*/ 	.word	0x0500000f


	//   ....[76]....
        /*08a4*/ 	.word	0x0500000f


	//   ....[77]....
        /*08a8*/ 	.word	0x0500000f


	//   ....[78]....
        /*08ac*/ 	.word	0x0500000f


	//   ....[79]....
        /*08b0*/ 	.word	0x0500000f


	//   ....[80]....
        /*08b4*/ 	.word	0x0500000f


	//   ....[81]....
        /*08b8*/ 	.word	0x0500000f


	//   ....[82]....
        /*08bc*/ 	.word	0x0500000f


	//   ....[83]....
        /*08c0*/ 	.word	0x0500000f


	//   ....[84]....
        /*08c4*/ 	.word	0x0500000f


	//   ....[85]....
        /*08c8*/ 	.word	0x0500000f


	//   ....[86]....
        /*08cc*/ 	.word	0x0500000f


	//   ....[87]....
        /*08d0*/ 	.word	0x0500000f


	//   ....[88]....
        /*08d4*/ 	.word	0x0500000f


	//   ....[89]....
        /*08d8*/ 	.word	0x0500000f


	//   ....[90]....
        /*08dc*/ 	.word	0x0500000f


	//   ....[91]....
        /*08e0*/ 	.word	0x0500000f


	//   ....[92]....
        /*08e4*/ 	.word	0x0500000f


	//   ....[93]....
        /*08e8*/ 	.word	0x0500000f


	//   ....[94]....
        /*08ec*/ 	.word	0x0500000f


	//   ....[95]....
        /*08f0*/ 	.word	0x0500000f


	//   ....[96]....
        /*08f4*/ 	.word	0x0500000f


	//   ....[97]....
        /*08f8*/ 	.word	0x0500000f


	//   ....[98]....
        /*08fc*/ 	.word	0x0500000f


	//   ....[99]....
        /*0900*/ 	.word	0x0500000f


	//   ....[100]....
        /*0904*/ 	.word	0x0500000f


	//   ....[101]....
        /*0908*/ 	.word	0x0500000f


	//   ....[102]....
        /*090c*/ 	.word	0x0500000f


	//   ....[103]....
        /*0910*/ 	.word	0x0500000f


	//   ....[104]....
        /*0914*/ 	.word	0x0500000f


	//   ....[105]....
        /*0918*/ 	.word	0x0500000f


	//   ....[106]....
        /*091c*/ 	.word	0x0500000f


	//   ....[107]....
        /*0920*/ 	.word	0x0500000f


	//   ....[108]....
        /*0924*/ 	.word	0x0500000f


	//   ....[109]....
        /*0928*/ 	.word	0x0500000f


	//   ....[110]....
        /*092c*/ 	.word	0x0500000f


	//   ....[111]....
        /*0930*/ 	.word	0x0500000f


	//   ....[112]....
        /*0934*/ 	.word	0x0500000f


	//   ....[113]....
        /*0938*/ 	.word	0x0500000f


	//   ....[114]....
        /*093c*/ 	.word	0x0500000f


	//   ....[115]....
        /*0940*/ 	.word	0x0500000f


	//   ....[116]....
        /*0944*/ 	.word	0x0500000f


	//   ....[117]....
        /*0948*/ 	.word	0x0500000f


	//   ....[118]....
        /*094c*/ 	.word	0x0500000f


	//   ....[119]....
        /*0950*/ 	.word	0x0500000f


	//   ....[120]....
        /*0954*/ 	.word	0x0500000f


	//   ....[121]....
        /*0958*/ 	.word	0x0500000f


	//   ....[122]....
        /*095c*/ 	.word	0x0500000f


	//   ....[123]....
        /*0960*/ 	.word	0x0500000f


	//   ....[124]....
        /*0964*/ 	.word	0x0500000f


	//   ....[125]....
        /*0968*/ 	.word	0x0500000f


	//   ....[126]....
        /*096c*/ 	.word	0x0500000f


	//   ....[127]....
        /*0970*/ 	.word	0x0500000f


	//   ....[128]....
        /*0974*/ 	.word	0x0500000f


	//   ....[129]....
        /*0978*/ 	.word	0x0500000f


	//   ....[130]....
        /*097c*/ 	.word	0x0500000f


	//   ....[131]....
        /*0980*/ 	.word	0x0500000f


	//   ....[132]....
        /*0984*/ 	.word	0x0500000f


	//   ....[133]....
        /*0988*/ 	.word	0x0500000f


	//   ....[134]....
        /*098c*/ 	.word	0x0500000f


	//   ....[135]....
        /*0990*/ 	.word	0x0500000f


	//   ....[136]....
        /*0994*/ 	.word	0x0500000f


	//   ....[137]....
        /*0998*/ 	.word	0x0500000f


	//   ....[138]....
        /*099c*/ 	.word	0x0500000f


	//   ....[139]....
        /*09a0*/ 	.word	0x0500000f


	//   ....[140]....
        /*09a4*/ 	.word	0x0500000f


	//   ....[141]....
        /*09a8*/ 	.word	0x0500000f


	//   ....[142]....
        /*09ac*/ 	.word	0x0500000f


	//   ....[143]....
        /*09b0*/ 	.word	0x0500000f


	//   ....[144]....
        /*09b4*/ 	.word	0x0500000f


	//   ....[145]....
        /*09b8*/ 	.word	0x0500000f


	//   ....[146]....
        /*09bc*/ 	.word	0x0500000f


	//   ....[147]....
        /*09c0*/ 	.word	0x0500000f


	//   ....[148]....
        /*09c4*/ 	.word	0x0500000f


	//   ....[149]....
        /*09c8*/ 	.word	0x0500000f


	//   ....[150]....
        /*09cc*/ 	.word	0x0500000f


	//   ....[151]....
        /*09d0*/ 	.word	0x0500000f


	//   ....[152]....
        /*09d4*/ 	.word	0x0500000f


	//   ....[153]....
        /*09d8*/ 	.word	0x0500000f


	//   ....[154]....
        /*09dc*/ 	.word	0x0500000f


	//   ....[155]....
        /*09e0*/ 	.word	0x0500000f


	//   ....[156]....
        /*09e4*/ 	.word	0x0500000f


	//   ....[157]....
        /*09e8*/ 	.word	0x0500000f


	//   ....[158]....
        /*09ec*/ 	.word	0x0500000f


	//   ....[159]....
        /*09f0*/ 	.word	0x0500000f


	//   ....[160]....
        /*09f4*/ 	.word	0x0500000f


	//   ....[161]....
        /*09f8*/ 	.word	0x0500000f


	//   ....[162]....
        /*09fc*/ 	.word	0x0500000f


	//   ....[163]....
        /*0a00*/ 	.word	0x0500000f


	//   ....[164]....
        /*0a04*/ 	.word	0x0500000f


	//   ....[165]....
        /*0a08*/ 	.word	0x0500000f


	//   ....[166]....
        /*0a0c*/ 	.word	0x0500000f


	//   ....[167]....
        /*0a10*/ 	.word	0x0500000f


	//   ....[168]....
        /*0a14*/ 	.word	0x0500000f


	//   ....[169]....
        /*0a18*/ 	.word	0x0500000f


	//   ....[170]....
        /*0a1c*/ 	.word	0x0500000f


	//   ....[171]....
        /*0a20*/ 	.word	0x0500000f


	//   ....[172]....
        /*0a24*/ 	.word	0x0500000f


	//   ....[173]....
        /*0a28*/ 	.word	0x0500000f


	//   ....[174]....
        /*0a2c*/ 	.word	0x0500000f


	//   ....[175]....
        /*0a30*/ 	.word	0x0500000f


	//   ....[176]....
        /*0a34*/ 	.word	0x0500000f


	//   ....[177]....
        /*0a38*/ 	.word	0x0500000f


	//   ....[178]....
        /*0a3c*/ 	.word	0x0500000f


	//   ....[179]....
        /*0a40*/ 	.word	0x0500000f


	//   ....[180]....
        /*0a44*/ 	.word	0x0500000f


	//   ....[181]....
        /*0a48*/ 	.word	0x0500000f


	//   ....[182]....
        /*0a4c*/ 	.word	0x0500000f


	//   ....[183]....
        /*0a50*/ 	.word	0x0500000f


	//   ....[184]....
        /*0a54*/ 	.word	0x0500000f


	//   ....[185]....
        /*0a58*/ 	.word	0x0500000f


	//   ....[186]....
        /*0a5c*/ 	.word	0x0500000f


	//   ....[187]....
        /*0a60*/ 	.word	0x0500000f


	//   ....[188]....
        /*0a64*/ 	.word	0x0500000f


	//   ....[189]....
        /*0a68*/ 	.word	0x0500000f


	//   ....[190]....
        /*0a6c*/ 	.word	0x0500000f


	//   ....[191]....
        /*0a70*/ 	.word	0x0500000f


	//   ....[192]....
        /*0a74*/ 	.word	0x0500000f


	//   ....[193]....
        /*0a78*/ 	.word	0x0500000f


	//   ....[194]....
        /*0a7c*/ 	.word	0x0500000f


	//   ....[195]....
        /*0a80*/ 	.word	0x0500000f


	//   ....[196]....
        /*0a84*/ 	.word	0x0500000f


	//   ....[197]....
        /*0a88*/ 	.word	0x0500000f


	//   ....[198]....
        /*0a8c*/ 	.word	0x0500000f


	//   ....[199]....
        /*0a90*/ 	.word	0x0500000f


	//   ....[200]....
        /*0a94*/ 	.word	0x0500000f


	//   ....[201]....
        /*0a98*/ 	.word	0x0500000f


	//   ....[202]....
        /*0a9c*/ 	.word	0x0500000f


	//   ....[203]....
        /*0aa0*/ 	.word	0x0500000f


	//   ....[204]....
        /*0aa4*/ 	.word	0x0500000f


	//   ....[205]....
        /*0aa8*/ 	.word	0x0500000f


	//   ....[206]....
        /*0aac*/ 	.word	0x0500000f


	//   ....[207]....
        /*0ab0*/ 	.word	0x0500000f


	//----- nvinfo : EIATTR_COOP_GROUP_INSTR_OFFSETS
	.align		4
.L_150:
        /*0ab4*/ 	.byte	0x04, 0x28
        /*0ab6*/ 	.short	(.L_152 - .L_151)


	//   ....[0]....
.L_151:
        /*0ab8*/ 	.word	0x00000070


	//   ....[1]....
        /*0abc*/ 	.word	0x00000140


	//   ....[2]....
        /*0ac0*/ 	.word	0x00000190


	//   ....[3]....
        /*0ac4*/ 	.word	0x000003c0


	//   ....[4]....
        /*0ac8*/ 	.word	0x00000520


	//   ....[5]....
        /*0acc*/ 	.word	0x00000640


	//   ....[6]....
        /*0ad0*/ 	.word	0x000007a0


	//   ....[7]....
        /*0ad4*/ 	.word	0x00002d80


	//   ....[8]....
        /*0ad8*/ 	.word	0x00002d90


	//   ....[9]....
        /*0adc*/ 	.word	0x00003c20


	//   ....[10]....
        /*0ae0*/ 	.word	0x00003c30


	//   ....[11]....
        /*0ae4*/ 	.word	0x00004ae0


	//   ....[12]....
        /*0ae8*/ 	.word	0x00004af0


	//   ....[13]....
        /*0aec*/ 	.word	0x000059c0


	//   ....[14]....
        /*0af0*/ 	.word	0x000059d0


	//   ....[15]....
        /*0af4*/ 	.word	0x00006f50


	//   ....[16]....
        /*0af8*/ 	.word	0x00006f60


	//   ....[17]....
        /*0afc*/ 	.word	0x00007ea0


	//   ....[18]....
        /*0b00*/ 	.word	0x00007eb0


	//   ....[19]....
        /*0b04*/ 	.word	0x00008e50


	//   ....[20]....
        /*0b08*/ 	.word	0x00008e60


	//   ....[21]....
        /*0b0c*/ 	.word	0x00009df0


	//   ....[22]....
        /*0b10*/ 	.word	0x00009e00


	//   ....[23]....
        /*0b14*/ 	.word	0x0000afd0


	//   ....[24]....
        /*0b18*/ 	.word	0x0000afe0


	//   ....[25]....
        /*0b1c*/ 	.word	0x0000b0f0


	//   ....[26]....
        /*0b20*/ 	.word	0x0000b100


	//   ....[27]....
        /*0b24*/ 	.word	0x0000b220


	//   ....[28]....
        /*0b28*/ 	.word	0x0000b230


	//   ....[29]....
        /*0b2c*/ 	.word	0x0000b350


	//   ....[30]....
        /*0b30*/ 	.word	0x0000b360


	//   ....[31]....
        /*0b34*/ 	.word	0x0000b6e0


	//   ....[32]....
        /*0b38*/ 	.word	0x0000b700


	//   ....[33]....
        /*0b3c*/ 	.word	0x0000b7e0


	//   ....[34]....
        /*0b40*/ 	.word	0x0000b800


	//   ....[35]....
        /*0b44*/ 	.word	0x0000b8e0


	//   ....[36]....
        /*0b48*/ 	.word	0x0000b900


	//   ....[37]....
        /*0b4c*/ 	.word	0x0000b9e0


	//   ....[38]....
        /*0b50*/ 	.word	0x0000ba00


	//   ....[39]....
        /*0b54*/ 	.word	0x0000c1a0


	//   ....[40]....
        /*0b58*/ 	.word	0x0000c990


	//   ....[41]....
        /*0b5c*/ 	.word	0x0000c9a0


	//   ....[42]....
        /*0b60*/ 	.word	0x0000c9b0


	//   ....[43]....
        /*0b64*/ 	.word	0x0000c9c0


	//   ....[44]....
        /*0b68*/ 	.word	0x00010010


	//   ....[45]....
        /*0b6c*/ 	.word	0x00010020


	//   ....[46]....
        /*0b70*/ 	.word	0x00010030


	//   ....[47]....
        /*0b74*/ 	.word	0x00010040


	//   ....[48]....
        /*0b78*/ 	.word	0x00015040


	//   ....[49]....
        /*0b7c*/ 	.word	0x00015090


	//   ....[50]....
        /*0b80*/ 	.word	0x000155c0


	//   ....[51]....
        /*0b84*/ 	.word	0x00015620


	//   ....[52]....
        /*0b88*/ 	.word	0x00017270


	//   ....[53]....
        /*0b8c*/ 	.word	0x00017290


	//   ....[54]....
        /*0b90*/ 	.word	0x00017f30


	//   ....[55]....
        /*0b94*/ 	.word	0x00017fd0


	//   ....[56]....
        /*0b98*/ 	.word	0x000193f0


	//   ....[57]....
        /*0b9c*/ 	.word	0x00019400


	//   ....[58]....
        /*0ba0*/ 	.word	0x00019430


	//   ....[59]....
        /*0ba4*/ 	.word	0x00019440


	//   ....[60]....
        /*0ba8*/ 	.word	0x0001aa90


	//   ....[61]....
        /*0bac*/ 	.word	0x0001aac0


	//   ....[62]....
        /*0bb0*/ 	.word	0x0001aaf0


	//   ....[63]....
        /*0bb4*/ 	.word	0x0001ab20


	//   ....[64]....
        /*0bb8*/ 	.word	0x0001ab50


	//   ....[65]....
        /*0bbc*/ 	.word	0x0001ab80


	//   ....[66]....
        /*0bc0*/ 	.word	0x0001abb0


	//   ....[67]....
        /*0bc4*/ 	.word	0x0001abe0


	//   ....[68]....
        /*0bc8*/ 	.word	0x0001ac10


	//   ....[69]....
        /*0bcc*/ 	.word	0x0001ac40


	//   ....[70]....
        /*0bd0*/ 	.word	0x0001ac70


	//   ....[71]....
        /*0bd4*/ 	.word	0x0001aca0


	//   ....[72]....
        /*0bd8*/ 	.word	0x0001acd0


	//   ....[73]....
        /*0bdc*/ 	.word	0x0001ad00


	//   ....[74]....
        /*0be0*/ 	.word	0x0001ad30


	//   ....[75]....
        /*0be4*/ 	.word	0x0001ad60


	//   ....[76]....
        /*0be8*/ 	.word	0x0001ad90


	//   ....[77]....
        /*0bec*/ 	.word	0x0001adc0


	//   ....[78]....
        /*0bf0*/ 	.word	0x0001adf0


	//   ....[79]....
        /*0bf4*/ 	.word	0x0001ae20


	//   ....[80]....
        /*0bf8*/ 	.word	0x0001ae50


	//   ....[81]....
        /*0bfc*/ 	.word	0x0001ae80


	//   ....[82]....
        /*0c00*/ 	.word	0x0001aeb0


	//   ....[83]....
        /*0c04*/ 	.word	0x0001aee0


	//   ....[84]....
        /*0c08*/ 	.word	0x0001af10


	//   ....[85]....
        /*0c0c*/ 	.word	0x0001af40


	//   ....[86]....
        /*0c10*/ 	.word	0x0001af70


	//   ....[87]....
        /*0c14*/ 	.word	0x0001afa0


	//   ....[88]....
        /*0c18*/ 	.word	0x0001afd0


	//   ....[89]....
        /*0c1c*/ 	.word	0x0001b000


	//   ....[90]....
        /*0c20*/ 	.word	0x0001b030


	//   ....[91]....
        /*0c24*/ 	.word	0x0001b060


	//   ....[92]....
        /*0c28*/ 	.word	0x0001b090


	//   ....[93]....
        /*0c2c*/ 	.word	0x0001b0c0


	//   ....[94]....
        /*0c30*/ 	.word	0x0001b0f0


	//   ....[95]....
        /*0c34*/ 	.word	0x0001b120


	//   ....[96]....
        /*0c38*/ 	.word	0x0001b150


	//   ....[97]....
        /*0c3c*/ 	.word	0x0001b180


	//   ....[98]....
        /*0c40*/ 	.word	0x0001b1b0


	//   ....[99]....
        /*0c44*/ 	.word	0x0001b1d0


	//   ....[100]....
        /*0c48*/ 	.word	0x0001b1e0


	//   ....[101]....
        /*0c4c*/ 	.word	0x0001b200


	//   ....[102]....
        /*0c50*/ 	.word	0x0001b210


	//   ....[103]....
        /*0c54*/ 	.word	0x0001b230


	//   ....[104]....
        /*0c58*/ 	.word	0x0001b260


	//   ....[105]....
        /*0c5c*/ 	.word	0x0001b290


	//   ....[106]....
        /*0c60*/ 	.word	0x0001b2b0


	//   ....[107]....
        /*0c64*/ 	.word	0x0001b2c0


	//   ....[108]....
        /*0c68*/ 	.word	0x0001b2d0


	//   ....[109]....
        /*0c6c*/ 	.word	0x0001b2e0


	//   ....[110]....
        /*0c70*/ 	.word	0x0001b2f0


	//   ....[111]....
        /*0c74*/ 	.word	0x0001b300


	//   ....[112]....
        /*0c78*/ 	.word	0x0001b310


	//   ....[113]....
        /*0c7c*/ 	.word	0x0001b330


	//   ....[114]....
        /*0c80*/ 	.word	0x0001b340


	//   ....[115]....
        /*0c84*/ 	.word	0x0001b350


	//   ....[116]....
        /*0c88*/ 	.word	0x0001b380


	//   ....[117]....
        /*0c8c*/ 	.word	0x0001b3b0


	//   ....[118]....
        /*0c90*/ 	.word	0x0001b3c0


	//   ....[119]....
        /*0c94*/ 	.word	0x0001b3d0


	//   ....[120]....
        /*0c98*/ 	.word	0x0001b3e0


	//   ....[121]....
        /*0c9c*/ 	.word	0x0001b3f0


	//   ....[122]....
        /*0ca0*/ 	.word	0x0001b400


	//   ....[123]....
        /*0ca4*/ 	.word	0x0001b410


	//   ....[124]....
        /*0ca8*/ 	.word	0x0001bf10


	//   ....[125]....
        /*0cac*/ 	.word	0x0001bf50


	//   ....[126]....
        /*0cb0*/ 	.word	0x0001bf90


	//   ....[127]....
        /*0cb4*/ 	.word	0x0001bfc0


	//   ....[128]....
        /*0cb8*/ 	.word	0x0001c740


	//   ....[129]....
        /*0cbc*/ 	.word	0x0001c760


	//   ....[130]....
        /*0cc0*/ 	.word	0x0001c8d0


	//   ....[131]....
        /*0cc4*/ 	.word	0x0001c8f0


	//   ....[132]....
        /*0cc8*/ 	.word	0x0001ca30


	//   ....[133]....
        /*0ccc*/ 	.word	0x0001ca50


	//   ....[134]....
        /*0cd0*/ 	.word	0x0001cba0


	//   ....[135]....
        /*0cd4*/ 	.word	0x0001cbc0


	//   ....[136]....
        /*0cd8*/ 	.word	0x0001d520


	//   ....[137]....
        /*0cdc*/ 	.word	0x0001d530


	//   ....[138]....
        /*0ce0*/ 	.word	0x0001d6c0


	//   ....[139]....
        /*0ce4*/ 	.word	0x0001d6d0


	//   ....[140]....
        /*0ce8*/ 	.word	0x0001d860


	//   ....[141]....
        /*0cec*/ 	.word	0x0001d870


	//   ....[142]....
        /*0cf0*/ 	.word	0x0001da00


	//   ....[143]....
        /*0cf4*/ 	.word	0x0001da10


	//   ....[144]....
        /*0cf8*/ 	.word	0x0001dbf0


	//   ....[145]....
        /*0cfc*/ 	.word	0x0001dda0


	//   ....[146]....
        /*0d00*/ 	.word	0x0001ddd0


	//   ....[147]....
        /*0d04*/ 	.word	0x0001de00


	//   ....[148]....
        /*0d08*/ 	.word	0x0001de30


	//   ....[149]....
        /*0d0c*/ 	.word	0x0001de60


	//   ....[150]....
        /*0d10*/ 	.word	0x0001de90


	//   ....[151]....
        /*0d14*/ 	.word	0x0001e000


	//   ....[152]....
        /*0d18*/ 	.word	0x0001e030


	//   ....[153]....
        /*0d1c*/ 	.word	0x0001e060


	//   ....[154]....
        /*0d20*/ 	.word	0x0001e090


	//   ....[155]....
        /*0d24*/ 	.word	0x0001e0c0


	//   ....[156]....
        /*0d28*/ 	.word	0x0001e0f0


	//   ....[157]....
        /*0d2c*/ 	.word	0x0001e180


	//   ....[158]....
        /*0d30*/ 	.word	0x0001e1b0


	//   ....[159]....
        /*0d34*/ 	.word	0x0001e230


	//   ....[160]....
        /*0d38*/ 	.word	0x0001ee90


	//   ....[161]....
        /*0d3c*/ 	.word	0x00020ac0


	//   ....[162]....
        /*0d40*/ 	.word	0x00020af0


	//   ....[163]....
        /*0d44*/ 	.word	0x00020c10


	//   ....[164]....
        /*0d48*/ 	.word	0x00020c20


	//   ....[165]....
        /*0d4c*/ 	.word	0x00020c90


	//   ....[166]....
        /*0d50*/ 	.word	0x00020ca0


	//   ....[167]....
        /*0d54*/ 	.word	0x00020d10


	//   ....[168]....
        /*0d58*/ 	.word	0x00020d20


	//   ....[169]....
        /*0d5c*/ 	.word	0x00020d90


	//   ....[170]....
        /*0d60*/ 	.word	0x00020da0


	//   ....[171]....
        /*0d64*/ 	.word	0x00020e10


	//   ....[172]....
        /*0d68*/ 	.word	0x00020e20


	//   ....[173]....
        /*0d6c*/ 	.word	0x00020e90


	//   ....[174]....
        /*0d70*/ 	.word	0x00020ea0


	//   ....[175]....
        /*0d74*/ 	.word	0x00020eb0


	//   ....[176]....
        /*0d78*/ 	.word	0x00020ec0


	//   ....[177]....
        /*0d7c*/ 	.word	0x000212a0


	//   ....[178]....
        /*0d80*/ 	.word	0x000212d0


	//   ....[179]....
        /*0d84*/ 	.word	0x000213f0


	//   ....[180]....
        /*0d88*/ 	.word	0x00021400


	//   ....[181]....
        /*0d8c*/ 	.word	0x00021490


	//   ....[182]....
        /*0d90*/ 	.word	0x000214a0


	//   ....[183]....
        /*0d94*/ 	.word	0x00021530


	//   ....[184]....
        /*0d98*/ 	.word	0x00021540


	//   ....[185]....
        /*0d9c*/ 	.word	0x000215c0


	//   ....[186]....
        /*0da0*/ 	.word	0x000215d0


	//   ....[187]....
        /*0da4*/ 	.word	0x00021650


	//   ....[188]....
        /*0da8*/ 	.word	0x00021660


	//   ....[189]....
        /*0dac*/ 	.word	0x000216e0


	//   ....[190]....
        /*0db0*/ 	.word	0x000216f0


	//   ....[191]....
        /*0db4*/ 	.word	0x00021700


	//   ....[192]....
        /*0db8*/ 	.word	0x00021710


	//   ....[193]....
        /*0dbc*/ 	.word	0x00021ea0


	//   ....[194]....
        /*0dc0*/ 	.word	0x00021ed0


	//   ....[195]....
        /*0dc4*/ 	.word	0x00021f00


	//   ....[196]....
        /*0dc8*/ 	.word	0x00021fa0


	//   ....[197]....
        /*0dcc*/ 	.word	0x00021fb0


	//   ....[198]....
        /*0dd0*/ 	.word	0x00022050


	//   ....[199]....
        /*0dd4*/ 	.word	0x00022060


	//   ....[200]....
        /*0dd8*/ 	.word	0x00022100


	//   ....[201]....
        /*0ddc*/ 	.word	0x00022110


	//   ....[202]....
        /*0de0*/ 	.word	0x000221b0


	//   ....[203]....
        /*0de4*/ 	.word	0x000221c0


	//   ....[204]....
        /*0de8*/ 	.word	0x00022260


	//   ....[205]....
        /*0dec*/ 	.word	0x00022270


	//   ....[206]....
        /*0df0*/ 	.word	0x00022300


	//   ....[207]....
        /*0df4*/ 	.word	0x00022310


	//   ....[208]....
        /*0df8*/ 	.word	0x00022320


	//   ....[209]....
        /*0dfc*/ 	.word	0x00022a70


	//   ....[210]....
        /*0e00*/ 	.word	0x00022a90


	//   ....[211]....
        /*0e04*/ 	.word	0x00022af0


	//   ....[212]....
        /*0e08*/ 	.word	0x00022b00


	//   ....[213]....
        /*0e0c*/ 	.word	0x00022b50


	//   ....[214]....
        /*0e10*/ 	.word	0x00022b60


	//   ....[215]....
        /*0e14*/ 	.word	0x00022bb0


	//   ....[216]....
        /*0e18*/ 	.word	0x00022bc0


	//   ....[217]....
        /*0e1c*/ 	.word	0x00022c10


	//   ....[218]....
        /*0e20*/ 	.word	0x00022c20


	//   ....[219]....
        /*0e24*/ 	.word	0x00022c70


	//   ....[220]....
        /*0e28*/ 	.word	0x00022c80


	//   ....[221]....
        /*0e2c*/ 	.word	0x00022cd0


	//   ....[222]....
        /*0e30*/ 	.word	0x00022ce0


	//   ....[223]....
        /*0e34*/ 	.word	0x00022cf0


	//   ....[224]....
        /*0e38*/ 	.word	0x00022d40


	//   ....[225]....
        /*0e3c*/ 	.word	0x00023060


	//   ....[226]....
        /*0e40*/ 	.word	0x00023070


	//   ....[227]....
        /*0e44*/ 	.word	0x000230d0


	//   ....[228]....
        /*0e48*/ 	.word	0x000230e0


	//   ....[229]....
        /*0e4c*/ 	.word	0x00023130


	//   ....[230]....
        /*0e50*/ 	.word	0x00023140


	//   ....[231]....
        /*0e54*/ 	.word	0x00023190


	//   ....[232]....
        /*0e58*/ 	.word	0x000231a0


	//   ....[233]....
        /*0e5c*/ 	.word	0x000231f0


	//   ....[234]....
        /*0e60*/ 	.word	0x00023200


	//   ....[235]....
        /*0e64*/ 	.word	0x00023250


	//   ....[236]....
        /*0e68*/ 	.word	0x00023260


	//   ....[237]....
        /*0e6c*/ 	.word	0x000232b0


	//   ....[238]....
        /*0e70*/ 	.word	0x000232c0


	//   ....[239]....
        /*0e74*/ 	.word	0x000232d0


	//   ....[240]....
        /*0e78*/ 	.word	0x00023320


	//   ....[241]....
        /*0e7c*/ 	.word	0x00024960


	//   ....[242]....
        /*0e80*/ 	.word	0x00024990


	//   ....[243]....
        /*0e84*/ 	.word	0x000249d0


	//   ....[244]....
        /*0e88*/ 	.word	0x00024a00


	//   ....[245]....
        /*0e8c*/ 	.word	0x00024a30


	//   ....[246]....
        /*0e90*/ 	.word	0x00024a60


	//   ....[247]....
        /*0e94*/ 	.word	0x00024a90


	//   ....[248]....
        /*0e98*/ 	.word	0x00024ac0


	//   ....[249]....
        /*0e9c*/ 	.word	0x00024c40


	//   ....[250]....
        /*0ea0*/ 	.word	0x00024c70


	//   ....[251]....
        /*0ea4*/ 	.word	0x00024ca0


	//   ....[252]....
        /*0ea8*/ 	.word	0x00024cd0


	//   ....[253]....
        /*0eac*/ 	.word	0x00024d00


	//   ....[254]....
        /*0eb0*/ 	.word	0x00024d30


	//   ....[255]....
        /*0eb4*/ 	.word	0x00024df0


	//   ....[0]....
        /*0eb8*/ 	.word	0x00024e10


	//   ....[1]....
        /*0ebc*/ 	.word	0x00024e80


	//   ....[2]....
        /*0ec0*/ 	.word	0x00025310


	//   ....[3]....
        /*0ec4*/ 	.word	0x000256d0


	//   ....[4]....
        /*0ec8*/ 	.word	0x00025760


	//   ....[5]....
        /*0ecc*/ 	.word	0x00025800


	//   ....[6]....
        /*0ed0*/ 	.word	0x00025890


	//   ....[7]....
        /*0ed4*/ 	.word	0x00025930


	//   ....[8]....
        /*0ed8*/ 	.word	0x000259c0


	//   ....[9]....
        /*0edc*/ 	.word	0x00025a60


	//   ....[10]....
        /*0ee0*/ 	.word	0x00025af0


	//   ....[11]....
        /*0ee4*/ 	.word	0x00025be0


	//   ....[12]....
        /*0ee8*/ 	.word	0x00025c70


	//   ....[13]....
        /*0eec*/ 	.word	0x00025d10


	//   ....[14]....
        /*0ef0*/ 	.word	0x00025da0


	//   ....[15]....
        /*0ef4*/ 	.word	0x00025e40


	//   ....[16]....
        /*0ef8*/ 	.word	0x00025ed0


	//   ....[17]....
        /*0efc*/ 	.word	0x00025f70


	//   ....[18]....
        /*0f00*/ 	.word	0x00026000


	//   ....[19]....
        /*0f04*/ 	.word	0x000260f0


	//   ....[20]....
        /*0f08*/ 	.word	0x00026180


	//   ....[21]....
        /*0f0c*/ 	.word	0x00026210


	//   ....[22]....
        /*0f10*/ 	.word	0x000262a0


	//   ....[23]....
        /*0f14*/ 	.word	0x00026330


	//   ....[24]....
        /*0f18*/ 	.word	0x000263c0


	//   ....[25]....
        /*0f1c*/ 	.word	0x00026450


	//   ....[26]....
        /*0f20*/ 	.word	0x000264e0


	//   ....[27]....
        /*0f24*/ 	.word	0x000265b0


	//   ....[28]....
        /*0f28*/ 	.word	0x00026650


	//   ....[29]....
        /*0f2c*/ 	.word	0x000266e0


	//   ....[30]....
        /*0f30*/ 	.word	0x00026730


	//   ....[31]....
        /*0f34*/ 	.word	0x00026780


	//   ....[32]....
        /*0f38*/ 	.word	0x00026860


	//   ....[33]....
        /*0f3c*/ 	.word	0x000268f0


	//   ....[34]....
        /*0f40*/ 	.word	0x00026940


	//   ....[35]....
        /*0f44*/ 	.word	0x00026990


	//   ....[36]....
        /*0f48*/ 	.word	0x00026c10


	//   ....[37]....
        /*0f4c*/ 	.word	0x00026d30


	//   ....[38]....
        /*0f50*/ 	.word	0x00026e50


	//   ....[39]....
        /*0f54*/ 	.word	0x00026f70


	//   ....[40]....
        /*0f58*/ 	.word	0x00027090


	//   ....[41]....
        /*0f5c*/ 	.word	0x00027190


	//   ....[42]....
        /*0f60*/ 	.word	0x000271f0


	//   ....[43]....
        /*0f64*/ 	.word	0x00027250


	//   ....[44]....
        /*0f68*/ 	.word	0x000272b0


	//   ....[45]....
        /*0f6c*/ 	.word	0x00027320


	//   ....[46]....
        /*0f70*/ 	.word	0x00027380


	//   ....[47]....
        /*0f74*/ 	.word	0x00027400


	//   ....[48]....
        /*0f78*/ 	.word	0x00027460


	//   ....[49]....
        /*0f7c*/ 	.word	0x000274d0


	//   ....[50]....
        /*0f80*/ 	.word	0x00027530


	//   ....[51]....
        /*0f84*/ 	.word	0x00027590


	//   ....[52]....
        /*0f88*/ 	.word	0x000275f0


	//   ....[53]....
        /*0f8c*/ 	.word	0x00027660


	//   ....[54]....
        /*0f90*/ 	.word	0x000276c0


	//   ....[55]....
        /*0f94*/ 	.word	0x00027730


	//   ....[56]....
        /*0f98*/ 	.word	0x00027790


	//   ....[57]....
        /*0f9c*/ 	.word	0x00027800


	//   ....[58]....
        /*0fa0*/ 	.word	0x00027860


	//   ....[59]....
        /*0fa4*/ 	.word	0x000278d0


	//   ....[60]....
        /*0fa8*/ 	.word	0x00027930


	//   ....[61]....
        /*0fac*/ 	.word	0x000279a0


	//   ....[62]....
        /*0fb0*/ 	.word	0x00027a00


	//   ....[63]....
        /*0fb4*/ 	.word	0x00027a70


	//   ....[64]....
        /*0fb8*/ 	.word	0x00027ad0


	//   ....[65]....
        /*0fbc*/ 	.word	0x00027b40


	//   ....[66]....
        /*0fc0*/ 	.word	0x00027ba0


	//   ....[67]....
        /*0fc4*/ 	.word	0x00027c10


	//   ....[68]....
        /*0fc8*/ 	.word	0x00027c70


	//   ....[69]....
        /*0fcc*/ 	.word	0x00027ce0


	//   ....[70]....
        /*0fd0*/ 	.word	0x00027d40


	//   ....[71]....
        /*0fd4*/ 	.word	0x00027da0


	//   ....[72]....
        /*0fd8*/ 	.word	0x00027e00


	//   ....[73]....
        /*0fdc*/ 	.word	0x00027e60


	//   ....[74]....
        /*0fe0*/ 	.word	0x00027ec0


	//   ....[75]....
        /*0fe4*/ 	.word	0x00027f20


	//   ....[76]....
        /*0fe8*/ 	.word	0x00027f80


	//   ....[77]....
        /*0fec*/ 	.word	0x00027ff0


	//   ....[78]....
        /*0ff0*/ 	.word	0x00028050


	//   ....[79]....
        /*0ff4*/ 	.word	0x000280b0


	//   ....[80]....
        /*0ff8*/ 	.word	0x00028110


	//   ....[81]....
        /*0ffc*/ 	.word	0x00028170


	//   ....[82]....
        /*1000*/ 	.word	0x000281d0


	//   ....[83]....
        /*1004*/ 	.word	0x00028230


	//   ....[84]....
        /*1008*/ 	.word	0x00028290


	//   ....[85]....
        /*100c*/ 	.word	0x000282f0


	//   ....[86]....
        /*1010*/ 	.word	0x00028350


	//   ....[87]....
        /*1014*/ 	.word	0x000283b0


	//   ....[88]....
        /*1018*/ 	.word	0x00028410


	//   ....[89]....
        /*101c*/ 	.word	0x00028470


	//   ....[90]....
        /*1020*/ 	.word	0x000284d0


	//   ....[91]....
        /*1024*/ 	.word	0x00028530


	//   ....[92]....
        /*1028*/ 	.word	0x00028590


	//   ....[93]....
        /*102c*/ 	.word	0x000285f0


	//   ....[94]....
        /*1030*/ 	.word	0x00028650


	//   ....[95]....
        /*1034*/ 	.word	0x000286b0


	//   ....[96]....
        /*1038*/ 	.word	0x00028710


	//   ....[97]....
        /*103c*/ 	.word	0x00028770


	//   ....[98]....
        /*1040*/ 	.word	0x00028820


	//   ....[99]....
        /*1044*/ 	.word	0x000288c0


	//   ....[100]....
        /*1048*/ 	.word	0x00028ba0


	//   ....[101]....
        /*104c*/ 	.word	0x00028bf0


	//   ....[102]....
        /*1050*/ 	.word	0x00028c80


	//   ....[103]....
        /*1054*/ 	.word	0x00028d10


	//   ....[104]....
        /*1058*/ 	.word	0x00028da0


	//   ....[105]....
        /*105c*/ 	.word	0x00028e30


	//   ....[106]....
        /*1060*/ 	.word	0x00028ec0


	//   ....[107]....
        /*1064*/ 	.word	0x00028f50


	//   ....[108]....
        /*1068*/ 	.word	0x00029010


	//   ....[109]....
        /*106c*/ 	.word	0x000292f0


	//   ....[110]....
        /*1070*/ 	.word	0x000293e0


	//   ....[111]....
        /*1074*/ 	.word	0x00029490


	//   ....[112]....
        /*1078*/ 	.word	0x000295d0


	//   ....[113]....
        /*107c*/ 	.word	0x00029680


	//   ....[114]....
        /*1080*/ 	.word	0x000296e0


	//   ....[115]....
        /*1084*/ 	.word	0x000297c0


	//   ....[116]....
        /*1088*/ 	.word	0x00029820


	//   ....[117]....
        /*108c*/ 	.word	0x00029900


	//   ....[118]....
        /*1090*/ 	.word	0x00029960


	//   ....[119]....
        /*1094*/ 	.word	0x00029a40


	//   ....[120]....
        /*1098*/ 	.word	0x00029aa0


	//   ....[121]....
        /*109c*/ 	.word	0x00029b80


	//   ....[122]....
        /*10a0*/ 	.word	0x00029be0


	//   ....[123]....
        /*10a4*/ 	.word	0x00029cc0


	//   ....[124]....
        /*10a8*/ 	.word	0x00029d20


	//   ....[125]....
        /*10ac*/ 	.word	0x00029df0


	//   ....[126]....
        /*10b0*/ 	.word	0x00029f80


	//   ....[127]....
        /*10b4*/ 	.word	0x0002a010


	//   ....[128]....
        /*10b8*/ 	.word	0x0002a130


	//   ....[129]....
        /*10bc*/ 	.word	0x0002a180


	//   ....[130]....
        /*10c0*/ 	.word	0x0002a2a0


	//   ....[131]....
        /*10c4*/ 	.word	0x0002a2f0


	//   ....[132]....
        /*10c8*/ 	.word	0x0002a410


	//   ....[133]....
        /*10cc*/ 	.word	0x0002a460


	//   ....[134]....
        /*10d0*/ 	.word	0x0002a560


	//   ....[135]....
        /*10d4*/ 	.word	0x0002a600


	//   ....[136]....
        /*10d8*/ 	.word	0x0002a660


	//   ....[137]....
        /*10dc*/ 	.word	0x0002a750


	//   ....[138]....
        /*10e0*/ 	.word	0x0002a7b0


	//   ....[139]....
        /*10e4*/ 	.word	0x0002a8a0


	//   ....[140]....
        /*10e8*/ 	.word	0x0002a900


	//   ....[141]....
        /*10ec*/ 	.word	0x0002a9e0


	//   ....[142]....
        /*10f0*/ 	.word	0x0002aad0


	//   ....[143]....
        /*10f4*/ 	.word	0x0002ab40


	//   ....[144]....
        /*10f8*/ 	.word	0x0002aba0


	//   ....[145]....
        /*10fc*/ 	.word	0x0002acb0


	//   ....[146]....
        /*1100*/ 	.word	0x0002ad10


	//   ....[147]....
        /*1104*/ 	.word	0x0002ae20


	//   ....[148]....
        /*1108*/ 	.word	0x0002ae80


	//   ....[149]....
        /*110c*/ 	.word	0x0002af90


	//   ....[150]....
        /*1110*/ 	.word	0x0002aff0


	//   ....[151]....
        /*1114*/ 	.word	0x0002b100


	//   ....[152]....
        /*1118*/ 	.word	0x0002b160


	//   ....[153]....
        /*111c*/ 	.word	0x0002b270


	//   ....[154]....
        /*1120*/ 	.word	0x0002b2d0


	//   ....[155]....
        /*1124*/ 	.word	0x0002b3d0


	//   ....[156]....
        /*1128*/ 	.word	0x0002b430


	//   ....[157]....
        /*112c*/ 	.word	0x0002b520


	//   ....[158]....
        /*1130*/ 	.word	0x0002b650


	//   ....[159]....
        /*1134*/ 	.word	0x0002b6f0


	//   ....[160]....
        /*1138*/ 	.word	0x0002b750


	//   ....[161]....
        /*113c*/ 	.word	0x0002b810


	//   ....[162]....
        /*1140*/ 	.word	0x0002b870


	//   ....[163]....
        /*1144*/ 	.word	0x0002b930


	//   ....[164]....
        /*1148*/ 	.word	0x0002b990


	//   ....[165]....
        /*114c*/ 	.word	0x0002ba50


	//   ....[166]....
        /*1150*/ 	.word	0x0002bab0


	//   ....[167]....
        /*1154*/ 	.word	0x0002bb70


	//   ....[168]....
        /*1158*/ 	.word	0x0002bbd0


	//   ....[169]....
        /*115c*/ 	.word	0x0002bc90


	//   ....[170]....
        /*1160*/ 	.word	0x0002bcf0


	//   ....[171]....
        /*1164*/ 	.word	0x0002bdb0


	//   ....[172]....
        /*1168*/ 	.word	0x0002be10


	//   ....[173]....
        /*116c*/ 	.word	0x0002bed0


	//   ....[174]....
        /*1170*/ 	.word	0x0002bfc0


	//   ....[175]....
        /*1174*/ 	.word	0x0002c050


	//   ....[176]....
        /*1178*/ 	.word	0x0002c0b0


	//   ....[177]....
        /*117c*/ 	.word	0x0002c170


	//   ....[178]....
        /*1180*/ 	.word	0x0002c1d0


	//   ....[179]....
        /*1184*/ 	.word	0x0002c290


	//   ....[180]....
        /*1188*/ 	.word	0x0002c2f0


	//   ....[181]....
        /*118c*/ 	.word	0x0002c3b0


	//   ....[182]....
        /*1190*/ 	.word	0x0002c410


	//   ....[183]....
        /*1194*/ 	.word	0x0002c4d0


	//   ....[184]....
        /*1198*/ 	.word	0x0002c530


	//   ....[185]....
        /*119c*/ 	.word	0x0002c5f0


	//   ....[186]....
        /*11a0*/ 	.word	0x0002c650


	//   ....[187]....
        /*11a4*/ 	.word	0x0002c710


	//   ....[188]....
        /*11a8*/ 	.word	0x0002c770


	//   ....[189]....
        /*11ac*/ 	.word	0x0002c830


	//   ....[190]....
        /*11b0*/ 	.word	0x0002ca10


	//   ....[191]....
        /*11b4*/ 	.word	0x0002cab0


	//   ....[192]....
        /*11b8*/ 	.word	0x0002cbd0


	//   ....[193]....
        /*11bc*/ 	.word	0x0002cc40


	//   ....[194]....
        /*11c0*/ 	.word	0x0002ccb0


	//   ....[195]....
        /*11c4*/ 	.word	0x0002cd20


	//   ....[196]....
        /*11c8*/ 	.word	0x0002cd90


	//   ....[197]....
        /*11cc*/ 	.word	0x0002ce10


	//   ....[198]....
        /*11d0*/ 	.word	0x0002cea0


	//   ....[199]....
        /*11d4*/ 	.word	0x0002cf30


	//   ....[200]....
        /*11d8*/ 	.word	0x0002cfa0


	//   ....[201]....
        /*11dc*/ 	.word	0x0002d010


	//   ....[202]....
        /*11e0*/ 	.word	0x0002d080


	//   ....[203]....
        /*11e4*/ 	.word	0x0002d100


	//   ....[204]....
        /*11e8*/ 	.word	0x0002d170


	//   ....[205]....
        /*11ec*/ 	.word	0x0002d210


	//   ....[206]....
        /*11f0*/ 	.word	0x0002d2a0


	//   ....[207]....
        /*11f4*/ 	.word	0x0002d3c0


	//----- nvinfo : EIATTR_REG_RECONFIG
	.align		4
.L_152:
        /*11f8*/ 	.byte	0x01, 0x54
	.zero		2


	//----- nvinfo : EIATTR_SYSCALL_OFFSETS
	.align		4
        /*11fc*/ 	.byte	0x04, 0x46
        /*11fe*/ 	.short	(.L_154 - .L_153)


	//   ....[0]....
.L_153:
        /*1200*/ 	.word	0x000017c0


	//   ....[1]....
        /*1204*/ 	.word	0x00001910


	//   ....[2]....
        /*1208*/ 	.word	0x0000c360


	//   ....[3]....
        /*120c*/ 	.word	0x0000c910


	//   ....[4]....
        /*1210*/ 	.word	0x000200e0


	//   ....[5]....
        /*1214*/ 	.word	0x00020250


	//   ....[6]....
        /*1218*/ 	.word	0x000203a0


	//   ....[7]....
        /*121c*/ 	.word	0x000204e0


	//   ....[8]....
        /*1220*/ 	.word	0x00021b20


	//----- nvinfo : EIATTR_MBARRIER_INSTR_OFFSETS
	.align		4
.L_154:
        /*1224*/ 	.byte	0x04, 0x39
        /*1226*/ 	.short	(.L_156 - .L_155)


	//   ....[0]....
.L_155:
        /*1228*/ 	.word	0x00000270
        /*122c*/ 	.word	0x000000ff
        /*1230*/ 	.word	0x00038800
        /*1234*/ 	.short	0x0100
        /*1236*/ 	.byte	0x08
	.zero		1


	//   ....[1]....
        /*1238*/ 	.word	0x00000280
        /*123c*/ 	.word	0x000000ff
        /*1240*/ 	.word	0x00038820
        /*1244*/ 	.short	0x0100
        /*1246*/ 	.byte	0x08
	.zero		1


	//   ....[2]....
        /*1248*/ 	.word	0x00000370
        /*124c*/ 	.word	0x000000ff
        /*1250*/ 	.word	0x00038830
        /*1254*/ 	.short	0x0100
        /*1256*/ 	.byte	0x08
	.zero		1


	//   ....[3]....
        /*1258*/ 	.word	0x00000380
        /*125c*/ 	.word	0x000000ff
        /*1260*/ 	.word	0x00038840
        /*1264*/ 	.short	0x0100
        /*1266*/ 	.byte	0x08
	.zero		1


	//   ....[4]....
        /*1268*/ 	.word	0x00000390
        /*126c*/ 	.word	0x000000ff
        /*1270*/ 	.word	0x00038838
        /*1274*/ 	.short	0x0100
        /*1276*/ 	.byte	0x08
	.zero		1


	//   ....[5]....
        /*1278*/ 	.word	0x000003a0
        /*127c*/ 	.word	0x000000ff
        /*1280*/ 	.word	0x00038848
        /*1284*/ 	.short	0x0100
        /*1286*/ 	.byte	0x08
	.zero		1


	//   ....[6]....
        /*1288*/ 	.word	0x000004d0
        /*128c*/ 	.word	0x000000ff
        /*1290*/ 	.word	0x00038850
        /*1294*/ 	.short	0x0100
        /*1296*/ 	.byte	0x08
	.zero		1


	//   ....[7]....
        /*1298*/ 	.word	0x000004e0
        /*129c*/ 	.word	0x000000ff
        /*12a0*/ 	.word	0x00038860
        /*12a4*/ 	.short	0x0100
        /*12a6*/ 	.byte	0x08
	.zero		1


	//   ....[8]....
        /*12a8*/ 	.word	0x000004f0
        /*12ac*/ 	.word	0x000000ff
        /*12b0*/ 	.word	0x00038858
        /*12b4*/ 	.short	0x0100
        /*12b6*/ 	.byte	0x08
	.zero		1


	//   ....[9]....
        /*12b8*/ 	.word	0x00000500
        /*12bc*/ 	.word	0x000000ff
        /*12c0*/ 	.word	0x00038868
        /*12c4*/ 	.short	0x0100
        /*12c6*/ 	.byte	0x08
	.zero		1


	//   ....[10]....
        /*12c8*/ 	.word	0x000005f0
        /*12cc*/ 	.word	0x000000ff
        /*12d0*/ 	.word	0x00038870
        /*12d4*/ 	.short	0x0100
        /*12d6*/ 	.byte	0x06
	.zero		1


	//   ....[11]....
        /*12d8*/ 	.word	0x00000600
        /*12dc*/ 	.word	0x000000ff
        /*12e0*/ 	.word	0x00038880
        /*12e4*/ 	.short	0x0100
        /*12e6*/ 	.byte	0x06
	.zero		1


	//   ....[12]....
        /*12e8*/ 	.word	0x00000610
        /*12ec*/ 	.word	0x000000ff
        /*12f0*/ 	.word	0x00038878
        /*12f4*/ 	.short	0x0100
        /*12f6*/ 	.byte	0x06
	.zero		1


	//   ....[13]....
        /*12f8*/ 	.word	0x00000620
        /*12fc*/ 	.word	0x000000ff
        /*1300*/ 	.word	0x00038888
        /*1304*/ 	.short	0x0100
        /*1306*/ 	.byte	0x06
	.zero		1


	//   ....[14]....
        /*1308*/ 	.word	0x00000750
        /*130c*/ 	.word	0x000000ff
        /*1310*/ 	.word	0x00038890
        /*1314*/ 	.short	0x0100
        /*1316*/ 	.byte	0x08
	.zero		1


	//   ....[15]....
        /*1318*/ 	.word	0x00000760
        /*131c*/ 	.word	0x000000ff
        /*1320*/ 	.word	0x000388a0
        /*1324*/ 	.short	0x0100
        /*1326*/ 	.byte	0x08
	.zero		1


	//   ....[16]....
        /*1328*/ 	.word	0x00000770
        /*132c*/ 	.word	0x000000ff
        /*1330*/ 	.word	0x00038898
        /*1334*/ 	.short	0x0100
        /*1336*/ 	.byte	0x08
	.zero		1


	//   ....[17]....
        /*1338*/ 	.word	0x00000780
        /*133c*/ 	.word	0x000000ff
        /*1340*/ 	.word	0x000388a8
        /*1344*/ 	.short	0x0100
        /*1346*/ 	.byte	0x08
	.zero		1


	//   ....[18]....
        /*1348*/ 	.word	0x000008c0
        /*134c*/ 	.word	0x000000ff
        /*1350*/ 	.word	0x000388b0
        /*1354*/ 	.short	0x0100
        /*1356*/ 	.byte	0x08
	.zero		1


	//   ....[19]....
        /*1358*/ 	.word	0x000008d0
        /*135c*/ 	.word	0x000000ff
        /*1360*/ 	.word	0x000388c0
        /*1364*/ 	.short	0x0100
        /*1366*/ 	.byte	0x08
	.zero		1


	//   ....[20]....
        /*1368*/ 	.word	0x000008e0
        /*136c*/ 	.word	0x000000ff
        /*1370*/ 	.word	0x000388b8
        /*1374*/ 	.short	0x0100
        /*1376*/ 	.byte	0x08
	.zero		1


	//   ....[21]....
        /*1378*/ 	.word	0x000008f0
        /*137c*/ 	.word	0x000000ff
        /*1380*/ 	.word	0x000388c8
        /*1384*/ 	.short	0x0100
        /*1386*/ 	.byte	0x08
	.zero		1


	//   ....[22]....
        /*1388*/ 	.word	0x00002d30
        /*138c*/ 	.word	0x00000004
        /*1390*/ 	.word	0x00038890
        /*1394*/ 	.short	0x010a
        /*1396*/ 	.byte	0x3f
	.zero		1


	//   ....[23]....
        /*1398*/ 	.word	0x00006ef0
        /*139c*/ 	.word	0x00000004
        /*13a0*/ 	.word	0x00038890
        /*13a4*/ 	.short	0x010a
        /*13a6*/ 	.byte	0x3f
	.zero		1


	//   ....[24]....
        /*13a8*/ 	.word	0x0000ae20
        /*13ac*/ 	.word	0x00000004
        /*13b0*/ 	.word	0x00038890
        /*13b4*/ 	.short	0x010a
        /*13b6*/ 	.byte	0x3f
	.zero		1


	//   ....[25]....
        /*13b8*/ 	.word	0x0000b520
        /*13bc*/ 	.word	0x0000000b
        /*13c0*/ 	.word	0x00000000
        /*13c4*/ 	.short	0x0101
        /*13c6*/ 	.byte	0x3f
	.zero		1


	//   ....[26]....
        /*13c8*/ 	.word	0x0000b560
        /*13cc*/ 	.word	0x00000004
        /*13d0*/ 	.word	0x000388b0
        /*13d4*/ 	.short	0x010a
        /*13d6*/ 	.byte	0x3f
	.zero		1


	//   ....[27]....
        /*13d8*/ 	.word	0x0000bb80
        /*13dc*/ 	.word	0x00000004
        /*13e0*/ 	.word	0x00000000
        /*13e4*/ 	.short	0x0101
        /*13e6*/ 	.byte	0x3f
	.zero		1


	//   ....[28]....
        /*13e8*/ 	.word	0x0000c680
        /*13ec*/ 	.word	0x00000017
        /*13f0*/ 	.word	0x00038800
        /*13f4*/ 	.short	0x010a
        /*13f6*/ 	.byte	0x3f
	.zero		1


	//   ....[29]....
        /*13f8*/ 	.word	0x0000c6d0
        /*13fc*/ 	.word	0x00000017
        /*1400*/ 	.word	0x00038800
        /*1404*/ 	.short	0x010a
        /*1406*/ 	.byte	0x3f
	.zero		1


	//   ....[30]....
        /*1408*/ 	.word	0x0000cc00
        /*140c*/ 	.word	0x00000017
        /*1410*/ 	.word	0x00038800
        /*1414*/ 	.short	0x010a
        /*1416*/ 	.byte	0x3f
	.zero		1


	//   ....[31]....
        /*1418*/ 	.word	0x00010250
        /*141c*/ 	.word	0x00000017
        /*1420*/ 	.word	0x00038800
        /*1424*/ 	.short	0x010a
        /*1426*/ 	.byte	0x3f
	.zero		1


	//   ....[32]....
        /*1428*/ 	.word	0x00013950
        /*142c*/ 	.word	0x00000003
        /*1430*/ 	.word	0x00038830
        /*1434*/ 	.short	0x010a
        /*1436*/ 	.byte	0x3f
	.zero		1


	//   ....[33]....
        /*1438*/ 	.word	0x00013990
        /*143c*/ 	.word	0x00000003
        /*1440*/ 	.word	0x00038830
        /*1444*/ 	.short	0x010a
        /*1446*/ 	.byte	0x3f
	.zero		1


	//   ....[34]....
        /*1448*/ 	.word	0x00015d40
        /*144c*/ 	.word	0x00000004
        /*1450*/ 	.word	0x00000000
        /*1454*/ 	.short	0x0101
        /*1456*/ 	.byte	0x3f
	.zero		1


	//   ....[35]....
        /*1458*/ 	.word	0x000161b0
        /*145c*/ 	.word	0x00000003
        /*1460*/ 	.word	0x00038850
        /*1464*/ 	.short	0x010a
        /*1466*/ 	.byte	0x3f
	.zero		1


	//   ....[36]....
        /*1468*/ 	.word	0x00016200
        /*146c*/ 	.word	0x00000003
        /*1470*/ 	.word	0x00038850
        /*1474*/ 	.short	0x010a
        /*1476*/ 	.byte	0x3f
	.zero		1


	//   ....[37]....
        /*1478*/ 	.word	0x00016500
        /*147c*/ 	.word	0x00000003
        /*1480*/ 	.word	0x00000000
        /*1484*/ 	.short	0x0101
        /*1486*/ 	.byte	0x3f
	.zero		1


	//   ....[38]....
        /*1488*/ 	.word	0x00016620
        /*148c*/ 	.word	0x00000006
        /*1490*/ 	.word	0x00038830
        /*1494*/ 	.short	0x010a
        /*1496*/ 	.byte	0x3f
	.zero		1


	//   ....[39]....
        /*1498*/ 	.word	0x000166c0
        /*149c*/ 	.word	0x00000006
        /*14a0*/ 	.word	0x00038830
        /*14a4*/ 	.short	0x010a
        /*14a6*/ 	.byte	0x3f
	.zero		1


	//   ....[40]....
        /*14a8*/ 	.word	0x000184b0
        /*14ac*/ 	.word	0x0000000e
        /*14b0*/ 	.word	0x00000000
        /*14b4*/ 	.short	0x0101
        /*14b6*/ 	.byte	0x3f
	.zero		1


	//   ....[41]....
        /*14b8*/ 	.word	0x00018f20
        /*14bc*/ 	.word	0x00000006
        /*14c0*/ 	.word	0x00038850
        /*14c4*/ 	.short	0x010a
        /*14c6*/ 	.byte	0x3f
	.zero		1


	//   ....[42]....
        /*14c8*/ 	.word	0x00018f90
        /*14cc*/ 	.word	0x00000006
        /*14d0*/ 	.word	0x00038850
        /*14d4*/ 	.short	0x010a
        /*14d6*/ 	.byte	0x3f
	.zero		1


	//   ....[43]....
        /*14d8*/ 	.word	0x00019250
        /*14dc*/ 	.word	0x00000006
        /*14e0*/ 	.word	0x00000000
        /*14e4*/ 	.short	0x0101
        /*14e6*/ 	.byte	0x3f
	.zero		1


	//   ....[44]....
        /*14e8*/ 	.word	0x0001c750
        /*14ec*/ 	.word	0x00000000
        /*14f0*/ 	.word	0x00000000
        /*14f4*/ 	.short	0x0101
        /*14f6*/ 	.byte	0x3f
	.zero		1


	//   ....[45]....
        /*14f8*/ 	.word	0x0001ef70
        /*14fc*/ 	.word	0x00000017
        /*1500*/ 	.word	0x00038820
        /*1504*/ 	.short	0x010a
        /*1506*/ 	.byte	0x3f
	.zero		1


	//   ....[46]....
        /*1508*/ 	.word	0x0001f000
        /*150c*/ 	.word	0x00000009
        /*1510*/ 	.word	0x000388a0
        /*1514*/ 	.short	0x010a
        /*1516*/ 	.byte	0x3f
	.zero		1


	//   ....[47]....
        /*1518*/ 	.word	0x0001f350
        /*151c*/ 	.word	0x00000009
        /*1520*/ 	.word	0x000388c0
        /*1524*/ 	.short	0x010a
        /*1526*/ 	.byte	0x3f
	.zero		1


	//   ....[48]....
        /*1528*/ 	.word	0x0001f770
        /*152c*/ 	.word	0x00000008
        /*1530*/ 	.word	0x000388a0
        /*1534*/ 	.short	0x010a
        /*1536*/ 	.byte	0x3f
	.zero		1


	//   ....[49]....
        /*1538*/ 	.word	0x0001fab0
        /*153c*/ 	.word	0x00000008
        /*1540*/ 	.word	0x000388c0
        /*1544*/ 	.short	0x010a
        /*1546*/ 	.byte	0x3f
	.zero		1


	//   ....[50]....
        /*1548*/ 	.word	0x000208b0
        /*154c*/ 	.word	0x00000006
        /*1550*/ 	.word	0x00038880
        /*1554*/ 	.short	0x010a
        /*1556*/ 	.byte	0x3f
	.zero		1


	//   ....[51]....
        /*1558*/ 	.word	0x00021020
        /*155c*/ 	.word	0x00000006
        /*1560*/ 	.word	0x00038870
        /*1564*/ 	.short	0x0107
        /*1566*/ 	.byte	0x3f
	.zero		1


	//   ....[52]....
        /*1568*/ 	.word	0x000210d0
        /*156c*/ 	.word	0x00000006
        /*1570*/ 	.word	0x00038870
        /*1574*/ 	.short	0x0101
        /*1576*/ 	.byte	0x3f
	.zero		1


	//   ....[53]....
        /*1578*/ 	.word	0x00021100
        /*157c*/ 	.word	0x00000006
        /*1580*/ 	.word	0x00038840
        /*1584*/ 	.short	0x010a
        /*1586*/ 	.byte	0x3f
	.zero		1


	//   ....[54]....
        /*1588*/ 	.word	0x00021840
        /*158c*/ 	.word	0x00000006
        /*1590*/ 	.word	0x00038830
        /*1594*/ 	.short	0x0107
        /*1596*/ 	.byte	0x3f
	.zero		1


	//   ....[55]....
        /*1598*/ 	.word	0x00021900
        /*159c*/ 	.word	0x00000006
        /*15a0*/ 	.word	0x00038830
        /*15a4*/ 	.short	0x0101
        /*15a6*/ 	.byte	0x3f
	.zero		1


	//   ....[56]....
        /*15a8*/ 	.word	0x00022460
        /*15ac*/ 	.word	0x00000017
        /*15b0*/ 	.word	0x00038800
        /*15b4*/ 	.short	0x0107
        /*15b6*/ 	.byte	0x3f
	.zero		1


	//   ....[57]....
        /*15b8*/ 	.word	0x00022560
        /*15bc*/ 	.word	0x00000017
        /*15c0*/ 	.word	0x00038800
        /*15c4*/ 	.short	0x0101
        /*15c6*/ 	.byte	0x3f
	.zero		1


	//   ....[58]....
        /*15c8*/ 	.word	0x00022590
        /*15cc*/ 	.word	0x00000017
        /*15d0*/ 	.word	0x00038820
        /*15d4*/ 	.short	0x010a
        /*15d6*/ 	.byte	0x3f
	.zero		1


	//   ....[59]....
        /*15d8*/ 	.word	0x000228b0
        /*15dc*/ 	.word	0x00000000
        /*15e0*/ 	.word	0x00038880
        /*15e4*/ 	.short	0x010a
        /*15e6*/ 	.byte	0x3f
	.zero		1


	//   ....[60]....
        /*15e8*/ 	.word	0x00022dd0
        /*15ec*/ 	.word	0x00000000
        /*15f0*/ 	.word	0x00038870
        /*15f4*/ 	.short	0x0107
        /*15f6*/ 	.byte	0x3f
	.zero		1


	//   ....[61]....
        /*15f8*/ 	.word	0x00022e80
        /*15fc*/ 	.word	0x00000000
        /*1600*/ 	.word	0x00038870
        /*1604*/ 	.short	0x0101
        /*1606*/ 	.byte	0x3f
	.zero		1


	//   ....[62]....
        /*1608*/ 	.word	0x00022eb0
        /*160c*/ 	.word	0x00000000
        /*1610*/ 	.word	0x00038840
        /*1614*/ 	.short	0x010a
        /*1616*/ 	.byte	0x3f
	.zero		1


	//   ....[63]....
        /*1618*/ 	.word	0x000233b0
        /*161c*/ 	.word	0x00000000
        /*1620*/ 	.word	0x00038830
        /*1624*/ 	.short	0x0107
        /*1626*/ 	.byte	0x3f
	.zero		1


	//   ....[64]....
        /*1628*/ 	.word	0x00023460
        /*162c*/ 	.word	0x00000000
        /*1630*/ 	.word	0x00038830
        /*1634*/ 	.short	0x0101
        /*1636*/ 	.byte	0x3f
	.zero		1


	//   ....[65]....
        /*1638*/ 	.word	0x000234f0
        /*163c*/ 	.word	0x00000011
        /*1640*/ 	.word	0x00038870
        /*1644*/ 	.short	0x010a
        /*1646*/ 	.byte	0x3f
	.zero		1


	//   ....[66]....
        /*1648*/ 	.word	0x00023570
        /*164c*/ 	.word	0x00000011
        /*1650*/ 	.word	0x00038860
        /*1654*/ 	.short	0x010a
        /*1656*/ 	.byte	0x3f
	.zero		1


	//   ....[67]....
        /*1658*/ 	.word	0x00023cd0
        /*165c*/ 	.word	0x00000011
        /*1660*/ 	.word	0x00038850
        /*1664*/ 	.short	0x0101
        /*1666*/ 	.byte	0x3f
	.zero		1


	//   ....[68]....
        /*1668*/ 	.word	0x00023d60
        /*166c*/ 	.word	0x00000011
        /*1670*/ 	.word	0x00000000
        /*1674*/ 	.short	0x0101
        /*1676*/ 	.byte	0x3f
	.zero		1


	//   ....[69]....
        /*1678*/ 	.word	0x00023f20
        /*167c*/ 	.word	0x00000012
        /*1680*/ 	.word	0x00038870
        /*1684*/ 	.short	0x010a
        /*1686*/ 	.byte	0x3f
	.zero		1


	//   ....[70]....
        /*1688*/ 	.word	0x00023f90
        /*168c*/ 	.word	0x00000012
        /*1690*/ 	.word	0x00038860
        /*1694*/ 	.short	0x010a
        /*1696*/ 	.byte	0x3f
	.zero		1


	//   ....[71]....
        /*1698*/ 	.word	0x00024700
        /*169c*/ 	.word	0x00000012
        /*16a0*/ 	.word	0x00038850
        /*16a4*/ 	.short	0x0101
        /*16a6*/ 	.byte	0x3f
	.zero		1


	//   ....[72]....
        /*16a8*/ 	.word	0x000247c0
        /*16ac*/ 	.word	0x00000012
        /*16b0*/ 	.word	0x00000000
        /*16b4*/ 	.short	0x0101
        /*16b6*/ 	.byte	0x3f
	.zero		1


	//   ....[73]....
        /*16b8*/ 	.word	0x00025290
        /*16bc*/ 	.word	0x00000007
        /*16c0*/ 	.word	0x00038820
        /*16c4*/ 	.short	0x010a
        /*16c6*/ 	.byte	0x3f
	.zero		1


	//   ....[74]....
        /*16c8*/ 	.word	0x00025420
        /*16cc*/ 	.word	0x00000005
        /*16d0*/ 	.word	0x00038840
        /*16d4*/ 	.short	0x010a
        /*16d6*/ 	.byte	0x3f
	.zero		1


	//   ....[75]....
        /*16d8*/ 	.word	0x000254c0
        /*16dc*/ 	.word	0x00000003
        /*16e0*/ 	.word	0x00038840
        /*16e4*/ 	.short	0x010a
        /*16e6*/ 	.byte	0x3f
	.zero		1


	//   ....[76]....
        /*16e8*/ 	.word	0x00025500
        /*16ec*/ 	.word	0x00000005
        /*16f0*/ 	.word	0x00038860
        /*16f4*/ 	.short	0x010a
        /*16f6*/ 	.byte	0x3f
	.zero		1


	//   ....[77]....
        /*16f8*/ 	.word	0x00025540
        /*16fc*/ 	.word	0x00000003
        /*1700*/ 	.word	0x00038860
        /*1704*/ 	.short	0x010a
        /*1706*/ 	.byte	0x3f
	.zero		1


	//   ....[78]....
        /*1708*/ 	.word	0x00025580
        /*170c*/ 	.word	0x00000005
        /*1710*/ 	.word	0x00038880
        /*1714*/ 	.short	0x010a
        /*1716*/ 	.byte	0x3f
	.zero		1


	//   ....[79]....
        /*1718*/ 	.word	0x000255c0
        /*171c*/ 	.word	0x00000003
        /*1720*/ 	.word	0x00038880
        /*1724*/ 	.short	0x010a
        /*1726*/ 	.byte	0x3f
	.zero		1


	//   ....[80]....
        /*1728*/ 	.word	0x00025620
        /*172c*/ 	.word	0x00000004
        /*1730*/ 	.word	0x00038890
        /*1734*/ 	.short	0x010a
        /*1736*/ 	.byte	0x3f
	.zero		1


	//   ....[81]....
        /*1738*/ 	.word	0x00025b30
        /*173c*/ 	.word	0x00000004
        /*1740*/ 	.word	0x00038890
        /*1744*/ 	.short	0x010a
        /*1746*/ 	.byte	0x3f
	.zero		1


	//   ....[82]....
        /*1748*/ 	.word	0x00026040
        /*174c*/ 	.word	0x00000004
        /*1750*/ 	.word	0x00038890
        /*1754*/ 	.short	0x010a
        /*1756*/ 	.byte	0x3f
	.zero		1


	//   ....[83]....
        /*1758*/ 	.word	0x00026510
        /*175c*/ 	.word	0x00000004
        /*1760*/ 	.word	0x000388b0
        /*1764*/ 	.short	0x010a
        /*1766*/ 	.byte	0x3f
	.zero		1


	//   ....[84]....
        /*1768*/ 	.word	0x000267b0
        /*176c*/ 	.word	0x00000017
        /*1770*/ 	.word	0x00038800
        /*1774*/ 	.short	0x010a
        /*1776*/ 	.byte	0x3f
	.zero		1


	//   ....[85]....
        /*1778*/ 	.word	0x000269c0
        /*177c*/ 	.word	0x00000017
        /*1780*/ 	.word	0x00038800
        /*1784*/ 	.short	0x010a
        /*1786*/ 	.byte	0x3f
	.zero		1


	//   ....[86]....
        /*1788*/ 	.word	0x00026a10
        /*178c*/ 	.word	0x00000003
        /*1790*/ 	.word	0x00038830
        /*1794*/ 	.short	0x010a
        /*1796*/ 	.byte	0x3f
	.zero		1


	//   ....[87]....
        /*1798*/ 	.word	0x00026a60
        /*179c*/ 	.word	0x00000003
        /*17a0*/ 	.word	0x00038850
        /*17a4*/ 	.short	0x010a
        /*17a6*/ 	.byte	0x3f
	.zero		1


	//   ....[88]....
        /*17a8*/ 	.word	0x00026ab0
        /*17ac*/ 	.word	0x00000006
        /*17b0*/ 	.word	0x00038830
        /*17b4*/ 	.short	0x010a
        /*17b6*/ 	.byte	0x3f
	.zero		1


	//   ....[89]....
        /*17b8*/ 	.word	0x00026b00
        /*17bc*/ 	.word	0x00000006
        /*17c0*/ 	.word	0x00038850
        /*17c4*/ 	.short	0x010a
        /*17c6*/ 	.byte	0x3f
	.zero		1


	//   ....[90]....
        /*17c8*/ 	.word	0x000290d0
        /*17cc*/ 	.word	0x00000017
        /*17d0*/ 	.word	0x00038820
        /*17d4*/ 	.short	0x010a
        /*17d6*/ 	.byte	0x3f
	.zero		1


	//   ....[91]....
        /*17d8*/ 	.word	0x00029120
        /*17dc*/ 	.word	0x00000009
        /*17e0*/ 	.word	0x000388a0
        /*17e4*/ 	.short	0x010a
        /*17e6*/ 	.byte	0x3f
	.zero		1


	//   ....[92]....
        /*17e8*/ 	.word	0x00029170
        /*17ec*/ 	.word	0x00000009
        /*17f0*/ 	.word	0x000388c0
        /*17f4*/ 	.short	0x010a
        /*17f6*/ 	.byte	0x3f
	.zero		1


	//   ....[93]....
        /*17f8*/ 	.word	0x000291c0
        /*17fc*/ 	.word	0x00000008
        /*1800*/ 	.word	0x000388a0
        /*1804*/ 	.short	0x010a
        /*1806*/ 	.byte	0x3f
	.zero		1


	//   ....[94]....
        /*1808*/ 	.word	0x00029210
        /*180c*/ 	.word	0x00000008
        /*1810*/ 	.word	0x000388c0
        /*1814*/ 	.short	0x010a
        /*1816*/ 	.byte	0x3f
	.zero		1


	//   ....[95]....
        /*1818*/ 	.word	0x00029330
        /*181c*/ 	.word	0x00000006
        /*1820*/ 	.word	0x00038880
        /*1824*/ 	.short	0x010a
        /*1826*/ 	.byte	0x3f
	.zero		1


	//   ....[96]....
        /*1828*/ 	.word	0x00029ed0
        /*182c*/ 	.word	0x00000006
        /*1830*/ 	.word	0x00038840
        /*1834*/ 	.short	0x010a
        /*1836*/ 	.byte	0x3f
	.zero		1


	//   ....[97]....
        /*1838*/ 	.word	0x0002b550
        /*183c*/ 	.word	0x00000017
        /*1840*/ 	.word	0x00038820
        /*1844*/ 	.short	0x010a
        /*1846*/ 	.byte	0x3f
	.zero		1


	//   ....[98]....
        /*1848*/ 	.word	0x0002b5a0
        /*184c*/ 	.word	0x00000000
        /*1850*/ 	.word	0x00038880
        /*1854*/ 	.short	0x010a
        /*1856*/ 	.byte	0x3f
	.zero		1


	//   ....[99]....
        /*1858*/ 	.word	0x0002bf10
        /*185c*/ 	.word	0x00000000
        /*1860*/ 	.word	0x00038840
        /*1864*/ 	.short	0x010a
        /*1866*/ 	.byte	0x3f
	.zero		1


	//   ....[100]....
        /*1868*/ 	.word	0x0002c870
        /*186c*/ 	.word	0x00000011
        /*1870*/ 	.word	0x00038870
        /*1874*/ 	.short	0x010a
        /*1876*/ 	.byte	0x3f
	.zero		1


	//   ....[101]....
        /*1878*/ 	.word	0x0002c8c0
        /*187c*/ 	.word	0x00000011
        /*1880*/ 	.word	0x00038860
        /*1884*/ 	.short	0x010a
        /*1886*/ 	.byte	0x3f
	.zero		1


	//   ....[102]....
        /*1888*/ 	.word	0x0002c910
        /*188c*/ 	.word	0x00000012
        /*1890*/ 	.word	0x00038870
        /*1894*/ 	.short	0x010a
        /*1896*/ 	.byte	0x3f
	.zero		1


	//   ....[103]....
        /*1898*/ 	.word	0x0002c960
        /*189c*/ 	.word	0x00000012
        /*18a0*/ 	.word	0x00038860
        /*18a4*/ 	.short	0x010a
        /*18a6*/ 	.byte	0x3f
	.zero		1


	//   ....[104]....
        /*18a8*/ 	.word	0x0002d2e0
        /*18ac*/ 	.word	0x00000007
        /*18b0*/ 	.word	0x00038820
        /*18b4*/ 	.short	0x010a
        /*18b6*/ 	.byte	0x3f
	.zero		1


	//   ....[105]....
        /*18b8*/ 	.word	0x0002d480
        /*18bc*/ 	.word	0x00000005
        /*18c0*/ 	.word	0x00038840
        /*18c4*/ 	.short	0x010a
        /*18c6*/ 	.byte	0x3f
	.zero		1


	//   ....[106]....
        /*18c8*/ 	.word	0x0002d4d0
        /*18cc*/ 	.word	0x00000003
        /*18d0*/ 	.word	0x00038840
        /*18d4*/ 	.short	0x010a
        /*18d6*/ 	.byte	0x3f
	.zero		1


	//   ....[107]....
        /*18d8*/ 	.word	0x0002d520
        /*18dc*/ 	.word	0x00000005
        /*18e0*/ 	.word	0x00038860
        /*18e4*/ 	.short	0x010a
        /*18e6*/ 	.byte	0x3f
	.zero		1


	//   ....[108]....
        /*18e8*/ 	.word	0x0002d570
        /*18ec*/ 	.word	0x00000003
        /*18f0*/ 	.word	0x00038860
        /*18f4*/ 	.short	0x010a
        /*18f6*/ 	.byte	0x3f
	.zero		1


	//   ....[109]....
        /*18f8*/ 	.word	0x0002d5c0
        /*18fc*/ 	.word	0x00000005
        /*1900*/ 	.word	0x00038880
        /*1904*/ 	.short	0x010a
        /*1906*/ 	.byte	0x3f
	.zero		1


	//----- nvinfo : EIATTR_NUM_MBARRIERS
	.align		4
.L_156:
        /*1908*/ 	.byte	0x03, 0x38
        /*190a*/ 	.short	0x0016


	//----- nvinfo : EIATTR_EXIT_INSTR_OFFSETS
	.align		4
        /*190c*/ 	.byte	0x04, 0x1c
        /*190e*/ 	.short	(.L_158 - .L_157)


	//   ....[0]....
.L_157:
        /*1910*/ 	.word	0x00025610


	//----- nvinfo : EIATTR_MAX_THREADS
	.align		4
.L_158:
        /*1914*/ 	.byte	0x04, 0x05
        /*1916*/ 	.short	(.L_160 - .L_159)
.L_159:
        /*1918*/ 	.word	0x00000180
        /*191c*/ 	.word	0x00000001
        /*1920*/ 	.word	0x00000001


	//----- nvinfo : EIATTR_CRS_STACK_SIZE
	.align		4
.L_160:
        /*1924*/ 	.byte	0x04, 0x1e
        /*1926*/ 	.short	(.L_162 - .L_161)
.L_161:
        /*1928*/ 	.word	0x00000000


	//----- nvinfo : EIATTR_CBANK_PARAM_SIZE
	.align		4
.L_162:
        /*192c*/ 	.byte	0x03, 0x19
        /*192e*/ 	.short	0x0af0


	//----- nvinfo : EIATTR_PARAM_CBANK
	.align		4
        /*1930*/ 	.byte	0x04, 0x0a
        /*1932*/ 	.short	(.L_164 - .L_163)
	.align		4
.L_163:
        /*1934*/ 	.word	index@(.nv.constant0._ZN7cutlass13device_kernelIN5flash11enable_sm90INS1_16FlashAttnFwdSm90INS1_25CollectiveMainloopFwdSm90ILi2EN4cute5tupleIJNS5_1CILi1EEES8_S8_EEENS6_IJNS7_ILi128EEESA_NS7_ILi256EEEEEELi256ENS_12float_e4m3_tEfNS_4arch4Sm90ELb0ELb0ELb1ELb1ELb1ELb1ELb0ELb1ELb0ELb1ELb0ELb0EEENS1_21CollectiveEpilogueFwdINS6_IJSA_SB_SA_EEES9_NS_10bfloat16_tESF_Li256ELb1ELb1ELb0ELb1EEENS1_36VarlenDynamicPersistentTileSchedulerILi128ELi128ELi256ELi128ELb0ELb1ELb1ELb0ELb1ELb1EEEEEEEEEvNT_6ParamsE)
        /*1938*/ 	.short	0x0210
        /*193a*/ 	.short	0x0af0


	//----- nvinfo : EIATTR_SW_WAR
	.align		4
.L_164:
        /*193c*/ 	.byte	0x04, 0x36
        /*193e*/ 	.short	(.L_166 - .L_165)
.L_165:
        /*1940*/ 	.word	0x00000008
.L_166:


//--------------------- .nv.info._ZN7cutlass13device_kernelIN5flash11enable_sm90INS1_16FlashAttnFwdSm90INS1_25CollectiveMainloopFwdSm90ILi2EN4cute5tupleIJNS5_1CILi1EEES8_S8_EEENS6_IJNS7_ILi128EEENS7_ILi64EEENS7_ILi256EEEEEELi256ENS_12float_e4m3_tEfNS_4arch4Sm90ELb0ELb1ELb1ELb0ELb1ELb0ELb0ELb1ELb0ELb1ELb0ELb0EEENS1_21CollectiveEpilogueFwdINS6_IJSA_SC_SB_EEES9_NS_10bfloat16_tESG_Li256ELb0ELb1ELb0ELb1EEENS1_30DynamicPersistentTileSchedulerILi256ELi128ELb0ELb1ELb1EEEEEEEEEvNT_6ParamsE --------------------------
	.section	.nv.info._ZN7cutlass13device_kernelIN5flash11enable_sm90INS1_16FlashAttnFwdSm90INS1_25CollectiveMainloopFwdSm90ILi2EN4cute5tupleIJNS5_1CILi1EEES8_S8_EEENS6_IJNS7_ILi128EEENS7_ILi64EEENS7_ILi256EEEEEELi256ENS_12float_e4m3_tEfNS_4arch4Sm90ELb0ELb1ELb1ELb0ELb1ELb0ELb0ELb1ELb0ELb1ELb0ELb0EEENS1_21CollectiveEpilogueFwdINS6_IJSA_SC_SB_EEES9_NS_10bfloat16_tESG_Li256ELb0ELb1ELb0ELb1EEENS1_30DynamicPersistentTileSchedulerILi256ELi128ELb0ELb1ELb1EEEEEEEEEvNT_6ParamsE,"",@"SHT_CUDA_INFO"
	.sectionflags	@""
	.align	4


	//----- nvinfo : EIATTR_CUDA_API_VERSION
	.align		4
        /*0000*/ 	.byte	0x04, 0x37
        /*0002*/ 	.short	(.L_168 - .L_167)
.L_167:
        /*0004*/ 	.word	0x00000082


	//----- nvinfo : EIATTR_KPARAM_INFO
	.align		4
.L_168:
        /*0008*/ 	.byte	0x04, 0x17
        /*000a*/ 	.short	(.L_170 - .L_169)
.L_169:
        /*000c*/ 	.word	0x00000000
        /*0010*/ 	.short	0x0000
        /*0012*/ 	.short	0x0070
        /*0014*/ 	.byte	0x00, 0xf0, 0x01, 0x2a


	//----- nvinfo : EIATTR_SPARSE_MMA_MASK
	.align		4
.L_170:
        /*0018*/ 	.byte	0x03, 0x50
        /*001a*/ 	.short	0x0000


	//----- nvinfo : EIATTR_MAXREG_COUNT
	.align		4
        /*001c*/ 	.byte	0x03, 0x1b
        /*001e*/ 	.short	0x00a8


	//----- nvinfo : EIATTR_NUM_BARRIERS
	.align		4
        /*0020*/ 	.byte	0x02, 0x4c
        /*0022*/ 	.byte	0x10
	.zero		1


	//----- nvinfo : EIATTR_EXTERNS
	.align		4
        /*0024*/ 	.byte	0x04, 0x0f
        /*0026*/ 	.short	(.L_172 - .L_171)


	//   ....[0]....
	.align		4
.L_171:
        /*0028*/ 	.word	index@(__assertfail)


	//----- nvinfo : EIATTR_ANNOTATIONS
	.align		4
.L_172:
        /*002c*/ 	.byte	0x04, 0x55
        /*002e*/ 	.short	(.L_174 - .L_173)


	//   ....[0]....
.L_173:
        /* <DEDUP_REMOVED lines=9> */
        /*00b4*/ 	.byte	0x40, 0x3f, 0x01, 0x00, 0x01, 0x00, 0x00, 0x00, 0x80, 0x3f, 0x01, 0x00


	//----- nvinfo : EIATTR_MERCURY_ISA_VERSION
	.align		4
.L_174:
        /*00c0*/ 	.byte	0x03, 0x5f
        /*00c2*/ 	.short	0x0101


	//----- nvinfo : EIATTR_INT_WARP_WIDE_INSTR_OFFSETS
	.align		4
        /*00c4*/ 	.byte	0x04, 0x31
        /*00c6*/ 	.short	(.L_176 - .L_175)


	//   ....[0]....
.L_175:
        /*00c8*/ 	.word	0x000000c0


	//   ....[1]....
        /*00cc*/ 	.word	0x000000d0


	//   ....[2]....
        /*00d0*/ 	.word	0x00000170


	//   ....[3]....
        /*00d4*/ 	.word	0x000104a0


	//   ....[4]....
        /*00d8*/ 	.word	0x00010530


	//   ....[5]....
        /*00dc*/ 	.word	0x000136b0


	//   ....[6]....
        /*00e0*/ 	.word	0x00013740


	//----- nvinfo : EIATTR_COOP_GROUP_MASK_REGIDS
	.align		4
.L_176:
        /*00e4*/ 	.byte	0x04, 0x29
        /*00e6*/ 	.short	(.L_178 - .L_177)


	//   ....[0]....
.L_177:
        /*00e8*/ 	.word	0xffffffff


	//   ....[1]....
        /*00ec*/ 	.word	0xffffffff


	//   ....[2]....
        /*00f0*/ 	.word	0xffffffff


	//   ....[3]....
        /*00f4*/ 	.word	0xffffffff


	//   ....[4]....
        /*00f8*/ 	.word	0xffffffff


	//   ....[5]....
        /*00fc*/ 	.word	0xffffffff


	//   ....[6]....
        /*0100*/ 	.word	0xffffffff


	//   ....[7]....
        /*0104*/ 	.word	0xffffffff


	//   ....[8]....
        /*0108*/ 	.word	0xffffffff


	//   ....[9]....
        /*010c*/ 	.word	0xffffffff


	//   ....[10]....
        /*0110*/ 	.word	0xffffffff


	//   ....[11]....
        /*0114*/ 	.word	0xffffffff


	//   ....[12]....
        /*0118*/ 	.word	0xffffffff


	//   ....[13]....
        /*011c*/ 	.word	0xffffffff


	//   ....[14]....
        /*0120*/ 	.word	0xffffffff


	//   ....[15]....
        /*0124*/ 	.word	0xffffffff


	//   ....[16]....
        /*0128*/ 	.word	0xffffffff


	//   ....[17]....
        /*012c*/ 	.word	0xffffffff


	//   ....[18]....
        /*0130*/ 	.word	0xffffffff


	//   ....[19]....
        /*0134*/ 	.word	0xffffffff


	//   ....[20]....
        /*0138*/ 	.word	0xffffffff


	//   ....[21]....
        /*013c*/ 	.word	0xffffffff


	//   ....[22]....
        /*0140*/ 	.word	0xffffffff


	//   ....[23]....
        /*0144*/ 	.word	0xffffffff


	//   ....[24]....
        /*0148*/ 	.word	0xffffffff


	//   ....[25]....
        /*014c*/ 	.word	0xffffffff


	//   ....[26]....
        /*0150*/ 	.word	0xffffffff


	//   ....[27]....
        /*0154*/ 	.word	0xffffffff


	//   ....[28]....
        /*0158*/ 	.word	0xffffffff


	//   ....[29]....
        /*015c*/ 	.word	0xffffffff


	//   ....[30]....
        /*0160*/ 	.word	0xffffffff


	//   ....[31]....
        /*0164*/ 	.word	0xffffffff


	//   ....[32]....
        /*0168*/ 	.word	0xffffffff


	//   ....[33]....
        /*016c*/ 	.word	0xffffffff


	//   ....[34]....
        /*0170*/ 	.word	0xffffffff


	//   ....[35]....
        /*0174*/ 	.word	0xffffffff


	//   ....[36]....
        /*0178*/ 	.word	0xffffffff


	//   ....[37]....
        /*017c*/ 	.word	0xffffffff


	//   ....[38]....
        /*0180*/ 	.word	0xffffffff


	//   ....[39]....
        /*0184*/ 	.word	0xffffffff


	//   ....[40]....
        /*0188*/ 	.word	0xffffffff


	//   ....[41]....
        /*018c*/ 	.word	0xffffffff


	//   ....[42]....
        /*0190*/ 	.word	0xffffffff


	//   ....[43]....
        /*0194*/ 	.word	0xffffffff


	//   ....[44]....
        /*0198*/ 	.word	0xffffffff


	//   ....[45]....
        /*019c*/ 	.word	0xffffffff


	//   ....[46]....
        /*01a0*/ 	.word	0xffffffff


	//   ....[47]....
        /*01a4*/ 	.word	0xffffffff


	//   ....[48]....
        /*01a8*/ 	.word	0xffffffff


	//   ....[49]....
        /*01ac*/ 	.word	0xffffffff


	//   ....[50]....
        /*01b0*/ 	.word	0xffffffff


	//   ....[51]....
        /*01b4*/ 	.word	0xffffffff


	//   ....[52]....
        /*01b8*/ 	.word	0xffffffff


	//   ....[53]....
        /*01bc*/ 	.word	0xffffffff


	//   ....[54]....
        /*01c0*/ 	.word	0xffffffff


	//   ....[55]....
        /*01c4*/ 	.word	0xffffffff


	//   ....[56]....
        /*01c8*/ 	.word	0xffffffff


	//   ....[57]....
        /*01cc*/ 	.word	0xffffffff


	//   ....[58]....
        /*01d0*/ 	.word	0xffffffff


	//   ....[59]....
        /*01d4*/ 	.word	0xffffffff


	//   ....[60]....
        /*01d8*/ 	.word	0xffffffff


	//   ....[61]....
        /*01dc*/ 	.word	0xffffffff


	//   ....[62]....
        /*01e0*/ 	.word	0xffffffff


	//   ....[63]....
        /*01e4*/ 	.word	0xffffffff


	//   ....[64]....
        /*01e8*/ 	.word	0xffffffff


	//   ....[65]....
        /*01ec*/ 	.word	0xffffffff


	//   ....[66]....
        /*01f0*/ 	.word	0xffffffff


	//   ....[67]....
        /*01f4*/ 	.word	0xffffffff


	//   ....[68]....
        /*01f8*/ 	.word	0xffffffff


	//   ....[69]....
        /*01fc*/ 	.word	0xffffffff


	//   ....[70]....
        /*0200*/ 	.word	0xffffffff


	//   ....[71]....
        /*0204*/ 	.word	0xffffffff


	//   ....[72]....
        /*0208*/ 	.word	0xffffffff


	//   ....[73]....
        /*020c*/ 	.word	0xffffffff


	//   ....[74]....
        /*0210*/ 	.word	0xffffffff


	//   ....[75]....
        /*0214*/ 	.word	0xffffffff


	//   ....[76]....
        /*0218*/ 	.word	0xffffffff


	//   ....[77]....
        /*021c*/ 	.word	0xffffffff


	//   ....[78]....
        /*0220*/ 	.word	0xffffffff


	//   ....[79]....
        /*0224*/ 	.word	0xffffffff


	//   ....[80]....
        /*0228*/ 	.word	0xffffffff


	//   ....[81]....
        /*022c*/ 	.word	0xffffffff


	//   ....[82]....
        /*0230*/ 	.word	0xffffffff


	//   ....[83]....
        /*0234*/ 	.word	0xffffffff


	//   ....[84]....
        /*0238*/ 	.word	0xffffffff


	//   ....[85]....
        /*023c*/ 	.word	0xffffffff


	//   ....[86]....
        /*0240*/ 	.word	0xffffffff


	//   ....[87]....
        /*0244*/ 	.word	0xffffffff


	//   ....[88]....
        /*0248*/ 	.word	0xffffffff


	//   ....[89]....
        /*024c*/ 	.word	0xffffffff


	//   ....[90]....
        /*0250*/ 	.word	0xffffffff


	//   ....[91]....
        /*0254*/ 	.word	0xffffffff


	//   ....[92]....
        /*0258*/ 	.word	0xffffffff


	//   ....[93]....
        /*025c*/ 	.word	0xffffffff


	//   ....[94]....
        /*0260*/ 	.word	0xffffffff


	//   ....[95]....
        /*0264*/ 	.word	0xffffffff


	//   ....[96]....
        /*0268*/ 	.word	0xffffffff


	//   ....[97]....
        /*026c*/ 	.word	0xffffffff


	//   ....[98]....
        /*0270*/ 	.word	0xffffffff


	//   ....[99]....
        /*0274*/ 	.word	0xffffffff


	//   ....[100]....
        /*0278*/ 	.word	0xffffffff


	//   ....[101]....
        /*027c*/ 	.word	0xffffffff


	//   ....[102]....
        /*0280*/ 	.word	0xffffffff


	//   ....[103]....
        /*0284*/ 	.word	0xffffffff


	//   ....[104]....
        /*0288*/ 	.word	0xffffffff


	//   ....[105]....
        /*028c*/ 	.word	0xffffffff


	//   ....[106]....
        /*0290*/ 	.word	0xffffffff


	//   ....[107]....
        /*0294*/ 	.word	0xffffffff


	//   ....[108]....
        /*0298*/ 	.word	0xffffffff


	//   ....[109]....
        /*029c*/ 	.word	0xffffffff


	//   ....[110]....
        /*02a0*/ 	.word	0xffffffff


	//   ....[111]....
        /*02a4*/ 	.word	0xffffffff


	//   ....[112]....
        /*02a8*/ 	.word	0xffffffff


	//   ....[113]....
        /*02ac*/ 	.word	0xffffffff


	//   ....[114]....
        /*02b0*/ 	.word	0xffffffff


	//   ....[115]....
        /*02b4*/ 	.word	0xffffffff


	//   ....[116]....
        /*02b8*/ 	.word	0xffffffff


	//   ....[117]....
        /*02bc*/ 	.word	0xffffffff


	//   ....[118]....
        /*02c0*/ 	.word	0xffffffff


	//   ....[119]....
        /*02c4*/ 	.word	0xffffffff


	//   ....[120]....
        /*02c8*/ 	.word	0xffffffff


	//   ....[121]....
        /*02cc*/ 	.word	0xffffffff


	//   ....[122]....
        /*02d0*/ 	.word	0xffffffff


	//   ....[123]....
        /*02d4*/ 	.word	0xffffffff


	//   ....[124]....
        /*02d8*/ 	.word	0xffffffff


	//   ....[125]....
        /*02dc*/ 	.word	0xffffffff


	//   ....[126]....
        /*02e0*/ 	.word	0xffffffff


	//   ....[127]....
        /*02e4*/ 	.word	0xffffffff


	//   ....[128]....
        /*02e8*/ 	.word	0xffffffff


	//   ....[129]....
        /*02ec*/ 	.word	0xffffffff


	//   ....[130]....
        /*02f0*/ 	.word	0xffffffff


	//   ....[131]....
        /*02f4*/ 	.word	0xffffffff


	//   ....[132]....
        /*02f8*/ 	.word	0xffffffff


	//   ....[133]....
        /*02fc*/ 	.word	0xffffffff


	//   ....[134]....
        /*0300*/ 	.word	0xffffffff


	//   ....[135]....
        /*0304*/ 	.word	0xffffffff


	//   ....[136]....
        /*0308*/ 	.word	0xffffffff


	//   ....[137]....
        /*030c*/ 	.word	0xffffffff


	//   ....[138]....
        /*0310*/ 	.word	0xffffffff


	//   ....[139]....
        /*0314*/ 	.word	0xffffffff


	//   ....[140]....
        /*0318*/ 	.word	0xffffffff


	//   ....[141]....
        /*031c*/ 	.word	0xffffffff


	//   ....[142]....
        /*0320*/ 	.word	0xffffffff


	//   ....[143]....
        /*0324*/ 	.word	0xffffffff


	//   ....[144]....
        /*0328*/ 	.word	0xffffffff


	//   ....[145]....
        /*032c*/ 	.word	0xffffffff


	//   ....[146]....
        /*0330*/ 	.word	0xffffffff


	//   ....[147]....
        /*0334*/ 	.word	0xffffffff


	//   ....[148]....
        /*0338*/ 	.word	0xffffffff


	//   ....[149]....
        /*033c*/ 	.word	0xffffffff


	//   ....[150]....
        /*0340*/ 	.word	0xffffffff


	//   ....[151]....
        /*0344*/ 	.word	0xffffffff


	//   ....[152]....
        /*0348*/ 	.word	0xffffffff


	//   ....[153]....
        /*034c*/ 	.word	0xffffffff


	//   ....[154]....
        /*0350*/ 	.word	0xffffffff


	//   ....[155]....
        /*0354*/ 	.word	0xffffffff


	//   ....[156]....
        /*0358*/ 	.word	0xffffffff


	//   ....[157]....
        /*035c*/ 	.word	0xffffffff


	//   ....[158]....
        /*0360*/ 	.word	0xffffffff


	//   ....[159]....
        /*0364*/ 	.word	0xffffffff


	//   ....[160]....
        /*0368*/ 	.word	0xffffffff


	//   ....[161]....
        /*036c*/ 	.word	0xffffffff


	//   ....[162]....
        /*0370*/ 	.word	0xffffffff


	//   ....[163]....
        /*0374*/ 	.word	0xffffffff


	//   ....[164]....
        /*0378*/ 	.word	0xffffffff


	//   ....[165]....
        /*037c*/ 	.word	0xffffffff


	//   ....[166]....
        /*0380*/ 	.word	0xffffffff


	//   ....[167]....
        /*0384*/ 	.word	0xffffffff


	//   ....[168]....
        /*0388*/ 	.word	0x0500000f


	//   ....[169]....
        /*038c*/ 	.word	0x0500000f


	//   ....[170]....
        /*0390*/ 	.word	0x0500000f


	//   ....[171]....
        /*0394*/ 	.word	0x0500000f


	//   ....[172]....
        /*0398*/ 	.word	0x0500000f


	//   ....[173]....
        /*039c*/ 	.word	0x0500000f


	//   ....[174]....
        /*03a0*/ 	.word	0x0500000f


	//   ....[175]....
        /*03a4*/ 	.word	0x0500000f


	//   ....[176]....
        /*03a8*/ 	.word	0x0500000f


	//   ....[177]....
        /*03ac*/ 	.word	0x0500000f


	//   ....[178]....
        /*03b0*/ 	.word	0x0500000f


	//   ....[179]....
        /*03b4*/ 	.word	0x0500000f


	//   ....[180]....
        /*03b8*/ 	.word	0x0500000f


	//   ....[181]....
        /*03bc*/ 	.word	0x0500000f


	//   ....[182]....
        /*03c0*/ 	.word	0x0500000f


	//   ....[183]....
        /*03c4*/ 	.word	0x0500000f


	//   ....[184]....
        /*03c8*/ 	.word	0x0500000f


	//   ....[185]....
        /*03cc*/ 	.word	0x0500000f


	//   ....[186]....
        /*03d0*/ 	.word	0x0500000f


	//   ....[187]....
        /*03d4*/ 	.word	0x0500000f


	//   ....[188]....
        /*03d8*/ 	.word	0x0500000f


	//   ....[189]....
        /*03dc*/ 	.word	0x0500000f


	//   ....[190]....
        /*03e0*/ 	.word	0x0500000f


	//   ....[191]....
        /*03e4*/ 	.word	0x0500000f


	//   ....[192]....
        /*03e8*/ 	.word	0x0500000f


	//   ....[193]....
        /*03ec*/ 	.word	0x0500000f


	//   ....[194]....
        /*03f0*/ 	.word	0x0500000f


	//   ....[195]....
        /*03f4*/ 	.word	0x0500000f


	//   ....[196]....
        /*03f8*/ 	.word	0x0500000f


	//   ....[197]....
        /*03fc*/ 	.word	0x0500000f


	//   ....[198]....
        /*0400*/ 	.word	0x0500000f


	//   ....[199]....
        /*0404*/ 	.word	0x0500000f


	//   ....[200]....
        /*0408*/ 	.word	0x0500000f


	//   ....[201]....
        /*040c*/ 	.word	0x0500000f


	//   ....[202]....
        /*0410*/ 	.word	0x0500000f


	//   ....[203]....
        /*0414*/ 	.word	0x0500000f


	//   ....[204]....
        /*0418*/ 	.word	0x0500000f


	//   ....[205]....
        /*041c*/ 	.word	0x0500000f


	//   ....[206]....
        /*0420*/ 	.word	0x0500000f


	//   ....[207]....
        /*0424*/ 	.word	0x0500000f


	//   ....[208]....
        /*0428*/ 	.word	0x0500000f


	//   ....[209]....
        /*042c*/ 	.word	0x0500000f


	//   ....[210]....
        /*0430*/ 	.word	0x0500000f


	//   ....[211]....
        /*0434*/ 	.word	0x0500000f


	//   ....[212]....
        /*0438*/ 	.word	0x0500000f


	//   ....[213]....
        /*043c*/ 	.word	0x0500000f


	//   ....[214]....
        /*0440*/ 	.word	0x0500000f


	//   ....[215]....
        /*0444*/ 	.word	0x0500000f


	//   ....[216]....
        /*0448*/ 	.word	0x0500000f


	//   ....[217]....
        /*044c*/ 	.word	0x0500000f


	//----- nvinfo : EIATTR_COOP_GROUP_INSTR_OFFSETS
	.align		4
.L_178:
        /*0450*/ 	.byte	0x04, 0x28
        /*0452*/ 	.short	(.L_180 - .L_179)


	//   ....[0]....
.L_179:
        /*0454*/ 	.word	0x00000080


	//   ....[1]....
        /*0458*/ 	.word	0x00000090


	//   ....[2]....
        /*045c*/ 	.word	0x000002d0


	//   ....[3]....
        /*0460*/ 	.word	0x00000430


	//   ....[4]....
        /*0464*/ 	.word	0x00000550


	//   ....[5]....
        /*0468*/ 	.word	0x000006b0


	//   ....[6]....
        /*046c*/ 	.word	0x000019b0


	//   ....[7]....
        /*0470*/ 	.word	0x00002630


	//   ....[8]....
        /*0474*/ 	.word	0x00002c10


	//   ....[9]....
        /*0478*/ 	.word	0x00003660


	//   ....[10]....
        /*047c*/ 	.word	0x00003730


	//   ....[11]....
        /*0480*/ 	.word	0x000039a0


	//   ....[12]....
        /*0484*/ 	.word	0x00003a20


	//   ....[13]....
        /*0488*/ 	.word	0x00004ad0


	//   ....[14]....
        /*048c*/ 	.word	0x00005040


	//   ....[15]....
        /*0490*/ 	.word	0x00005730


	//   ....[16]....
        /*0494*/ 	.word	0x00005830


	//   ....[17]....
        /*0498*/ 	.word	0x00005bd0


	//   ....[18]....
        /*049c*/ 	.word	0x00005cc0


	//   ....[19]....
        /*04a0*/ 	.word	0x00007800


	//   ....[20]....
        /*04a4*/ 	.word	0x00007870


	//   ....[21]....
        /*04a8*/ 	.word	0x00007b70


	//   ....[22]....
        /*04ac*/ 	.word	0x00007ce0


	//   ....[23]....
        /*04b0*/ 	.word	0x000092a0


	//   ....[24]....
        /*04b4*/ 	.word	0x000097f0


	//   ....[25]....
        /*04b8*/ 	.word	0x00009ee0


	//   ....[26]....
        /*04bc*/ 	.word	0x00009fe0


	//   ....[27]....
        /*04c0*/ 	.word	0x0000a3b0


	//   ....[28]....
        /*04c4*/ 	.word	0x0000a460


	//   ....[29]....
        /*04c8*/ 	.word	0x0000b620


	//   ....[30]....
        /*04cc*/ 	.word	0x0000b650


	//   ....[31]....
        /*04d0*/ 	.word	0x0000b6c0


	//   ....[32]....
        /*04d4*/ 	.word	0x0000b6e0


	//   ....[33]....
        /*04d8*/ 	.word	0x0000d140


	//   ....[34]....
        /*04dc*/ 	.word	0x0000d180


	//   ....[35]....
        /*04e0*/ 	.word	0x0000d1b0


	//   ....[36]....
        /*04e4*/ 	.word	0x0000d1e0


	//   ....[37]....
        /*04e8*/ 	.word	0x0000d210


	//   ....[38]....
        /*04ec*/ 	.word	0x0000d240


	//   ....[39]....
        /*04f0*/ 	.word	0x0000d270


	//   ....[40]....
        /*04f4*/ 	.word	0x0000d2a0


	//   ....[41]....
        /*04f8*/ 	.word	0x0000d2d0


	//   ....[42]....
        /*04fc*/ 	.word	0x0000d300


	//   ....[43]....
        /*0500*/ 	.word	0x0000d330


	//   ....[44]....
        /*0504*/ 	.word	0x0000d360


	//   ....[45]....
        /*0508*/ 	.word	0x0000d390


	//   ....[46]....
        /*050c*/ 	.word	0x0000d3c0


	//   ....[47]....
        /*0510*/ 	.word	0x0000d3f0


	//   ....[48]....
        /*0514*/ 	.word	0x0000d420


	//   ....[49]....
        /*0518*/ 	.word	0x0000d450


	//   ....[50]....
        /*051c*/ 	.word	0x0000d480


	//   ....[51]....
        /*0520*/ 	.word	0x0000d4b0


	//   ....[52]....
        /*0524*/ 	.word	0x0000d4e0


	//   ....[53]....
        /*0528*/ 	.word	0x0000d520


	//   ....[54]....
        /*052c*/ 	.word	0x0000d550


	//   ....[55]....
        /*0530*/ 	.word	0x0000d580


	//   ....[56]....
        /*0534*/ 	.word	0x0000d5b0


	//   ....[57]....
        /*0538*/ 	.word	0x0000d5e0


	//   ....[58]....
        /*053c*/ 	.word	0x0000d610


	//   ....[59]....
        /*0540*/ 	.word	0x0000d640


	//   ....[60]....
        /*0544*/ 	.word	0x0000d670


	//   ....[61]....
        /*0548*/ 	.word	0x0000d6a0


	//   ....[62]....
        /*054c*/ 	.word	0x0000d6d0


	//   ....[63]....
        /*0550*/ 	.word	0x0000d710


	//   ....[64]....
        /*0554*/ 	.word	0x0000d740


	//   ....[65]....
        /*0558*/ 	.word	0x0000d780


	//   ....[66]....
        /*055c*/ 	.word	0x0000d7b0


	//   ....[67]....
        /*0560*/ 	.word	0x0000d7e0


	//   ....[68]....
        /*0564*/ 	.word	0x0000d810


	//   ....[69]....
        /*0568*/ 	.word	0x0000d840


	//   ....[70]....
        /*056c*/ 	.word	0x0000d870


	//   ....[71]....
        /*0570*/ 	.word	0x0000d8b0


	//   ....[72]....
        /*0574*/ 	.word	0x0000d8e0


	//   ....[73]....
        /*0578*/ 	.word	0x0000d920


	//   ....[74]....
        /*057c*/ 	.word	0x0000d950


	//   ....[75]....
        /*0580*/ 	.word	0x0000d980


	//   ....[76]....
        /*0584*/ 	.word	0x0000d9c0


	//   ....[77]....
        /*0588*/ 	.word	0x0000d9d0


	//   ....[78]....
        /*058c*/ 	.word	0x0000d9e0


	//   ....[79]....
        /*0590*/ 	.word	0x0000d9f0


	//   ....[80]....
        /*0594*/ 	.word	0x0000da00


	//   ....[81]....
        /*0598*/ 	.word	0x0000da10


	//   ....[82]....
        /*059c*/ 	.word	0x0000da20


	//   ....[83]....
        /*05a0*/ 	.word	0x0000da30


	//   ....[84]....
        /*05a4*/ 	.word	0x0000da40


	//   ....[85]....
        /*05a8*/ 	.word	0x0000da50


	//   ....[86]....
        /*05ac*/ 	.word	0x0000da60


	//   ....[87]....
        /*05b0*/ 	.word	0x0000da70


	//   ....[88]....
        /*05b4*/ 	.word	0x0000da80


	//   ....[89]....
        /*05b8*/ 	.word	0x0000da90


	//   ....[90]....
        /*05bc*/ 	.word	0x0000daa0


	//   ....[91]....
        /*05c0*/ 	.word	0x0000dab0


	//   ....[92]....
        /*05c4*/ 	.word	0x0000dac0


	//   ....[93]....
        /*05c8*/ 	.word	0x0000dad0


	//   ....[94]....
        /*05cc*/ 	.word	0x0000dae0


	//   ....[95]....
        /*05d0*/ 	.word	0x0000daf0


	//   ....[96]....
        /*05d4*/ 	.word	0x0000db00


	//   ....[97]....
        /*05d8*/ 	.word	0x0000df00


	//   ....[98]....
        /*05dc*/ 	.word	0x0000df30


	//   ....[99]....
        /*05e0*/ 	.word	0x0000df60


	//   ....[100]....
        /*05e4*/ 	.word	0x0000e000


	//   ....[101]....
        /*05e8*/ 	.word	0x0000e500


	//   ....[102]....
        /*05ec*/ 	.word	0x0000e530


	//   ....[103]....
        /*05f0*/ 	.word	0x0000e680


	//   ....[104]....
        /*05f4*/ 	.word	0x0000e6a0


	//   ....[105]....
        /*05f8*/ 	.word	0x0000e7e0


	//   ....[106]....
        /*05fc*/ 	.word	0x0000e800


	//   ....[107]....
        /*0600*/ 	.word	0x0000e950


	//   ....[108]....
        /*0604*/ 	.word	0x0000e970


	//   ....[109]....
        /*0608*/ 	.word	0x0000f090


	//   ....[110]....
        /*060c*/ 	.word	0x0000f0b0


	//   ....[111]....
        /*0610*/ 	.word	0x0000f1f0


	//   ....[112]....
        /*0614*/ 	.word	0x0000f210


	//   ....[113]....
        /*0618*/ 	.word	0x0000f350


	//   ....[114]....
        /*061c*/ 	.word	0x0000f370


	//   ....[115]....
        /*0620*/ 	.word	0x0000f4c0


	//   ....[116]....
        /*0624*/ 	.word	0x0000f4e0


	//   ....[117]....
        /*0628*/ 	.word	0x0000f6f0


	//   ....[118]....
        /*062c*/ 	.word	0x000110c0


	//   ....[119]....
        /*0630*/ 	.word	0x00011100


	//   ....[120]....
        /*0634*/ 	.word	0x00011140


	//   ....[121]....
        /*0638*/ 	.word	0x000111a0


	//   ....[122]....
        /*063c*/ 	.word	0x000111c0


	//   ....[123]....
        /*0640*/ 	.word	0x00011220


	//   ....[124]....
        /*0644*/ 	.word	0x00011240


	//   ....[125]....
        /*0648*/ 	.word	0x00011250


	//   ....[126]....
        /*064c*/ 	.word	0x000115d0


	//   ....[127]....
        /*0650*/ 	.word	0x000115f0


	//   ....[128]....
        /*0654*/ 	.word	0x00011600


	//   ....[129]....
        /*0658*/ 	.word	0x00011640


	//   ....[130]....
        /*065c*/ 	.word	0x000116a0


	//   ....[131]....
        /*0660*/ 	.word	0x000116c0


	//   ....[132]....
        /*0664*/ 	.word	0x00011730


	//   ....[133]....
        /*0668*/ 	.word	0x00011760


	//   ....[134]....
        /*066c*/ 	.word	0x00011da0


	//   ....[135]....
        /*0670*/ 	.word	0x00011dc0


	//   ....[136]....
        /*0674*/ 	.word	0x00011df0


	//   ....[137]....
        /*0678*/ 	.word	0x00011e30


	//   ....[138]....
        /*067c*/ 	.word	0x00011ea0


	//   ....[139]....
        /*0680*/ 	.word	0x00011ec0


	//   ....[140]....
        /*0684*/ 	.word	0x00011f40


	//   ....[141]....
        /*0688*/ 	.word	0x00011f60


	//   ....[142]....
        /*068c*/ 	.word	0x00011fe0


	//   ....[143]....
        /*0690*/ 	.word	0x00012000


	//   ....[144]....
        /*0694*/ 	.word	0x00012080


	//   ....[145]....
        /*0698*/ 	.word	0x000120a0


	//   ....[146]....
        /*069c*/ 	.word	0x00012120


	//   ....[147]....
        /*06a0*/ 	.word	0x00012140


	//   ....[148]....
        /*06a4*/ 	.word	0x000121c0


	//   ....[149]....
        /*06a8*/ 	.word	0x000121e0


	//   ....[150]....
        /*06ac*/ 	.word	0x000128f0


	//   ....[151]....
        /*06b0*/ 	.word	0x00012910


	//   ....[152]....
        /*06b4*/ 	.word	0x00012970


	//   ....[153]....
        /*06b8*/ 	.word	0x00012980


	//   ....[154]....
        /*06bc*/ 	.word	0x000129d0


	//   ....[155]....
        /*06c0*/ 	.word	0x000129e0


	//   ....[156]....
        /*06c4*/ 	.word	0x000129f0


	//   ....[157]....
        /*06c8*/ 	.word	0x00012a40


	//   ....[158]....
        /*06cc*/ 	.word	0x00012d50


	//   ....[159]....
        /*06d0*/ 	.word	0x00012d60


	//   ....[160]....
        /*06d4*/ 	.word	0x00012d70


	//   ....[161]....
        /*06d8*/ 	.word	0x00012d90


	//   ....[162]....
        /*06dc*/ 	.word	0x00012de0


	//   ....[163]....
        /*06e0*/ 	.word	0x00012df0


	//   ....[164]....
        /*06e4*/ 	.word	0x00012e10


	//   ....[165]....
        /*06e8*/ 	.word	0x00012e50


	//   ....[166]....
        /*06ec*/ 	.word	0x00013f00


	//   ....[167]....
        /*06f0*/ 	.word	0x000140a0


	//   ....[168]....
        /*06f4*/ 	.word	0x00014780


	//   ....[169]....
        /*06f8*/ 	.word	0x00014860


	//   ....[170]....
        /*06fc*/ 	.word	0x00014930


	//   ....[171]....
        /*0700*/ 	.word	0x00014990


	//   ....[172]....
        /*0704*/ 	.word	0x00014a60


	//   ....[173]....
        /*0708*/ 	.word	0x00014ac0


	//   ....[174]....
        /*070c*/ 	.word	0x00014b90


	//   ....[175]....
        /*0710*/ 	.word	0x00014bf0


	//   ....[176]....
        /*0714*/ 	.word	0x00014cc0


	//   ....[177]....
        /*0718*/ 	.word	0x00014de0


	//   ....[178]....
        /*071c*/ 	.word	0x00014e70


	//   ....[179]....
        /*0720*/ 	.word	0x00014f40


	//   ....[180]....
        /*0724*/ 	.word	0x00014fe0


	//   ....[181]....
        /*0728*/ 	.word	0x00015050


	//   ....[182]....
        /*072c*/ 	.word	0x00015110


	//   ....[183]....
        /*0730*/ 	.word	0x00015180


	//   ....[184]....
        /*0734*/ 	.word	0x00015240


	//   ....[185]....
        /*0738*/ 	.word	0x000152d0


	//   ....[186]....
        /*073c*/ 	.word	0x00015340


	//   ....[187]....
        /*0740*/ 	.word	0x000153c0


	//   ....[188]....
        /*0744*/ 	.word	0x00015470


	//   ....[189]....
        /*0748*/ 	.word	0x000154e0


	//   ....[190]....
        /*074c*/ 	.word	0x000155c0


	//   ....[191]....
        /*0750*/ 	.word	0x00015630


	//   ....[192]....
        /*0754*/ 	.word	0x00015710


	//   ....[193]....
        /*0758*/ 	.word	0x00015780


	//   ....[194]....
        /*075c*/ 	.word	0x00015860


	//   ....[195]....
        /*0760*/ 	.word	0x000158d0


	//   ....[196]....
        /*0764*/ 	.word	0x000159b0


	//   ....[197]....
        /*0768*/ 	.word	0x00015a20


	//   ....[198]....
        /*076c*/ 	.word	0x00015b00


	//   ....[199]....
        /*0770*/ 	.word	0x00015b70


	//   ....[200]....
        /*0774*/ 	.word	0x00015c30


	//   ....[201]....
        /*0778*/ 	.word	0x00015d60


	//   ....[202]....
        /*077c*/ 	.word	0x00015e00


	//   ....[203]....
        /*0780*/ 	.word	0x00015e60


	//   ....[204]....
        /*0784*/ 	.word	0x00015f20


	//   ....[205]....
        /*0788*/ 	.word	0x00015f80


	//   ....[206]....
        /*078c*/ 	.word	0x00016040


	//   ....[207]....
        /*0790*/ 	.word	0x000160a0


	//   ....[208]....
        /*0794*/ 	.word	0x00016160


	//   ....[209]....
        /*0798*/ 	.word	0x00016250


	//   ....[210]....
        /*079c*/ 	.word	0x000162e0


	//   ....[211]....
        /*07a0*/ 	.word	0x00016340


	//   ....[212]....
        /*07a4*/ 	.word	0x000163f0


	//   ....[213]....
        /*07a8*/ 	.word	0x00016450


	//   ....[214]....
        /*07ac*/ 	.word	0x00016500


	//   ....[215]....
        /*07b0*/ 	.word	0x00016560


	//   ....[216]....
        /*07b4*/ 	.word	0x00016610


	//   ....[217]....
        /*07b8*/ 	.word	0x00016860


	//----- nvinfo : EIATTR_REG_RECONFIG
	.align		4
.L_180:
        /*07bc*/ 	.byte	0x01, 0x54
	.zero		2


	//----- nvinfo : EIATTR_SYSCALL_OFFSETS
	.align		4
        /*07c0*/ 	.byte	0x04, 0x46
        /*07c2*/ 	.short	(.L_182 - .L_181)


	//   ....[0]....
.L_181:
        /*07c4*/ 	.word	0x00001b90


	//   ....[1]....
        /*07c8*/ 	.word	0x000106a0


	//   ....[2]....
        /*07cc*/ 	.word	0x00010810


	//   ....[3]....
        /*07d0*/ 	.word	0x00010960


	//   ....[4]....
        /*07d4*/ 	.word	0x00010aa0


	//   ....[5]....
        /*07d8*/ 	.word	0x00011a20


	//----- nvinfo : EIATTR_MBARRIER_INSTR_OFFSETS
	.align		4
.L_182:
        /*07dc*/ 	.byte	0x04, 0x39
        /*07de*/ 	.short	(.L_184 - .L_183)


	//   ....[0]....
.L_183:
        /*07e0*/ 	.word	0x00000180
        /*07e4*/ 	.word	0x000000ff
        /*07e8*/ 	.word	0x00028400
        /*07ec*/ 	.short	0x0100
        /*07ee*/ 	.byte	0x08
	.zero		1


	//   ....[1]....
        /*07f0*/ 	.word	0x00000190
        /*07f4*/ 	.word	0x000000ff
        /*07f8*/ 	.word	0x00028420
        /*07fc*/ 	.short	0x0100
        /*07fe*/ 	.byte	0x08
	.zero		1


	//   ....[2]....
        /*0800*/ 	.word	0x00000280
        /*0804*/ 	.word	0x000000ff
        /*0808*/ 	.word	0x00028430
        /*080c*/ 	.short	0x0100
        /*080e*/ 	.byte	0x08
	.zero		1


	//   ....[3]....
        /*0810*/ 	.word	0x00000290
        /*0814*/ 	.word	0x000000ff
        /*0818*/ 	.word	0x00028440
        /*081c*/ 	.short	0x0100
        /*081e*/ 	.byte	0x08
	.zero		1


	//   ....[4]....
        /*0820*/ 	.word	0x000002a0
        /*0824*/ 	.word	0x000000ff
        /*0828*/ 	.word	0x00028438
        /*082c*/ 	.short	0x0100
        /*082e*/ 	.byte	0x08
	.zero		1


	//   ....[5]....
        /*0830*/ 	.word	0x000002b0
        /*0834*/ 	.word	0x000000ff
        /*0838*/ 	.word	0x00028448
        /*083c*/ 	.short	0x0100
        /*083e*/ 	.byte	0x08
	.zero		1


	//   ....[6]....
        /*0840*/ 	.word	0x000003e0
        /*0844*/ 	.word	0x000000ff
        /*0848*/ 	.word	0x00028450
        /*084c*/ 	.short	0x0100
        /*084e*/ 	.byte	0x08
	.zero		1


	//   ....[7]....
        /*0850*/ 	.word	0x000003f0
        /*0854*/ 	.word	0x000000ff
        /*0858*/ 	.word	0x00028460
        /*085c*/ 	.short	0x0100
        /*085e*/ 	.byte	0x08
	.zero		1


	//   ....[8]....
        /*0860*/ 	.word	0x00000400
        /*0864*/ 	.word	0x000000ff
        /*0868*/ 	.word	0x00028458
        /*086c*/ 	.short	0x0100
        /*086e*/ 	.byte	0x08
	.zero		1


	//   ....[9]....
        /*0870*/ 	.word	0x00000410
        /*0874*/ 	.word	0x000000ff
        /*0878*/ 	.word	0x00028468
        /*087c*/ 	.short	0x0100
        /*087e*/ 	.byte	0x08
	.zero		1


	//   ....[10]....
        /*0880*/ 	.word	0x00000500
        /*0884*/ 	.word	0x000000ff
        /*0888*/ 	.word	0x00028470
        /*088c*/ 	.short	0x0100
        /*088e*/ 	.byte	0x06
	.zero		1


	//   ....[11]....
        /*0890*/ 	.word	0x00000510
        /*0894*/ 	.word	0x000000ff
        /*0898*/ 	.word	0x00028480
        /*089c*/ 	.short	0x0100
        /*089e*/ 	.byte	0x06
	.zero		1


	//   ....[12]....
        /*08a0*/ 	.word	0x00000520
        /*08a4*/ 	.word	0x000000ff
        /*08a8*/ 	.word	0x00028478
        /*08ac*/ 	.short	0x0100
        /*08ae*/ 	.byte	0x06
	.zero		1


	//   ....[13]....
        /*08b0*/ 	.word	0x00000530
        /*08b4*/ 	.word	0x000000ff
        /*08b8*/ 	.word	0x00028488
        /*08bc*/ 	.short	0x0100
        /*08be*/ 	.byte	0x06
	.zero		1


	//   ....[14]....
        /*08c0*/ 	.word	0x00000660
        /*08c4*/ 	.word	0x000000ff
        /*08c8*/ 	.word	0x00028490
        /*08cc*/ 	.short	0x0100
        /*08ce*/ 	.byte	0x08
	.zero		1


	//   ....[15]....
        /*08d0*/ 	.word	0x00000670
        /*08d4*/ 	.word	0x000000ff
        /*08d8*/ 	.word	0x000284a0
        /*08dc*/ 	.short	0x0100
        /*08de*/ 	.byte	0x08
	.zero		1


	//   ....[16]....
        /*08e0*/ 	.word	0x00000680
        /*08e4*/ 	.word	0x000000ff
        /*08e8*/ 	.word	0x00028498
        /*08ec*/ 	.short	0x0100
        /*08ee*/ 	.byte	0x08
	.zero		1


	//   ....[17]....
        /*08f0*/ 	.word	0x00000690
        /*08f4*/ 	.word	0x000000ff
        /*08f8*/ 	.word	0x000284a8
        /*08fc*/ 	.short	0x0100
        /*08fe*/ 	.byte	0x08
	.zero		1


	//   ....[18]....
        /*0900*/ 	.word	0x000007e0
        /*0904*/ 	.word	0x000000ff
        /*0908*/ 	.word	0x000284b0
        /*090c*/ 	.short	0x0100
        /*090e*/ 	.byte	0x08
	.zero		1


	//   ....[19]....
        /*0910*/ 	.word	0x000007f0
        /*0914*/ 	.word	0x000000ff
        /*0918*/ 	.word	0x000284c0
        /*091c*/ 	.short	0x0100
        /*091e*/ 	.byte	0x08
	.zero		1


	//   ....[20]....
        /*0920*/ 	.word	0x00000800
        /*0924*/ 	.word	0x000000ff
        /*0928*/ 	.word	0x000284b8
        /*092c*/ 	.short	0x0100
        /*092e*/ 	.byte	0x08
	.zero		1


	//   ....[21]....
        /*0930*/ 	.word	0x00000810
        /*0934*/ 	.word	0x000000ff
        /*0938*/ 	.word	0x000284c8
        /*093c*/ 	.short	0x0100
        /*093e*/ 	.byte	0x08
	.zero		1


	//   ....[22]....
        /*0940*/ 	.word	0x00001ed0
        /*0944*/ 	.word	0x000000ff
        /*0948*/ 	.word	0x00028400
        /*094c*/ 	.short	0x010a
        /*094e*/ 	.byte	0x31
	.zero		1


	//   ....[23]....
        /*0950*/ 	.word	0x00001fd0
        /*0954*/ 	.word	0x000000ff
        /*0958*/ 	.word	0x00028430
        /*095c*/ 	.short	0x010a
        /*095e*/ 	.byte	0x36
	.zero		1


	//   ....[24]....
        /*0960*/ 	.word	0x00002010
        /*0964*/ 	.word	0x000000ff
        /*0968*/ 	.word	0x00028430
        /*096c*/ 	.short	0x010a
        /*096e*/ 	.byte	0x36
	.zero		1


	//   ....[25]....
        /*0970*/ 	.word	0x00002770
        /*0974*/ 	.word	0x000000ff
        /*0978*/ 	.word	0x00000000
        /*097c*/ 	.short	0x0101
        /*097e*/ 	.byte	0x06
	.zero		1


	//   ....[26]....
        /*0980*/ 	.word	0x00004040
        /*0984*/ 	.word	0x000000ff
        /*0988*/ 	.word	0x00028450
        /*098c*/ 	.short	0x010a
        /*098e*/ 	.byte	0x36
	.zero		1


	//   ....[27]....
        /*0990*/ 	.word	0x00004080
        /*0994*/ 	.word	0x000000ff
        /*0998*/ 	.word	0x00028450
        /*099c*/ 	.short	0x010a
        /*099e*/ 	.byte	0x36
	.zero		1


	//   ....[28]....
        /*09a0*/ 	.word	0x00004280
        /*09a4*/ 	.word	0x000000ff
        /*09a8*/ 	.word	0x00000000
        /*09ac*/ 	.short	0x0101
        /*09ae*/ 	.byte	0x36
	.zero		1


	//   ....[29]....
        /*09b0*/ 	.word	0x000045b0
        /*09b4*/ 	.word	0x000000ff
        /*09b8*/ 	.word	0x00028430
        /*09bc*/ 	.short	0x010a
        /*09be*/ 	.byte	0x38
	.zero		1


	//   ....[30]....
        /*09c0*/ 	.word	0x000045f0
        /*09c4*/ 	.word	0x000000ff
        /*09c8*/ 	.word	0x00028430
        /*09cc*/ 	.short	0x010a
        /*09ce*/ 	.byte	0x38
	.zero		1


	//   ....[31]....
        /*09d0*/ 	.word	0x00004c50
        /*09d4*/ 	.word	0x000000ff
        /*09d8*/ 	.word	0x00000000
        /*09dc*/ 	.short	0x0101
        /*09de*/ 	.byte	0x06
	.zero		1


	//   ....[32]....
        /*09e0*/ 	.word	0x00006ae0
        /*09e4*/ 	.word	0x000000ff
        /*09e8*/ 	.word	0x00028450
        /*09ec*/ 	.short	0x010a
        /*09ee*/ 	.byte	0x38
	.zero		1


	//   ....[33]....
        /*09f0*/ 	.word	0x00006b30
        /*09f4*/ 	.word	0x000000ff
        /*09f8*/ 	.word	0x00028450
        /*09fc*/ 	.short	0x010a
        /*09fe*/ 	.byte	0x38
	.zero		1


	//   ....[34]....
        /*0a00*/ 	.word	0x00006ca0
        /*0a04*/ 	.word	0x000000ff
        /*0a08*/ 	.word	0x00000000
        /*0a0c*/ 	.short	0x0101
        /*0a0e*/ 	.byte	0x38
	.zero		1


	//   ....[35]....
        /*0a10*/ 	.word	0x00007050
        /*0a14*/ 	.word	0x000000ff
        /*0a18*/ 	.word	0x00028430
        /*0a1c*/ 	.short	0x010a
        /*0a1e*/ 	.byte	0x35
	.zero		1


	//   ....[36]....
        /*0a20*/ 	.word	0x00007090
        /*0a24*/ 	.word	0x000000ff
        /*0a28*/ 	.word	0x00028430
        /*0a2c*/ 	.short	0x010a
        /*0a2e*/ 	.byte	0x35
	.zero		1


	//   ....[37]....
        /*0a30*/ 	.word	0x000075f0
        /*0a34*/ 	.word	0x000000ff
        /*0a38*/ 	.word	0x00000000
        /*0a3c*/ 	.short	0x0101
        /*0a3e*/ 	.byte	0x06
	.zero		1


	//   ....[38]....
        /*0a40*/ 	.word	0x00008a40
        /*0a44*/ 	.word	0x000000ff
        /*0a48*/ 	.word	0x00028450
        /*0a4c*/ 	.short	0x010a
        /*0a4e*/ 	.byte	0x35
	.zero		1


	//   ....[39]....
        /*0a50*/ 	.word	0x00008a90
        /*0a54*/ 	.word	0x000000ff
        /*0a58*/ 	.word	0x00028450
        /*0a5c*/ 	.short	0x010a
        /*0a5e*/ 	.byte	0x35
	.zero		1


	//   ....[40]....
        /*0a60*/ 	.word	0x00008be0
        /*0a64*/ 	.word	0x000000ff
        /*0a68*/ 	.word	0x00000000
        /*0a6c*/ 	.short	0x0101
        /*0a6e*/ 	.byte	0x35
	.zero		1


	//   ....[41]....
        /*0a70*/ 	.word	0x00008d80
        /*0a74*/ 	.word	0x000000ff
        /*0a78*/ 	.word	0x00028430
        /*0a7c*/ 	.short	0x010a
        /*0a7e*/ 	.byte	0x39
	.zero		1


	//   ....[42]....
        /*0a80*/ 	.word	0x00008dc0
        /*0a84*/ 	.word	0x000000ff
        /*0a88*/ 	.word	0x00028430
        /*0a8c*/ 	.short	0x010a
        /*0a8e*/ 	.byte	0x39
	.zero		1


	//   ....[43]....
        /*0a90*/ 	.word	0x000093f0
        /*0a94*/ 	.word	0x000000ff
        /*0a98*/ 	.word	0x00000000
        /*0a9c*/ 	.short	0x0101
        /*0a9e*/ 	.byte	0x06
	.zero		1


	//   ....[44]....
        /*0aa0*/ 	.word	0x0000b290
        /*0aa4*/ 	.word	0x000000ff
        /*0aa8*/ 	.word	0x00028450
        /*0aac*/ 	.short	0x010a
        /*0aae*/ 	.byte	0x39
	.zero		1


	//   ....[45]....
        /*0ab0*/ 	.word	0x0000b2e0
        /*0ab4*/ 	.word	0x000000ff
        /*0ab8*/ 	.word	0x00028450
        /*0abc*/ 	.short	0x010a
        /*0abe*/ 	.byte	0x39
	.zero		1


	//   ....[46]....
        /*0ac0*/ 	.word	0x0000b450
        /*0ac4*/ 	.word	0x000000ff
        /*0ac8*/ 	.word	0x00000000
        /*0acc*/ 	.short	0x0101
        /*0ace*/ 	.byte	0x39
	.zero		1


	//   ....[47]....
        /*0ad0*/ 	.word	0x0000e510
        /*0ad4*/ 	.word	0x000000ff
        /*0ad8*/ 	.word	0x00000000
        /*0adc*/ 	.short	0x0101
        /*0ade*/ 	.byte	0x05
	.zero		1


	//   ....[48]....
        /*0ae0*/ 	.word	0x00010ee0
        /*0ae4*/ 	.word	0x00000000
        /*0ae8*/ 	.word	0x00028480
        /*0aec*/ 	.short	0x010a
        /*0aee*/ 	.byte	0x3f
	.zero		1


	//   ....[49]....
        /*0af0*/ 	.word	0x00011360
        /*0af4*/ 	.word	0x00000000
        /*0af8*/ 	.word	0x00028470
        /*0afc*/ 	.short	0x0107
        /*0afe*/ 	.byte	0x3f
	.zero		1


	//   ....[50]....
        /*0b00*/ 	.word	0x00011420
        /*0b04*/ 	.word	0x00000000
        /*0b08*/ 	.word	0x00028470
        /*0b0c*/ 	.short	0x0101
        /*0b0e*/ 	.byte	0x3f
	.zero		1


	//   ....[51]....
        /*0b10*/ 	.word	0x00011450
        /*0b14*/ 	.word	0x00000000
        /*0b18*/ 	.word	0x00028440
        /*0b1c*/ 	.short	0x010a
        /*0b1e*/ 	.byte	0x3f
	.zero		1


	//   ....[52]....
        /*0b20*/ 	.word	0x00011800
        /*0b24*/ 	.word	0x00000000
        /*0b28*/ 	.word	0x00028430
        /*0b2c*/ 	.short	0x0107
        /*0b2e*/ 	.byte	0x3f
	.zero		1


	//   ....[53]....
        /*0b30*/ 	.word	0x000118c0
        /*0b34*/ 	.word	0x00000000
        /*0b38*/ 	.word	0x00028430
        /*0b3c*/ 	.short	0x0101
        /*0b3e*/ 	.byte	0x3f
	.zero		1


	//   ....[54]....
        /*0b40*/ 	.word	0x000122b0
        /*0b44*/ 	.word	0x00000010
        /*0b48*/ 	.word	0x00028400
        /*0b4c*/ 	.short	0x0107
        /*0b4e*/ 	.byte	0x3f
	.zero		1


	//   ....[55]....
        /*0b50*/ 	.word	0x000123a0
        /*0b54*/ 	.word	0x00000010
        /*0b58*/ 	.word	0x00028400
        /*0b5c*/ 	.short	0x0101
        /*0b5e*/ 	.byte	0x3f
	.zero		1


	//   ....[56]....
        /*0b60*/ 	.word	0x000123c0
        /*0b64*/ 	.word	0x00000010
        /*0b68*/ 	.word	0x00028420
        /*0b6c*/ 	.short	0x010a
        /*0b6e*/ 	.byte	0x3f
	.zero		1


	//   ....[57]....
        /*0b70*/ 	.word	0x00012750
        /*0b74*/ 	.word	0x00000000
        /*0b78*/ 	.word	0x00028480
        /*0b7c*/ 	.short	0x010a
        /*0b7e*/ 	.byte	0x3f
	.zero		1


	//   ....[58]....
        /*0b80*/ 	.word	0x00012ad0
        /*0b84*/ 	.word	0x00000000
        /*0b88*/ 	.word	0x00028470
        /*0b8c*/ 	.short	0x0107
        /*0b8e*/ 	.byte	0x3f
	.zero		1


	//   ....[59]....
        /*0b90*/ 	.word	0x00012b90
        /*0b94*/ 	.word	0x00000000
        /*0b98*/ 	.word	0x00028470
        /*0b9c*/ 	.short	0x0101
        /*0b9e*/ 	.byte	0x3f
	.zero		1


	//   ....[60]....
        /*0ba0*/ 	.word	0x00012bc0
        /*0ba4*/ 	.word	0x00000000
        /*0ba8*/ 	.word	0x00028440
        /*0bac*/ 	.short	0x010a
        /*0bae*/ 	.byte	0x3f
	.zero		1


	//   ....[61]....
        /*0bb0*/ 	.word	0x00012f10
        /*0bb4*/ 	.word	0x00000000
        /*0bb8*/ 	.word	0x00028430
        /*0bbc*/ 	.short	0x0107
        /*0bbe*/ 	.byte	0x3f
	.zero		1


	//   ....[62]....
        /*0bc0*/ 	.word	0x00012fd0
        /*0bc4*/ 	.word	0x00000000
        /*0bc8*/ 	.word	0x00028430
        /*0bcc*/ 	.short	0x0101
        /*0bce*/ 	.byte	0x3f
	.zero		1


	//   ....[63]....
        /*0bd0*/ 	.word	0x00013060
        /*0bd4*/ 	.word	0x00000000
        /*0bd8*/ 	.word	0x00028470
        /*0bdc*/ 	.short	0x010a
        /*0bde*/ 	.byte	0x3f
	.zero		1


	//   ....[64]....
        /*0be0*/ 	.word	0x000130f0
        /*0be4*/ 	.word	0x00000000
        /*0be8*/ 	.word	0x00028460
        /*0bec*/ 	.short	0x010a
        /*0bee*/ 	.byte	0x3f
	.zero		1


	//   ....[65]....
        /*0bf0*/ 	.word	0x000135a0
        /*0bf4*/ 	.word	0x00000000
        /*0bf8*/ 	.word	0x00028450
        /*0bfc*/ 	.short	0x0101
        /*0bfe*/ 	.byte	0x3f
	.zero		1


	//   ....[66]....
        /*0c00*/ 	.word	0x00013620
        /*0c04*/ 	.word	0x00000000
        /*0c08*/ 	.word	0x00000000
        /*0c0c*/ 	.short	0x0101
        /*0c0e*/ 	.byte	0x3f
	.zero		1


	//   ....[67]....
        /*0c10*/ 	.word	0x000137f0
        /*0c14*/ 	.word	0x00000012
        /*0c18*/ 	.word	0x00028470
        /*0c1c*/ 	.short	0x010a
        /*0c1e*/ 	.byte	0x3f
	.zero		1


	//   ....[68]....
        /*0c20*/ 	.word	0x00013880
        /*0c24*/ 	.word	0x00000012
        /*0c28*/ 	.word	0x00028460
        /*0c2c*/ 	.short	0x010a
        /*0c2e*/ 	.byte	0x3f
	.zero		1


	//   ....[69]....
        /*0c30*/ 	.word	0x00013d30
        /*0c34*/ 	.word	0x00000012
        /*0c38*/ 	.word	0x00028450
        /*0c3c*/ 	.short	0x0101
        /*0c3e*/ 	.byte	0x3f
	.zero		1


	//   ....[70]....
        /*0c40*/ 	.word	0x00013db0
        /*0c44*/ 	.word	0x00000012
        /*0c48*/ 	.word	0x00000000
        /*0c4c*/ 	.short	0x0101
        /*0c4e*/ 	.byte	0x3f
	.zero		1


	//   ....[71]....
        /*0c50*/ 	.word	0x00014020
        /*0c54*/ 	.word	0x00000005
        /*0c58*/ 	.word	0x00028420
        /*0c5c*/ 	.short	0x010a
        /*0c5e*/ 	.byte	0x3f
	.zero		1


	//   ....[72]....
        /*0c60*/ 	.word	0x000141a0
        /*0c64*/ 	.word	0x00000003
        /*0c68*/ 	.word	0x00028440
        /*0c6c*/ 	.short	0x010a
        /*0c6e*/ 	.byte	0x3f
	.zero		1


	//   ....[73]....
        /*0c70*/ 	.word	0x00014240
        /*0c74*/ 	.word	0x00000013
        /*0c78*/ 	.word	0x00028440
        /*0c7c*/ 	.short	0x010a
        /*0c7e*/ 	.byte	0x3f
	.zero		1


	//   ....[74]....
        /*0c80*/ 	.word	0x00014280
        /*0c84*/ 	.word	0x00000003
        /*0c88*/ 	.word	0x00028460
        /*0c8c*/ 	.short	0x010a
        /*0c8e*/ 	.byte	0x3f
	.zero		1


	//   ....[75]....
        /*0c90*/ 	.word	0x000142c0
        /*0c94*/ 	.word	0x00000013
        /*0c98*/ 	.word	0x00028460
        /*0c9c*/ 	.short	0x010a
        /*0c9e*/ 	.byte	0x3f
	.zero		1


	//   ....[76]....
        /*0ca0*/ 	.word	0x00014300
        /*0ca4*/ 	.word	0x00000003
        /*0ca8*/ 	.word	0x00028480
        /*0cac*/ 	.short	0x010a
        /*0cae*/ 	.byte	0x3f
	.zero		1


	//   ....[77]....
        /*0cb0*/ 	.word	0x00014340
        /*0cb4*/ 	.word	0x00000013
        /*0cb8*/ 	.word	0x00028480
        /*0cbc*/ 	.short	0x010a
        /*0cbe*/ 	.byte	0x3f
	.zero		1


	//   ....[78]....
        /*0cc0*/ 	.word	0x000143b0
        /*0cc4*/ 	.word	0x00000003
        /*0cc8*/ 	.word	0x00028400
        /*0ccc*/ 	.short	0x010a
        /*0cce*/ 	.byte	0x3f
	.zero		1


	//   ....[79]....
        /*0cd0*/ 	.word	0x00014410
        /*0cd4*/ 	.word	0x00000003
        /*0cd8*/ 	.word	0x00028430
        /*0cdc*/ 	.short	0x010a
        /*0cde*/ 	.byte	0x3f
	.zero		1


	//   ....[80]....
        /*0ce0*/ 	.word	0x00014470
        /*0ce4*/ 	.word	0x00000009
        /*0ce8*/ 	.word	0x00028450
        /*0cec*/ 	.short	0x010a
        /*0cee*/ 	.byte	0x3f
	.zero		1


	//   ....[81]....
        /*0cf0*/ 	.word	0x000144d0
        /*0cf4*/ 	.word	0x00000005
        /*0cf8*/ 	.word	0x00028430
        /*0cfc*/ 	.short	0x010a
        /*0cfe*/ 	.byte	0x3f
	.zero		1


	//   ....[82]....
        /*0d00*/ 	.word	0x00014530
        /*0d04*/ 	.word	0x0000000b
        /*0d08*/ 	.word	0x00028450
        /*0d0c*/ 	.short	0x010a
        /*0d0e*/ 	.byte	0x3f
	.zero		1


	//   ....[83]....
        /*0d10*/ 	.word	0x00014590
        /*0d14*/ 	.word	0x00000005
        /*0d18*/ 	.word	0x00028430
        /*0d1c*/ 	.short	0x010a
        /*0d1e*/ 	.byte	0x3f
	.zero		1


	//   ....[84]....
        /*0d20*/ 	.word	0x000145f0
        /*0d24*/ 	.word	0x0000000b
        /*0d28*/ 	.word	0x00028450
        /*0d2c*/ 	.short	0x010a
        /*0d2e*/ 	.byte	0x3f
	.zero		1


	//   ....[85]....
        /*0d30*/ 	.word	0x00014650
        /*0d34*/ 	.word	0x00000005
        /*0d38*/ 	.word	0x00028430
        /*0d3c*/ 	.short	0x010a
        /*0d3e*/ 	.byte	0x3f
	.zero		1


	//   ....[86]....
        /*0d40*/ 	.word	0x000146b0
        /*0d44*/ 	.word	0x0000000b
        /*0d48*/ 	.word	0x00028450
        /*0d4c*/ 	.short	0x010a
        /*0d4e*/ 	.byte	0x3f
	.zero		1


	//   ....[87]....
        /*0d50*/ 	.word	0x000147b0
        /*0d54*/ 	.word	0x00000000
        /*0d58*/ 	.word	0x00028480
        /*0d5c*/ 	.short	0x010a
        /*0d5e*/ 	.byte	0x3f
	.zero		1


	//   ....[88]....
        /*0d60*/ 	.word	0x00014d30
        /*0d64*/ 	.word	0x00000000
        /*0d68*/ 	.word	0x00028440
        /*0d6c*/ 	.short	0x010a
        /*0d6e*/ 	.byte	0x3f
	.zero		1


	//   ....[89]....
        /*0d70*/ 	.word	0x00015c60
        /*0d74*/ 	.word	0x00000010
        /*0d78*/ 	.word	0x00028420
        /*0d7c*/ 	.short	0x010a
        /*0d7e*/ 	.byte	0x3f
	.zero		1


	//   ....[90]....
        /*0d80*/ 	.word	0x00015cb0
        /*0d84*/ 	.word	0x00000000
        /*0d88*/ 	.word	0x00028480
        /*0d8c*/ 	.short	0x010a
        /*0d8e*/ 	.byte	0x3f
	.zero		1


	//   ....[91]....
        /*0d90*/ 	.word	0x000161a0
        /*0d94*/ 	.word	0x00000000
        /*0d98*/ 	.word	0x00028440
        /*0d9c*/ 	.short	0x010a
        /*0d9e*/ 	.byte	0x3f
	.zero		1


	//   ....[92]....
        /*0da0*/ 	.word	0x00016640
        /*0da4*/ 	.word	0x00000000
        /*0da8*/ 	.word	0x00028470
        /*0dac*/ 	.short	0x010a
        /*0dae*/ 	.byte	0x3f
	.zero		1


	//   ....[93]....
        /*0db0*/ 	.word	0x00016690
        /*0db4*/ 	.word	0x00000000
        /*0db8*/ 	.word	0x00028460
        /*0dbc*/ 	.short	0x010a
        /*0dbe*/ 	.byte	0x3f
	.zero		1


	//   ....[94]....
        /*0dc0*/ 	.word	0x000166e0
        /*0dc4*/ 	.word	0x00000012
        /*0dc8*/ 	.word	0x00028470
        /*0dcc*/ 	.short	0x010a
        /*0dce*/ 	.byte	0x3f
	.zero		1


	//   ....[95]....
        /*0dd0*/ 	.word	0x00016730
        /*0dd4*/ 	.word	0x00000012
        /*0dd8*/ 	.word	0x00028460
        /*0ddc*/ 	.short	0x010a
        /*0dde*/ 	.byte	0x3f
	.zero		1


	//   ....[96]....
        /*0de0*/ 	.word	0x00016780
        /*0de4*/ 	.word	0x00000005
        /*0de8*/ 	.word	0x00028420
        /*0dec*/ 	.short	0x010a
        /*0dee*/ 	.byte	0x3f
	.zero		1


	//   ....[97]....
        /*0df0*/ 	.word	0x00016920
        /*0df4*/ 	.word	0x00000003
        /*0df8*/ 	.word	0x00028440
        /*0dfc*/ 	.short	0x010a
        /*0dfe*/ 	.byte	0x3f
	.zero		1


	//   ....[98]....
        /*0e00*/ 	.word	0x00016970
        /*0e04*/ 	.word	0x00000013
        /*0e08*/ 	.word	0x00028440
        /*0e0c*/ 	.short	0x010a
        /*0e0e*/ 	.byte	0x3f
	.zero		1


	//   ....[99]....
        /*0e10*/ 	.word	0x000169c0
        /*0e14*/ 	.word	0x00000003
        /*0e18*/ 	.word	0x00028460
        /*0e1c*/ 	.short	0x010a
        /*0e1e*/ 	.byte	0x3f
	.zero		1


	//   ....[100]....
        /*0e20*/ 	.word	0x00016a10
        /*0e24*/ 	.word	0x00000013
        /*0e28*/ 	.word	0x00028460
        /*0e2c*/ 	.short	0x010a
        /*0e2e*/ 	.byte	0x3f
	.zero		1


	//   ....[101]....
        /*0e30*/ 	.word	0x00016a60
        /*0e34*/ 	.word	0x00000003
        /*0e38*/ 	.word	0x00028480
        /*0e3c*/ 	.short	0x010a
        /*0e3e*/ 	.byte	0x3f
	.zero		1


	//----- nvinfo : EIATTR_NUM_MBARRIERS
	.align		4
.L_184:
        /*0e40*/ 	.byte	0x03, 0x38
        /*0e42*/ 	.short	0x0016


	//----- nvinfo : EIATTR_EXIT_INSTR_OFFSETS
	.align		4
        /*0e44*/ 	.byte	0x04, 0x1c
        /*0e46*/ 	.short	(.L_186 - .L_185)


	//   ....[0]....
.L_185:
        /*0e48*/ 	.word	0x00000990


	//   ....[1]....
        /*0e4c*/ 	.word	0x0000f660


	//   ....[2]....
        /*0e50*/ 	.word	0x00014390


	//----- nvinfo : EIATTR_MAX_THREADS
	.align		4
.L_186:
        /*0e54*/ 	.byte	0x04, 0x05
        /*0e56*/ 	.short	(.L_188 - .L_187)
.L_187:
        /*0e58*/ 	.word	0x00000180
        /*0e5c*/ 	.word	0x00000001
        /*0e60*/ 	.word	0x00000001


	//----- nvinfo : EIATTR_CRS_STACK_SIZE
	.align		4
.L_188:
        /*0e64*/ 	.byte	0x04, 0x1e
        /*0e66*/ 	.short	(.L_190 - .L_189)
.L_189:
        /*0e68*/ 	.word	0x00000000


	//----- nvinfo : EIATTR_CBANK_PARAM_SIZE
	.align		4
.L_190:
        /*0e6c*/ 	.byte	0x03, 0x19
        /*0e6e*/ 	.short	0x0af0


	//----- nvinfo : EIATTR_PARAM_CBANK
	.align		4
        /*0e70*/ 	.byte	0x04, 0x0a
        /*0e72*/ 	.short	(.L_192 - .L_191)
	.align		4
.L_191:
        /*0e74*/ 	.word	index@(.nv.constant0._ZN7cutlass13device_kernelIN5flash11enable_sm90INS1_16FlashAttnFwdSm90INS1_25CollectiveMainloopFwdSm90ILi2EN4cute5tupleIJNS5_1CILi1EEES8_S8_EEENS6_IJNS7_ILi128EEENS7_ILi64EEENS7_ILi256EEEEEELi256ENS_12float_e4m3_tEfNS_4arch4Sm90ELb0ELb1ELb1ELb0ELb1ELb0ELb0ELb1ELb0ELb1ELb0ELb0EEENS1_21CollectiveEpilogueFwdINS6_IJSA_SC_SB_EEES9_NS_10bfloat16_tESG_Li256ELb0ELb1ELb0ELb1EEENS1_30DynamicPersistentTileSchedulerILi256ELi128ELb0ELb1ELb1EEEEEEEEEvNT_6ParamsE)
        /*0e78*/ 	.short	0x0210
        /*0e7a*/ 	.short	0x0af0


	//----- nvinfo : EIATTR_SW_WAR
	.align		4
.L_192:
        /*0e7c*/ 	.byte	0x04, 0x36
        /*0e7e*/ 	.short	(.L_194 - .L_193)
.L_193:
        /*0e80*/ 	.word	0x00000008
.L_194:


//--------------------- .nv.info._ZN7cutlass13device_kernelIN5flash11enable_sm90INS1_16FlashAttnFwdSm90INS1_25CollectiveMainloopFwdSm90ILi2EN4cute5tupleIJNS5_1CILi1EEES8_S8_EEENS6_IJNS7_ILi128EEENS7_ILi64EEENS7_ILi256EEEEEELi256ENS_12float_e4m3_tEfNS_4arch4Sm90ELb0ELb1ELb1ELb1ELb1ELb0ELb0ELb1ELb0ELb1ELb0ELb0EEENS1_21CollectiveEpilogueFwdINS6_IJSA_SC_SB_EEES9_NS_10bfloat16_tESG_Li256ELb1ELb1ELb0ELb1EEENS1_36VarlenDynamicPersistentTileSchedulerILi128ELi64ELi256ELi128ELb0ELb1ELb1ELb1ELb0ELb1EEEEEEEEEvNT_6ParamsE --------------------------
	.section	.nv.info._ZN7cutlass13device_kernelIN5flash11enable_sm90INS1_16FlashAttnFwdSm90INS1_25CollectiveMainloopFwdSm90ILi2EN4cute5tupleIJNS5_1CILi1EEES8_S8_EEENS6_IJNS7_ILi128EEENS7_ILi64EEENS7_ILi256EEEEEELi256ENS_12float_e4m3_tEfNS_4arch4Sm90ELb0ELb1ELb1ELb1ELb1ELb0ELb0ELb1ELb0ELb1ELb0ELb0EEENS1_21CollectiveEpilogueFwdINS6_IJSA_SC_SB_EEES9_NS_10bfloat16_tESG_Li256ELb1ELb1ELb0ELb1EEENS1_36VarlenDynamicPersistentTileSchedulerILi128ELi64ELi256ELi128ELb0ELb1ELb1ELb1ELb0ELb1EEEEEEEEEvNT_6ParamsE,"",@"SHT_CUDA_INFO"
	.sectionflags	@""
	.align	4


	//----- nvinfo : EIATTR_CUDA_API_VERSION
	.align		4
        /*0000*/ 	.byte	0x04, 0x37
        /*0002*/ 	.short	(.L_196 - .L_195)
.L_195:
        /*0004*/ 	.word	0x00000082


	//----- nvinfo : EIATTR_KPARAM_INFO
	.align		4
.L_196:
        /*0008*/ 	.byte	0x04, 0x17
        /*000a*/ 	.short	(.L_198 - .L_197)
.L_197:
        /*000c*/ 	.word	0x00000000
        /*0010*/ 	.short	0x0000
        /*0012*/ 	.short	0x0070
        /*0014*/ 	.byte	0x00, 0xf0, 0x01, 0x2a


	//----- nvinfo : EIATTR_SPARSE_MMA_MASK
	.align		4
.L_198:
        /*0018*/ 	.byte	0x03, 0x50
        /*001a*/ 	.short	0x0000


	//----- nvinfo : EIATTR_MAXREG_COUNT
	.align		4
        /*001c*/ 	.byte	0x03, 0x1b
        /*001e*/ 	.short	0x00a8


	//----- nvinfo : EIATTR_NUM_BARRIERS
	.align		4
        /*0020*/ 	.byte	0x02, 0x4c
        /*0022*/ 	.byte	0x10
	.zero		1


	//----- nvinfo : EIATTR_EXTERNS
	.align		4
        /*0024*/ 	.byte	0x04, 0x0f
        /*0026*/ 	.short	(.L_200 - .L_199)


	//   ....[0]....
	.align		4
.L_199:
        /*0028*/ 	.word	index@(__assertfail)


	//----- nvinfo : EIATTR_ANNOTATIONS
	.align		4
.L_200:
        /*002c*/ 	.byte	0x04, 0x55
        /*002e*/ 	.short	(.L_202 - .L_201)


	//   ....[0]....
.L_201:
        /*0030*/ 	.word	0x00000001
        /*0034*/ 	.byte	0x20, 0x08, 0x01, 0x00, 0x01, 0x00, 0x00, 0x00, 0xc0, 0x08, 0x01, 0x00, 0x01, 0x00, 0x00, 0x00
        /*0044*/ 	.byte	0x40, 0x29, 0x01, 0x00, 0x01, 0x00, 0x00, 0x00, 0x80, 0x2a, 0x01, 0x00, 0x01, 0x00, 0x00, 0x00
        /*0054*/ 	.byte	0xc0, 0x33, 0x01, 0x00, 0x01, 0x00, 0x00, 0x00, 0xe0, 0x33, 0x01, 0x00, 0x01, 0x00, 0x00, 0x00
        /*0064*/ 	.byte	0xb0, 0x59, 0x01, 0x00


	//----- nvinfo : EIATTR_MERCURY_ISA_VERSION
	.align		4
.L_202:
        /*0068*/ 	.byte	0x03, 0x5f
        /*006a*/ 	.short	0x0101


	//----- nvinfo : EIATTR_UNUSED_LOAD_BYTE_OFFSET
	.align		4
        /*006c*/ 	.byte	0x04, 0x44
        /*006e*/ 	.short	(.L_204 - .L_203)


	//   ....[0]....
.L_203:
        /*0070*/ 	.word	0x00000980
        /*0074*/ 	.word	0x0000fff0


	//   ....[1]....
        /*0078*/ 	.word	0x0000c230
        /*007c*/ 	.word	0x0000fff0


	//----- nvinfo : EIATTR_INT_WARP_WIDE_INSTR_OFFSETS
	.align		4
.L_204:
        /*0080*/ 	.byte	0x04, 0x31
        /*0082*/ 	.short	(.L_206 - .L_205)


	//   ....[0]....
.L_205:
        /*0084*/ 	.word	0x000000c0


	//   ....[1]....
        /*0088*/ 	.word	0x000000d0


	//   ....[2]....
        /*008c*/ 	.word	0x00000170


	//   ....[3]....
        /*0090*/ 	.word	0x00011430


	//   ....[4]....
        /*0094*/ 	.word	0x000114c0


	//   ....[5]....
        /*0098*/ 	.word	0x00014710


	//   ....[6]....
        /*009c*/ 	.word	0x000147a0


	//----- nvinfo : EIATTR_COOP_GROUP_MASK_REGIDS
	.align		4
.L_206:
        /*00a0*/ 	.byte	0x04, 0x29
        /*00a2*/ 	.short	(.L_208 - .L_207)


	//   ....[0]....
.L_207:
        /*00a4*/ 	.word	0xffffffff


	//   ....[1]....
        /*00a8*/ 	.word	0xffffffff


	//   ....[2]....
        /*00ac*/ 	.word	0xffffffff


	//   ....[3]....
        /*00b0*/ 	.word	0xffffffff


	//   ....[4]....
        /*00b4*/ 	.word	0xffffffff


	//   ....[5]....
        /*00b8*/ 	.word	0xffffffff


	//   ....[6]....
        /*00bc*/ 	.word	0xffffffff


	//   ....[7]....
        /*00c0*/ 	.word	0xffffffff


	//   ....[8]....
        /*00c4*/ 	.word	0xffffffff


	//   ....[9]....
        /*00c8*/ 	.word	0xffffffff


	//   ....[10]....
        /*00cc*/ 	.word	0xffffffff


	//   ....[11]....
        /*00d0*/ 	.word	0xffffffff


	//   ....[12]....
        /*00d4*/ 	.word	0xffffffff


	//   ....[13]....
        /*00d8*/ 	.word	0xffffffff


	//   ....[14]....
        /*00dc*/ 	.word	0xffffffff


	//   ....[15]....
        /*00e0*/ 	.word	0xffffffff


	//   ....[16]....
        /*00e4*/ 	.word	0xffffffff


	//   ....[17]....
        /*00e8*/ 	.word	0xffffffff


	//   ....[18]....
        /*00ec*/ 	.word	0xffffffff


	//   ....[19]....
        /*00f0*/ 	.word	0xffffffff


	//   ....[20]....
        /*00f4*/ 	.word	0xffffffff


	//   ....[21]....
        /*00f8*/ 	.word	0xffffffff


	//   ....[22]....
        /*00fc*/ 	.word	0xffffffff


	//   ....[23]....
        /*0100*/ 	.word	0xffffffff


	//   ....[24]....
        /*0104*/ 	.word	0xffffffff


	//   ....[25]....
        /*0108*/ 	.word	0xffffffff


	//   ....[26]....
        /*010c*/ 	.word	0xffffffff


	//   ....[27]....
        /*0110*/ 	.word	0xffffffff


	//   ....[28]....
        /*0114*/ 	.word	0xffffffff


	//   ....[29]....
        /*0118*/ 	.word	0xffffffff


	//   ....[30]....
        /*011c*/ 	.word	0xffffffff


	//   ....[31]....
        /*0120*/ 	.word	0xffffffff


	//   ....[32]....
        /*0124*/ 	.word	0xffffffff


	//   ....[33]....
        /*0128*/ 	.word	0xffffffff


	//   ....[34]....
        /*012c*/ 	.word	0xffffffff


	//   ....[35]....
        /*0130*/ 	.word	0xffffffff


	//   ....[36]....
        /*0134*/ 	.word	0xffffffff


	//   ....[37]....
        /*0138*/ 	.word	0xffffffff


	//   ....[38]....
        /*013c*/ 	.word	0xffffffff


	//   ....[39]....
        /*0140*/ 	.word	0xffffffff


	//   ....[40]....
        /*0144*/ 	.word	0xffffffff


	//   ....[41]....
        /*0148*/ 	.word	0xffffffff


	//   ....[42]....
        /*014c*/ 	.word	0xffffffff


	//   ....[43]....
        /*0150*/ 	.word	0xffffffff


	//   ....[44]....
        /*0154*/ 	.word	0xffffffff


	//   ....[45]....
        /*0158*/ 	.word	0xffffffff


	//   ....[46]....
        /*015c*/ 	.word	0xffffffff


	//   ....[47]....
        /*0160*/ 	.word	0xffffffff


	//   ....[48]....
        /*0164*/ 	.word	0xffffffff


	//   ....[49]....
        /*0168*/ 	.word	0xffffffff


	//   ....[50]....
        /*016c*/ 	.word	0xffffffff


	//   ....[51]....
        /*0170*/ 	.word	0xffffffff


	//   ....[52]....
        /*0174*/ 	.word	0xffffffff


	//   ....[53]....
        /*0178*/ 	.word	0xffffffff


	//   ....[54]....
        /*017c*/ 	.word	0xffffffff


	//   ....[55]....
        /*0180*/ 	.word	0xffffffff


	//   ....[56]....
        /*0184*/ 	.word	0xffffffff


	//   ....[57]....
        /*0188*/ 	.word	0xffffffff


	//   ....[58]....
        /*018c*/ 	.word	0xffffffff


	//   ....[59]....
        /*0190*/ 	.word	0xffffffff


	//   ....[60]....
        /*0194*/ 	.word	0xffffffff


	//   ....[61]....
        /*0198*/ 	.word	0xffffffff


	//   ....[62]....
        /*019c*/ 	.word	0xffffffff


	//   ....[63]....
        /*01a0*/ 	.word	0xffffffff


	//   ....[64]....
        /*01a4*/ 	.word	0xffffffff


	//   ....[65]....
        /*01a8*/ 	.word	0xffffffff


	//   ....[66]....
        /*01ac*/ 	.word	0xffffffff


	//   ....[67]....
        /*01b0*/ 	.word	0xffffffff


	//   ....[68]....
        /*01b4*/ 	.word	0xffffffff


	//   ....[69]....
        /*01b8*/ 	.word	0xffffffff


	//   ....[70]....
        /*01bc*/ 	.word	0xffffffff


	//   ....[71]....
        /*01c0*/ 	.word	0xffffffff


	//   ....[72]....
        /*01c4*/ 	.word	0xffffffff


	//   ....[73]....
        /*01c8*/ 	.word	0xffffffff


	//   ....[74]....
        /*01cc*/ 	.word	0xffffffff


	//   ....[75]....
        /*01d0*/ 	.word	0xffffffff


	//   ....[76]....
        /*01d4*/ 	.word	0xffffffff


	//   ....[77]....
        /*01d8*/ 	.word	0xffffffff


	//   ....[78]....
        /*01dc*/ 	.word	0xffffffff


	//   ....[79]....
        /*01e0*/ 	.word	0xffffffff


	//   ....[80]....
        /*01e4*/ 	.word	0xffffffff


	//   ....[81]....
        /*01e8*/ 	.word	0xffffffff


	//   ....[82]....
        /*01ec*/ 	.word	0xffffffff


	//   ....[83]....
        /*01f0*/ 	.word	0xffffffff


	//   ....[84]....
        /*01f4*/ 	.word	0xffffffff


	//   ....[85]....
        /*01f8*/ 	.word	0xffffffff


	//   ....[86]....
        /*01fc*/ 	.word	0xffffffff


	//   ....[87]....
        /*0200*/ 	.word	0xffffffff


	//   ....[88]....
        /*0204*/ 	.word	0xffffffff


	//   ....[89]....
        /*0208*/ 	.word	0xffffffff


	//   ....[90]....
        /*020c*/ 	.word	0xffffffff


	//   ....[91]....
        /*0210*/ 	.word	0xffffffff


	//   ....[92]....
        /*0214*/ 	.word	0xffffffff


	//   ....[93]....
        /*0218*/ 	.word	0xffffffff


	//   ....[94]....
        /*021c*/ 	.word	0xffffffff


	//   ....[95]....
        /*0220*/ 	.word	0xffffffff


	//   ....[96]....
        /*0224*/ 	.word	0xffffffff


	//   ....[97]....
        /*0228*/ 	.word	0xffffffff


	//   ....[98]....
        /*022c*/ 	.word	0xffffffff


	//   ....[99]....
        /*0230*/ 	.word	0xffffffff


	//   ....[100]....
        /*0234*/ 	.word	0xffffffff


	//   ....[101]....
        /*0238*/ 	.word	0xffffffff


	//   ....[102]....
        /*023c*/ 	.word	0xffffffff


	//   ....[103]....
        /*0240*/ 	.word	0xffffffff


	//   ....[104]....
        /*0244*/ 	.word	0xffffffff


	//   ....[105]....
        /*0248*/ 	.word	0xffffffff


	//   ....[106]....
        /*024c*/ 	.word	0xffffffff


	//   ....[107]....
        /*0250*/ 	.word	0xffffffff


	//   ....[108]....
        /*0254*/ 	.word	0xffffffff


	//   ....[109]....
        /*0258*/ 	.word	0xffffffff


	//   ....[110]....
        /*025c*/ 	.word	0xffffffff


	//   ....[111]....
        /*0260*/ 	.word	0xffffffff


	//   ....[112]....
        /*0264*/ 	.word	0xffffffff


	//   ....[113]....
        /*0268*/ 	.word	0xffffffff


	//   ....[114]....
        /*026c*/ 	.word	0xffffffff


	//   ....[115]....
        /*0270*/ 	.word	0xffffffff


	//   ....[116]....
        /*0274*/ 	.word	0xffffffff


	//   ....[117]....
        /*0278*/ 	.word	0xffffffff


	//   ....[118]....
        /*027c*/ 	.word	0xffffffff


	//   ....[119]....
        /*0280*/ 	.word	0xffffffff


	//   ....[120]....
        /*0284*/ 	.word	0xffffffff


	//   ....[121]....
        /*0288*/ 	.word	0xffffffff


	//   ....[122]....
        /*028c*/ 	.word	0xffffffff


	//   ....[123]....
        /*0290*/ 	.word	0xffffffff


	//   ....[124]....
        /*0294*/ 	.word	0xffffffff


	//   ....[125]....
        /*0298*/ 	.word	0xffffffff


	//   ....[126]....
        /*029c*/ 	.word	0xffffffff


	//   ....[127]....
        /*02a0*/ 	.word	0xffffffff


	//   ....[128]....
        /*02a4*/ 	.word	0xffffffff


	//   ....[129]....
        /*02a8*/ 	.word	0xffffffff


	//   ....[130]....
        /*02ac*/ 	.word	0xffffffff


	//   ....[131]....
        /*02b0*/ 	.word	0xffffffff


	//   ....[132]....
        /*02b4*/ 	.word	0xffffffff


	//   ....[133]....
        /*02b8*/ 	.word	0xffffffff


	//   ....[134]....
        /*02bc*/ 	.word	0xffffffff


	//   ....[135]....
        /*02c0*/ 	.word	0xffffffff


	//   ....[136]....
        /*02c4*/ 	.word	0xffffffff


	//   ....[137]....
        /*02c8*/ 	.word	0xffffffff


	//   ....[138]....
        /*02cc*/ 	.word	0xffffffff


	//   ....[139]....
        /*02d0*/ 	.word	0xffffffff


	//   ....[140]....
        /*02d4*/ 	.word	0xffffffff


	//   ....[141]....
        /*02d8*/ 	.word	0xffffffff


	//   ....[142]....
        /*02dc*/ 	.word	0xffffffff


	//   ....[143]....
        /*02e0*/ 	.word	0xffffffff


	//   ....[144]....
        /*02e4*/ 	.word	0xffffffff


	//   ....[145]....
        /*02e8*/ 	.word	0xffffffff


	//   ....[146]....
        /*02ec*/ 	.word	0xffffffff


	//   ....[147]....
        /*02f0*/ 	.word	0xffffffff


	//   ....[148]....
        /*02f4*/ 	.word	0xffffffff


	//   ....[149]....
        /*02f8*/ 	.word	0xffffffff


	//   ....[150]....
        /*02fc*/ 	.word	0xffffffff


	//   ....[151]....
        /*0300*/ 	.word	0xffffffff


	//   ....[152]....
        /*0304*/ 	.word	0xffffffff


	//   ....[153]....
        /*0308*/ 	.word	0xffffffff


	//   ....[154]....
        /*030c*/ 	.word	0xffffffff


	//   ....[155]....
        /*0310*/ 	.word	0xffffffff


	//   ....[156]....
        /*0314*/ 	.word	0xffffffff


	//   ....[157]....
        /*0318*/ 	.word	0xffffffff


	//   ....[158]....
        /*031c*/ 	.word	0xffffffff


	//   ....[159]....
        /*0320*/ 	.word	0xffffffff


	//   ....[160]....
        /*0324*/ 	.word	0xffffffff


	//   ....[161]....
        /*0328*/ 	.word	0xffffffff


	//   ....[162]....
        /*032c*/ 	.word	0xffffffff


	//   ....[163]....
        /*0330*/ 	.word	0xffffffff


	//   ....[164]....
        /*0334*/ 	.word	0xffffffff


	//   ....[165]....
        /*0338*/ 	.word	0xffffffff


	//   ....[166]....
        /*033c*/ 	.word	0xffffffff


	//   ....[167]....
        /*0340*/ 	.word	0xffffffff


	//   ....[168]....
        /*0344*/ 	.word	0xffffffff


	//   ....[169]....
        /*0348*/ 	.word	0xffffffff


	//   ....[170]....
        /*034c*/ 	.word	0xffffffff


	//   ....[171]....
        /*0350*/ 	.word	0xffffffff


	//   ....[172]....
        /*0354*/ 	.word	0xffffffff


	//   ....[173]....
        /*0358*/ 	.word	0xffffffff


	//   ....[174]....
        /*035c*/ 	.word	0xffffffff


	//   ....[175]....
        /*0360*/ 	.word	0xffffffff


	//   ....[176]....
        /*0364*/ 	.word	0xffffffff


	//   ....[177]....
        /*0368*/ 	.word	0xffffffff


	//   ....[178]....
        /*036c*/ 	.word	0xffffffff


	//   ....[179]....
        /*0370*/ 	.word	0xffffffff


	//   ....[180]....
        /*0374*/ 	.word	0xffffffff


	//   ....[181]....
        /*0378*/ 	.word	0xffffffff


	//   ....[182]....
        /*037c*/ 	.word	0xffffffff


	//   ....[183]....
        /*0380*/ 	.word	0xffffffff


	//   ....[184]....
        /*0384*/ 	.word	0xffffffff


	//   ....[185]....
        /*0388*/ 	.word	0xffffffff


	//   ....[186]....
        /*038c*/ 	.word	0xffffffff


	//   ....[187]....
        /*0390*/ 	.word	0xffffffff


	//   ....[188]....
        /*0394*/ 	.word	0xffffffff


	//   ....[189]....
        /*0398*/ 	.word	0xffffffff


	//   ....[190]....
        /*039c*/ 	.word	0xffffffff


	//   ....[191]....
        /*03a0*/ 	.word	0xffffffff


	//   ....[192]....
        /*03a4*/ 	.word	0xffffffff


	//   ....[193]....
        /*03a8*/ 	.word	0xffffffff


	//   ....[194]....
        /*03ac*/ 	.word	0xffffffff


	//   ....[195]....
        /*03b0*/ 	.word	0xffffffff


	//   ....[196]....
        /*03b4*/ 	.word	0xffffffff


	//   ....[197]....
        /*03b8*/ 	.word	0xffffffff


	//   ....[198]....
        /*03bc*/ 	.word	0xffffffff


	//   ....[199]....
        /*03c0*/ 	.word	0x0500000f


	//   ....[200]....
        /*03c4*/ 	.word	0x0500000f


	//   ....[201]....
        /*03c8*/ 	.word	0x0500000f


	//   ....[202]....
        /*03cc*/ 	.word	0x0500000f


	//   ....[203]....
        /*03d0*/ 	.word	0x0500000f


	//   ....[204]....
        /*03d4*/ 	.word	0x0500000f


	//   ....[205]....
        /*03d8*/ 	.word	0x0500000f


	//   ....[206]....
        /*03dc*/ 	.word	0x0500000f


	//   ....[207]....
        /*03e0*/ 	.word	0x0500000f


	//   ....[208]....
        /*03e4*/ 	.word	0x0500000f


	//   ....[209]....
        /*03e8*/ 	.word	0x0500000f


	//   ....[210]....
        /*03ec*/ 	.word	0x0500000f


	//   ....[211]....
        /*03f0*/ 	.word	0x0500000f


	//   ....[212]....
        /*03f4*/ 	.word	0x0500000f


	//   ....[213]....
        /*03f8*/ 	.word	0x0500000f


	//   ....[214]....
        /*03fc*/ 	.word	0x0500000f


	//   ....[215]....
        /*0400*/ 	.word	0x0500000f


	//   ....[216]....
        /*0404*/ 	.word	0x0500000f


	//   ....[217]....
        /*0408*/ 	.word	0x0500000f


	//   ....[218]....
        /*040c*/ 	.word	0x0500000f


	//   ....[219]....
        /*0410*/ 	.word	0x0500000f


	//   ....[220]....
        /*0414*/ 	.word	0x0500000f


	//   ....[221]....
        /*0418*/ 	.word	0x0500000f


	//   ....[222]....
        /*041c*/ 	.word	0x0500000f


	//   ....[223]....
        /*0420*/ 	.word	0x0500000f


	//   ....[224]....
        /*0424*/ 	.word	0x0500000f


	//   ....[225]....
        /*0428*/ 	.word	0x0500000f


	//   ....[226]....
        /*042c*/ 	.word	0x0500000f


	//   ....[227]....
        /*0430*/ 	.word	0x0500000f


	//   ....[228]....
        /*0434*/ 	.word	0x0500000f


	//   ....[229]....
        /*0438*/ 	.word	0x0500000f


	//   ....[230]....
        /*043c*/ 	.word	0x0500000f


	//   ....[231]....
        /*0440*/ 	.word	0x0500000f


	//   ....[232]....
        /*0444*/ 	.word	0x0500000f


	//   ....[233]....
        /*0448*/ 	.word	0x0500000f


	//   ....[234]....
        /*044c*/ 	.word	0x0500000f


	//   ....[235]....
        /*0450*/ 	.word	0x0500000f


	//   ....[236]....
        /*0454*/ 	.word	0x0500000f


	//   ....[237]....
        /*0458*/ 	.word	0x0500000f


	//   ....[238]....
        /*045c*/ 	.word	0x0500000f


	//   ....[239]....
        /*0460*/ 	.word	0x0500000f


	//   ....[240]....
        /*0464*/ 	.word	0x0500000f


	//   ....[241]....
        /*0468*/ 	.word	0x0500000f


	//   ....[242]....
        /*046c*/ 	.word	0x0500000f


	//   ....[243]....
        /*0470*/ 	.word	0x0500000f


	//   ....[244]....
        /*0474*/ 	.word	0x0500000f


	//   ....[245]....
        /*0478*/ 	.word	0x0500000f


	//   ....[246]....
        /*047c*/ 	.word	0x0500000f


	//   ....[247]....
        /*0480*/ 	.word	0x0500000f


	//   ....[248]....
        /*0484*/ 	.word	0x0500000f


	//----- nvinfo : EIATTR_COOP_GROUP_INSTR_OFFSETS
	.align		4
.L_208:
        /*0488*/ 	.byte	0x04, 0x28
        /*048a*/ 	.short	(.L_210 - .L_209)


	//   ....[0]....
.L_209:
        /*048c*/ 	.word	0x00000080


	//   ....[1]....
        /*0490*/ 	.word	0x00000090


	//   ....[2]....
        /*0494*/ 	.word	0x000002d0


	//   ....[3]....
        /*0498*/ 	.word	0x00000430


	//   ....[4]....
        /*049c*/ 	.word	0x00000550


	//   ....[5]....
        /*04a0*/ 	.word	0x000006b0


	//   ....[6]....
        /*04a4*/ 	.word	0x00001b40


	//   ....[7]....
        /*04a8*/ 	.word	0x000027c0


	//   ....[8]....
        /*04ac*/ 	.word	0x00002d80


	//   ....[9]....
        /*04b0*/ 	.word	0x00003680


	//   ....[10]....
        /*04b4*/ 	.word	0x00003800


	//   ....[11]....
        /*04b8*/ 	.word	0x00003b00


	//   ....[12]....
        /*04bc*/ 	.word	0x00003b70


	//   ....[13]....
        /*04c0*/ 	.word	0x00004c50


	//   ....[14]....
        /*04c4*/ 	.word	0x000051a0


	//   ....[15]....
        /*04c8*/ 	.word	0x00005890


	//   ....[16]....
        /*04cc*/ 	.word	0x00005990


	//   ....[17]....
        /*04d0*/ 	.word	0x00005d30


	//   ....[18]....
        /*04d4*/ 	.word	0x00005e20


	//   ....[19]....
        /*04d8*/ 	.word	0x000079b0


	//   ....[20]....
        /*04dc*/ 	.word	0x00007a40


	//   ....[21]....
        /*04e0*/ 	.word	0x00007d40


	//   ....[22]....
        /*04e4*/ 	.word	0x00007f00


	//   ....[23]....
        /*04e8*/ 	.word	0x00009430


	//   ....[24]....
        /*04ec*/ 	.word	0x00009970


	//   ....[25]....
        /*04f0*/ 	.word	0x0000a060


	//   ....[26]....
        /*04f4*/ 	.word	0x0000a160


	//   ....[27]....
        /*04f8*/ 	.word	0x0000a500


	//   ....[28]....
        /*04fc*/ 	.word	0x0000a5f0


	//   ....[29]....
        /*0500*/ 	.word	0x0000b7a0


	//   ....[30]....
        /*0504*/ 	.word	0x0000b7d0


	//   ....[31]....
        /*0508*/ 	.word	0x0000b840


	//   ....[32]....
        /*050c*/ 	.word	0x0000b860


	//   ....[33]....
        /*0510*/ 	.word	0x0000cde0


	//   ....[34]....
        /*0514*/ 	.word	0x0000ce10


	//   ....[35]....
        /*0518*/ 	.word	0x0000ce40


	//   ....[36]....
        /*051c*/ 	.word	0x0000ce70


	//   ....[37]....
        /*0520*/ 	.word	0x0000cea0


	//   ....[38]....
        /*0524*/ 	.word	0x0000ced0


	//   ....[39]....
        /*0528*/ 	.word	0x0000cf00


	//   ....[40]....
        /*052c*/ 	.word	0x0000cf30


	//   ....[41]....
        /*0530*/ 	.word	0x0000cf60


	//   ....[42]....
        /*0534*/ 	.word	0x0000cf90


	//   ....[43]....
        /*0538*/ 	.word	0x0000cfc0


	//   ....[44]....
        /*053c*/ 	.word	0x0000cff0


	//   ....[45]....
        /*0540*/ 	.word	0x0000d030


	//   ....[46]....
        /*0544*/ 	.word	0x0000d060


	//   ....[47]....
        /*0548*/ 	.word	0x0000d090


	//   ....[48]....
        /*054c*/ 	.word	0x0000d0c0


	//   ....[49]....
        /*0550*/ 	.word	0x0000d0f0


	//   ....[50]....
        /*0554*/ 	.word	0x0000d120


	//   ....[51]....
        /*0558*/ 	.word	0x0000d150


	//   ....[52]....
        /*055c*/ 	.word	0x0000d180


	//   ....[53]....
        /*0560*/ 	.word	0x0000d1b0


	//   ....[54]....
        /*0564*/ 	.word	0x0000d1e0


	//   ....[55]....
        /*0568*/ 	.word	0x0000d210


	//   ....[56]....
        /*056c*/ 	.word	0x0000d240


	//   ....[57]....
        /*0570*/ 	.word	0x0000d270


	//   ....[58]....
        /*0574*/ 	.word	0x0000d2b0


	//   ....[59]....
        /*0578*/ 	.word	0x0000d2e0


	//   ....[60]....
        /*057c*/ 	.word	0x0000d310


	//   ....[61]....
        /*0580*/ 	.word	0x0000d340


	//   ....[62]....
        /*0584*/ 	.word	0x0000d370


	//   ....[63]....
        /*0588*/ 	.word	0x0000d3a0


	//   ....[64]....
        /*058c*/ 	.word	0x0000d3d0


	//   ....[65]....
        /*0590*/ 	.word	0x0000d400


	//   ....[66]....
        /*0594*/ 	.word	0x0000d430


	//   ....[67]....
        /*0598*/ 	.word	0x0000d460


	//   ....[68]....
        /*059c*/ 	.word	0x0000d490


	//   ....[69]....
        /*05a0*/ 	.word	0x0000d4c0


	//   ....[70]....
        /*05a4*/ 	.word	0x0000d4d0


	//   ....[71]....
        /*05a8*/ 	.word	0x0000d4e0


	//   ....[72]....
        /*05ac*/ 	.word	0x0000d4f0


	//   ....[73]....
        /*05b0*/ 	.word	0x0000d500


	//   ....[74]....
        /*05b4*/ 	.word	0x0000d510


	//   ....[75]....
        /*05b8*/ 	.word	0x0000d530


	//   ....[76]....
        /*05bc*/ 	.word	0x0000d550


	//   ....[77]....
        /*05c0*/ 	.word	0x0000d560


	//   ....[78]....
        /*05c4*/ 	.word	0x0000d580


	//   ....[79]....
        /*05c8*/ 	.word	0x0000d590


	//   ....[80]....
        /*05cc*/ 	.word	0x0000d5b0


	//   ....[81]....
        /*05d0*/ 	.word	0x0000d5c0


	//   ....[82]....
        /*05d4*/ 	.word	0x0000d5e0


	//   ....[83]....
        /*05d8*/ 	.word	0x0000d5f0


	//   ....[84]....
        /*05dc*/ 	.word	0x0000d610


	//   ....[85]....
        /*05e0*/ 	.word	0x0000d620


	//   ....[86]....
        /*05e4*/ 	.word	0x0000d640


	//   ....[87]....
        /*05e8*/ 	.word	0x0000d650


	//   ....[88]....
        /*05ec*/ 	.word	0x0000d670


	//   ....[89]....
        /*05f0*/ 	.word	0x0000d680


	//   ....[90]....
        /*05f4*/ 	.word	0x0000d6b0


	//   ....[91]....
        /*05f8*/ 	.word	0x0000d6e0


	//   ....[92]....
        /*05fc*/ 	.word	0x0000d6f0


	//   ....[93]....
        /*0600*/ 	.word	0x0000d710


	//   ....[94]....
        /*0604*/ 	.word	0x0000d720


	//   ....[95]....
        /*0608*/ 	.word	0x0000d740


	//   ....[96]....
        /*060c*/ 	.word	0x0000d750


	//   ....[97]....
        /*0610*/ 	.word	0x0000dfb0


	//   ....[98]....
        /*0614*/ 	.word	0x0000dff0


	//   ....[99]....
        /*0618*/ 	.word	0x0000e020


	//   ....[100]....
        /*061c*/ 	.word	0x0000e050


	//   ....[101]....
        /*0620*/ 	.word	0x0000e8d0


	//   ....[102]....
        /*0624*/ 	.word	0x0000e910


	//   ....[103]....
        /*0628*/ 	.word	0x0000ea50


	//   ....[104]....
        /*062c*/ 	.word	0x0000ea70


	//   ....[105]....
        /*0630*/ 	.word	0x0000ebb0


	//   ....[106]....
        /*0634*/ 	.word	0x0000ebd0


	//   ....[107]....
        /*0638*/ 	.word	0x0000ed20


	//   ....[108]....
        /*063c*/ 	.word	0x0000ed40


	//   ....[109]....
        /*0640*/ 	.word	0x0000f690


	//   ....[110]....
        /*0644*/ 	.word	0x0000f6b0


	//   ....[111]....
        /*0648*/ 	.word	0x0000f7f0


	//   ....[112]....
        /*064c*/ 	.word	0x0000f810


	//   ....[113]....
        /*0650*/ 	.word	0x0000f950


	//   ....[114]....
        /*0654*/ 	.word	0x0000f970


	//   ....[115]....
        /*0658*/ 	.word	0x0000fac0


	//   ....[116]....
        /*065c*/ 	.word	0x0000fae0


	//   ....[117]....
        /*0660*/ 	.word	0x0000fcb0


	//   ....[118]....
        /*0664*/ 	.word	0x0000fe50


	//   ....[119]....
        /*0668*/ 	.word	0x0000fe80


	//   ....[120]....
        /*066c*/ 	.word	0x0000feb0


	//   ....[121]....
        /*0670*/ 	.word	0x0000fee0


	//   ....[122]....
        /*0674*/ 	.word	0x0000ff10


	//   ....[123]....
        /*0678*/ 	.word	0x0000ff50


	//   ....[124]....
        /*067c*/ 	.word	0x000100a0


	//   ....[125]....
        /*0680*/ 	.word	0x000100d0


	//   ....[126]....
        /*0684*/ 	.word	0x00010100


	//   ....[127]....
        /*0688*/ 	.word	0x00010130


	//   ....[128]....
        /*068c*/ 	.word	0x00010160


	//   ....[129]....
        /*0690*/ 	.word	0x000101a0


	//   ....[130]....
        /*0694*/ 	.word	0x00010230


	//   ....[131]....
        /*0698*/ 	.word	0x00010290


	//   ....[132]....
        /*069c*/ 	.word	0x00010330


	//   ....[133]....
        /*06a0*/ 	.word	0x00012050


	//   ....[134]....
        /*06a4*/ 	.word	0x00012090


	//   ....[135]....
        /*06a8*/ 	.word	0x00012140


	//   ....[136]....
        /*06ac*/ 	.word	0x00012150


	//   ....[137]....
        /*06b0*/ 	.word	0x000121c0


	//   ....[138]....
        /*06b4*/ 	.word	0x000121d0


	//   ....[139]....
        /*06b8*/ 	.word	0x000121e0


	//   ....[140]....
        /*06bc*/ 	.word	0x00012260


	//   ....[141]....
        /*06c0*/ 	.word	0x000125a0


	//   ....[142]....
        /*06c4*/ 	.word	0x000125c0


	//   ....[143]....
        /*06c8*/ 	.word	0x00012600


	//   ....[144]....
        /*06cc*/ 	.word	0x00012630


	//   ....[145]....
        /*06d0*/ 	.word	0x00012680


	//   ....[146]....
        /*06d4*/ 	.word	0x000126b0


	//   ....[147]....
        /*06d8*/ 	.word	0x000126d0


	//   ....[148]....
        /*06dc*/ 	.word	0x00012710


	//   ....[149]....
        /*06e0*/ 	.word	0x00012e00


	//   ....[150]....
        /*06e4*/ 	.word	0x00012e30


	//   ....[151]....
        /*06e8*/ 	.word	0x00012e90


	//   ....[152]....
        /*06ec*/ 	.word	0x00012ee0


	//   ....[153]....
        /*06f0*/ 	.word	0x00012f30


	//   ....[154]....
        /*06f4*/ 	.word	0x00012f80


	//   ....[155]....
        /*06f8*/ 	.word	0x00012fd0


	//   ....[156]....
        /*06fc*/ 	.word	0x00013020


	//   ....[157]....
        /*0700*/ 	.word	0x00013070


	//   ....[158]....
        /*0704*/ 	.word	0x000130c0


	//   ....[159]....
        /*0708*/ 	.word	0x00013110


	//   ....[160]....
        /*070c*/ 	.word	0x00013160


	//   ....[161]....
        /*0710*/ 	.word	0x000131b0


	//   ....[162]....
        /*0714*/ 	.word	0x000131f0


	//   ....[163]....
        /*0718*/ 	.word	0x00013210


	//   ....[164]....
        /*071c*/ 	.word	0x00013250


	//   ....[165]....
        /*0720*/ 	.word	0x000139b0


	//   ....[166]....
        /*0724*/ 	.word	0x000139d0


	//   ....[167]....
        /*0728*/ 	.word	0x00013a30


	//   ....[168]....
        /*072c*/ 	.word	0x00013a40


	//   ....[169]....
        /*0730*/ 	.word	0x00013a90


	//   ....[170]....
        /*0734*/ 	.word	0x00013aa0


	//   ....[171]....
        /*0738*/ 	.word	0x00013ab0


	//   ....[172]....
        /*073c*/ 	.word	0x00013b00


	//   ....[173]....
        /*0740*/ 	.word	0x00013e30


	//   ....[174]....
        /*0744*/ 	.word	0x00013e40


	//   ....[175]....
        /*0748*/ 	.word	0x00013e60


	//   ....[176]....
        /*074c*/ 	.word	0x00013ea0


	//   ....[177]....
        /*0750*/ 	.word	0x00013ec0


	//   ....[178]....
        /*0754*/ 	.word	0x00013f00


	//   ....[179]....
        /*0758*/ 	.word	0x00013f20


	//   ....[180]....
        /*075c*/ 	.word	0x00013f30


	//   ....[181]....
        /*0760*/ 	.word	0x00014f60


	//   ....[182]....
        /*0764*/ 	.word	0x00014f90


	//   ....[183]....
        /*0768*/ 	.word	0x00014fc0


	//   ....[184]....
        /*076c*/ 	.word	0x00014fe0


	//   ....[185]....
        /*0770*/ 	.word	0x00015010


	//   ....[186]....
        /*0774*/ 	.word	0x00015040


	//   ....[187]....
        /*0778*/ 	.word	0x00015070


	//   ....[188]....
        /*077c*/ 	.word	0x00015080


	//   ....[189]....
        /*0780*/ 	.word	0x000151b0


	//   ....[190]....
        /*0784*/ 	.word	0x000151e0


	//   ....[191]....
        /*0788*/ 	.word	0x00015210


	//   ....[192]....
        /*078c*/ 	.word	0x00015240


	//   ....[193]....
        /*0790*/ 	.word	0x00015270


	//   ....[194]....
        /*0794*/ 	.word	0x000152b0


	//   ....[195]....
        /*0798*/ 	.word	0x00015360


	//   ....[196]....
        /*079c*/ 	.word	0x000153d0


	//   ....[197]....
        /*07a0*/ 	.word	0x00015470


	//   ....[198]....
        /*07a4*/ 	.word	0x00015ad0


	//   ....[199]....
        /*07a8*/ 	.word	0x000161b0


	//   ....[200]....
        /*07ac*/ 	.word	0x00016290


	//   ....[201]....
        /*07b0*/ 	.word	0x00016360


	//   ....[202]....
        /*07b4*/ 	.word	0x00016430


	//   ....[203]....
        /*07b8*/ 	.word	0x000164e0


	//   ....[204]....
        /*07bc*/ 	.word	0x00016540


	//   ....[205]....
        /*07c0*/ 	.word	0x00016620


	//   ....[206]....
        /*07c4*/ 	.word	0x00016680


	//   ....[207]....
        /*07c8*/ 	.word	0x00016750


	//   ....[208]....
        /*07cc*/ 	.word	0x00016890


	//   ....[209]....
        /*07d0*/ 	.word	0x00016920


	//   ....[210]....
        /*07d4*/ 	.word	0x000169f0


	//   ....[211]....
        /*07d8*/ 	.word	0x00016a90


	//   ....[212]....
        /*07dc*/ 	.word	0x00016b10


	//   ....[213]....
        /*07e0*/ 	.word	0x00016bc0


	//   ....[214]....
        /*07e4*/ 	.word	0x00016c40


	//   ....[215]....
        /*07e8*/ 	.word	0x00016cf0


	//   ....[216]....
        /*07ec*/ 	.word	0x00016d90


	//   ....[217]....
        /*07f0*/ 	.word	0x00016e00


	//   ....[218]....
        /*07f4*/ 	.word	0x00016e80


	//   ....[219]....
        /*07f8*/ 	.word	0x00016f40


	//   ....[220]....
        /*07fc*/ 	.word	0x00016fc0


	//   ....[221]....
        /*0800*/ 	.word	0x00017090


	//   ....[222]....
        /*0804*/ 	.word	0x00017110


	//   ....[223]....
        /*0808*/ 	.word	0x000171e0


	//   ....[224]....
        /*080c*/ 	.word	0x00017260


	//   ....[225]....
        /*0810*/ 	.word	0x00017330


	//   ....[226]....
        /*0814*/ 	.word	0x000173b0


	//   ....[227]....
        /*0818*/ 	.word	0x00017480


	//   ....[228]....
        /*081c*/ 	.word	0x00017500


	//   ....[229]....
        /*0820*/ 	.word	0x000175c0


	//   ....[230]....
        /*0824*/ 	.word	0x00017640


	//   ....[231]....
        /*0828*/ 	.word	0x000176f0


	//   ....[232]....
        /*082c*/ 	.word	0x00017820


	//   ....[233]....
        /*0830*/ 	.word	0x000178c0


	//   ....[234]....
        /*0834*/ 	.word	0x00017920


	//   ....[235]....
        /*0838*/ 	.word	0x000179e0


	//   ....[236]....
        /*083c*/ 	.word	0x00017a40


	//   ....[237]....
        /*0840*/ 	.word	0x00017b00


	//   ....[238]....
        /*0844*/ 	.word	0x00017b60


	//   ....[239]....
        /*0848*/ 	.word	0x00017c20


	//   ....[240]....
        /*084c*/ 	.word	0x00017d10


	//   ....[241]....
        /*0850*/ 	.word	0x00017da0


	//   ....[242]....
        /*0854*/ 	.word	0x00017e00


	//   ....[243]....
        /*0858*/ 	.word	0x00017eb0


	//   ....[244]....
        /*085c*/ 	.word	0x00017f10


	//   ....[245]....
        /*0860*/ 	.word	0x00017fc0


	//   ....[246]....
        /*0864*/ 	.word	0x00018020


	//   ....[247]....
        /*0868*/ 	.word	0x000180d0


	//   ....[248]....
        /*086c*/ 	.word	0x00018320


	//----- nvinfo : EIATTR_REG_RECONFIG
	.align		4
.L_210:
        /*0870*/ 	.byte	0x01, 0x54
	.zero		2


	//----- nvinfo : EIATTR_SYSCALL_OFFSETS
	.align		4
        /*0874*/ 	.byte	0x04, 0x46
        /*0876*/ 	.short	(.L_212 - .L_211)


	//   ....[0]....
.L_211:
        /*0878*/ 	.word	0x00001d20


	//   ....[1]....
        /*087c*/ 	.word	0x00011620


	//   ....[2]....
        /*0880*/ 	.word	0x00011790


	//   ....[3]....
        /*0884*/ 	.word	0x000118e0


	//   ....[4]....
        /*0888*/ 	.word	0x00011a20


	//   ....[5]....
        /*088c*/ 	.word	0x00012a60


	//----- nvinfo : EIATTR_MBARRIER_INSTR_OFFSETS
	.align		4
.L_212:
        /*0890*/ 	.byte	0x04, 0x39
        /*0892*/ 	.short	(.L_214 - .L_213)


	//   ....[0]....
.L_213:
        /*0894*/ 	.word	0x00000180
        /*0898*/ 	.word	0x000000ff
        /*089c*/ 	.word	0x00028400
        /*08a0*/ 	.short	0x0100
        /*08a2*/ 	.byte	0x08
	.zero		1


	//   ....[1]....
        /*08a4*/ 	.word	0x00000190
        /*08a8*/ 	.word	0x000000ff
        /*08ac*/ 	.word	0x00028420
        /*08b0*/ 	.short	0x0100
        /*08b2*/ 	.byte	0x08
	.zero		1


	//   ....[2]....
        /*08b4*/ 	.word	0x00000280
        /*08b8*/ 	.word	0x000000ff
        /*08bc*/ 	.word	0x00028430
        /*08c0*/ 	.short	0x0100
        /*08c2*/ 	.byte	0x08
	.zero		1


	//   ....[3]....
        /*08c4*/ 	.word	0x00000290
        /*08c8*/ 	.word	0x000000ff
        /*08cc*/ 	.word	0x00028440
        /*08d0*/ 	.short	0x0100
        /*08d2*/ 	.byte	0x08
	.zero		1


	//   ....[4]....
        /*08d4*/ 	.word	0x000002a0
        /*08d8*/ 	.word	0x000000ff
        /*08dc*/ 	.word	0x00028438
        /*08e0*/ 	.short	0x0100
        /*08e2*/ 	.byte	0x08
	.zero		1


	//   ....[5]....
        /*08e4*/ 	.word	0x000002b0
        /*08e8*/ 	.word	0x000000ff
        /*08ec*/ 	.word	0x00028448
        /*08f0*/ 	.short	0x0100
        /*08f2*/ 	.byte	0x08
	.zero		1


	//   ....[6]....
        /*08f4*/ 	.word	0x000003e0
        /*08f8*/ 	.word	0x000000ff
        /*08fc*/ 	.word	0x00028450
        /*0900*/ 	.short	0x0100
        /*0902*/ 	.byte	0x08
	.zero		1


	//   ....[7]....
        /*0904*/ 	.word	0x000003f0
        /*0908*/ 	.word	0x000000ff
        /*090c*/ 	.word	0x00028460
        /*0910*/ 	.short	0x0100
        /*0912*/ 	.byte	0x08
	.zero		1


	//   ....[8]....
        /*0914*/ 	.word	0x00000400
        /*0918*/ 	.word	0x000000ff
        /*091c*/ 	.word	0x00028458
        /*0920*/ 	.short	0x0100
        /*0922*/ 	.byte	0x08
	.zero		1


	//   ....[9]....
        /*0924*/ 	.word	0x00000410
        /*0928*/ 	.word	0x000000ff
        /*092c*/ 	.word	0x00028468
        /*0930*/ 	.short	0x0100
        /*0932*/ 	.byte	0x08
	.zero		1


	//   ....[10]....
        /*0934*/ 	.word	0x00000500
        /*0938*/ 	.word	0x000000ff
        /*093c*/ 	.word	0x00028470
        /*0940*/ 	.short	0x0100
        /*0942*/ 	.byte	0x06
	.zero		1


	//   ....[11]....
        /*0944*/ 	.word	0x00000510
        /*0948*/ 	.word	0x000000ff
        /*094c*/ 	.word	0x00028480
        /*0950*/ 	.short	0x0100
        /*0952*/ 	.byte	0x06
	.zero		1


	//   ....[12]....
        /*0954*/ 	.word	0x00000520
        /*0958*/ 	.word	0x000000ff
        /*095c*/ 	.word	0x00028478
        /*0960*/ 	.short	0x0100
        /*0962*/ 	.byte	0x06
	.zero		1


	//   ....[13]....
        /*0964*/ 	.word	0x00000530
        /*0968*/ 	.word	0x000000ff
        /*096c*/ 	.word	0x00028488
        /*0970*/ 	.short	0x0100
        /*0972*/ 	.byte	0x06
	.zero		1


	//   ....[14]....
        /*0974*/ 	.word	0x00000660
        /*0978*/ 	.word	0x000000ff
        /*097c*/ 	.word	0x00028490
        /*0980*/ 	.short	0x0100
        /*0982*/ 	.byte	0x08
	.zero		1


	//   ....[15]....
        /*0984*/ 	.word	0x00000670
        /*0988*/ 	.word	0x000000ff
        /*098c*/ 	.word	0x000284a0
        /*0990*/ 	.short	0x0100
        /*0992*/ 	.byte	0x08
	.zero		1


	//   ....[16]....
        /*0994*/ 	.word	0x00000680
        /*0998*/ 	.word	0x000000ff
        /*099c*/ 	.word	0x00028498
        /*09a0*/ 	.short	0x0100
        /*09a2*/ 	.byte	0x08
	.zero		1


	//   ....[17]....
        /*09a4*/ 	.word	0x00000690
        /*09a8*/ 	.word	0x000000ff
        /*09ac*/ 	.word	0x000284a8
        /*09b0*/ 	.short	0x0100
        /*09b2*/ 	.byte	0x08
	.zero		1


	//   ....[18]....
        /*09b4*/ 	.word	0x000007e0
        /*09b8*/ 	.word	0x000000ff
        /*09bc*/ 	.word	0x000284b0
        /*09c0*/ 	.short	0x0100
        /*09c2*/ 	.byte	0x08
	.zero		1


	//   ....[19]....
        /*09c4*/ 	.word	0x000007f0
        /*09c8*/ 	.word	0x000000ff
        /*09cc*/ 	.word	0x000284c0
        /*09d0*/ 	.short	0x0100
        /*09d2*/ 	.byte	0x08
	.zero		1


	//   ....[20]....
        /*09d4*/ 	.word	0x00000800
        /*09d8*/ 	.word	0x000000ff
        /*09dc*/ 	.word	0x000284b8
        /*09e0*/ 	.short	0x0100
        /*09e2*/ 	.byte	0x08
	.zero		1


	//   ....[21]....
        /*09e4*/ 	.word	0x00000810
        /*09e8*/ 	.word	0x000000ff
        /*09ec*/ 	.word	0x000284c8
        /*09f0*/ 	.short	0x0100
        /*09f2*/ 	.byte	0x08
	.zero		1


	//   ....[22]....
        /*09f4*/ 	.word	0x00002060
        /*09f8*/ 	.word	0x000000ff
        /*09fc*/ 	.word	0x00028400
        /*0a00*/ 	.short	0x010a
        /*0a02*/ 	.byte	0x34
	.zero		1


	//   ....[23]....
        /*0a04*/ 	.word	0x00002160
        /*0a08*/ 	.word	0x000000ff
        /*0a0c*/ 	.word	0x00028430
        /*0a10*/ 	.short	0x010a
        /*0a12*/ 	.byte	0x39
	.zero		1


	//   ....[24]....
        /*0a14*/ 	.word	0x000021a0
        /*0a18*/ 	.word	0x000000ff
        /*0a1c*/ 	.word	0x00028430
        /*0a20*/ 	.short	0x010a
        /*0a22*/ 	.byte	0x39
	.zero		1


	//   ....[25]....
        /*0a24*/ 	.word	0x00002900
        /*0a28*/ 	.word	0x000000ff
        /*0a2c*/ 	.word	0x00000000
        /*0a30*/ 	.short	0x0101
        /*0a32*/ 	.byte	0x06
	.zero		1


	//   ....[26]....
        /*0a34*/ 	.word	0x000041b0
        /*0a38*/ 	.word	0x000000ff
        /*0a3c*/ 	.word	0x00028450
        /*0a40*/ 	.short	0x010a
        /*0a42*/ 	.byte	0x39
	.zero		1


	//   ....[27]....
        /*0a44*/ 	.word	0x000041f0
        /*0a48*/ 	.word	0x000000ff
        /*0a4c*/ 	.word	0x00028450
        /*0a50*/ 	.short	0x010a
        /*0a52*/ 	.byte	0x39
	.zero		1


	//   ....[28]....
        /*0a54*/ 	.word	0x000043f0
        /*0a58*/ 	.word	0x000000ff
        /*0a5c*/ 	.word	0x00000000
        /*0a60*/ 	.short	0x0101
        /*0a62*/ 	.byte	0x39
	.zero		1


	//   ....[29]....
        /*0a64*/ 	.word	0x00004730
        /*0a68*/ 	.word	0x000000ff
        /*0a6c*/ 	.word	0x00028430
        /*0a70*/ 	.short	0x010a
        /*0a72*/ 	.byte	0x3b
	.zero		1


	//   ....[30]....
        /*0a74*/ 	.word	0x00004770
        /*0a78*/ 	.word	0x000000ff
        /*0a7c*/ 	.word	0x00028430
        /*0a80*/ 	.short	0x010a
        /*0a82*/ 	.byte	0x3b
	.zero		1


	//   ....[31]....
        /*0a84*/ 	.word	0x00004db0
        /*0a88*/ 	.word	0x000000ff
        /*0a8c*/ 	.word	0x00000000
        /*0a90*/ 	.short	0x0101
        /*0a92*/ 	.byte	0x06
	.zero		1


	//   ....[32]....
        /*0a94*/ 	.word	0x00006c40
        /*0a98*/ 	.word	0x000000ff
        /*0a9c*/ 	.word	0x00028450
        /*0aa0*/ 	.short	0x010a
        /*0aa2*/ 	.byte	0x3b
	.zero		1


	//   ....[33]....
        /*0aa4*/ 	.word	0x00006c90
        /*0aa8*/ 	.word	0x000000ff
        /*0aac*/ 	.word	0x00028450
        /*0ab0*/ 	.short	0x010a
        /*0ab2*/ 	.byte	0x3b
	.zero		1


	//   ....[34]....
        /*0ab4*/ 	.word	0x00006e10
        /*0ab8*/ 	.word	0x000000ff
        /*0abc*/ 	.word	0x00000000
        /*0ac0*/ 	.short	0x0101
        /*0ac2*/ 	.byte	0x3b
	.zero		1


	//   ....[35]....
        /*0ac4*/ 	.word	0x000071f0
        /*0ac8*/ 	.word	0x000000ff
        /*0acc*/ 	.word	0x00028430
        /*0ad0*/ 	.short	0x010a
        /*0ad2*/ 	.byte	0x38
	.zero		1


	//   ....[36]....
        /*0ad4*/ 	.word	0x00007230
        /*0ad8*/ 	.word	0x000000ff
        /*0adc*/ 	.word	0x00028430
        /*0ae0*/ 	.short	0x010a
        /*0ae2*/ 	.byte	0x38
	.zero		1


	//   ....[37]....
        /*0ae4*/ 	.word	0x00007790
        /*0ae8*/ 	.word	0x000000ff
        /*0aec*/ 	.word	0x00000000
        /*0af0*/ 	.short	0x0101
        /*0af2*/ 	.byte	0x06
	.zero		1


	//   ....[38]....
        /*0af4*/ 	.word	0x00008be0
        /*0af8*/ 	.word	0x000000ff
        /*0afc*/ 	.word	0x00028450
        /*0b00*/ 	.short	0x010a
        /*0b02*/ 	.byte	0x38
	.zero		1


	//   ....[39]....
        /*0b04*/ 	.word	0x00008c30
        /*0b08*/ 	.word	0x000000ff
        /*0b0c*/ 	.word	0x00028450
        /*0b10*/ 	.short	0x010a
        /*0b12*/ 	.byte	0x38
	.zero		1


	//   ....[40]....
        /*0b14*/ 	.word	0x00008d80
        /*0b18*/ 	.word	0x000000ff
        /*0b1c*/ 	.word	0x00000000
        /*0b20*/ 	.short	0x0101
        /*0b22*/ 	.byte	0x38
	.zero		1


	//   ....[41]....
        /*0b24*/ 	.word	0x00008f10
        /*0b28*/ 	.word	0x000000ff
        /*0b2c*/ 	.word	0x00028430
        /*0b30*/ 	.short	0x010a
        /*0b32*/ 	.byte	0x3b
	.zero		1


	//   ....[42]....
        /*0b34*/ 	.word	0x00008f50
        /*0b38*/ 	.word	0x000000ff
        /*0b3c*/ 	.word	0x00028430
        /*0b40*/ 	.short	0x010a
        /*0b42*/ 	.byte	0x3b
	.zero		1


	//   ....[43]....
        /*0b44*/ 	.word	0x00009580
        /*0b48*/ 	.word	0x000000ff
        /*0b4c*/ 	.word	0x00000000
        /*0b50*/ 	.short	0x0101
        /*0b52*/ 	.byte	0x06
	.zero		1


	//   ....[44]....
        /*0b54*/ 	.word	0x0000b410
        /*0b58*/ 	.word	0x000000ff
        /*0b5c*/ 	.word	0x00028450
        /*0b60*/ 	.short	0x010a
        /*0b62*/ 	.byte	0x3b
	.zero		1


	//   ....[45]....
        /*0b64*/ 	.word	0x0000b460
        /*0b68*/ 	.word	0x000000ff
        /*0b6c*/ 	.word	0x00028450
        /*0b70*/ 	.short	0x010a
        /*0b72*/ 	.byte	0x3b
	.zero		1


	//   ....[46]....
        /*0b74*/ 	.word	0x0000b5d0
        /*0b78*/ 	.word	0x000000ff
        /*0b7c*/ 	.word	0x00000000
        /*0b80*/ 	.short	0x0101
        /*0b82*/ 	.byte	0x3b
	.zero		1


	//   ....[47]....
        /*0b84*/ 	.word	0x0000e900
        /*0b88*/ 	.word	0x000000ff
        /*0b8c*/ 	.word	0x00000000
        /*0b90*/ 	.short	0x0101
        /*0b92*/ 	.byte	0x06
	.zero		1


	//   ....[48]....
        /*0b94*/ 	.word	0x00011e70
        /*0b98*/ 	.word	0x00000000
        /*0b9c*/ 	.word	0x00028480
        /*0ba0*/ 	.short	0x010a
        /*0ba2*/ 	.byte	0x3f
	.zero		1


	//   ....[49]....
        /*0ba4*/ 	.word	0x00012310
        /*0ba8*/ 	.word	0x00000000
        /*0bac*/ 	.word	0x00028470
        /*0bb0*/ 	.short	0x0107
        /*0bb2*/ 	.byte	0x3f
	.zero		1


	//   ....[50]....
        /*0bb4*/ 	.word	0x000123d0
        /*0bb8*/ 	.word	0x00000000
        /*0bbc*/ 	.word	0x00028470
        /*0bc0*/ 	.short	0x0101
        /*0bc2*/ 	.byte	0x3f
	.zero		1


	//   ....[51]....
        /*0bc4*/ 	.word	0x00012400
        /*0bc8*/ 	.word	0x00000000
        /*0bcc*/ 	.word	0x00028440
        /*0bd0*/ 	.short	0x010a
        /*0bd2*/ 	.byte	0x3f
	.zero		1


	//   ....[52]....
        /*0bd4*/ 	.word	0x000127d0
        /*0bd8*/ 	.word	0x00000000
        /*0bdc*/ 	.word	0x00028430
        /*0be0*/ 	.short	0x0107
        /*0be2*/ 	.byte	0x3f
	.zero		1


	//   ....[53]....
        /*0be4*/ 	.word	0x00012890
        /*0be8*/ 	.word	0x00000000
        /*0bec*/ 	.word	0x00028430
        /*0bf0*/ 	.short	0x0101
        /*0bf2*/ 	.byte	0x3f
	.zero		1


	//   ....[54]....
        /*0bf4*/ 	.word	0x00013340
        /*0bf8*/ 	.word	0x00000016
        /*0bfc*/ 	.word	0x00028400
        /*0c00*/ 	.short	0x0107
        /*0c02*/ 	.byte	0x3f
	.zero		1


	//   ....[55]....
        /*0c04*/ 	.word	0x00013440
        /*0c08*/ 	.word	0x00000016
        /*0c0c*/ 	.word	0x00028400
        /*0c10*/ 	.short	0x0101
        /*0c12*/ 	.byte	0x3f
	.zero		1


	//   ....[56]....
        /*0c14*/ 	.word	0x00013460
        /*0c18*/ 	.word	0x00000016
        /*0c1c*/ 	.word	0x00028420
        /*0c20*/ 	.short	0x010a
        /*0c22*/ 	.byte	0x3f
	.zero		1


	//   ....[57]....
        /*0c24*/ 	.word	0x000137f0
        /*0c28*/ 	.word	0x00000000
        /*0c2c*/ 	.word	0x00028480
        /*0c30*/ 	.short	0x010a
        /*0c32*/ 	.byte	0x3f
	.zero		1


	//   ....[58]....
        /*0c34*/ 	.word	0x00013b90
        /*0c38*/ 	.word	0x00000000
        /*0c3c*/ 	.word	0x00028470
        /*0c40*/ 	.short	0x0107
        /*0c42*/ 	.byte	0x3f
	.zero		1


	//   ....[59]....
        /*0c44*/ 	.word	0x00013c50
        /*0c48*/ 	.word	0x00000000
        /*0c4c*/ 	.word	0x00028470
        /*0c50*/ 	.short	0x0101
        /*0c52*/ 	.byte	0x3f
	.zero		1


	//   ....[60]....
        /*0c54*/ 	.word	0x00013c80
        /*0c58*/ 	.word	0x00000000
        /*0c5c*/ 	.word	0x00028440
        /*0c60*/ 	.short	0x010a
        /*0c62*/ 	.byte	0x3f
	.zero		1


	//   ....[61]....
        /*0c64*/ 	.word	0x00013ff0
        /*0c68*/ 	.word	0x00000000
        /*0c6c*/ 	.word	0x00028430
        /*0c70*/ 	.short	0x0107
        /*0c72*/ 	.byte	0x3f
	.zero		1


	//   ....[62]....
        /*0c74*/ 	.word	0x000140b0
        /*0c78*/ 	.word	0x00000000
        /*0c7c*/ 	.word	0x00028430
        /*0c80*/ 	.short	0x0101
        /*0c82*/ 	.byte	0x3f
	.zero		1


	//   ....[63]....
        /*0c84*/ 	.word	0x00014140
        /*0c88*/ 	.word	0x00000000
        /*0c8c*/ 	.word	0x00028470
        /*0c90*/ 	.short	0x010a
        /*0c92*/ 	.byte	0x3f
	.zero		1


	//   ....[64]....
        /*0c94*/ 	.word	0x000141d0
        /*0c98*/ 	.word	0x00000000
        /*0c9c*/ 	.word	0x00028460
        /*0ca0*/ 	.short	0x010a
        /*0ca2*/ 	.byte	0x3f
	.zero		1


	//   ....[65]....
        /*0ca4*/ 	.word	0x000145f0
        /*0ca8*/ 	.word	0x00000000
        /*0cac*/ 	.word	0x00028450
        /*0cb0*/ 	.short	0x0101
        /*0cb2*/ 	.byte	0x3f
	.zero		1


	//   ....[66]....
        /*0cb4*/ 	.word	0x00014670
        /*0cb8*/ 	.word	0x00000000
        /*0cbc*/ 	.word	0x00000000
        /*0cc0*/ 	.short	0x0101
        /*0cc2*/ 	.byte	0x3f
	.zero		1


	//   ....[67]....
        /*0cc4*/ 	.word	0x00014830
        /*0cc8*/ 	.word	0x00000011
        /*0ccc*/ 	.word	0x00028470
        /*0cd0*/ 	.short	0x010a
        /*0cd2*/ 	.byte	0x3f
	.zero		1


	//   ....[68]....
        /*0cd4*/ 	.word	0x000148b0
        /*0cd8*/ 	.word	0x00000011
        /*0cdc*/ 	.word	0x00028460
        /*0ce0*/ 	.short	0x010a
        /*0ce2*/ 	.byte	0x3f
	.zero		1


	//   ....[69]....
        /*0ce4*/ 	.word	0x00014ce0
        /*0ce8*/ 	.word	0x00000011
        /*0cec*/ 	.word	0x00028450
        /*0cf0*/ 	.short	0x0101
        /*0cf2*/ 	.byte	0x3f
	.zero		1


	//   ....[70]....
        /*0cf4*/ 	.word	0x00014d60
        /*0cf8*/ 	.word	0x00000000
        /*0cfc*/ 	.word	0x00000000
        /*0d00*/ 	.short	0x0101
        /*0d02*/ 	.byte	0x3f
	.zero		1


	//   ....[71]....
        /*0d04*/ 	.word	0x00015a50
        /*0d08*/ 	.word	0x00000004
        /*0d0c*/ 	.word	0x00028420
        /*0d10*/ 	.short	0x010a
        /*0d12*/ 	.byte	0x3f
	.zero		1


	//   ....[72]....
        /*0d14*/ 	.word	0x00015bd0
        /*0d18*/ 	.word	0x00000005
        /*0d1c*/ 	.word	0x00028440
        /*0d20*/ 	.short	0x010a
        /*0d22*/ 	.byte	0x3f
	.zero		1


	//   ....[73]....
        /*0d24*/ 	.word	0x00015c70
        /*0d28*/ 	.word	0x00000017
        /*0d2c*/ 	.word	0x00028440
        /*0d30*/ 	.short	0x010a
        /*0d32*/ 	.byte	0x3f
	.zero		1


	//   ....[74]....
        /*0d34*/ 	.word	0x00015cb0
        /*0d38*/ 	.word	0x00000005
        /*0d3c*/ 	.word	0x00028460
        /*0d40*/ 	.short	0x010a
        /*0d42*/ 	.byte	0x3f
	.zero		1


	//   ....[75]....
        /*0d44*/ 	.word	0x00015cf0
        /*0d48*/ 	.word	0x00000017
        /*0d4c*/ 	.word	0x00028460
        /*0d50*/ 	.short	0x010a
        /*0d52*/ 	.byte	0x3f
	.zero		1


	//   ....[76]....
        /*0d54*/ 	.word	0x00015d30
        /*0d58*/ 	.word	0x00000005
        /*0d5c*/ 	.word	0x00028480
        /*0d60*/ 	.short	0x010a
        /*0d62*/ 	.byte	0x3f
	.zero		1


	//   ....[77]....
        /*0d64*/ 	.word	0x00015d70
        /*0d68*/ 	.word	0x00000017
        /*0d6c*/ 	.word	0x00028480
        /*0d70*/ 	.short	0x010a
        /*0d72*/ 	.byte	0x3f
	.zero		1


	//   ....[78]....
        /*0d74*/ 	.word	0x00015de0
        /*0d78*/ 	.word	0x00000003
        /*0d7c*/ 	.word	0x00028400
        /*0d80*/ 	.short	0x010a
        /*0d82*/ 	.byte	0x3f
	.zero		1


	//   ....[79]....
        /*0d84*/ 	.word	0x00015e40
        /*0d88*/ 	.word	0x00000003
        /*0d8c*/ 	.word	0x00028430
        /*0d90*/ 	.short	0x010a
        /*0d92*/ 	.byte	0x3f
	.zero		1


	//   ....[80]....
        /*0d94*/ 	.word	0x00015ea0
        /*0d98*/ 	.word	0x00000009
        /*0d9c*/ 	.word	0x00028450
        /*0da0*/ 	.short	0x010a
        /*0da2*/ 	.byte	0x3f
	.zero		1


	//   ....[81]....
        /*0da4*/ 	.word	0x00015f00
        /*0da8*/ 	.word	0x00000005
        /*0dac*/ 	.word	0x00028430
        /*0db0*/ 	.short	0x010a
        /*0db2*/ 	.byte	0x3f
	.zero		1


	//   ....[82]....
        /*0db4*/ 	.word	0x00015f60
        /*0db8*/ 	.word	0x0000000b
        /*0dbc*/ 	.word	0x00028450
        /*0dc0*/ 	.short	0x010a
        /*0dc2*/ 	.byte	0x3f
	.zero		1


	//   ....[83]....
        /*0dc4*/ 	.word	0x00015fc0
        /*0dc8*/ 	.word	0x00000002
        /*0dcc*/ 	.word	0x00028430
        /*0dd0*/ 	.short	0x010a
        /*0dd2*/ 	.byte	0x3f
	.zero		1


	//   ....[84]....
        /*0dd4*/ 	.word	0x00016020
        /*0dd8*/ 	.word	0x0000000a
        /*0ddc*/ 	.word	0x00028450
        /*0de0*/ 	.short	0x010a
        /*0de2*/ 	.byte	0x3f
	.zero		1


	//   ....[85]....
        /*0de4*/ 	.word	0x00016080
        /*0de8*/ 	.word	0x00000002
        /*0dec*/ 	.word	0x00028430
        /*0df0*/ 	.short	0x010a
        /*0df2*/ 	.byte	0x3f
	.zero		1


	//   ....[86]....
        /*0df4*/ 	.word	0x000160e0
        /*0df8*/ 	.word	0x0000000a
        /*0dfc*/ 	.word	0x00028450
        /*0e00*/ 	.short	0x010a
        /*0e02*/ 	.byte	0x3f
	.zero		1


	//   ....[87]....
        /*0e04*/ 	.word	0x000161e0
        /*0e08*/ 	.word	0x00000000
        /*0e0c*/ 	.word	0x00028480
        /*0e10*/ 	.short	0x010a
        /*0e12*/ 	.byte	0x3f
	.zero		1


	//   ....[88]....
        /*0e14*/ 	.word	0x000167e0
        /*0e18*/ 	.word	0x00000000
        /*0e1c*/ 	.word	0x00028440
        /*0e20*/ 	.short	0x010a
        /*0e22*/ 	.byte	0x3f
	.zero		1


	//   ....[89]....
        /*0e24*/ 	.word	0x00017720
        /*0e28*/ 	.word	0x00000016
        /*0e2c*/ 	.word	0x00028420
        /*0e30*/ 	.short	0x010a
        /*0e32*/ 	.byte	0x3f
	.zero		1


	//   ....[90]....
        /*0e34*/ 	.word	0x00017770
        /*0e38*/ 	.word	0x00000000
        /*0e3c*/ 	.word	0x00028480
        /*0e40*/ 	.short	0x010a
        /*0e42*/ 	.byte	0x3f
	.zero		1


	//   ....[91]....
        /*0e44*/ 	.word	0x00017c60
        /*0e48*/ 	.word	0x00000000
        /*0e4c*/ 	.word	0x00028440
        /*0e50*/ 	.short	0x010a
        /*0e52*/ 	.byte	0x3f
	.zero		1


	//   ....[92]....
        /*0e54*/ 	.word	0x00018100
        /*0e58*/ 	.word	0x00000000
        /*0e5c*/ 	.word	0x00028470
        /*0e60*/ 	.short	0x010a
        /*0e62*/ 	.byte	0x3f
	.zero		1


	//   ....[93]....
        /*0e64*/ 	.word	0x00018150
        /*0e68*/ 	.word	0x00000000
        /*0e6c*/ 	.word	0x00028460
        /*0e70*/ 	.short	0x010a
        /*0e72*/ 	.byte	0x3f
	.zero		1


	//   ....[94]....
        /*0e74*/ 	.word	0x000181a0
        /*0e78*/ 	.word	0x00000011
        /*0e7c*/ 	.word	0x00028470
        /*0e80*/ 	.short	0x010a
        /*0e82*/ 	.byte	0x3f
	.zero		1


	//   ....[95]....
        /*0e84*/ 	.word	0x000181f0
        /*0e88*/ 	.word	0x00000011
        /*0e8c*/ 	.word	0x00028460
        /*0e90*/ 	.short	0x010a
        /*0e92*/ 	.byte	0x3f
	.zero		1


	//   ....[96]....
        /*0e94*/ 	.word	0x00018240
        /*0e98*/ 	.word	0x00000004
        /*0e9c*/ 	.word	0x00028420
        /*0ea0*/ 	.short	0x010a
        /*0ea2*/ 	.byte	0x3f
	.zero		1


	//   ....[97]....
        /*0ea4*/ 	.word	0x000183e0
        /*0ea8*/ 	.word	0x00000005
        /*0eac*/ 	.word	0x00028440
        /*0eb0*/ 	.short	0x010a
        /*0eb2*/ 	.byte	0x3f
	.zero		1


	//   ....[98]....
        /*0eb4*/ 	.word	0x00018430
        /*0eb8*/ 	.word	0x00000017
        /*0ebc*/ 	.word	0x00028440
        /*0ec0*/ 	.short	0x010a
        /*0ec2*/ 	.byte	0x3f
	.zero		1


	//   ....[99]....
        /*0ec4*/ 	.word	0x00018480
        /*0ec8*/ 	.word	0x00000005
        /*0ecc*/ 	.word	0x00028460
        /*0ed0*/ 	.short	0x010a
        /*0ed2*/ 	.byte	0x3f
	.zero		1


	//   ....[100]....
        /*0ed4*/ 	.word	0x000184d0
        /*0ed8*/ 	.word	0x00000017
        /*0edc*/ 	.word	0x00028460
        /*0ee0*/ 	.short	0x010a
        /*0ee2*/ 	.byte	0x3f
	.zero		1


	//   ....[101]....
        /*0ee4*/ 	.word	0x00018520
        /*0ee8*/ 	.word	0x00000005
        /*0eec*/ 	.word	0x00028480
        /*0ef0*/ 	.short	0x010a
        /*0ef2*/ 	.byte	0x3f
	.zero		1


	//----- nvinfo : EIATTR_NUM_MBARRIERS
	.align		4
.L_214:
        /*0ef4*/ 	.byte	0x03, 0x38
        /*0ef6*/ 	.short	0x0016


	//----- nvinfo : EIATTR_EXIT_INSTR_OFFSETS
	.align		4
        /*0ef8*/ 	.byte	0x04, 0x1c
        /*0efa*/ 	.short	(.L_216 - .L_215)


	//   ....[0]....
.L_215:
        /*0efc*/ 	.word	0x000009c0


	//   ....[1]....
        /*0f00*/ 	.word	0x0000fc60


	//   ....[2]....
        /*0f04*/ 	.word	0x00015dc0


	//----- nvinfo : EIATTR_MAX_THREADS
	.align		4
.L_216:
        /*0f08*/ 	.byte	0x04, 0x05
        /*0f0a*/ 	.short	(.L_218 - .L_217)
.L_217:
        /*0f0c*/ 	.word	0x00000180
        /*0f10*/ 	.word	0x00000001
        /*0f14*/ 	.word	0x00000001


	//----- nvinfo : EIATTR_CRS_STACK_SIZE
	.align		4
.L_218:
        /*0f18*/ 	.byte	0x04, 0x1e
        /*0f1a*/ 	.short	(.L_220 - .L_219)
.L_219:
        /*0f1c*/ 	.word	0x00000000


	//----- nvinfo : EIATTR_CBANK_PARAM_SIZE
	.align		4
.L_220:
        /*0f20*/ 	.byte	0x03, 0x19
        /*0f22*/ 	.short	0x0af0


	//----- nvinfo : EIATTR_PARAM_CBANK
	.align		4
        /*0f24*/ 	.byte	0x04, 0x0a
        /*0f26*/ 	.short	(.L_222 - .L_221)
	.align		4
.L_221:
        /*0f28*/ 	.word	index@(.nv.constant0._ZN7cutlass13device_kernelIN5flash11enable_sm90INS1_16FlashAttnFwdSm90INS1_25CollectiveMainloopFwdSm90ILi2EN4cute5tupleIJNS5_1CILi1EEES8_S8_EEENS6_IJNS7_ILi128EEENS7_ILi64EEENS7_ILi256EEEEEELi256ENS_12float_e4m3_tEfNS_4arch4Sm90ELb0ELb1ELb1ELb1ELb1ELb0ELb0ELb1ELb0ELb1ELb0ELb0EEENS1_21CollectiveEpilogueFwdINS6_IJSA_SC_SB_EEES9_NS_10bfloat16_tESG_Li256ELb1ELb1ELb0ELb1EEENS1_36VarlenDynamicPersistentTileSchedulerILi128ELi64ELi256ELi128ELb0ELb1ELb1ELb1ELb0ELb1EEEEEEEEEvNT_6ParamsE)
        /*0f2c*/ 	.short	0x0210
        /*0f2e*/ 	.short	0x0af0


	//----- nvinfo : EIATTR_SW_WAR
	.align		4
.L_222:
        /*0f30*/ 	.byte	0x04, 0x36
        /*0f32*/ 	.short	(.L_224 - .L_223)
.L_223:
        /*0f34*/ 	.word	0x00000008
.L_224:


//--------------------- .nv.info._ZN7cutlass13device_kernelIN5flash11enable_sm90INS1_16FlashAttnFwdSm90INS1_25CollectiveMainloopFwdSm90ILi2EN4cute5tupleIJNS5_1CILi1EEES8_S8_EEENS6_IJNS7_ILi128EEENS7_ILi64EEENS7_ILi256EEEEEELi256ENS_12float_e4m3_tEfNS_4arch4Sm90ELb0ELb1ELb1ELb1ELb1ELb1ELb0ELb1ELb0ELb1ELb0ELb0EEENS1_21CollectiveEpilogueFwdINS6_IJSA_SC_SB_EEES9_NS_10bfloat16_tESG_Li256ELb1ELb1ELb0ELb1EEENS1_36VarlenDynamicPersistentTileSchedulerILi128ELi64ELi256ELi128ELb0ELb1ELb1ELb1ELb0ELb1EEEEEEEEEvNT_6ParamsE --------------------------
	.section	.nv.info._ZN7cutlass13device_kernelIN5flash11enable_sm90INS1_16FlashAttnFwdSm90INS1_25CollectiveMainloopFwdSm90ILi2EN4cute5tupleIJNS5_1CILi1EEES8_S8_EEENS6_IJNS7_ILi128EEENS7_ILi64EEENS7_ILi256EEEEEELi256ENS_12float_e4m3_tEfNS_4arch4Sm90ELb0ELb1ELb1ELb1ELb1ELb1ELb0ELb1ELb0ELb1ELb0ELb0EEENS1_21CollectiveEpilogueFwdINS6_IJSA_SC_SB_EEES9_NS_10bfloat16_tESG_Li256ELb1ELb1ELb0ELb1EEENS1_36VarlenDynamicPersistentTileSchedulerILi128ELi64ELi256ELi128ELb0ELb1ELb1ELb1ELb0ELb1EEEEEEEEEvNT_6ParamsE,"",@"SHT_CUDA_INFO"
	.sectionflags	@""
	.align	4


	//----- nvinfo : EIATTR_CUDA_API_VERSION
	.align		4
        /*0000*/ 	.byte	0x04, 0x37
        /*0002*/ 	.short	(.L_226 - .L_225)
.L_225:
        /*0004*/ 	.word	0x00000082


	//----- nvinfo : EIATTR_KPARAM_INFO
	.align		4
.L_226:
        /*0008*/ 	.byte	0x04, 0x17
        /*000a*/ 	.short	(.L_228 - .L_227)
.L_227:
        /*000c*/ 	.word	0x00000000
        /*0010*/ 	.short	0x0000
        /*0012*/ 	.short	0x0070
        /*0014*/ 	.byte	0x00, 0xf0, 0x01, 0x2a


	//----- nvinfo : EIATTR_SPARSE_MMA_MASK
	.align		4
.L_228:
        /*0018*/ 	.byte	0x03, 0x50
        /*001a*/ 	.short	0x0000


	//----- nvinfo : EIATTR_MAXREG_COUNT
	.align		4
        /*001c*/ 	.byte	0x03, 0x1b
        /*001e*/ 	.short	0x00a8


	//----- nvinfo : EIATTR_NUM_BARRIERS
	.align		4
        /*0020*/ 	.byte	0x02, 0x4c
        /*0022*/ 	.byte	0x10
	.zero		1


	//----- nvinfo : EIATTR_EXTERNS
	.align		4
        /*0024*/ 	.byte	0x04, 0x0f
        /*0026*/ 	.short	(.L_230 - .L_229)


	//   ....[0]....
	.align		4
.L_229:
        /*0028*/ 	.word	index@(__assertfail)


	//----- nvinfo : EIATTR_ANNOTATIONS
	.align		4
.L_230:
        /*002c*/ 	.byte	0x04, 0x55
        /*002e*/ 	.short	(.L_232 - .L_231)


	//   ....[0]....
.L_231:
        /* <DEDUP_REMOVED lines=23> */


	//----- nvinfo : EIATTR_MERCURY_ISA_VERSION
	.align		4
.L_232:
        /*0190*/ 	.byte	0x03, 0x5f
        /*0192*/ 	.short	0x0101


	//----- nvinfo : EIATTR_UNUSED_LOAD_BYTE_OFFSET
	.align		4
        /*0194*/ 	.byte	0x04, 0x44
        /*0196*/ 	.short	(.L_234 - .L_233)


	//   ....[0]....
.L_233:
        /*0198*/ 	.word	0x00000aa0
        /*019c*/ 	.word	0x0000fff0


	//   ....[1]....
        /*01a0*/ 	.word	0x0001c210
        /*01a4*/ 	.word	0x0000fff0


	//----- nvinfo : EIATTR_INT_WARP_WIDE_INSTR_OFFSETS
	.align		4
.L_234:
        /*01a8*/ 	.byte	0x04, 0x31
        /*01aa*/ 	.short	(.L_236 - .L_235)


	//   ....[0]....
.L_235:
        /*01ac*/ 	.word	0x00000130


	//   ....[1]....
        /*01b0*/ 	.word	0x00000170


	//   ....[2]....
        /*01b4*/ 	.word	0x000001e0


	//   ....[3]....
        /*01b8*/ 	.word	0x000228e0


	//   ....[4]....
        /*01bc*/ 	.word	0x00022970


	//   ....[5]....
        /*01c0*/ 	.word	0x00025cf0


	//   ....[6]....
        /*01c4*/ 	.word	0x00025d80


	//----- nvinfo : EIATTR_COOP_GROUP_MASK_REGIDS
	.align		4
.L_236:
        /*01c8*/ 	.byte	0x04, 0x29
        /*01ca*/ 	.short	(.L_238 - .L_237)


	//   ....[0]....
.L_237:
        /*01cc*/ 	.word	0xffffffff


	//   ....[1]....
        /*01d0*/ 	.word	0xffffffff


	//   ....[2]....
        /*01d4*/ 	.word	0xffffffff


	//   ....[3]....
        /*01d8*/ 	.word	0xffffffff


	//   ....[4]....
        /*01dc*/ 	.word	0xffffffff


	//   ....[5]....
        /*01e0*/ 	.word	0xffffffff


	//   ....[6]....
        /*01e4*/ 	.word	0xffffffff


	//   ....[7]....
        /*01e8*/ 	.word	0xffffffff


	//   ....[8]....
        /*01ec*/ 	.word	0xffffffff


	//   ....[9]....
        /*01f0*/ 	.word	0xffffffff


	//   ....[10]....
        /*01f4*/ 	.word	0xffffffff


	//   ....[11]....
        /*01f8*/ 	.word	0xffffffff


	//   ....[12]....
        /*01fc*/ 	.word	0xffffffff


	//   ....[13]....
        /*0200*/ 	.word	0xffffffff


	//   ....[14]....
        /*0204*/ 	.word	0xffffffff


	//   ....[15]....
        /*0208*/ 	.word	0xffffffff


	//   ....[16]....
        /*020c*/ 	.word	0xffffffff


	//   ....[17]....
        /*0210*/ 	.word	0xffffffff


	//   ....[18]....
        /*0214*/ 	.word	0xffffffff


	//   ....[19]....
        /*0218*/ 	.word	0xffffffff


	//   ....[20]....
        /*021c*/ 	.word	0xffffffff


	//   ....[21]....
        /*0220*/ 	.word	0xffffffff


	//   ....[22]....
        /*0224*/ 	.word	0xffffffff


	//   ....[23]....
        /*0228*/ 	.word	0xffffffff


	//   ....[24]....
        /*022c*/ 	.word	0xffffffff


	//   ....[25]....
        /*0230*/ 	.word	0xffffffff


	//   ....[26]....
        /*0234*/ 	.word	0xffffffff


	//   ....[27]....
        /*0238*/ 	.word	0xffffffff


	//   ....[28]....
        /*023c*/ 	.word	0xffffffff


	//   ....[29]....
        /*0240*/ 	.word	0xffffffff


	//   ....[30]....
        /*0244*/ 	.word	0xffffffff


	//   ....[31]....
        /*0248*/ 	.word	0xffffffff


	//   ....[32]....
        /*024c*/ 	.word	0xffffffff


	//   ....[33]....
        /*0250*/ 	.word	0xffffffff


	//   ....[34]....
        /*0254*/ 	.word	0xffffffff


	//   ....[35]....
        /*0258*/ 	.word	0xffffffff


	//   ....[36]....
        /*025c*/ 	.word	0xffffffff


	//   ....[37]....
        /*0260*/ 	.word	0xffffffff


	//   ....[38]....
        /*0264*/ 	.word	0xffffffff


	//   ....[39]....
        /*0268*/ 	.word	0xffffffff


	//   ....[40]....
        /*026c*/ 	.word	0xffffffff


	//   ....[41]....
        /*0270*/ 	.word	0xffffffff


	//   ....[42]....
        /*0274*/ 	.word	0xffffffff


	//   ....[43]....
        /*0278*/ 	.word	0xffffffff


	//   ....[44]....
        /*027c*/ 	.word	0xffffffff


	//   ....[45]....
        /*0280*/ 	.word	0xffffffff


	//   ....[46]....
        /*0284*/ 	.word	0xffffffff


	//   ....[47]....
        /*0288*/ 	.word	0xffffffff


	//   ....[48]....
        /*028c*/ 	.word	0xffffffff


	//   ....[49]....
        /*0290*/ 	.word	0xffffffff


	//   ....[50]....
        /*0294*/ 	.word	0xffffffff


	//   ....[51]....
        /*0298*/ 	.word	0xffffffff


	//   ....[52]....
        /*029c*/ 	.word	0xffffffff


	//   ....[53]....
        /*02a0*/ 	.word	0xffffffff


	//   ....[54]....
        /*02a4*/ 	.word	0xffffffff


	//   ....[55]....
        /*02a8*/ 	.word	0xffffffff


	//   ....[56]....
        /*02ac*/ 	.word	0xffffffff


	//   ....[57]....
        /*02b0*/ 	.word	0xffffffff


	//   ....[58]....
        /*02b4*/ 	.word	0xffffffff


	//   ....[59]....
        /*02b8*/ 	.word	0xffffffff


	//   ....[60]....
        /*02bc*/ 	.word	0xffffffff


	//   ....[61]....
        /*02c0*/ 	.word	0xffffffff


	//   ....[62]....
        /*02c4*/ 	.word	0xffffffff


	//   ....[63]....
        /*02c8*/ 	.word	0xffffffff


	//   ....[64]....
        /*02cc*/ 	.word	0xffffffff


	//   ....[65]....
        /*02d0*/ 	.word	0xffffffff


	//   ....[66]....
        /*02d4*/ 	.word	0xffffffff


	//   ....[67]....
        /*02d8*/ 	.word	0xffffffff


	//   ....[68]....
        /*02dc*/ 	.word	0xffffffff


	//   ....[69]....
        /*02e0*/ 	.word	0xffffffff


	//   ....[70]....
        /*02e4*/ 	.word	0xffffffff


	//   ....[71]....
        /*02e8*/ 	.word	0xffffffff


	//   ....[72]....
        /*02ec*/ 	.word	0xffffffff


	//   ....[73]....
        /*02f0*/ 	.word	0xffffffff


	//   ....[74]....
        /*02f4*/ 	.word	0xffffffff


	//   ....[75]....
        /*02f8*/ 	.word	0xffffffff


	//   ....[76]....
        /*02fc*/ 	.word	0xffffffff


	//   ....[77]....
        /*0300*/ 	.word	0xffffffff


	//   ....[78]....
        /*0304*/ 	.word	0xffffffff


	//   ....[79]....
        /*0308*/ 	.word	0xffffffff


	//   ....[80]....
        /*030c*/ 	.word	0xffffffff


	//   ....[81]....
        /*0310*/ 	.word	0xffffffff


	//   ....[82]....
        /*0314*/ 	.word	0xffffffff


	//   ....[83]....
        /*0318*/ 	.word	0xffffffff


	//   ....[84]....
        /*031c*/ 	.word	0xffffffff


	//   ....[85]....
        /*0320*/ 	.word	0xffffffff


	//   ....[86]....
        /*0324*/ 	.word	0xffffffff


	//   ....[87]....
        /*0328*/ 	.word	0xffffffff


	//   ....[88]....
        /*032c*/ 	.word	0xffffffff


	//   ....[89]....
        /*0330*/ 	.word	0xffffffff


	//   ....[90]....
        /*0334*/ 	.word	0xffffffff


	//   ....[91]....
        /*0338*/ 	.word	0xffffffff


	//   ....[92]....
        /*033c*/ 	.word	0xffffffff


	//   ....[93]....
        /*0340*/ 	.word	0xffffffff


	//   ....[94]....
        /*0344*/ 	.word	0xffffffff


	//   ....[95]....
        /*0348*/ 	.word	0xffffffff


	//   ....[96]....
        /*034c*/ 	.word	0xffffffff


	//   ....[97]....
        /*0350*/ 	.word	0xffffffff


	//   ....[98]....
        /*0354*/ 	.word	0xffffffff


	//   ....[99]....
        /*0358*/ 	.word	0xffffffff


	//   ....[100]....
        /*035c*/ 	.word	0xffffffff


	//   ....[101]....
        /*0360*/ 	.word	0xffffffff


	//   ....[102]....
        /*0364*/ 	.word	0xffffffff


	//   ....[103]....
        /*0368*/ 	.word	0xffffffff


	//   ....[104]....
        /*036c*/ 	.word	0xffffffff


	//   ....[105]....
        /*0370*/ 	.word	0xffffffff


	//   ....[106]....
        /*0374*/ 	.word	0xffffffff


	//   ....[107]....
        /*0378*/ 	.word	0xffffffff


	//   ....[108]....
        /*037c*/ 	.word	0xffffffff


	//   ....[109]....
        /*0380*/ 	.word	0xffffffff


	//   ....[110]....
        /*0384*/ 	.word	0xffffffff


	//   ....[111]....
        /*0388*/ 	.word	0xffffffff


	//   ....[112]....
        /*038c*/ 	.word	0xffffffff


	//   ....[113]....
        /*0390*/ 	.word	0xffffffff


	//   ....[114]....
        /*0394*/ 	.word	0xffffffff


	//   ....[115]....
        /*0398*/ 	.word	0xffffffff


	//   ....[116]....
        /*039c*/ 	.word	0xffffffff


	//   ....[117]....
        /*03a0*/ 	.word	0xffffffff


	//   ....[118]....
        /*03a4*/ 	.word	0xffffffff


	//   ....[119]....
        /*03a8*/ 	.word	0xffffffff


	//   ....[120]....
        /*03ac*/ 	.word	0xffffffff


	//   ....[121]....
        /*03b0*/ 	.word	0xffffffff


	//   ....[122]....
        /*03b4*/ 	.word	0xffffffff


	//   ....[123]....
        /*03b8*/ 	.word	0xffffffff


	//   ....[124]....
        /*03bc*/ 	.word	0xffffffff


	//   ....[125]....
        /*03c0*/ 	.word	0xffffffff


	//   ....[126]....
        /*03c4*/ 	.word	0xffffffff


	//   ....[127]....
        /*03c8*/ 	.word	0xffffffff


	//   ....[128]....
        /*03cc*/ 	.word	0xffffffff


	//   ....[129]....
        /*03d0*/ 	.word	0xffffffff


	//   ....[130]....
        /*03d4*/ 	.word	0xffffffff


	//   ....[131]....
        /*03d8*/ 	.word	0xffffffff


	//   ....[132]....
        /*03dc*/ 	.word	0xffffffff


	//   ....[133]....
        /*03e0*/ 	.word	0xffffffff


	//   ....[134]....
        /*03e4*/ 	.word	0xffffffff


	//   ....[135]....
        /*03e8*/ 	.word	0xffffffff


	//   ....[136]....
        /*03ec*/ 	.word	0xffffffff


	//   ....[137]....
        /*03f0*/ 	.word	0xffffffff


	//   ....[138]....
        /*03f4*/ 	.word	0xffffffff


	//   ....[139]....
        /*03f8*/ 	.word	0xffffffff


	//   ....[140]....
        /*03fc*/ 	.word	0xffffffff


	//   ....[141]....
        /*0400*/ 	.word	0xffffffff


	//   ....[142]....
        /*0404*/ 	.word	0xffffffff


	//   ....[143]....
        /*0408*/ 	.word	0xffffffff


	//   ....[144]....
        /*040c*/ 	.word	0xffffffff


	//   ....[145]....
        /*0410*/ 	.word	0xffffffff


	//   ....[146]....
        /*0414*/ 	.word	0xffffffff


	//   ....[147]....
        /*0418*/ 	.word	0xffffffff


	//   ....[148]....
        /*041c*/ 	.word	0xffffffff


	//   ....[149]....
        /*0420*/ 	.word	0xffffffff


	//   ....[150]....
        /*0424*/ 	.word	0xffffffff


	//   ....[151]....
        /*0428*/ 	.word	0xffffffff


	//   ....[152]....
        /*042c*/ 	.word	0xffffffff


	//   ....[153]....
        /*0430*/ 	.word	0xffffffff


	//   ....[154]....
        /*0434*/ 	.word	0xffffffff


	//   ....[155]....
        /*0438*/ 	.word	0xffffffff


	//   ....[156]....
        /*043c*/ 	.word	0xffffffff


	//   ....[157]....
        /*0440*/ 	.word	0xffffffff


	//   ....[158]....
        /*0444*/ 	.word	0xffffffff


	//   ....[159]....
        /*0448*/ 	.word	0xffffffff


	//   ....[160]....
        /*044c*/ 	.word	0xffffffff


	//   ....[161]....
        /*0450*/ 	.word	0xffffffff


	//   ....[162]....
        /*0454*/ 	.word	0xffffffff


	//   ....[163]....
        /*0458*/ 	.word	0xffffffff


	//   ....[164]....
        /*045c*/ 	.word	0xffffffff


	//   ....[165]....
        /*0460*/ 	.word	0xffffffff


	//   ....[166]....
        /*0464*/ 	.word	0xffffffff


	//   ....[167]....
        /*0468*/ 	.word	0xffffffff


	//   ....[168]....
        /*046c*/ 	.word	0xffffffff


	//   ....[169]....
        /*0470*/ 	.word	0xffffffff


	//   ....[170]....
        /*0474*/ 	.word	0xffffffff


	//   ....[171]....
        /*0478*/ 	.word	0xffffffff


	//   ....[172]....
        /*047c*/ 	.word	0xffffffff


	//   ....[173]....
        /*0480*/ 	.word	0xffffffff


	//   ....[174]....
        /*0484*/ 	.word	0xffffffff


	//   ....[175]....
        /*0488*/ 	.word	0xffffffff


	//   ....[176]....
        /*048c*/ 	.word	0xffffffff


	//   ....[177]....
        /*0490*/ 	.word	0xffffffff


	//   ....[178]....
        /*0494*/ 	.word	0xffffffff


	//   ....[179]....
        /*0498*/ 	.word	0xffffffff


	//   ....[180]....
        /*049c*/ 	.word	0xffffffff


	//   ....[181]....
        /*04a0*/ 	.word	0xffffffff


	//   ....[182]....
        /*04a4*/ 	.word	0xffffffff


	//   ....[183]....
        /*04a8*/ 	.word	0xffffffff


	//   ....[184]....
        /*04ac*/ 	.word	0xffffffff


	//   ....[185]....
        /*04b0*/ 	.word	0xffffffff


	//   ....[186]....
        /*04b4*/ 	.word	0xffffffff


	//   ....[187]....
        /*04b8*/ 	.word	0xffffffff


	//   ....[188]....
        /*04bc*/ 	.word	0xffffffff


	//   ....[189]....
        /*04c0*/ 	.word	0xffffffff


	//   ....[190]....
        /*04c4*/ 	.word	0xffffffff


	//   ....[191]....
        /*04c8*/ 	.word	0xffffffff


	//   ....[192]....
        /*04cc*/ 	.word	0xffffffff


	//   ....[193]....
        /*04d0*/ 	.word	0xffffffff


	//   ....[194]....
        /*04d4*/ 	.word	0xffffffff


	//   ....[195]....
        /*04d8*/ 	.word	0xffffffff


	//   ....[196]....
        /*04dc*/ 	.word	0xffffffff


	//   ....[197]....
        /*04e0*/ 	.word	0xffffffff


	//   ....[198]....
        /*04e4*/ 	.word	0xffffffff


	//   ....[199]....
        /*04e8*/ 	.word	0xffffffff


	//   ....[200]....
        /*04ec*/ 	.word	0xffffffff


	//   ....[201]....
        /*04f0*/ 	.word	0xffffffff


	//   ....[202]....
        /*04f4*/ 	.word	0xffffffff


	//   ....[203]....
        /*04f8*/ 	.word	0xffffffff


	//   ....[204]....
        /*04fc*/ 	.word	0xffffffff


	//   ....[205]....
        /*0500*/ 	.word	0xffffffff


	//   ....[206]....
        /*0504*/ 	.word	0xffffffff


	//   ....[207]....
        /*0508*/ 	.word	0xffffffff


	//   ....[208]....
        /*050c*/ 	.word	0xffffffff


	//   ....[209]....
        /*0510*/ 	.word	0xffffffff


	//   ....[210]....
        /*0514*/ 	.word	0xffffffff


	//   ....[211]....
        /*0518*/ 	.word	0xffffffff


	//   ....[212]....
        /*051c*/ 	.word	0xffffffff


	//   ....[213]....
        /*0520*/ 	.word	0xffffffff


	//   ....[214]....
        /*0524*/ 	.word	0xffffffff


	//   ....[215]....
        /*0528*/ 	.word	0xffffffff


	//   ....[216]....
        /*052c*/ 	.word	0xffffffff


	//   ....[217]....
        /*0530*/ 	.word	0xffffffff


	//   ....[218]....
        /*0534*/ 	.word	0xffffffff


	//   ....[219]....
        /*0538*/ 	.word	0xffffffff


	//   ....[220]....
        /*053c*/ 	.word	0xffffffff


	//   ....[221]....
        /*0540*/ 	.word	0xffffffff


	//   ....[222]....
        /*0544*/ 	.word	0xffffffff


	//   ....[223]....
        /*0548*/ 	.word	0xffffffff


	//   ....[224]....
        /*054c*/ 	.word	0xffffffff


	//   ....[225]....
        /*0550*/ 	.word	0xffffffff


	//   ....[226]....
        /*0554*/ 	.word	0xffffffff


	//   ....[227]....
        /*0558*/ 	.word	0xffffffff


	//   ....[228]....
        /*055c*/ 	.word	0xffffffff


	//   ....[229]....
        /*0560*/ 	.word	0xffffffff


	//   ....[230]....
        /*0564*/ 	.word	0xffffffff


	//   ....[231]....
        /*0568*/ 	.word	0xffffffff


	//   ....[232]....
        /*056c*/ 	.word	0xffffffff


	//   ....[233]....
        /*0570*/ 	.word	0xffffffff


	//   ....[234]....
        /*0574*/ 	.word	0xffffffff


	//   ....[235]....
        /*0578*/ 	.word	0xffffffff


	//   ....[236]....
        /*057c*/ 	.word	0xffffffff


	//   ....[237]....
        /*0580*/ 	.word	0xffffffff


	//   ....[238]....
        /*0584*/ 	.word	0xffffffff


	//   ....[239]....
        /*0588*/ 	.word	0xffffffff


	//   ....[240]....
        /*058c*/ 	.word	0xffffffff


	//   ....[241]....
        /*0590*/ 	.word	0xffffffff


	//   ....[242]....
        /*0594*/ 	.word	0xffffffff


	//   ....[243]....
        /*0598*/ 	.word	0xffffffff


	//   ....[244]....
        /*059c*/ 	.word	0xffffffff


	//   ....[245]....
        /*05a0*/ 	.word	0xffffffff


	//   ....[246]....
        /*05a4*/ 	.word	0xffffffff


	//   ....[247]....
        /*05a8*/ 	.word	0xffffffff


	//   ....[248]....
        /*05ac*/ 	.word	0xffffffff


	//   ....[249]....
        /*05b0*/ 	.word	0x0500000f


	//   ....[250]....
        /*05b4*/ 	.word	0x0500000f


	//   ....[251]....
        /*05b8*/ 	.word	0x0500000f


	//   ....[252]....
        /*05bc*/ 	.word	0x0500000f


	//   ....[253]....
        /*05c0*/ 	.word	0x0500000f


	//   ....[254]....
        /*05c4*/ 	.word	0x0500000f


	//   ....[255]....
        /*05c8*/ 	.word	0x0500000f


	//   ....[0]....
        /*05cc*/ 	.word	0x0500000f


	//   ....[1]....
        /*05d0*/ 	.word	0x0500000f


	//   ....[2]....
        /*05d4*/ 	.word	0x0500000f


	//   ....[3]....
        /*05d8*/ 	.word	0x0500000f


	//   ....[4]....
        /*05dc*/ 	.word	0x0500000f


	//   ....[5]....
        /*05e0*/ 	.word	0x0500000f


	//   ....[6]....
        /*05e4*/ 	.word	0x0500000f


	//   ....[7]....
        /*05e8*/ 	.word	0x0500000f


	//   ....[8]....
        /*05ec*/ 	.word	0x0500000f


	//   ....[9]....
        /*05f0*/ 	.word	0x0500000f


	//   ....[10]....
        /*05f4*/ 	.word	0x0500000f


	//   ....[11]....
        /*05f8*/ 	.word	0x0500000f


	//   ....[12]....
        /*05fc*/ 	.word	0x0500000f


	//   ....[13]....
        /*0600*/ 	.word	0x0500000f


	//   ....[14]....
        /*0604*/ 	.word	0x0500000f


	//   ....[15]....
        /*0608*/ 	.word	0x0500000f


	//   ....[16]....
        /*060c*/ 	.word	0x0500000f


	//   ....[17]....
        /*0610*/ 	.word	0x0500000f


	//   ....[18]....
        /*0614*/ 	.word	0x0500000f


	//   ....[19]....
        /*0618*/ 	.word	0x0500000f


	//   ....[20]....
        /*061c*/ 	.word	0x0500000f


	//   ....[21]....
        /*0620*/ 	.word	0x0500000f


	//   ....[22]....
        /*0624*/ 	.word	0x0500000f


	//   ....[23]....
        /*0628*/ 	.word	0x0500000f


	//   ....[24]....
        /*062c*/ 	.word	0x0500000f


	//   ....[25]....
        /*0630*/ 	.word	0x0500000f


	//   ....[26]....
        /*0634*/ 	.word	0x0500000f


	//   ....[27]....
        /*0638*/ 	.word	0x0500000f


	//   ....[28]....
        /*063c*/ 	.word	0x0500000f


	//   ....[29]....
        /*0640*/ 	.word	0x0500000f


	//   ....[30]....
        /*0644*/ 	.word	0x0500000f


	//   ....[31]....
        /*0648*/ 	.word	0x0500000f


	//   ....[32]....
        /*064c*/ 	.word	0x0500000f


	//   ....[33]....
        /*0650*/ 	.word	0x0500000f


	//   ....[34]....
        /*0654*/ 	.word	0x0500000f


	//   ....[35]....
        /*0658*/ 	.word	0x0500000f


	//   ....[36]....
        /*065c*/ 	.word	0x0500000f


	//   ....[37]....
        /*0660*/ 	.word	0x0500000f


	//   ....[38]....
        /*0664*/ 	.word	0x0500000f


	//   ....[39]....
        /*0668*/ 	.word	0x0500000f


	//   ....[40]....
        /*066c*/ 	.word	0x0500000f


	//   ....[41]....
        /*0670*/ 	.word	0x0500000f


	//   ....[42]....
        /*0674*/ 	.word	0x0500000f


	//   ....[43]....
        /*0678*/ 	.word	0x0500000f


	//   ....[44]....
        /*067c*/ 	.word	0x0500000f


	//   ....[45]....
        /*0680*/ 	.word	0x0500000f


	//   ....[46]....
        /*0684*/ 	.word	0x0500000f


	//   ....[47]....
        /*0688*/ 	.word	0x0500000f


	//   ....[48]....
        /*068c*/ 	.word	0x0500000f


	//   ....[49]....
        /*0690*/ 	.word	0x0500000f


	//   ....[50]....
        /*0694*/ 	.word	0x0500000f


	//   ....[51]....
        /*0698*/ 	.word	0x0500000f


	//   ....[52]....
        /*069c*/ 	.word	0x0500000f


	//   ....[53]....
        /*06a0*/ 	.word	0x0500000f


	//   ....[54]....
        /*06a4*/ 	.word	0x0500000f


	//   ....[55]....
        /*06a8*/ 	.word	0x0500000f


	//   ....[56]....
        /*06ac*/ 	.word	0x0500000f


	//   ....[57]....
        /*06b0*/ 	.word	0x0500000f


	//   ....[58]....
        /*06b4*/ 	.word	0x0500000f


	//   ....[59]....
        /*06b8*/ 	.word	0x0500000f


	//   ....[60]....
        /*06bc*/ 	.word	0x0500000f


	//   ....[61]....
        /*06c0*/ 	.word	0x0500000f


	//   ....[62]....
        /*06c4*/ 	.word	0x0500000f


	//   ....[63]....
        /*06c8*/ 	.word	0x0500000f


	//   ....[64]....
        /*06cc*/ 	.word	0x0500000f


	//   ....[65]....
        /*06d0*/ 	.word	0x0500000f


	//   ....[66]....
        /*06d4*/ 	.word	0x0500000f


	//   ....[67]....
        /*06d8*/ 	.word	0x0500000f


	//   ....[68]....
        /*06dc*/ 	.word	0x0500000f


	//   ....[69]....
        /*06e0*/ 	.word	0x0500000f


	//   ....[70]....
        /*06e4*/ 	.word	0x0500000f


	//   ....[71]....
        /*06e8*/ 	.word	0x0500000f


	//   ....[72]....
        /*06ec*/ 	.word	0x0500000f


	//   ....[73]....
        /*06f0*/ 	.word	0x0500000f


	//   ....[74]....
        /*06f4*/ 	.word	0x0500000f


	//   ....[75]....
        /*06f8*/ 	.word	0x0500000f


	//   ....[76]....
        /*06fc*/ 	.word	0x0500000f


	//   ....[77]....
        /*0700*/ 	.word	0x0500000f


	//   ....[78]....
        /*0704*/ 	.word	0x0500000f


	//   ....[79]....
        /*0708*/ 	.word	0x0500000f


	//   ....[80]....
        /*070c*/ 	.word	0x0500000f


	//   ....[81]....
        /*0710*/ 	.word	0x0500000f


	//   ....[82]....
        /*0714*/ 	.word	0x0500000f


	//   ....[83]....
        /*0718*/ 	.word	0x0500000f


	//   ....[84]....
        /*071c*/ 	.word	0x0500000f


	//   ....[85]....
        /*0720*/ 	.word	0x0500000f


	//   ....[86]....
        /*0724*/ 	.word	0x0500000f


	//   ....[87]....
        /*0728*/ 	.word	0x0500000f


	//   ....[88]....
        /*072c*/ 	.word	0x0500000f


	//   ....[89]....
        /*0730*/ 	.word	0x0500000f


	//   ....[90]....
        /*0734*/ 	.word	0x0500000f


	//   ....[91]....
        /*0738*/ 	.word	0x0500000f


	//   ....[92]....
        /*073c*/ 	.word	0x0500000f


	//   ....[93]....
        /*0740*/ 	.word	0x0500000f


	//   ....[94]....
        /*0744*/ 	.word	0x0500000f


	//   ....[95]....
        /*0748*/ 	.word	0x0500000f


	//   ....[96]....
        /*074c*/ 	.word	0x0500000f


	//   ....[97]....
        /*0750*/ 	.word	0x0500000f


	//   ....[98]....
        /*0754*/ 	.word	0x0500000f


	//   ....[99]....
        /*0758*/ 	.word	0x0500000f


	//   ....[100]....
        /*075c*/ 	.word	0x0500000f


	//   ....[101]....
        /*0760*/ 	.word	0x0500000f


	//   ....[102]....
        /*0764*/ 	.word	0x0500000f


	//   ....[103]....
        /*0768*/ 	.word	0x0500000f


	//   ....[104]....
        /*076c*/ 	.word	0x0500000f


	//   ....[105]....
        /*0770*/ 	.word	0x0500000f


	//   ....[106]....
        /*0774*/ 	.word	0x0500000f


	//   ....[107]....
        /*0778*/ 	.word	0x0500000f


	//   ....[108]....
        /*077c*/ 	.word	0x0500000f


	//   ....[109]....
        /*0780*/ 	.word	0x0500000f


	//   ....[110]....
        /*0784*/ 	.word	0x0500000f


	//   ....[111]....
        /*0788*/ 	.word	0x0500000f


	//   ....[112]....
        /*078c*/ 	.word	0x0500000f


	//   ....[113]....
        /*0790*/ 	.word	0x0500000f


	//   ....[114]....
        /*0794*/ 	.word	0x0500000f


	//   ....[115]....
        /*0798*/ 	.word	0x0500000f


	//   ....[116]....
        /*079c*/ 	.word	0x0500000f


	//   ....[117]....
        /*07a0*/ 	.word	0x0500000f


	//   ....[118]....
        /*07a4*/ 	.word	0x0500000f


	//   ....[119]....
        /*07a8*/ 	.word	0x0500000f


	//   ....[120]....
        /*07ac*/ 	.word	0x0500000f


	//   ....[121]....
        /*07b0*/ 	.word	0x0500000f


	//   ....[122]....
        /*07b4*/ 	.word	0x0500000f


	//   ....[123]....
        /*07b8*/ 	.word	0x0500000f


	//   ....[124]....
        /*07bc*/ 	.word	0x0500000f


	//   ....[125]....
        /*07c0*/ 	.word	0x0500000f


	//   ....[126]....
        /*07c4*/ 	.word	0x0500000f


	//   ....[127]....
        /*07c8*/ 	.word	0x0500000f


	//   ....[128]....
        /*07cc*/ 	.word	0x0500000f


	//   ....[129]....
        /*07d0*/ 	.word	0x0500000f


	//   ....[130]....
        /*07d4*/ 	.word	0x0500000f


	//   ....[131]....
        /*07d8*/ 	.word	0x0500000f


	//   ....[132]....
        /*07dc*/ 	.word	0x0500000f


	//   ....[133]....
        /*07e0*/ 	.word	0x0500000f


	//   ....[134]....
        /*07e4*/ 	.word	0x0500000f


	//   ....[135]....
        /*07e8*/ 	.word	0x0500000f


	//   ....[136]....
        /*07ec*/ 	.word	0x0500000f


	//   ....[137]....
        /*07f0*/ 	.word	0x0500000f


	//   ....[138]....
        /*07f4*/ 	.word	0x0500000f


	//   ....[139]....
        /*07f8*/ 	.word	0x0500000f


	//   ....[140]....
        /*07fc*/ 	.word	0x0500000f


	//   ....[141]....
        /*0800*/ 	.word	0x0500000f


	//   ....[142]....
        /*0804*/ 	.word	0x0500000f


	//   ....[143]....
        /*0808*/ 	.word	0x0500000f


	//   ....[144]....
        /*080c*/ 	.word	0x0500000f


	//   ....[145]....
        /*0810*/ 	.word	0x0500000f


	//   ....[146]....
        /*0814*/ 	.word	0x0500000f


	//   ....[147]....
        /*0818*/ 	.word	0x0500000f


	//   ....[148]....
        /*081c*/ 	.word	0x0500000f


	//   ....[149]....
        /*0820*/ 	.word	0x0500000f


	//   ....[150]....
        /*0824*/ 	.word	0x0500000f


	//   ....[151]....
        /*0828*/ 	.word	0x0500000f


	//   ....[152]....
        /*082c*/ 	.word	0x0500000f


	//   ....[153]....
        /*0830*/ 	.word	0x0500000f


	//   ....[154]....
        /*0834*/ 	.word	0x0500000f


	//   ....[155]....
        /*0838*/ 	.word	0x0500000f


	//   ....[156]....
        /*083c*/ 	.word	0x0500000f


	//   ....[157]....
        /*0840*/ 	.word	0x0500000f


	//   ....[158]....
        /*0844*/ 	.word	0x0500000f


	//   ....[159]....
        /*0848*/ 	.word	0x0500000f


	//   ....[160]....
        /*084c*/ 	.word	0x0500000f


	//   ....[161]....
        /*0850*/ 	.word	0x0500000f


	//   ....[162]....
        /*0854*/ 	.word	0x0500000f


	//   ....[163]....
        /*0858*/ 	.word	0x0500000f


	//   ....[164]....
        /*085c*/ 	.word	0x0500000f


	//   ....[165]....
        /*0860*/ 	.word	0x0500000f


	//   ....[166]....
        /*0864*/ 	.word	0x0500000f


	//   ....[167]....
        /*0868*/ 	.word	0x0500000f


	//   ....[168]....
        /*086c*/ 	.word	0x0500000f


	//   ....[169]....
        /*0870*/ 	.word	0x0500000f


	//   ....[170]....
        /*0874*/ 	.word	0x0500000f


	//   ....[171]....
        /*0878*/ 	.word	0x0500000f


	//   ....[172]....
        /*087c*/ 	.word	0x0500000f


	//   ....[173]....
        /*0880*/ 	.word	0x0500000f


	//   ....[174]....
        /*0884*/ 	.word	0x0500000f


	//   ....[175]....
        /*0888*/ 	.word	0x0500000f


	//   ....[176]....
        /*088c*/ 	.word	0x0500000f


	//   ....[177]....
        /*0890*/ 	.word	0x0500000f


	//----- nvinfo : EIATTR_COOP_GROUP_INSTR_OFFSETS
	.align		4
.L_238:
        /*0894*/ 	.byte	0x04, 0x28
        /*0896*/ 	.short	(.L_240 - .L_239)


	//   ....[0]....
.L_239:
        /*0898*/ 	.word	0x00000070


	//   ....[1]....
        /*089c*/ 	.word	0x00000140


	//   ....[2]....
        /*08a0*/ 	.word	0x00000190


	//   ....[3]....
        /*08a4*/ 	.word	0x000003c0


	//   ....[4]....
        /*08a8*/ 	.word	0x00000520


	//   ....[5]....
        /*08ac*/ 	.word	0x00000640


	//   ....[6]....
        /*08b0*/ 	.word	0x000007a0


	//   ....[7]....
        /*08b4*/ 	.word	0x00002c70


	//   ....[8]....
        /*08b8*/ 	.word	0x00002c80


	//   ....[9]....
        /*08bc*/ 	.word	0x00003b30


	//   ....[10]....
        /*08c0*/ 	.word	0x00003b40


	//   ....[11]....
        /*08c4*/ 	.word	0x00004cf0


	//   ....[12]....
        /*08c8*/ 	.word	0x00004d00


	//   ....[13]....
        /*08cc*/ 	.word	0x00005c20


	//   ....[14]....
        /*08d0*/ 	.word	0x00005c30


	//   ....[15]....
        /*08d4*/ 	.word	0x00006dd0


	//   ....[16]....
        /*08d8*/ 	.word	0x00006de0


	//   ....[17]....
        /*08dc*/ 	.word	0x00006ef0


	//   ....[18]....
        /*08e0*/ 	.word	0x00006f00


	//   ....[19]....
        /*08e4*/ 	.word	0x00007270


	//   ....[20]....
        /*08e8*/ 	.word	0x00007290


	//   ....[21]....
        /*08ec*/ 	.word	0x00007380


	//   ....[22]....
        /*08f0*/ 	.word	0x000073a0


	//   ....[23]....
        /*08f4*/ 	.word	0x00007f10


	//   ....[24]....
        /*08f8*/ 	.word	0x00008890


	//   ....[25]....
        /*08fc*/ 	.word	0x000088a0


	//   ....[26]....
        /*0900*/ 	.word	0x000088b0


	//   ....[27]....
        /*0904*/ 	.word	0x000088c0


	//   ....[28]....
        /*0908*/ 	.word	0x00008ac0


	//   ....[29]....
        /*090c*/ 	.word	0x00008ad0


	//   ....[30]....
        /*0910*/ 	.word	0x00008ae0


	//   ....[31]....
        /*0914*/ 	.word	0x00008af0


	//   ....[32]....
        /*0918*/ 	.word	0x00008cd0


	//   ....[33]....
        /*091c*/ 	.word	0x00008ce0


	//   ....[34]....
        /*0920*/ 	.word	0x00008cf0


	//   ....[35]....
        /*0924*/ 	.word	0x00008d00


	//   ....[36]....
        /*0928*/ 	.word	0x00008f00


	//   ....[37]....
        /*092c*/ 	.word	0x00008f10


	//   ....[38]....
        /*0930*/ 	.word	0x00008f20


	//   ....[39]....
        /*0934*/ 	.word	0x00008f30


	//   ....[40]....
        /*0938*/ 	.word	0x0000d1f0


	//   ....[41]....
        /*093c*/ 	.word	0x0000d210


	//   ....[42]....
        /*0940*/ 	.word	0x0000d220


	//   ....[43]....
        /*0944*/ 	.word	0x0000d230


	//   ....[44]....
        /*0948*/ 	.word	0x0000d320


	//   ....[45]....
        /*094c*/ 	.word	0x0000d340


	//   ....[46]....
        /*0950*/ 	.word	0x0000d350


	//   ....[47]....
        /*0954*/ 	.word	0x0000d360


	//   ....[48]....
        /*0958*/ 	.word	0x0000d540


	//   ....[49]....
        /*095c*/ 	.word	0x0000d560


	//   ....[50]....
        /*0960*/ 	.word	0x0000d580


	//   ....[51]....
        /*0964*/ 	.word	0x0000d590


	//   ....[52]....
        /*0968*/ 	.word	0x0000d660


	//   ....[53]....
        /*096c*/ 	.word	0x0000d690


	//   ....[54]....
        /*0970*/ 	.word	0x0000d6a0


	//   ....[55]....
        /*0974*/ 	.word	0x0000d6b0


	//   ....[56]....
        /*0978*/ 	.word	0x000123e0


	//   ....[57]....
        /*097c*/ 	.word	0x000127d0


	//   ....[58]....
        /*0980*/ 	.word	0x000130c0


	//   ....[59]....
        /*0984*/ 	.word	0x000131d0


	//   ....[60]....
        /*0988*/ 	.word	0x000135f0


	//   ....[61]....
        /*098c*/ 	.word	0x00013650


	//   ....[62]....
        /*0990*/ 	.word	0x00014950


	//   ....[63]....
        /*0994*/ 	.word	0x00014db0


	//   ....[64]....
        /*0998*/ 	.word	0x00015490


	//   ....[65]....
        /*099c*/ 	.word	0x00015590


	//   ....[66]....
        /*09a0*/ 	.word	0x00015aa0


	//   ....[67]....
        /*09a4*/ 	.word	0x00015e50


	//   ....[68]....
        /*09a8*/ 	.word	0x00017670


	//   ....[69]....
        /*09ac*/ 	.word	0x00017690


	//   ....[70]....
        /*09b0*/ 	.word	0x00017ff0


	//   ....[71]....
        /*09b4*/ 	.word	0x000180a0


	//   ....[72]....
        /*09b8*/ 	.word	0x000194c0


	//   ....[73]....
        /*09bc*/ 	.word	0x00019910


	//   ....[74]....
        /*09c0*/ 	.word	0x00019ec0


	//   ....[75]....
        /*09c4*/ 	.word	0x00019ee0


	//   ....[76]....
        /*09c8*/ 	.word	0x0001a970


	//   ....[77]....
        /*09cc*/ 	.word	0x0001aae0


	//   ....[78]....
        /*09d0*/ 	.word	0x0001b750


	//   ....[79]....
        /*09d4*/ 	.word	0x0001b780


	//   ....[80]....
        /*09d8*/ 	.word	0x0001b7f0


	//   ....[81]....
        /*09dc*/ 	.word	0x0001b800


	//   ....[82]....
        /*09e0*/ 	.word	0x0001cd50


	//   ....[83]....
        /*09e4*/ 	.word	0x0001cd90


	//   ....[84]....
        /*09e8*/ 	.word	0x0001cdc0


	//   ....[85]....
        /*09ec*/ 	.word	0x0001cdf0


	//   ....[86]....
        /*09f0*/ 	.word	0x0001ce20


	//   ....[87]....
        /*09f4*/ 	.word	0x0001ce50


	//   ....[88]....
        /*09f8*/ 	.word	0x0001ce80


	//   ....[89]....
        /*09fc*/ 	.word	0x0001ceb0


	//   ....[90]....
        /*0a00*/ 	.word	0x0001cee0


	//   ....[91]....
        /*0a04*/ 	.word	0x0001cf10


	//   ....[92]....
        /*0a08*/ 	.word	0x0001cf40


	//   ....[93]....
        /*0a0c*/ 	.word	0x0001cf70


	//   ....[94]....
        /*0a10*/ 	.word	0x0001cfa0


	//   ....[95]....
        /*0a14*/ 	.word	0x0001cfd0


	//   ....[96]....
        /*0a18*/ 	.word	0x0001d000


	//   ....[97]....
        /*0a1c*/ 	.word	0x0001d030


	//   ....[98]....
        /*0a20*/ 	.word	0x0001d060


	//   ....[99]....
        /*0a24*/ 	.word	0x0001d090


	//   ....[100]....
        /*0a28*/ 	.word	0x0001d0c0


	//   ....[101]....
        /*0a2c*/ 	.word	0x0001d0f0


	//   ....[102]....
        /*0a30*/ 	.word	0x0001d120


	//   ....[103]....
        /*0a34*/ 	.word	0x0001d150


	//   ....[104]....
        /*0a38*/ 	.word	0x0001d180


	//   ....[105]....
        /*0a3c*/ 	.word	0x0001d1b0


	//   ....[106]....
        /*0a40*/ 	.word	0x0001d1e0


	//   ....[107]....
        /*0a44*/ 	.word	0x0001d210


	//   ....[108]....
        /*0a48*/ 	.word	0x0001d240


	//   ....[109]....
        /*0a4c*/ 	.word	0x0001d270


	//   ....[110]....
        /*0a50*/ 	.word	0x0001d2a0


	//   ....[111]....
        /*0a54*/ 	.word	0x0001d2d0


	//   ....[112]....
        /*0a58*/ 	.word	0x0001d300


	//   ....[113]....
        /*0a5c*/ 	.word	0x0001d330


	//   ....[114]....
        /*0a60*/ 	.word	0x0001d360


	//   ....[115]....
        /*0a64*/ 	.word	0x0001d390


	//   ....[116]....
        /*0a68*/ 	.word	0x0001d3c0


	//   ....[117]....
        /*0a6c*/ 	.word	0x0001d3f0


	//   ....[118]....
        /*0a70*/ 	.word	0x0001d420


	//   ....[119]....
        /*0a74*/ 	.word	0x0001d450


	//   ....[120]....
        /*0a78*/ 	.word	0x0001d480


	//   ....[121]....
        /*0a7c*/ 	.word	0x0001d4b0


	//   ....[122]....
        /*0a80*/ 	.word	0x0001d4e0


	//   ....[123]....
        /*0a84*/ 	.word	0x0001d500


	//   ....[124]....
        /*0a88*/ 	.word	0x0001d510


	//   ....[125]....
        /*0a8c*/ 	.word	0x0001d520


	//   ....[126]....
        /*0a90*/ 	.word	0x0001d530


	//   ....[127]....
        /*0a94*/ 	.word	0x0001d540


	//   ....[128]....
        /*0a98*/ 	.word	0x0001d570


	//   ....[129]....
        /*0a9c*/ 	.word	0x0001d590


	//   ....[130]....
        /*0aa0*/ 	.word	0x0001d5c0


	//   ....[131]....
        /*0aa4*/ 	.word	0x0001d5e0


	//   ....[132]....
        /*0aa8*/ 	.word	0x0001d5f0


	//   ....[133]....
        /*0aac*/ 	.word	0x0001d600


	//   ....[134]....
        /*0ab0*/ 	.word	0x0001d610


	//   ....[135]....
        /*0ab4*/ 	.word	0x0001d620


	//   ....[136]....
        /*0ab8*/ 	.word	0x0001d650


	//   ....[137]....
        /*0abc*/ 	.word	0x0001d680


	//   ....[138]....
        /*0ac0*/ 	.word	0x0001d690


	//   ....[139]....
        /*0ac4*/ 	.word	0x0001d6c0


	//   ....[140]....
        /*0ac8*/ 	.word	0x0001d6d0


	//   ....[141]....
        /*0acc*/ 	.word	0x0001d700


	//   ....[142]....
        /*0ad0*/ 	.word	0x0001d730


	//   ....[143]....
        /*0ad4*/ 	.word	0x0001d760


	//   ....[144]....
        /*0ad8*/ 	.word	0x0001d770


	//   ....[145]....
        /*0adc*/ 	.word	0x0001d7a0


	//   ....[146]....
        /*0ae0*/ 	.word	0x0001dec0


	//   ....[147]....
        /*0ae4*/ 	.word	0x0001df20


	//   ....[148]....
        /*0ae8*/ 	.word	0x0001df50


	//   ....[149]....
        /*0aec*/ 	.word	0x0001df80


	//   ....[150]....
        /*0af0*/ 	.word	0x0001e800


	//   ....[151]....
        /*0af4*/ 	.word	0x0001e840


	//   ....[152]....
        /*0af8*/ 	.word	0x0001e980


	//   ....[153]....
        /*0afc*/ 	.word	0x0001e9a0


	//   ....[154]....
        /*0b00*/ 	.word	0x0001eae0


	//   ....[155]....
        /*0b04*/ 	.word	0x0001eb00


	//   ....[156]....
        /*0b08*/ 	.word	0x0001ec50


	//   ....[157]....
        /*0b0c*/ 	.word	0x0001ec70


	//   ....[158]....
        /*0b10*/ 	.word	0x0001f4e0


	//   ....[159]....
        /*0b14*/ 	.word	0x0001f4f0


	//   ....[160]....
        /*0b18*/ 	.word	0x0001f680


	//   ....[161]....
        /*0b1c*/ 	.word	0x0001f690


	//   ....[162]....
        /*0b20*/ 	.word	0x0001f820


	//   ....[163]....
        /*0b24*/ 	.word	0x0001f830


	//   ....[164]....
        /*0b28*/ 	.word	0x0001f9c0


	//   ....[165]....
        /*0b2c*/ 	.word	0x0001f9d0


	//   ....[166]....
        /*0b30*/ 	.word	0x0001fbb0


	//   ....[167]....
        /*0b34*/ 	.word	0x0001fd60


	//   ....[168]....
        /*0b38*/ 	.word	0x0001fd90


	//   ....[169]....
        /*0b3c*/ 	.word	0x0001fdc0


	//   ....[170]....
        /*0b40*/ 	.word	0x0001fdf0


	//   ....[171]....
        /*0b44*/ 	.word	0x0001fe20


	//   ....[172]....
        /*0b48*/ 	.word	0x0001fe50


	//   ....[173]....
        /*0b4c*/ 	.word	0x0001ffc0


	//   ....[174]....
        /*0b50*/ 	.word	0x0001fff0


	//   ....[175]....
        /*0b54*/ 	.word	0x00020020


	//   ....[176]....
        /*0b58*/ 	.word	0x00020050


	//   ....[177]....
        /*0b5c*/ 	.word	0x00020080


	//   ....[178]....
        /*0b60*/ 	.word	0x000200b0


	//   ....[179]....
        /*0b64*/ 	.word	0x00020140


	//   ....[180]....
        /*0b68*/ 	.word	0x000201a0


	//   ....[181]....
        /*0b6c*/ 	.word	0x00020230


	//   ....[182]....
        /*0b70*/ 	.word	0x00021460


	//   ....[183]....
        /*0b74*/ 	.word	0x000234d0


	//   ....[184]....
        /*0b78*/ 	.word	0x00023500


	//   ....[185]....
        /*0b7c*/ 	.word	0x00023580


	//   ....[186]....
        /*0b80*/ 	.word	0x000235c0


	//   ....[187]....
        /*0b84*/ 	.word	0x00023600


	//   ....[188]....
        /*0b88*/ 	.word	0x00023610


	//   ....[189]....
        /*0b8c*/ 	.word	0x00023650


	//   ....[190]....
        /*0b90*/ 	.word	0x00023660


	//   ....[191]....
        /*0b94*/ 	.word	0x00023a00


	//   ....[192]....
        /*0b98*/ 	.word	0x00023a20


	//   ....[193]....
        /*0b9c*/ 	.word	0x00023ab0


	//   ....[194]....
        /*0ba0*/ 	.word	0x00023ac0


	//   ....[195]....
        /*0ba4*/ 	.word	0x00023b40


	//   ....[196]....
        /*0ba8*/ 	.word	0x00023b50


	//   ....[197]....
        /*0bac*/ 	.word	0x00023b60


	//   ....[198]....
        /*0bb0*/ 	.word	0x00023b70


	//   ....[199]....
        /*0bb4*/ 	.word	0x00024300


	//   ....[200]....
        /*0bb8*/ 	.word	0x00024330


	//   ....[201]....
        /*0bbc*/ 	.word	0x00024360


	//   ....[202]....
        /*0bc0*/ 	.word	0x00024400


	//   ....[203]....
        /*0bc4*/ 	.word	0x00024410


	//   ....[204]....
        /*0bc8*/ 	.word	0x000244b0


	//   ....[205]....
        /*0bcc*/ 	.word	0x000244c0


	//   ....[206]....
        /*0bd0*/ 	.word	0x00024560


	//   ....[207]....
        /*0bd4*/ 	.word	0x00024570


	//   ....[208]....
        /*0bd8*/ 	.word	0x00024610


	//   ....[209]....
        /*0bdc*/ 	.word	0x00024620


	//   ....[210]....
        /*0be0*/ 	.word	0x000246c0


	//   ....[211]....
        /*0be4*/ 	.word	0x000246d0


	//   ....[212]....
        /*0be8*/ 	.word	0x00024760


	//   ....[213]....
        /*0bec*/ 	.word	0x00024770


	//   ....[214]....
        /*0bf0*/ 	.word	0x00024780


	//   ....[215]....
        /*0bf4*/ 	.word	0x00024f00


	//   ....[216]....
        /*0bf8*/ 	.word	0x00024f20


	//   ....[217]....
        /*0bfc*/ 	.word	0x00024f80


	//   ....[218]....
        /*0c00*/ 	.word	0x00024f90


	//   ....[219]....
        /*0c04*/ 	.word	0x00024fe0


	//   ....[220]....
        /*0c08*/ 	.word	0x00024ff0


	//   ....[221]....
        /*0c0c*/ 	.word	0x00025000


	//   ....[222]....
        /*0c10*/ 	.word	0x00025050


	//   ....[223]....
        /*0c14*/ 	.word	0x00025370


	//   ....[224]....
        /*0c18*/ 	.word	0x00025380


	//   ....[225]....
        /*0c1c*/ 	.word	0x000253e0


	//   ....[226]....
        /*0c20*/ 	.word	0x000253f0


	//   ....[227]....
        /*0c24*/ 	.word	0x00025440


	//   ....[228]....
        /*0c28*/ 	.word	0x00025450


	//   ....[229]....
        /*0c2c*/ 	.word	0x00025460


	//   ....[230]....
        /*0c30*/ 	.word	0x000254b0


	//   ....[231]....
        /*0c34*/ 	.word	0x000265c0


	//   ....[232]....
        /*0c38*/ 	.word	0x00026610


	//   ....[233]....
        /*0c3c*/ 	.word	0x00026640


	//   ....[234]....
        /*0c40*/ 	.word	0x00026670


	//   ....[235]....
        /*0c44*/ 	.word	0x00026680


	//   ....[236]....
        /*0c48*/ 	.word	0x000266b0


	//   ....[237]....
        /*0c4c*/ 	.word	0x000266e0


	//   ....[238]....
        /*0c50*/ 	.word	0x00026710


	//   ....[239]....
        /*0c54*/ 	.word	0x00026890


	//   ....[240]....
        /*0c58*/ 	.word	0x000268c0


	//   ....[241]....
        /*0c5c*/ 	.word	0x000268f0


	//   ....[242]....
        /*0c60*/ 	.word	0x00026920


	//   ....[243]....
        /*0c64*/ 	.word	0x00026950


	//   ....[244]....
        /*0c68*/ 	.word	0x00026980


	//   ....[245]....
        /*0c6c*/ 	.word	0x00026a40


	//   ....[246]....
        /*0c70*/ 	.word	0x00026a60


	//   ....[247]....
        /*0c74*/ 	.word	0x00026ad0


	//   ....[248]....
        /*0c78*/ 	.word	0x00027190


	//   ....[249]....
        /*0c7c*/ 	.word	0x00027550


	//   ....[250]....
        /*0c80*/ 	.word	0x000275e0


	//   ....[251]....
        /*0c84*/ 	.word	0x00027670


	//   ....[252]....
        /*0c88*/ 	.word	0x00027700


	//   ....[253]....
        /*0c8c*/ 	.word	0x000277e0


	//   ....[254]....
        /*0c90*/ 	.word	0x00027870


	//   ....[255]....
        /*0c94*/ 	.word	0x00027910


	//   ....[0]....
        /*0c98*/ 	.word	0x000279a0


	//   ....[1]....
        /*0c9c*/ 	.word	0x00027a80


	//   ....[2]....
        /*0ca0*/ 	.word	0x00027b10


	//   ....[3]....
        /*0ca4*/ 	.word	0x00027ba0


	//   ....[4]....
        /*0ca8*/ 	.word	0x00027c30


	//   ....[5]....
        /*0cac*/ 	.word	0x00027d60


	//   ....[6]....
        /*0cb0*/ 	.word	0x00027e00


	//   ....[7]....
        /*0cb4*/ 	.word	0x00027e90


	//   ....[8]....
        /*0cb8*/ 	.word	0x00027ee0


	//   ....[9]....
        /*0cbc*/ 	.word	0x00027f30


	//   ....[10]....
        /*0cc0*/ 	.word	0x00027fc0


	//   ....[11]....
        /*0cc4*/ 	.word	0x00028050


	//   ....[12]....
        /*0cc8*/ 	.word	0x000280a0


	//   ....[13]....
        /*0ccc*/ 	.word	0x000280f0


	//   ....[14]....
        /*0cd0*/ 	.word	0x00028180


	//   ....[15]....
        /*0cd4*/ 	.word	0x00028210


	//   ....[16]....
        /*0cd8*/ 	.word	0x00028260


	//   ....[17]....
        /*0cdc*/ 	.word	0x000282b0


	//   ....[18]....
        /*0ce0*/ 	.word	0x00028340


	//   ....[19]....
        /*0ce4*/ 	.word	0x000283d0


	//   ....[20]....
        /*0ce8*/ 	.word	0x00028420


	//   ....[21]....
        /*0cec*/ 	.word	0x00028470


	//   ....[22]....
        /*0cf0*/ 	.word	0x00028560


	//   ....[23]....
        /*0cf4*/ 	.word	0x00028610


	//   ....[24]....
        /*0cf8*/ 	.word	0x00028670


	//   ....[25]....
        /*0cfc*/ 	.word	0x000286f0


	//   ....[26]....
        /*0d00*/ 	.word	0x000287e0


	//   ....[27]....
        /*0d04*/ 	.word	0x00028830


	//   ....[28]....
        /*0d08*/ 	.word	0x00028880


	//   ....[29]....
        /*0d0c*/ 	.word	0x000288d0


	//   ....[30]....
        /*0d10*/ 	.word	0x000289f0


	//   ....[31]....
        /*0d14*/ 	.word	0x00028a90


	//   ....[32]....
        /*0d18*/ 	.word	0x00028af0


	//   ....[33]....
        /*0d1c*/ 	.word	0x00028b70


	//   ....[34]....
        /*0d20*/ 	.word	0x00028c70


	//   ....[35]....
        /*0d24*/ 	.word	0x00028cc0


	//   ....[36]....
        /*0d28*/ 	.word	0x00028d10


	//   ....[37]....
        /*0d2c*/ 	.word	0x00028d60


	//   ....[38]....
        /*0d30*/ 	.word	0x000291b0


	//   ....[39]....
        /*0d34*/ 	.word	0x000292e0


	//   ....[40]....
        /*0d38*/ 	.word	0x00029400


	//   ....[41]....
        /*0d3c*/ 	.word	0x00029530


	//   ....[42]....
        /*0d40*/ 	.word	0x00029650


	//   ....[43]....
        /*0d44*/ 	.word	0x00029720


	//   ....[44]....
        /*0d48*/ 	.word	0x00029780


	//   ....[45]....
        /*0d4c*/ 	.word	0x000297e0


	//   ....[46]....
        /*0d50*/ 	.word	0x00029840


	//   ....[47]....
        /*0d54*/ 	.word	0x000298a0


	//   ....[48]....
        /*0d58*/ 	.word	0x00029900


	//   ....[49]....
        /*0d5c*/ 	.word	0x00029960


	//   ....[50]....
        /*0d60*/ 	.word	0x000299c0


	//   ....[51]....
        /*0d64*/ 	.word	0x00029a20


	//   ....[52]....
        /*0d68*/ 	.word	0x00029a80


	//   ....[53]....
        /*0d6c*/ 	.word	0x00029b00


	//   ....[54]....
        /*0d70*/ 	.word	0x00029b60


	//   ....[55]....
        /*0d74*/ 	.word	0x00029be0


	//   ....[56]....
        /*0d78*/ 	.word	0x00029c40


	//   ....[57]....
        /*0d7c*/ 	.word	0x00029cc0


	//   ....[58]....
        /*0d80*/ 	.word	0x00029d20


	//   ....[59]....
        /*0d84*/ 	.word	0x00029da0


	//   ....[60]....
        /*0d88*/ 	.word	0x00029e00


	//   ....[61]....
        /*0d8c*/ 	.word	0x00029e80


	//   ....[62]....
        /*0d90*/ 	.word	0x00029ee0


	//   ....[63]....
        /*0d94*/ 	.word	0x00029f60


	//   ....[64]....
        /*0d98*/ 	.word	0x00029fc0


	//   ....[65]....
        /*0d9c*/ 	.word	0x0002a020


	//   ....[66]....
        /*0da0*/ 	.word	0x0002a0a0


	//   ....[67]....
        /*0da4*/ 	.word	0x0002a100


	//   ....[68]....
        /*0da8*/ 	.word	0x0002a160


	//   ....[69]....
        /*0dac*/ 	.word	0x0002a1c0


	//   ....[70]....
        /*0db0*/ 	.word	0x0002a220


	//   ....[71]....
        /*0db4*/ 	.word	0x0002a280


	//   ....[72]....
        /*0db8*/ 	.word	0x0002a300


	//   ....[73]....
        /*0dbc*/ 	.word	0x0002a360


	//   ....[74]....
        /*0dc0*/ 	.word	0x0002a3e0


	//   ....[75]....
        /*0dc4*/ 	.word	0x0002a440


	//   ....[76]....
        /*0dc8*/ 	.word	0x0002a4c0


	//   ....[77]....
        /*0dcc*/ 	.word	0x0002a520


	//   ....[78]....
        /*0dd0*/ 	.word	0x0002a580


	//   ....[79]....
        /*0dd4*/ 	.word	0x0002a5e0


	//   ....[80]....
        /*0dd8*/ 	.word	0x0002a640


	//   ....[81]....
        /*0ddc*/ 	.word	0x0002a6c0


	//   ....[82]....
        /*0de0*/ 	.word	0x0002a720


	//   ....[83]....
        /*0de4*/ 	.word	0x0002a7a0


	//   ....[84]....
        /*0de8*/ 	.word	0x0002a800


	//   ....[85]....
        /*0dec*/ 	.word	0x0002a860


	//   ....[86]....
        /*0df0*/ 	.word	0x0002a8d0


	//   ....[87]....
        /*0df4*/ 	.word	0x0002a950


	//   ....[88]....
        /*0df8*/ 	.word	0x0002a9b0


	//   ....[89]....
        /*0dfc*/ 	.word	0x0002aa30


	//   ....[90]....
        /*0e00*/ 	.word	0x0002aa90


	//   ....[91]....
        /*0e04*/ 	.word	0x0002ab10


	//   ....[92]....
        /*0e08*/ 	.word	0x0002ab70


	//   ....[93]....
        /*0e0c*/ 	.word	0x0002abd0


	//   ....[94]....
        /*0e10*/ 	.word	0x0002ac30


	//   ....[95]....
        /*0e14*/ 	.word	0x0002acb0


	//   ....[96]....
        /*0e18*/ 	.word	0x0002ad10


	//   ....[97]....
        /*0e1c*/ 	.word	0x0002ad90


	//   ....[98]....
        /*0e20*/ 	.word	0x0002adf0


	//   ....[99]....
        /*0e24*/ 	.word	0x0002ae50


	//   ....[100]....
        /*0e28*/ 	.word	0x0002af00


	//   ....[101]....
        /*0e2c*/ 	.word	0x0002aff0


	//   ....[102]....
        /*0e30*/ 	.word	0x0002b140


	//   ....[103]....
        /*0e34*/ 	.word	0x0002b190


	//   ....[104]....
        /*0e38*/ 	.word	0x0002b220


	//   ....[105]....
        /*0e3c*/ 	.word	0x0002b2b0


	//   ....[106]....
        /*0e40*/ 	.word	0x0002b340


	//   ....[107]....
        /*0e44*/ 	.word	0x0002b3d0


	//   ....[108]....
        /*0e48*/ 	.word	0x0002b460


	//   ....[109]....
        /*0e4c*/ 	.word	0x0002b4f0


	//   ....[110]....
        /*0e50*/ 	.word	0x0002b5b0


	//   ....[111]....
        /*0e54*/ 	.word	0x0002b890


	//   ....[112]....
        /*0e58*/ 	.word	0x0002b980


	//   ....[113]....
        /*0e5c*/ 	.word	0x0002ba40


	//   ....[114]....
        /*0e60*/ 	.word	0x0002bb20


	//   ....[115]....
        /*0e64*/ 	.word	0x0002bbd0


	//   ....[116]....
        /*0e68*/ 	.word	0x0002bc30


	//   ....[117]....
        /*0e6c*/ 	.word	0x0002bd00


	//   ....[118]....
        /*0e70*/ 	.word	0x0002bda0


	//   ....[119]....
        /*0e74*/ 	.word	0x0002be70


	//   ....[120]....
        /*0e78*/ 	.word	0x0002bfb0


	//   ....[121]....
        /*0e7c*/ 	.word	0x0002c040


	//   ....[122]....
        /*0e80*/ 	.word	0x0002c140


	//   ....[123]....
        /*0e84*/ 	.word	0x0002c1e0


	//   ....[124]....
        /*0e88*/ 	.word	0x0002c240


	//   ....[125]....
        /*0e8c*/ 	.word	0x0002c330


	//   ....[126]....
        /*0e90*/ 	.word	0x0002c390


	//   ....[127]....
        /*0e94*/ 	.word	0x0002c470


	//   ....[128]....
        /*0e98*/ 	.word	0x0002c560


	//   ....[129]....
        /*0e9c*/ 	.word	0x0002c5d0


	//   ....[130]....
        /*0ea0*/ 	.word	0x0002c630


	//   ....[131]....
        /*0ea4*/ 	.word	0x0002c740


	//   ....[132]....
        /*0ea8*/ 	.word	0x0002c7a0


	//   ....[133]....
        /*0eac*/ 	.word	0x0002c8b0


	//   ....[134]....
        /*0eb0*/ 	.word	0x0002c910


	//   ....[135]....
        /*0eb4*/ 	.word	0x0002ca20


	//   ....[136]....
        /*0eb8*/ 	.word	0x0002ca80


	//   ....[137]....
        /*0ebc*/ 	.word	0x0002cb90


	//   ....[138]....
        /*0ec0*/ 	.word	0x0002cbf0


	//   ....[139]....
        /*0ec4*/ 	.word	0x0002cd00


	//   ....[140]....
        /*0ec8*/ 	.word	0x0002cd60


	//   ....[141]....
        /*0ecc*/ 	.word	0x0002ce60


	//   ....[142]....
        /*0ed0*/ 	.word	0x0002cec0


	//   ....[143]....
        /*0ed4*/ 	.word	0x0002cfb0


	//   ....[144]....
        /*0ed8*/ 	.word	0x0002d0e0


	//   ....[145]....
        /*0edc*/ 	.word	0x0002d180


	//   ....[146]....
        /*0ee0*/ 	.word	0x0002d1e0


	//   ....[147]....
        /*0ee4*/ 	.word	0x0002d2a0


	//   ....[148]....
        /*0ee8*/ 	.word	0x0002d300


	//   ....[149]....
        /*0eec*/ 	.word	0x0002d3c0


	//   ....[150]....
        /*0ef0*/ 	.word	0x0002d420


	//   ....[151]....
        /*0ef4*/ 	.word	0x0002d4e0


	//   ....[152]....
        /*0ef8*/ 	.word	0x0002d5d0


	//   ....[153]....
        /*0efc*/ 	.word	0x0002d660


	//   ....[154]....
        /*0f00*/ 	.word	0x0002d6c0


	//   ....[155]....
        /*0f04*/ 	.word	0x0002d780


	//   ....[156]....
        /*0f08*/ 	.word	0x0002d7e0


	//   ....[157]....
        /*0f0c*/ 	.word	0x0002d8a0


	//   ....[158]....
        /*0f10*/ 	.word	0x0002d900


	//   ....[159]....
        /*0f14*/ 	.word	0x0002d9c0


	//   ....[160]....
        /*0f18*/ 	.word	0x0002dba0


	//   ....[161]....
        /*0f1c*/ 	.word	0x0002dc40


	//   ....[162]....
        /*0f20*/ 	.word	0x0002dd60


	//   ....[163]....
        /*0f24*/ 	.word	0x0002ddd0


	//   ....[164]....
        /*0f28*/ 	.word	0x0002de40


	//   ....[165]....
        /*0f2c*/ 	.word	0x0002deb0


	//   ....[166]....
        /*0f30*/ 	.word	0x0002df20


	//   ....[167]....
        /*0f34*/ 	.word	0x0002dfa0


	//   ....[168]....
        /*0f38*/ 	.word	0x0002e030


	//   ....[169]....
        /*0f3c*/ 	.word	0x0002e0c0


	//   ....[170]....
        /*0f40*/ 	.word	0x0002e130


	//   ....[171]....
        /*0f44*/ 	.word	0x0002e1a0


	//   ....[172]....
        /*0f48*/ 	.word	0x0002e210


	//   ....[173]....
        /*0f4c*/ 	.word	0x0002e290


	//   ....[174]....
        /*0f50*/ 	.word	0x0002e300


	//   ....[175]....
        /*0f54*/ 	.word	0x0002e3a0


	//   ....[176]....
        /*0f58*/ 	.word	0x0002e430


	//   ....[177]....
        /*0f5c*/ 	.word	0x0002e550


	//----- nvinfo : EIATTR_REG_RECONFIG
	.align		4
.L_240:
        /*0f60*/ 	.byte	0x01, 0x54
	.zero		2


	//----- nvinfo : EIATTR_SYSCALL_OFFSETS
	.align		4
        /*0f64*/ 	.byte	0x04, 0x46
        /*0f66*/ 	.short	(.L_242 - .L_241)


	//   ....[0]....
.L_241:
        /*0f68*/ 	.word	0x00001d70


	//   ....[1]....
        /*0f6c*/ 	.word	0x00001ec0


	//   ....[2]....
        /*0f70*/ 	.word	0x000080c0


	//   ....[3]....
        /*0f74*/ 	.word	0x00008670


	//   ....[4]....
        /*0f78*/ 	.word	0x00022ad0


	//   ....[5]....
        /*0f7c*/ 	.word	0x00022c40


	//   ....[6]....
        /*0f80*/ 	.word	0x00022d90


	//   ....[7]....
        /*0f84*/ 	.word	0x00022ed0


	//   ....[8]....
        /*0f88*/ 	.word	0x00023f80


	//----- nvinfo : EIATTR_MBARRIER_INSTR_OFFSETS
	.align		4
.L_242:
        /*0f8c*/ 	.byte	0x04, 0x39
        /*0f8e*/ 	.short	(.L_244 - .L_243)


	//   ....[0]....
.L_243:
        /*0f90*/ 	.word	0x00000270
        /*0f94*/ 	.word	0x000000ff
        /*0f98*/ 	.word	0x00028400
        /*0f9c*/ 	.short	0x0100
        /*0f9e*/ 	.byte	0x08
	.zero		1


	//   ....[1]....
        /*0fa0*/ 	.word	0x00000280
        /*0fa4*/ 	.word	0x000000ff
        /*0fa8*/ 	.word	0x00028420
        /*0fac*/ 	.short	0x0100
        /*0fae*/ 	.byte	0x08
	.zero		1


	//   ....[2]....
        /*0fb0*/ 	.word	0x00000370
        /*0fb4*/ 	.word	0x000000ff
        /*0fb8*/ 	.word	0x00028430
        /*0fbc*/ 	.short	0x0100
        /*0fbe*/ 	.byte	0x08
	.zero		1


	//   ....[3]....
        /*0fc0*/ 	.word	0x00000380
        /*0fc4*/ 	.word	0x000000ff
        /*0fc8*/ 	.word	0x00028440
        /*0fcc*/ 	.short	0x0100
        /*0fce*/ 	.byte	0x08
	.zero		1


	//   ....[4]....
        /*0fd0*/ 	.word	0x00000390
        /*0fd4*/ 	.word	0x000000ff
        /*0fd8*/ 	.word	0x00028438
        /*0fdc*/ 	.short	0x0100
        /*0fde*/ 	.byte	0x08
	.zero		1


	//   ....[5]....
        /*0fe0*/ 	.word	0x000003a0
        /*0fe4*/ 	.word	0x000000ff
        /*0fe8*/ 	.word	0x00028448
        /*0fec*/ 	.short	0x0100
        /*0fee*/ 	.byte	0x08
	.zero		1


	//   ....[6]....
        /*0ff0*/ 	.word	0x000004d0
        /*0ff4*/ 	.word	0x000000ff
        /*0ff8*/ 	.word	0x00028450
        /*0ffc*/ 	.short	0x0100
        /*0ffe*/ 	.byte	0x08
	.zero		1


	//   ....[7]....
        /*1000*/ 	.word	0x000004e0
        /*1004*/ 	.word	0x000000ff
        /*1008*/ 	.word	0x00028460
        /*100c*/ 	.short	0x0100
        /*100e*/ 	.byte	0x08
	.zero		1


	//   ....[8]....
        /*1010*/ 	.word	0x000004f0
        /*1014*/ 	.word	0x000000ff
        /*1018*/ 	.word	0x00028458
        /*101c*/ 	.short	0x0100
        /*101e*/ 	.byte	0x08
	.zero		1


	//   ....[9]....
        /*1020*/ 	.word	0x00000500
        /*1024*/ 	.word	0x000000ff
        /*1028*/ 	.word	0x00028468
        /*102c*/ 	.short	0x0100
        /*102e*/ 	.byte	0x08
	.zero		1


	//   ....[10]....
        /*1030*/ 	.word	0x000005f0
        /*1034*/ 	.word	0x000000ff
        /*1038*/ 	.word	0x00028470
        /*103c*/ 	.short	0x0100
        /*103e*/ 	.byte	0x06
	.zero		1


	//   ....[11]....
        /*1040*/ 	.word	0x00000600
        /*1044*/ 	.word	0x000000ff
        /*1048*/ 	.word	0x00028480
        /*104c*/ 	.short	0x0100
        /*104e*/ 	.byte	0x06
	.zero		1


	//   ....[12]....
        /*1050*/ 	.word	0x00000610
        /*1054*/ 	.word	0x000000ff
        /*1058*/ 	.word	0x00028478
        /*105c*/ 	.short	0x0100
        /*105e*/ 	.byte	0x06
	.zero		1


	//   ....[13]....
        /*1060*/ 	.word	0x00000620
        /*1064*/ 	.word	0x000000ff
        /*1068*/ 	.word	0x00028488
        /*106c*/ 	.short	0x0100
        /*106e*/ 	.byte	0x06
	.zero		1


	//   ....[14]....
        /*1070*/ 	.word	0x00000750
        /*1074*/ 	.word	0x000000ff
        /*1078*/ 	.word	0x00028490
        /*107c*/ 	.short	0x0100
        /*107e*/ 	.byte	0x08
	.zero		1


	//   ....[15]....
        /*1080*/ 	.word	0x00000760
        /*1084*/ 	.word	0x000000ff
        /*1088*/ 	.word	0x000284a0
        /*108c*/ 	.short	0x0100
        /*108e*/ 	.byte	0x08
	.zero		1


	//   ....[16]....
        /*1090*/ 	.word	0x00000770
        /*1094*/ 	.word	0x000000ff
        /*1098*/ 	.word	0x00028498
        /*109c*/ 	.short	0x0100
        /*109e*/ 	.byte	0x08
	.zero		1


	//   ....[17]....
        /*10a0*/ 	.word	0x00000780
        /*10a4*/ 	.word	0x000000ff
        /*10a8*/ 	.word	0x000284a8
        /*10ac*/ 	.short	0x0100
        /*10ae*/ 	.byte	0x08
	.zero		1


	//   ....[18]....
        /*10b0*/ 	.word	0x000008c0
        /*10b4*/ 	.word	0x000000ff
        /*10b8*/ 	.word	0x000284b0
        /*10bc*/ 	.short	0x0100
        /*10be*/ 	.byte	0x08
	.zero		1


	//   ....[19]....
        /*10c0*/ 	.word	0x000008d0
        /*10c4*/ 	.word	0x000000ff
        /*10c8*/ 	.word	0x000284c0
        /*10cc*/ 	.short	0x0100
        /*10ce*/ 	.byte	0x08
	.zero		1


	//   ....[20]....
        /*10d0*/ 	.word	0x000008e0
        /*10d4*/ 	.word	0x000000ff
        /*10d8*/ 	.word	0x000284b8
        /*10dc*/ 	.short	0x0100
        /*10de*/ 	.byte	0x08
	.zero		1


	//   ....[21]....
        /*10e0*/ 	.word	0x000008f0
        /*10e4*/ 	.word	0x000000ff
        /*10e8*/ 	.word	0x000284c8
        /*10ec*/ 	.short	0x0100
        /*10ee*/ 	.byte	0x08
	.zero		1


	//   ....[22]....
        /*10f0*/ 	.word	0x00002c20
        /*10f4*/ 	.word	0x00000048
        /*10f8*/ 	.word	0x00028490
        /*10fc*/ 	.short	0x010a
        /*10fe*/ 	.byte	0x3f
	.zero		1


	//   ....[23]....
        /*1100*/ 	.word	0x00004c90
        /*1104*/ 	.word	0x00000048
        /*1108*/ 	.word	0x00028490
        /*110c*/ 	.short	0x010a
        /*110e*/ 	.byte	0x3f
	.zero		1


	//   ....[24]....
        /*1110*/ 	.word	0x00006c20
        /*1114*/ 	.word	0x00000048
        /*1118*/ 	.word	0x00028490
        /*111c*/ 	.short	0x010a
        /*111e*/ 	.byte	0x3f
	.zero		1


	//   ....[25]....
        /*1120*/ 	.word	0x000070c0
        /*1124*/ 	.word	0x00000000
        /*1128*/ 	.word	0x00000000
        /*112c*/ 	.short	0x0101
        /*112e*/ 	.byte	0x3f
	.zero		1


	//   ....[26]....
        /*1130*/ 	.word	0x00007100
        /*1134*/ 	.word	0x00000048
        /*1138*/ 	.word	0x000284b0
        /*113c*/ 	.short	0x010a
        /*113e*/ 	.byte	0x3f
	.zero		1


	//   ....[27]....
        /*1140*/ 	.word	0x00007530
        /*1144*/ 	.word	0x00000048
        /*1148*/ 	.word	0x00000000
        /*114c*/ 	.short	0x0101
        /*114e*/ 	.byte	0x3f
	.zero		1


	//   ....[28]....
        /*1150*/ 	.word	0x000083d0
        /*1154*/ 	.word	0x000000b8
        /*1158*/ 	.word	0x00028400
        /*115c*/ 	.short	0x010a
        /*115e*/ 	.byte	0x3f
	.zero		1


	//   ....[29]....
        /*1160*/ 	.word	0x00008420
        /*1164*/ 	.word	0x000000b8
        /*1168*/ 	.word	0x00028400
        /*116c*/ 	.short	0x010a
        /*116e*/ 	.byte	0x3f
	.zero		1


	//   ....[30]....
        /*1170*/ 	.word	0x00009130
        /*1174*/ 	.word	0x000000b8
        /*1178*/ 	.word	0x00028400
        /*117c*/ 	.short	0x010a
        /*117e*/ 	.byte	0x3f
	.zero		1


	//   ....[31]....
        /*1180*/ 	.word	0x0000d8a0
        /*1184*/ 	.word	0x000000b8
        /*1188*/ 	.word	0x00028400
        /*118c*/ 	.short	0x010a
        /*118e*/ 	.byte	0x3f
	.zero		1


	//   ....[32]....
        /*1190*/ 	.word	0x00011a10
        /*1194*/ 	.word	0x00000005
        /*1198*/ 	.word	0x00028430
        /*119c*/ 	.short	0x010a
        /*119e*/ 	.byte	0x3f
	.zero		1


	//   ....[33]....
        /*11a0*/ 	.word	0x00011a50
        /*11a4*/ 	.word	0x00000005
        /*11a8*/ 	.word	0x00028430
        /*11ac*/ 	.short	0x010a
        /*11ae*/ 	.byte	0x3f
	.zero		1


	//   ....[34]....
        /*11b0*/ 	.word	0x00012430
        /*11b4*/ 	.word	0x00000003
        /*11b8*/ 	.word	0x00000000
        /*11bc*/ 	.short	0x0101
        /*11be*/ 	.byte	0x3f
	.zero		1


	//   ....[35]....
        /*11c0*/ 	.word	0x00013c10
        /*11c4*/ 	.word	0x00000005
        /*11c8*/ 	.word	0x00028450
        /*11cc*/ 	.short	0x010a
        /*11ce*/ 	.byte	0x3f
	.zero		1


	//   ....[36]....
        /*11d0*/ 	.word	0x00013c60
        /*11d4*/ 	.word	0x00000005
        /*11d8*/ 	.word	0x00028450
        /*11dc*/ 	.short	0x010a
        /*11de*/ 	.byte	0x3f
	.zero		1


	//   ....[37]....
        /*11e0*/ 	.word	0x00013e90
        /*11e4*/ 	.word	0x00000005
        /*11e8*/ 	.word	0x00000000
        /*11ec*/ 	.short	0x0101
        /*11ee*/ 	.byte	0x3f
	.zero		1


	//   ....[38]....
        /*11f0*/ 	.word	0x000141c0
        /*11f4*/ 	.word	0x0000000a
        /*11f8*/ 	.word	0x00028430
        /*11fc*/ 	.short	0x010a
        /*11fe*/ 	.byte	0x3f
	.zero		1


	//   ....[39]....
        /*1200*/ 	.word	0x00014240
        /*1204*/ 	.word	0x0000000a
        /*1208*/ 	.word	0x00028430
        /*120c*/ 	.short	0x010a
        /*120e*/ 	.byte	0x3f
	.zero		1


	//   ....[40]....
        /*1210*/ 	.word	0x000149a0
        /*1214*/ 	.word	0x0000000c
        /*1218*/ 	.word	0x00000000
        /*121c*/ 	.short	0x0101
        /*121e*/ 	.byte	0x3f
	.zero		1


	//   ....[41]....
        /*1220*/ 	.word	0x00016820
        /*1224*/ 	.word	0x0000000a
        /*1228*/ 	.word	0x00028450
        /*122c*/ 	.short	0x010a
        /*122e*/ 	.byte	0x3f
	.zero		1


	//   ....[42]....
        /*1230*/ 	.word	0x00016890
        /*1234*/ 	.word	0x0000000a
        /*1238*/ 	.word	0x00028450
        /*123c*/ 	.short	0x010a
        /*123e*/ 	.byte	0x3f
	.zero		1


	//   ....[43]....
        /*1240*/ 	.word	0x00016a70
        /*1244*/ 	.word	0x0000000a
        /*1248*/ 	.word	0x00000000
        /*124c*/ 	.short	0x0101
        /*124e*/ 	.byte	0x3f
	.zero		1


	//   ....[44]....
        /*1250*/ 	.word	0x00016e30
        /*1254*/ 	.word	0x0000000c
        /*1258*/ 	.word	0x00028430
        /*125c*/ 	.short	0x010a
        /*125e*/ 	.byte	0x3f
	.zero		1


	//   ....[45]....
        /*1260*/ 	.word	0x00016eb0
        /*1264*/ 	.word	0x0000000c
        /*1268*/ 	.word	0x00028430
        /*126c*/ 	.short	0x010a
        /*126e*/ 	.byte	0x3f
	.zero		1


	//   ....[46]....
        /*1270*/ 	.word	0x00018580
        /*1274*/ 	.word	0x0000000e
        /*1278*/ 	.word	0x00000000
        /*127c*/ 	.short	0x0101
        /*127e*/ 	.byte	0x3f
	.zero		1


	//   ....[47]....
        /*1280*/ 	.word	0x000189f0
        /*1284*/ 	.word	0x0000000c
        /*1288*/ 	.word	0x00028450
        /*128c*/ 	.short	0x010a
        /*128e*/ 	.byte	0x3f
	.zero		1


	//   ....[48]....
        /*1290*/ 	.word	0x00018a60
        /*1294*/ 	.word	0x0000000c
        /*1298*/ 	.word	0x00028450
        /*129c*/ 	.short	0x010a
        /*129e*/ 	.byte	0x3f
	.zero		1


	//   ....[49]....
        /*12a0*/ 	.word	0x00018c20
        /*12a4*/ 	.word	0x0000000c
        /*12a8*/ 	.word	0x00000000
        /*12ac*/ 	.short	0x0101
        /*12ae*/ 	.byte	0x3f
	.zero		1


	//   ....[50]....
        /*12b0*/ 	.word	0x00018d40
        /*12b4*/ 	.word	0x0000000b
        /*12b8*/ 	.word	0x00028430
        /*12bc*/ 	.short	0x010a
        /*12be*/ 	.byte	0x3f
	.zero		1


	//   ....[51]....
        /*12c0*/ 	.word	0x00018dc0
        /*12c4*/ 	.word	0x0000000b
        /*12c8*/ 	.word	0x00028430
        /*12cc*/ 	.short	0x010a
        /*12ce*/ 	.byte	0x3f
	.zero		1


	//   ....[52]....
        /*12d0*/ 	.word	0x00019520
        /*12d4*/ 	.word	0x00000006
        /*12d8*/ 	.word	0x00000000
        /*12dc*/ 	.short	0x0101
        /*12de*/ 	.byte	0x3f
	.zero		1


	//   ....[53]....
        /*12e0*/ 	.word	0x0001b360
        /*12e4*/ 	.word	0x0000000b
        /*12e8*/ 	.word	0x00028450
        /*12ec*/ 	.short	0x010a
        /*12ee*/ 	.byte	0x3f
	.zero		1


	//   ....[54]....
        /*12f0*/ 	.word	0x0001b3d0
        /*12f4*/ 	.word	0x0000000b
        /*12f8*/ 	.word	0x00028450
        /*12fc*/ 	.short	0x010a
        /*12fe*/ 	.byte	0x3f
	.zero		1


	//   ....[55]....
        /*1300*/ 	.word	0x0001b5b0
        /*1304*/ 	.word	0x0000000b
        /*1308*/ 	.word	0x00000000
        /*130c*/ 	.short	0x0101
        /*130e*/ 	.byte	0x3f
	.zero		1


	//   ....[56]....
        /*1310*/ 	.word	0x0001e830
        /*1314*/ 	.word	0x00000000
        /*1318*/ 	.word	0x00000000
        /*131c*/ 	.short	0x0101
        /*131e*/ 	.byte	0x3f
	.zero		1


	//   ....[57]....
        /*1320*/ 	.word	0x00021540
        /*1324*/ 	.word	0x00000017
        /*1328*/ 	.word	0x00028420
        /*132c*/ 	.short	0x010a
        /*132e*/ 	.byte	0x3f
	.zero		1


	//   ....[58]....
        /*1330*/ 	.word	0x000215d0
        /*1334*/ 	.word	0x0000000c
        /*1338*/ 	.word	0x000284a0
        /*133c*/ 	.short	0x010a
        /*133e*/ 	.byte	0x3f
	.zero		1


	//   ....[59]....
        /*1340*/ 	.word	0x00021920
        /*1344*/ 	.word	0x0000000c
        /*1348*/ 	.word	0x000284c0
        /*134c*/ 	.short	0x010a
        /*134e*/ 	.byte	0x3f
	.zero		1


	//   ....[60]....
        /*1350*/ 	.word	0x00021d40
        /*1354*/ 	.word	0x0000000b
        /*1358*/ 	.word	0x000284a0
        /*135c*/ 	.short	0x010a
        /*135e*/ 	.byte	0x3f
	.zero		1


	//   ....[61]....
        /*1360*/ 	.word	0x00022080
        /*1364*/ 	.word	0x0000000b
        /*1368*/ 	.word	0x000284c0
        /*136c*/ 	.short	0x010a
        /*136e*/ 	.byte	0x3f
	.zero		1


	//   ....[62]....
        /*1370*/ 	.word	0x000232f0
        /*1374*/ 	.word	0x00000006
        /*1378*/ 	.word	0x00028480
        /*137c*/ 	.short	0x010a
        /*137e*/ 	.byte	0x3f
	.zero		1


	//   ....[63]....
        /*1380*/ 	.word	0x00023780
        /*1384*/ 	.word	0x00000006
        /*1388*/ 	.word	0x00028470
        /*138c*/ 	.short	0x0107
        /*138e*/ 	.byte	0x3f
	.zero		1


	//   ....[64]....
        /*1390*/ 	.word	0x00023830
        /*1394*/ 	.word	0x00000006
        /*1398*/ 	.word	0x00028470
        /*139c*/ 	.short	0x0101
        /*139e*/ 	.byte	0x3f
	.zero		1


	//   ....[65]....
        /*13a0*/ 	.word	0x00023860
        /*13a4*/ 	.word	0x00000006
        /*13a8*/ 	.word	0x00028440
        /*13ac*/ 	.short	0x010a
        /*13ae*/ 	.byte	0x3f
	.zero		1


	//   ....[66]....
        /*13b0*/ 	.word	0x00023c90
        /*13b4*/ 	.word	0x00000006
        /*13b8*/ 	.word	0x00028430
        /*13bc*/ 	.short	0x0107
        /*13be*/ 	.byte	0x3f
	.zero		1


	//   ....[67]....
        /*13c0*/ 	.word	0x00023d50
        /*13c4*/ 	.word	0x00000006
        /*13c8*/ 	.word	0x00028430
        /*13cc*/ 	.short	0x0101
        /*13ce*/ 	.byte	0x3f
	.zero		1


	//   ....[68]....
        /*13d0*/ 	.word	0x000248c0
        /*13d4*/ 	.word	0x00000017
        /*13d8*/ 	.word	0x00028400
        /*13dc*/ 	.short	0x0107
        /*13de*/ 	.byte	0x3f
	.zero		1


	//   ....[69]....
        /*13e0*/ 	.word	0x000249d0
        /*13e4*/ 	.word	0x00000017
        /*13e8*/ 	.word	0x00028400
        /*13ec*/ 	.short	0x0101
        /*13ee*/ 	.byte	0x3f
	.zero		1


	//   ....[70]....
        /*13f0*/ 	.word	0x000249f0
        /*13f4*/ 	.word	0x00000017
        /*13f8*/ 	.word	0x00028420
        /*13fc*/ 	.short	0x010a
        /*13fe*/ 	.byte	0x3f
	.zero		1


	//   ....[71]....
        /*1400*/ 	.word	0x00024d30
        /*1404*/ 	.word	0x00000000
        /*1408*/ 	.word	0x00028480
        /*140c*/ 	.short	0x010a
        /*140e*/ 	.byte	0x3f
	.zero		1


	//   ....[72]....
        /*1410*/ 	.word	0x000250e0
        /*1414*/ 	.word	0x00000000
        /*1418*/ 	.word	0x00028470
        /*141c*/ 	.short	0x0107
        /*141e*/ 	.byte	0x3f
	.zero		1


	//   ....[73]....
        /*1420*/ 	.word	0x00025190
        /*1424*/ 	.word	0x00000000
        /*1428*/ 	.word	0x00028470
        /*142c*/ 	.short	0x0101
        /*142e*/ 	.byte	0x3f
	.zero		1


	//   ....[74]....
        /*1430*/ 	.word	0x000251c0
        /*1434*/ 	.word	0x00000000
        /*1438*/ 	.word	0x00028440
        /*143c*/ 	.short	0x010a
        /*143e*/ 	.byte	0x3f
	.zero		1


	//   ....[75]....
        /*1440*/ 	.word	0x00025540
        /*1444*/ 	.word	0x00000000
        /*1448*/ 	.word	0x00028430
        /*144c*/ 	.short	0x0107
        /*144e*/ 	.byte	0x3f
	.zero		1


	//   ....[76]....
        /*1450*/ 	.word	0x000255f0
        /*1454*/ 	.word	0x00000000
        /*1458*/ 	.word	0x00028430
        /*145c*/ 	.short	0x0101
        /*145e*/ 	.byte	0x3f
	.zero		1


	//   ....[77]....
        /*1460*/ 	.word	0x00025680
        /*1464*/ 	.word	0x00000000
        /*1468*/ 	.word	0x00028470
        /*146c*/ 	.short	0x010a
        /*146e*/ 	.byte	0x3f
	.zero		1


	//   ....[78]....
        /*1470*/ 	.word	0x00025700
        /*1474*/ 	.word	0x00000000
        /*1478*/ 	.word	0x00028460
        /*147c*/ 	.short	0x010a
        /*147e*/ 	.byte	0x3f
	.zero		1


	//   ....[79]....
        /*1480*/ 	.word	0x00025bc0
        /*1484*/ 	.word	0x00000000
        /*1488*/ 	.word	0x00028450
        /*148c*/ 	.short	0x0101
        /*148e*/ 	.byte	0x3f
	.zero		1


	//   ....[80]....
        /*1490*/ 	.word	0x00025c50
        /*1494*/ 	.word	0x00000000
        /*1498*/ 	.word	0x00000000
        /*149c*/ 	.short	0x0101
        /*149e*/ 	.byte	0x3f
	.zero		1


	//   ....[81]....
        /*14a0*/ 	.word	0x00025e10
        /*14a4*/ 	.word	0x00000011
        /*14a8*/ 	.word	0x00028470
        /*14ac*/ 	.short	0x010a
        /*14ae*/ 	.byte	0x3f
	.zero		1


	//   ....[82]....
        /*14b0*/ 	.word	0x00025e80
        /*14b4*/ 	.word	0x00000011
        /*14b8*/ 	.word	0x00028460
        /*14bc*/ 	.short	0x010a
        /*14be*/ 	.byte	0x3f
	.zero		1


	//   ....[83]....
        /*14c0*/ 	.word	0x00026350
        /*14c4*/ 	.word	0x00000011
        /*14c8*/ 	.word	0x00028450
        /*14cc*/ 	.short	0x0101
        /*14ce*/ 	.byte	0x3f
	.zero		1


	//   ....[84]....
        /*14d0*/ 	.word	0x00026410
        /*14d4*/ 	.word	0x00000011
        /*14d8*/ 	.word	0x00000000
        /*14dc*/ 	.short	0x0101
        /*14de*/ 	.byte	0x3f
	.zero		1


	//   ....[85]....
        /*14e0*/ 	.word	0x00027110
        /*14e4*/ 	.word	0x00000007
        /*14e8*/ 	.word	0x00028420
        /*14ec*/ 	.short	0x010a
        /*14ee*/ 	.byte	0x3f
	.zero		1


	//   ....[86]....
        /*14f0*/ 	.word	0x000272a0
        /*14f4*/ 	.word	0x00000005
        /*14f8*/ 	.word	0x00028440
        /*14fc*/ 	.short	0x010a
        /*14fe*/ 	.byte	0x3f
	.zero		1


	//   ....[87]....
        /*1500*/ 	.word	0x00027340
        /*1504*/ 	.word	0x00000003
        /*1508*/ 	.word	0x00028440
        /*150c*/ 	.short	0x010a
        /*150e*/ 	.byte	0x3f
	.zero		1


	//   ....[88]....
        /*1510*/ 	.word	0x00027380
        /*1514*/ 	.word	0x00000005
        /*1518*/ 	.word	0x00028460
        /*151c*/ 	.short	0x010a
        /*151e*/ 	.byte	0x3f
	.zero		1


	//   ....[89]....
        /*1520*/ 	.word	0x000273c0
        /*1524*/ 	.word	0x00000003
        /*1528*/ 	.word	0x00028460
        /*152c*/ 	.short	0x010a
        /*152e*/ 	.byte	0x3f
	.zero		1


	//   ....[90]....
        /*1530*/ 	.word	0x00027400
        /*1534*/ 	.word	0x00000005
        /*1538*/ 	.word	0x00028480
        /*153c*/ 	.short	0x010a
        /*153e*/ 	.byte	0x3f
	.zero		1


	//   ....[91]....
        /*1540*/ 	.word	0x00027440
        /*1544*/ 	.word	0x00000003
        /*1548*/ 	.word	0x00028480
        /*154c*/ 	.short	0x010a
        /*154e*/ 	.byte	0x3f
	.zero		1


	//   ....[92]....
        /*1550*/ 	.word	0x000274a0
        /*1554*/ 	.word	0x00000048
        /*1558*/ 	.word	0x00028490
        /*155c*/ 	.short	0x010a
        /*155e*/ 	.byte	0x3f
	.zero		1


	//   ....[93]....
        /*1560*/ 	.word	0x00027730
        /*1564*/ 	.word	0x00000048
        /*1568*/ 	.word	0x00028490
        /*156c*/ 	.short	0x010a
        /*156e*/ 	.byte	0x3f
	.zero		1


	//   ....[94]....
        /*1570*/ 	.word	0x000279d0
        /*1574*/ 	.word	0x00000048
        /*1578*/ 	.word	0x00028490
        /*157c*/ 	.short	0x010a
        /*157e*/ 	.byte	0x3f
	.zero		1


	//   ....[95]....
        /*1580*/ 	.word	0x00027c60
        /*1584*/ 	.word	0x00000048
        /*1588*/ 	.word	0x000284b0
        /*158c*/ 	.short	0x010a
        /*158e*/ 	.byte	0x3f
	.zero		1


	//   ....[96]....
        /*1590*/ 	.word	0x000284a0
        /*1594*/ 	.word	0x000000b8
        /*1598*/ 	.word	0x00028400
        /*159c*/ 	.short	0x010a
        /*159e*/ 	.byte	0x3f
	.zero		1


	//   ....[97]....
        /*15a0*/ 	.word	0x00028e20
        /*15a4*/ 	.word	0x000000b8
        /*15a8*/ 	.word	0x00028400
        /*15ac*/ 	.short	0x010a
        /*15ae*/ 	.byte	0x3f
	.zero		1


	//   ....[98]....
        /*15b0*/ 	.word	0x00028e70
        /*15b4*/ 	.word	0x00000005
        /*15b8*/ 	.word	0x00028430
        /*15bc*/ 	.short	0x010a
        /*15be*/ 	.byte	0x3f
	.zero		1


	//   ....[99]....
        /*15c0*/ 	.word	0x00028ec0
        /*15c4*/ 	.word	0x00000005
        /*15c8*/ 	.word	0x00028450
        /*15cc*/ 	.short	0x010a
        /*15ce*/ 	.byte	0x3f
	.zero		1


	//   ....[100]....
        /*15d0*/ 	.word	0x00028f10
        /*15d4*/ 	.word	0x0000000a
        /*15d8*/ 	.word	0x00028430
        /*15dc*/ 	.short	0x010a
        /*15de*/ 	.byte	0x3f
	.zero		1


	//   ....[101]....
        /*15e0*/ 	.word	0x00028f60
        /*15e4*/ 	.word	0x0000000a
        /*15e8*/ 	.word	0x00028450
        /*15ec*/ 	.short	0x010a
        /*15ee*/ 	.byte	0x3f
	.zero		1


	//   ....[102]....
        /*15f0*/ 	.word	0x00028fb0
        /*15f4*/ 	.word	0x0000000c
        /*15f8*/ 	.word	0x00028430
        /*15fc*/ 	.short	0x010a
        /*15fe*/ 	.byte	0x3f
	.zero		1


	//   ....[103]....
        /*1600*/ 	.word	0x00029000
        /*1604*/ 	.word	0x0000000c
        /*1608*/ 	.word	0x00028450
        /*160c*/ 	.short	0x010a
        /*160e*/ 	.byte	0x3f
	.zero		1


	//   ....[104]....
        /*1610*/ 	.word	0x00029050
        /*1614*/ 	.word	0x0000000b
        /*1618*/ 	.word	0x00028430
        /*161c*/ 	.short	0x010a
        /*161e*/ 	.byte	0x3f
	.zero		1


	//   ....[105]....
        /*1620*/ 	.word	0x000290a0
        /*1624*/ 	.word	0x0000000b
        /*1628*/ 	.word	0x00028450
        /*162c*/ 	.short	0x010a
        /*162e*/ 	.byte	0x3f
	.zero		1


	//   ....[106]....
        /*1630*/ 	.word	0x0002b670
        /*1634*/ 	.word	0x00000017
        /*1638*/ 	.word	0x00028420
        /*163c*/ 	.short	0x010a
        /*163e*/ 	.byte	0x3f
	.zero		1


	//   ....[107]....
        /*1640*/ 	.word	0x0002b6c0
        /*1644*/ 	.word	0x0000000c
        /*1648*/ 	.word	0x000284a0
        /*164c*/ 	.short	0x010a
        /*164e*/ 	.byte	0x3f
	.zero		1


	//   ....[108]....
        /*1650*/ 	.word	0x0002b710
        /*1654*/ 	.word	0x0000000c
        /*1658*/ 	.word	0x000284c0
        /*165c*/ 	.short	0x010a
        /*165e*/ 	.byte	0x3f
	.zero		1


	//   ....[109]....
        /*1660*/ 	.word	0x0002b760
        /*1664*/ 	.word	0x0000000b
        /*1668*/ 	.word	0x000284a0
        /*166c*/ 	.short	0x010a
        /*166e*/ 	.byte	0x3f
	.zero		1


	//   ....[110]....
        /*1670*/ 	.word	0x0002b7b0
        /*1674*/ 	.word	0x0000000b
        /*1678*/ 	.word	0x000284c0
        /*167c*/ 	.short	0x010a
        /*167e*/ 	.byte	0x3f
	.zero		1


	//   ....[111]....
        /*1680*/ 	.word	0x0002b8d0
        /*1684*/ 	.word	0x00000006
        /*1688*/ 	.word	0x00028480
        /*168c*/ 	.short	0x010a
        /*168e*/ 	.byte	0x3f
	.zero		1


	//   ....[112]....
        /*1690*/ 	.word	0x0002bf00
        /*1694*/ 	.word	0x00000006
        /*1698*/ 	.word	0x00028440
        /*169c*/ 	.short	0x010a
        /*169e*/ 	.byte	0x3f
	.zero		1


	//   ....[113]....
        /*16a0*/ 	.word	0x0002cfe0
        /*16a4*/ 	.word	0x00000017
        /*16a8*/ 	.word	0x00028420
        /*16ac*/ 	.short	0x010a
        /*16ae*/ 	.byte	0x3f
	.zero		1


	//   ....[114]....
        /*16b0*/ 	.word	0x0002d030
        /*16b4*/ 	.word	0x00000000
        /*16b8*/ 	.word	0x00028480
        /*16bc*/ 	.short	0x010a
        /*16be*/ 	.byte	0x3f
	.zero		1


	//   ....[115]....
        /*16c0*/ 	.word	0x0002d520
        /*16c4*/ 	.word	0x00000000
        /*16c8*/ 	.word	0x00028440
        /*16cc*/ 	.short	0x010a
        /*16ce*/ 	.byte	0x3f
	.zero		1


	//   ....[116]....
        /*16d0*/ 	.word	0x0002da00
        /*16d4*/ 	.word	0x00000000
        /*16d8*/ 	.word	0x00028470
        /*16dc*/ 	.short	0x010a
        /*16de*/ 	.byte	0x3f
	.zero		1


	//   ....[117]....
        /*16e0*/ 	.word	0x0002da50
        /*16e4*/ 	.word	0x00000000
        /*16e8*/ 	.word	0x00028460
        /*16ec*/ 	.short	0x010a
        /*16ee*/ 	.byte	0x3f
	.zero		1


	//   ....[118]....
        /*16f0*/ 	.word	0x0002daa0
        /*16f4*/ 	.word	0x00000011
        /*16f8*/ 	.word	0x00028470
        /*16fc*/ 	.short	0x010a
        /*16fe*/ 	.byte	0x3f
	.zero		1


	//   ....[119]....
        /*1700*/ 	.word	0x0002daf0
        /*1704*/ 	.word	0x00000011
        /*1708*/ 	.word	0x00028460
        /*170c*/ 	.short	0x010a
        /*170e*/ 	.byte	0x3f
	.zero		1


	//   ....[120]....
        /*1710*/ 	.word	0x0002e470
        /*1714*/ 	.word	0x00000007
        /*1718*/ 	.word	0x00028420
        /*171c*/ 	.short	0x010a
        /*171e*/ 	.byte	0x3f
	.zero		1


	//   ....[121]....
        /*1720*/ 	.word	0x0002e610
        /*1724*/ 	.word	0x00000005
        /*1728*/ 	.word	0x00028440
        /*172c*/ 	.short	0x010a
        /*172e*/ 	.byte	0x3f
	.zero		1


	//   ....[122]....
        /*1730*/ 	.word	0x0002e660
        /*1734*/ 	.word	0x00000003
        /*1738*/ 	.word	0x00028440
        /*173c*/ 	.short	0x010a
        /*173e*/ 	.byte	0x3f
	.zero		1


	//   ....[123]....
        /*1740*/ 	.word	0x0002e6b0
        /*1744*/ 	.word	0x00000005
        /*1748*/ 	.word	0x00028460
        /*174c*/ 	.short	0x010a
        /*174e*/ 	.byte	0x3f
	.zero		1


	//   ....[124]....
        /*1750*/ 	.word	0x0002e700
        /*1754*/ 	.word	0x00000003
        /*1758*/ 	.word	0x00028460
        /*175c*/ 	.short	0x010a
        /*175e*/ 	.byte	0x3f
	.zero		1


	//   ....[125]....
        /*1760*/ 	.word	0x0002e750
        /*1764*/ 	.word	0x00000005
        /*1768*/ 	.word	0x00028480
        /*176c*/ 	.short	0x010a
        /*176e*/ 	.byte	0x3f
	.zero		1


	//----- nvinfo : EIATTR_NUM_MBARRIERS
	.align		4
.L_244:
        /*1770*/ 	.byte	0x03, 0x38
        /*1772*/ 	.short	0x0016


	//----- nvinfo : EIATTR_EXIT_INSTR_OFFSETS
	.align		4
        /*1774*/ 	.byte	0x04, 0x1c
        /*1776*/ 	.short	(.L_246 - .L_245)


	//   ....[0]....
.L_245:
        /*1778*/ 	.word	0x00027490


	//----- nvinfo : EIATTR_MAX_THREADS
	.align		4
.L_246:
        /*177c*/ 	.byte	0x04, 0x05
        /*177e*/ 	.short	(.L_248 - .L_247)
.L_247:
        /*1780*/ 	.word	0x00000180
        /*1784*/ 	.word	0x00000001
        /*1788*/ 	.word	0x00000001


	//----- nvinfo : EIATTR_CRS_STACK_SIZE
	.align		4
.L_248:
        /*178c*/ 	.byte	0x04, 0x1e
        /*178e*/ 	.short	(.L_250 - .L_249)
.L_249:
        /*1790*/ 	.word	0x00000000


	//----- nvinfo : EIATTR_CBANK_PARAM_SIZE
	.align		4
.L_250:
        /*1794*/ 	.byte	0x03, 0x19
        /*1796*/ 	.short	0x0af0


	//----- nvinfo : EIATTR_PARAM_CBANK
	.align		4
        /*1798*/ 	.byte	0x04, 0x0a
        /*179a*/ 	.short	(.L_252 - .L_251)
	.align		4
.L_251:
        /*179c*/ 	.word	index@(.nv.constant0._ZN7cutlass13device_kernelIN5flash11enable_sm90INS1_16FlashAttnFwdSm90INS1_25CollectiveMainloopFwdSm90ILi2EN4cute5tupleIJNS5_1CILi1EEES8_S8_EEENS6_IJNS7_ILi128EEENS7_ILi64EEENS7_ILi256EEEEEELi256ENS_12float_e4m3_tEfNS_4arch4Sm90ELb0ELb1ELb1ELb1ELb1ELb1ELb0ELb1ELb0ELb1ELb0ELb0EEENS1_21CollectiveEpilogueFwdINS6_IJSA_SC_SB_EEES9_NS_10bfloat16_tESG_Li256ELb1ELb1ELb0ELb1EEENS1_36VarlenDynamicPersistentTileSchedulerILi128ELi64ELi256ELi128ELb0ELb1ELb1ELb1ELb0ELb1EEEEEEEEEvNT_6ParamsE)
        /*17a0*/ 	.short	0x0210
        /*17a2*/ 	.short	0x0af0


	//----- nvinfo : EIATTR_SW_WAR
	.align		4
.L_252:
        /*17a4*/ 	.byte	0x04, 0x36
        /*17a6*/ 	.short	(.L_254 - .L_253)
.L_253:
        /*17a8*/ 	.word	0x00000008
.L_254:


//--------------------- .nv.info._ZN7cutlass13device_kernelIN5flash11enable_sm90INS1_16FlashAttnFwdSm90INS1_25CollectiveMainloopFwdSm90ILi2EN4cute5tupleIJNS5_1CILi1EEES8_S8_EEENS6_IJNS7_ILi128EEESA_NS7_ILi256EEEEEELi256ENS_12float_e4m3_tEfNS_4arch4Sm90ELb1ELb0ELb1ELb0ELb1ELb0ELb0ELb1ELb0ELb1ELb0ELb0EEENS1_21CollectiveEpilogueFwdINS6_IJSA_SB_SA_EEES9_NS_10bfloat16_tESF_Li256ELb0ELb1ELb0ELb1EEENS1_30DynamicPersistentTileSchedulerILi256ELi128ELb0ELb1ELb1EEEEEEEEEvNT_6ParamsE --------------------------
	.section	.nv.info._ZN7cutlass13device_kernelIN5flash11enable_sm90INS1_16FlashAttnFwdSm90INS1_25CollectiveMainloopFwdSm90ILi2EN4cute5tupleIJNS5_1CILi1EEES8_S8_EEENS6_IJNS7_ILi128EEESA_NS7_ILi256EEEEEELi256ENS_12float_e4m3_tEfNS_4arch4Sm90ELb1ELb0ELb1ELb0ELb1ELb0ELb0ELb1ELb0ELb1ELb0ELb0EEENS1_21CollectiveEpilogueFwdINS6_IJSA_SB_SA_EEES9_NS_10bfloat16_tESF_Li256ELb0ELb1ELb0ELb1EEENS1_30DynamicPersistentTileSchedulerILi256ELi128ELb0ELb1ELb1EEEEEEEEEvNT_6ParamsE,"",@"SHT_CUDA_INFO"
	.sectionflags	@""
	.align	4


	//----- nvinfo : EIATTR_CUDA_API_VERSION
	.align		4
        /*0000*/ 	.byte	0x04, 0x37
        /*0002*/ 	.short	(.L_256 - .L_255)
.L_255:
        /*0004*/ 	.word	0x00000082


	//----- nvinfo : EIATTR_KPARAM_INFO
	.align		4
.L_256:
        /*0008*/ 	.byte	0x04, 0x17
        /*000a*/ 	.short	(.L_258 - .L_257)
.L_257:
        /*000c*/ 	.word	0x00000000
        /*0010*/ 	.short	0x0000
        /*0012*/ 	.short	0x0070
        /*0014*/ 	.byte	0x00, 0xf0, 0x01, 0x2a


	//----- nvinfo : EIATTR_SPARSE_MMA_MASK
	.align		4
.L_258:
        /*0018*/ 	.byte	0x03, 0x50
        /*001a*/ 	.short	0x0000


	//----- nvinfo : EIATTR_MAXREG_COUNT
	.align		4
        /*001c*/ 	.byte	0x03, 0x1b
        /*001e*/ 	.short	0x00a8


	//----- nvinfo : EIATTR_NUM_BARRIERS
	.align		4
        /*0020*/ 	.byte	0x02, 0x4c
        /*0022*/ 	.byte	0x10
	.zero		1


	//----- nvinfo : EIATTR_EXTERNS
	.align		4
        /*0024*/ 	.byte	0x04, 0x0f
        /*0026*/ 	.short	(.L_260 - .L_259)


	//   ....[0]....
	.align		4
.L_259:
        /*0028*/ 	.word	index@(__assertfail)


	//----- nvinfo : EIATTR_ANNOTATIONS
	.align		4
.L_260:
        /*002c*/ 	.byte	0x04, 0x55
        /*002e*/ 	.short	(.L_262 - .L_261)


	//   ....[0]....
.L_261:
        /* <DEDUP_REMOVED lines=13> */


	//----- nvinfo : EIATTR_MERCURY_ISA_VERSION
	.align		4
.L_262:
        /*00f0*/ 	.byte	0x03, 0x5f
        /*00f2*/ 	.short	0x0101


	//----- nvinfo : EIATTR_INT_WARP_WIDE_INSTR_OFFSETS
	.align		4
        /*00f4*/ 	.byte	0x04, 0x31
        /*00f6*/ 	.short	(.L_264 - .L_263)


	//   ....[0]....
.L_263:
        /*00f8*/ 	.word	0x000000c0


	//   ....[1]....
        /*00fc*/ 	.word	0x000000d0


	//   ....[2]....
        /*0100*/ 	.word	0x00000170


	//   ....[3]....
        /*0104*/ 	.word	0x0000f430


	//   ....[4]....
        /*0108*/ 	.word	0x0000f4c0


	//   ....[5]....
        /*010c*/ 	.word	0x00013100


	//   ....[6]....
        /*0110*/ 	.word	0x00013190


	//----- nvinfo : EIATTR_COOP_GROUP_MASK_REGIDS
	.align		4
.L_264:
        /*0114*/ 	.byte	0x04, 0x29
        /*0116*/ 	.short	(.L_266 - .L_265)


	//   ....[0]....
.L_265:
        /*0118*/ 	.word	0xffffffff


	//   ....[1]....
        /*011c*/ 	.word	0xffffffff


	//   ....[2]....
        /*0120*/ 	.word	0xffffffff


	//   ....[3]....
        /*0124*/ 	.word	0xffffffff


	//   ....[4]....
        /*0128*/ 	.word	0xffffffff


	//   ....[5]....
        /*012c*/ 	.word	0xffffffff


	//   ....[6]....
        /*0130*/ 	.word	0xffffffff


	//   ....[7]....
        /*0134*/ 	.word	0xffffffff


	//   ....[8]....
        /*0138*/ 	.word	0xffffffff


	//   ....[9]....
        /*013c*/ 	.word	0xffffffff


	//   ....[10]....
        /*0140*/ 	.word	0xffffffff


	//   ....[11]....
        /*0144*/ 	.word	0xffffffff


	//   ....[12]....
        /*0148*/ 	.word	0xffffffff


	//   ....[13]....
        /*014c*/ 	.word	0xffffffff


	//   ....[14]....
        /*0150*/ 	.word	0xffffffff


	//   ....[15]....
        /*0154*/ 	.word	0xffffffff


	//   ....[16]....
        /*0158*/ 	.word	0xffffffff


	//   ....[17]....
        /*015c*/ 	.word	0xffffffff


	//   ....[18]....
        /*0160*/ 	.word	0xffffffff


	//   ....[19]....
        /*0164*/ 	.word	0xffffffff


	//   ....[20]....
        /*0168*/ 	.word	0xffffffff


	//   ....[21]....
        /*016c*/ 	.word	0xffffffff


	//   ....[22]....
        /*0170*/ 	.word	0xffffffff


	//   ....[23]....
        /*0174*/ 	.word	0xffffffff


	//   ....[24]....
        /*0178*/ 	.word	0xffffffff


	//   ....[25]....
        /*017c*/ 	.word	0xffffffff


	//   ....[26]....
        /*0180*/ 	.word	0xffffffff


	//   ....[27]....
        /*0184*/ 	.word	0xffffffff


	//   ....[28]....
        /*0188*/ 	.word	0xffffffff


	//   ....[29]....
        /*018c*/ 	.word	0xffffffff


	//   ....[30]....
        /*0190*/ 	.word	0xffffffff


	//   ....[31]....
        /*0194*/ 	.word	0xffffffff


	//   ....[32]....
        /*0198*/ 	.word	0xffffffff


	//   ....[33]....
        /*019c*/ 	.word	0xffffffff


	//   ....[34]....
        /*01a0*/ 	.word	0xffffffff


	//   ....[35]....
        /*01a4*/ 	.word	0xffffffff


	//   ....[36]....
        /*01a8*/ 	.word	0xffffffff


	//   ....[37]....
        /*01ac*/ 	.word	0xffffffff


	//   ....[38]....
        /*01b0*/ 	.word	0xffffffff


	//   ....[39]....
        /*01b4*/ 	.word	0xffffffff


	//   ....[40]....
        /*01b8*/ 	.word	0xffffffff


	//   ....[41]....
        /*01bc*/ 	.word	0xffffffff


	//   ....[42]....
        /*01c0*/ 	.word	0xffffffff


	//   ....[43]....
        /*01c4*/ 	.word	0xffffffff


	//   ....[44]....
        /*01c8*/ 	.word	0xffffffff


	//   ....[45]....
        /*01cc*/ 	.word	0xffffffff


	//   ....[46]....
        /*01d0*/ 	.word	0xffffffff


	//   ....[47]....
        /*01d4*/ 	.word	0xffffffff


	//   ....[48]....
        /*01d8*/ 	.word	0xffffffff


	//   ....[49]....
        /*01dc*/ 	.word	0xffffffff


	//   ....[50]....
        /*01e0*/ 	.word	0xffffffff


	//   ....[51]....
        /*01e4*/ 	.word	0xffffffff


	//   ....[52]....
        /*01e8*/ 	.word	0xffffffff


	//   ....[53]....
        /*01ec*/ 	.word	0xffffffff


	//   ....[54]....
        /*01f0*/ 	.word	0xffffffff


	//   ....[55]....
        /*01f4*/ 	.word	0xffffffff


	//   ....[56]....
        /*01f8*/ 	.word	0xffffffff


	//   ....[57]....
        /*01fc*/ 	.word	0xffffffff


	//   ....[58]....
        /*0200*/ 	.word	0xffffffff


	//   ....[59]....
        /*0204*/ 	.word	0xffffffff


	//   ....[60]....
        /*0208*/ 	.word	0xffffffff


	//   ....[61]....
        /*020c*/ 	.word	0xffffffff


	//   ....[62]....
        /*0210*/ 	.word	0xffffffff


	//   ....[63]....
        /*0214*/ 	.word	0xffffffff


	//   ....[64]....
        /*0218*/ 	.word	0xffffffff


	//   ....[65]....
        /*021c*/ 	.word	0xffffffff


	//   ....[66]....
        /*0220*/ 	.word	0xffffffff


	//   ....[67]....
        /*0224*/ 	.word	0xffffffff


	//   ....[68]....
        /*0228*/ 	.word	0xffffffff


	//   ....[69]....
        /*022c*/ 	.word	0xffffffff


	//   ....[70]....
        /*0230*/ 	.word	0xffffffff


	//   ....[71]....
        /*0234*/ 	.word	0xffffffff


	//   ....[72]....
        /*0238*/ 	.word	0xffffffff


	//   ....[73]....
        /*023c*/ 	.word	0xffffffff


	//   ....[74]....
        /*0240*/ 	.word	0xffffffff


	//   ....[75]....
        /*0244*/ 	.word	0xffffffff


	//   ....[76]....
        /*0248*/ 	.word	0xffffffff


	//   ....[77]....
        /*024c*/ 	.word	0xffffffff


	//   ....[78]....
        /*0250*/ 	.word	0xffffffff


	//   ....[79]....
        /*0254*/ 	.word	0xffffffff


	//   ....[80]....
        /*0258*/ 	.word	0xffffffff


	//   ....[81]....
        /*025c*/ 	.word	0xffffffff


	//   ....[82]....
        /*0260*/ 	.word	0xffffffff


	//   ....[83]....
        /*0264*/ 	.word	0xffffffff


	//   ....[84]....
        /*0268*/ 	.word	0xffffffff


	//   ....[85]....
        /*026c*/ 	.word	0xffffffff


	//   ....[86]....
        /*0270*/ 	.word	0xffffffff


	//   ....[87]....
        /*0274*/ 	.word	0xffffffff


	//   ....[88]....
        /*0278*/ 	.word	0xffffffff


	//   ....[89]....
        /*027c*/ 	.word	0xffffffff


	//   ....[90]....
        /*0280*/ 	.word	0xffffffff


	//   ....[91]....
        /*0284*/ 	.word	0xffffffff


	//   ....[92]....
        /*0288*/ 	.word	0xffffffff


	//   ....[93]....
        /*028c*/ 	.word	0xffffffff


	//   ....[94]....
        /*0290*/ 	.word	0xffffffff


	//   ....[95]....
        /*0294*/ 	.word	0xffffffff


	//   ....[96]....
        /*0298*/ 	.word	0xffffffff


	//   ....[97]....
        /*029c*/ 	.word	0xffffffff


	//   ....[98]....
        /*02a0*/ 	.word	0xffffffff


	//   ....[99]....
        /*02a4*/ 	.word	0xffffffff


	//   ....[100]....
        /*02a8*/ 	.word	0xffffffff


	//   ....[101]....
        /*02ac*/ 	.word	0xffffffff


	//   ....[102]....
        /*02b0*/ 	.word	0xffffffff


	//   ....[103]....
        /*02b4*/ 	.word	0xffffffff


	//   ....[104]....
        /*02b8*/ 	.word	0xffffffff


	//   ....[105]....
        /*02bc*/ 	.word	0xffffffff


	//   ....[106]....
        /*02c0*/ 	.word	0xffffffff


	//   ....[107]....
        /*02c4*/ 	.word	0xffffffff


	//   ....[108]....
        /*02c8*/ 	.word	0xffffffff


	//   ....[109]....
        /*02cc*/ 	.word	0xffffffff


	//   ....[110]....
        /*02d0*/ 	.word	0xffffffff


	//   ....[111]....
        /*02d4*/ 	.word	0xffffffff


	//   ....[112]....
        /*02d8*/ 	.word	0xffffffff


	//   ....[113]....
        /*02dc*/ 	.word	0xffffffff


	//   ....[114]....
        /*02e0*/ 	.word	0xffffffff


	//   ....[115]....
        /*02e4*/ 	.word	0xffffffff


	//   ....[116]....
        /*02e8*/ 	.word	0xffffffff


	//   ....[117]....
        /*02ec*/ 	.word	0xffffffff


	//   ....[118]....
        /*02f0*/ 	.word	0xffffffff


	//   ....[119]....
        /*02f4*/ 	.word	0xffffffff


	//   ....[120]....
        /*02f8*/ 	.word	0xffffffff


	//   ....[121]....
        /*02fc*/ 	.word	0xffffffff


	//   ....[122]....
        /*0300*/ 	.word	0xffffffff


	//   ....[123]....
        /*0304*/ 	.word	0xffffffff


	//   ....[124]....
        /*0308*/ 	.word	0xffffffff


	//   ....[125]....
        /*030c*/ 	.word	0xffffffff


	//   ....[126]....
        /*0310*/ 	.word	0xffffffff


	//   ....[127]....
        /*0314*/ 	.word	0xffffffff


	//   ....[128]....
        /*0318*/ 	.word	0xffffffff


	//   ....[129]....
        /*031c*/ 	.word	0xffffffff


	//   ....[130]....
        /*0320*/ 	.word	0xffffffff


	//   ....[131]....
        /*0324*/ 	.word	0xffffffff


	//   ....[132]....
        /*0328*/ 	.word	0xffffffff


	//   ....[133]....
        /*032c*/ 	.word	0xffffffff


	//   ....[134]....
        /*0330*/ 	.word	0xffffffff


	//   ....[135]....
        /*0334*/ 	.word	0xffffffff


	//   ....[136]....
        /*0338*/ 	.word	0xffffffff


	//   ....[137]....
        /*033c*/ 	.word	0xffffffff


	//   ....[138]....
        /*0340*/ 	.word	0xffffffff


	//   ....[139]....
        /*0344*/ 	.word	0xffffffff


	//   ....[140]....
        /*0348*/ 	.word	0xffffffff


	//   ....[141]....
        /*034c*/ 	.word	0xffffffff


	//   ....[142]....
        /*0350*/ 	.word	0xffffffff


	//   ....[143]....
        /*0354*/ 	.word	0xffffffff


	//   ....[144]....
        /*0358*/ 	.word	0xffffffff


	//   ....[145]....
        /*035c*/ 	.word	0xffffffff


	//   ....[146]....
        /*0360*/ 	.word	0xffffffff


	//   ....[147]....
        /*0364*/ 	.word	0xffffffff


	//   ....[148]....
        /*0368*/ 	.word	0xffffffff


	//   ....[149]....
        /*036c*/ 	.word	0xffffffff


	//   ....[150]....
        /*0370*/ 	.word	0xffffffff


	//   ....[151]....
        /*0374*/ 	.word	0xffffffff


	//   ....[152]....
        /*0378*/ 	.word	0xffffffff


	//   ....[153]....
        /*037c*/ 	.word	0xffffffff


	//   ....[154]....
        /*0380*/ 	.word	0xffffffff


	//   ....[155]....
        /*0384*/ 	.word	0xffffffff


	//   ....[156]....
        /*0388*/ 	.word	0xffffffff


	//   ....[157]....
        /*038c*/ 	.word	0xffffffff


	//   ....[158]....
        /*0390*/ 	.word	0xffffffff


	//   ....[159]....
        /*0394*/ 	.word	0xffffffff


	//   ....[160]....
        /*0398*/ 	.word	0xffffffff


	//   ....[161]....
        /*039c*/ 	.word	0xffffffff


	//   ....[162]....
        /*03a0*/ 	.word	0xffffffff


	//   ....[163]....
        /*03a4*/ 	.word	0xffffffff


	//   ....[164]....
        /*03a8*/ 	.word	0xffffffff


	//   ....[165]....
        /*03ac*/ 	.word	0xffffffff


	//   ....[166]....
        /*03b0*/ 	.word	0xffffffff


	//   ....[167]....
        /*03b4*/ 	.word	0xffffffff


	//   ....[168]....
        /*03b8*/ 	.word	0xffffffff


	//   ....[169]....
        /*03bc*/ 	.word	0xffffffff


	//   ....[170]....
        /*03c0*/ 	.word	0xffffffff


	//   ....[171]....
        /*03c4*/ 	.word	0xffffffff


	//   ....[172]....
        /*03c8*/ 	.word	0xffffffff


	//   ....[173]....
        /*03cc*/ 	.word	0xffffffff


	//   ....[174]....
        /*03d0*/ 	.word	0xffffffff


	//   ....[175]....
        /*03d4*/ 	.word	0xffffffff


	//   ....[176]....
        /*03d8*/ 	.word	0xffffffff


	//   ....[177]....
        /*03dc*/ 	.word	0xffffffff


	//   ....[178]....
        /*03e0*/ 	.word	0xffffffff


	//   ....[179]....
        /*03e4*/ 	.word	0xffffffff


	//   ....[180]....
        /*03e8*/ 	.word	0xffffffff


	//   ....[181]....
        /*03ec*/ 	.word	0xffffffff


	//   ....[182]....
        /*03f0*/ 	.word	0xffffffff


	//   ....[183]....
        /*03f4*/ 	.word	0xffffffff


	//   ....[184]....
        /*03f8*/ 	.word	0xffffffff


	//   ....[185]....
        /*03fc*/ 	.word	0xffffffff


	//   ....[186]....
        /*0400*/ 	.word	0xffffffff


	//   ....[187]....
        /*0404*/ 	.word	0xffffffff


	//   ....[188]....
        /*0408*/ 	.word	0xffffffff


	//   ....[189]....
        /*040c*/ 	.word	0xffffffff


	//   ....[190]....
        /*0410*/ 	.word	0xffffffff


	//   ....[191]....
        /*0414*/ 	.word	0xffffffff


	//   ....[192]....
        /*0418*/ 	.word	0xffffffff


	//   ....[193]....
        /*041c*/ 	.word	0xffffffff


	//   ....[194]....
        /*0420*/ 	.word	0x0500000f


	//   ....[195]....
        /*0424*/ 	.word	0x0500000f


	//   ....[196]....
        /*0428*/ 	.word	0x0500000f


	//   ....[197]....
        /*042c*/ 	.word	0x0500000f


	//   ....[198]....
        /*0430*/ 	.word	0x0500000f


	//   ....[199]....
        /*0434*/ 	.word	0x0500000f


	//   ....[200]....
        /*0438*/ 	.word	0x0500000f


	//   ....[201]....
        /*043c*/ 	.word	0x0500000f


	//   ....[202]....
        /*0440*/ 	.word	0x0500000f


	//   ....[203]....
        /*0444*/ 	.word	0x0500000f


	//   ....[204]....
        /*0448*/ 	.word	0x0500000f


	//   ....[205]....
        /*044c*/ 	.word	0x0500000f


	//   ....[206]....
        /*0450*/ 	.word	0x0500000f


	//   ....[207]....
        /*0454*/ 	.word	0x0500000f


	//   ....[208]....
        /*0458*/ 	.word	0x0500000f


	//   ....[209]....
        /*045c*/ 	.word	0x0500000f


	//   ....[210]....
        /*0460*/ 	.word	0x0500000f


	//   ....[211]....
        /*0464*/ 	.word	0x0500000f


	//   ....[212]....
        /*0468*/ 	.word	0x0500000f


	//   ....[213]....
        /*046c*/ 	.word	0x0500000f


	//   ....[214]....
        /*0470*/ 	.word	0x0500000f


	//   ....[215]....
        /*0474*/ 	.word	0x0500000f


	//   ....[216]....
        /*0478*/ 	.word	0x0500000f


	//   ....[217]....
        /*047c*/ 	.word	0x0500000f


	//   ....[218]....
        /*0480*/ 	.word	0x0500000f


	//   ....[219]....
        /*0484*/ 	.word	0x0500000f


	//   ....[220]....
        /*0488*/ 	.word	0x0500000f


	//   ....[221]....
        /*048c*/ 	.word	0x0500000f


	//   ....[222]....
        /*0490*/ 	.word	0x0500000f


	//   ....[223]....
        /*0494*/ 	.word	0x0500000f


	//   ....[224]....
        /*0498*/ 	.word	0x0500000f


	//   ....[225]....
        /*049c*/ 	.word	0x0500000f


	//   ....[226]....
        /*04a0*/ 	.word	0x0500000f


	//   ....[227]....
        /*04a4*/ 	.word	0x0500000f


	//   ....[228]....
        /*04a8*/ 	.word	0x0500000f


	//   ....[229]....
        /*04ac*/ 	.word	0x0500000f


	//   ....[230]....
        /*04b0*/ 	.word	0x0500000f


	//   ....[231]....
        /*04b4*/ 	.word	0x0500000f


	//   ....[232]....
        /*04b8*/ 	.word	0x0500000f


	//   ....[233]....
        /*04bc*/ 	.word	0x0500000f


	//   ....[234]....
        /*04c0*/ 	.word	0x0500000f


	//   ....[235]....
        /*04c4*/ 	.word	0x0500000f


	//   ....[236]....
        /*04c8*/ 	.word	0x0500000f


	//   ....[237]....
        /*04cc*/ 	.word	0x0500000f


	//   ....[238]....
        /*04d0*/ 	.word	0x0500000f


	//   ....[239]....
        /*04d4*/ 	.word	0x0500000f


	//   ....[240]....
        /*04d8*/ 	.word	0x0500000f


	//   ....[241]....
        /*04dc*/ 	.word	0x0500000f


	//   ....[242]....
        /*04e0*/ 	.word	0x0500000f


	//   ....[243]....
        /*04e4*/ 	.word	0x0500000f


	//   ....[244]....
        /*04e8*/ 	.word	0x0500000f


	//   ....[245]....
        /*04ec*/ 	.word	0x0500000f


	//   ....[246]....
        /*04f0*/ 	.word	0x0500000f


	//   ....[247]....
        /*04f4*/ 	.word	0x0500000f


	//   ....[248]....
        /*04f8*/ 	.word	0x0500000f


	//   ....[249]....
        /*04fc*/ 	.word	0x0500000f


	//   ....[250]....
        /*0500*/ 	.word	0x0500000f


	//   ....[251]....
        /*0504*/ 	.word	0x0500000f


	//   ....[252]....
        /*0508*/ 	.word	0x0500000f


	//   ....[253]....
        /*050c*/ 	.word	0x0500000f


	//   ....[254]....
        /*0510*/ 	.word	0x0500000f


	//   ....[255]....
        /*0514*/ 	.word	0x0500000f


	//   ....[0]....
        /*0518*/ 	.word	0x0500000f


	//   ....[1]....
        /*051c*/ 	.word	0x0500000f


	//   ....[2]....
        /*0520*/ 	.word	0x0500000f


	//   ....[3]....
        /*0524*/ 	.word	0x0500000f


	//   ....[4]....
        /*0528*/ 	.word	0x0500000f


	//   ....[5]....
        /*052c*/ 	.word	0x0500000f


	//   ....[6]....
        /*0530*/ 	.word	0x0500000f


	//   ....[7]....
        /*0534*/ 	.word	0x0500000f


	//   ....[8]....
        /*0538*/ 	.word	0x0500000f


	//   ....[9]....
        /*053c*/ 	.word	0x0500000f


	//   ....[10]....
        /*0540*/ 	.word	0x0500000f


	//   ....[11]....
        /*0544*/ 	.word	0x0500000f


	//   ....[12]....
        /*0548*/ 	.word	0x0500000f


	//   ....[13]....
        /*054c*/ 	.word	0x0500000f


	//   ....[14]....
        /*0550*/ 	.word	0x0500000f


	//   ....[15]....
        /*0554*/ 	.word	0x0500000f


	//   ....[16]....
        /*0558*/ 	.word	0x0500000f


	//   ....[17]....
        /*055c*/ 	.word	0x0500000f


	//   ....[18]....
        /*0560*/ 	.word	0x0500000f


	//   ....[19]....
        /*0564*/ 	.word	0x0500000f


	//----- nvinfo : EIATTR_COOP_GROUP_INSTR_OFFSETS
	.align		4
.L_266:
        /*0568*/ 	.byte	0x04, 0x28
        /*056a*/ 	.short	(.L_268 - .L_267)


	//   ....[0]....
.L_267:
        /*056c*/ 	.word	0x00000080


	//   ....[1]....
        /*0570*/ 	.word	0x00000090


	//   ....[2]....
        /*0574*/ 	.word	0x000002d0


	//   ....[3]....
        /*0578*/ 	.word	0x00000430


	//   ....[4]....
        /*057c*/ 	.word	0x00000550


	//   ....[5]....
        /*0580*/ 	.word	0x000006b0


	//   ....[6]....
        /*0584*/ 	.word	0x00001620


	//   ....[7]....
        /*0588*/ 	.word	0x00002280


	//   ....[8]....
        /*058c*/ 	.word	0x00002770


	//   ....[9]....
        /*0590*/ 	.word	0x00002ec0


	//   ....[10]....
        /*0594*/ 	.word	0x00002f20


	//   ....[11]....
        /*0598*/ 	.word	0x00003920


	//   ....[12]....
        /*059c*/ 	.word	0x000039a0


	//   ....[13]....
        /*05a0*/ 	.word	0x00004f40


	//   ....[14]....
        /*05a4*/ 	.word	0x000051b0


	//   ....[15]....
        /*05a8*/ 	.word	0x00005cc0


	//   ....[16]....
        /*05ac*/ 	.word	0x00005e00


	//   ....[17]....
        /*05b0*/ 	.word	0x00006600


	//   ....[18]....
        /*05b4*/ 	.word	0x00006670


	//   ....[19]....
        /*05b8*/ 	.word	0x000089e0


	//   ....[20]....
        /*05bc*/ 	.word	0x00008a70


	//   ....[21]....
        /*05c0*/ 	.word	0x00009060


	//   ....[22]....
        /*05c4*/ 	.word	0x000091b0


	//   ....[23]....
        /*05c8*/ 	.word	0x0000a960


	//   ....[24]....
        /*05cc*/ 	.word	0x0000a990


	//   ....[25]....
        /*05d0*/ 	.word	0x0000aa00


	//   ....[26]....
        /*05d4*/ 	.word	0x0000aa20


	//   ....[27]....
        /*05d8*/ 	.word	0x0000c480


	//   ....[28]....
        /*05dc*/ 	.word	0x0000c4b0


	//   ....[29]....
        /*05e0*/ 	.word	0x0000c4e0


	//   ....[30]....
        /*05e4*/ 	.word	0x0000c510


	//   ....[31]....
        /*05e8*/ 	.word	0x0000c540


	//   ....[32]....
        /*05ec*/ 	.word	0x0000c570


	//   ....[33]....
        /*05f0*/ 	.word	0x0000c5a0


	//   ....[34]....
        /*05f4*/ 	.word	0x0000c5d0


	//   ....[35]....
        /*05f8*/ 	.word	0x0000c600


	//   ....[36]....
        /*05fc*/ 	.word	0x0000c630


	//   ....[37]....
        /*0600*/ 	.word	0x0000c660


	//   ....[38]....
        /*0604*/ 	.word	0x0000c690


	//   ....[39]....
        /*0608*/ 	.word	0x0000c6c0


	//   ....[40]....
        /*060c*/ 	.word	0x0000c6f0


	//   ....[41]....
        /*0610*/ 	.word	0x0000c720


	//   ....[42]....
        /*0614*/ 	.word	0x0000c750


	//   ....[43]....
        /*0618*/ 	.word	0x0000c780


	//   ....[44]....
        /*061c*/ 	.word	0x0000c7b0


	//   ....[45]....
        /*0620*/ 	.word	0x0000c7e0


	//   ....[46]....
        /*0624*/ 	.word	0x0000c810


	//   ....[47]....
        /*0628*/ 	.word	0x0000c840


	//   ....[48]....
        /*062c*/ 	.word	0x0000c880


	//   ....[49]....
        /*0630*/ 	.word	0x0000c8b0


	//   ....[50]....
        /*0634*/ 	.word	0x0000c8e0


	//   ....[51]....
        /*0638*/ 	.word	0x0000c910


	//   ....[52]....
        /*063c*/ 	.word	0x0000c940


	//   ....[53]....
        /*0640*/ 	.word	0x0000c970


	//   ....[54]....
        /*0644*/ 	.word	0x0000c9a0


	//   ....[55]....
        /*0648*/ 	.word	0x0000c9d0


	//   ....[56]....
        /*064c*/ 	.word	0x0000ca00


	//   ....[57]....
        /*0650*/ 	.word	0x0000ca30


	//   ....[58]....
        /*0654*/ 	.word	0x0000ca70


	//   ....[59]....
        /*0658*/ 	.word	0x0000caa0


	//   ....[60]....
        /*065c*/ 	.word	0x0000cae0


	//   ....[61]....
        /*0660*/ 	.word	0x0000cb10


	//   ....[62]....
        /*0664*/ 	.word	0x0000cb40


	//   ....[63]....
        /*0668*/ 	.word	0x0000cb70


	//   ....[64]....
        /*066c*/ 	.word	0x0000cba0


	//   ....[65]....
        /*0670*/ 	.word	0x0000cbd0


	//   ....[66]....
        /*0674*/ 	.word	0x0000cc10


	//   ....[67]....
        /*0678*/ 	.word	0x0000cc40


	//   ....[68]....
        /*067c*/ 	.word	0x0000cc80


	//   ....[69]....
        /*0680*/ 	.word	0x0000ccb0


	//   ....[70]....
        /*0684*/ 	.word	0x0000cce0


	//   ....[71]....
        /*0688*/ 	.word	0x0000cd20


	//   ....[72]....
        /*068c*/ 	.word	0x0000cd30


	//   ....[73]....
        /*0690*/ 	.word	0x0000cd40


	//   ....[74]....
        /*0694*/ 	.word	0x0000cd50


	//   ....[75]....
        /*0698*/ 	.word	0x0000cd60


	//   ....[76]....
        /*069c*/ 	.word	0x0000cd70


	//   ....[77]....
        /*06a0*/ 	.word	0x0000cd80


	//   ....[78]....
        /*06a4*/ 	.word	0x0000cd90


	//   ....[79]....
        /*06a8*/ 	.word	0x0000cda0


	//   ....[80]....
        /*06ac*/ 	.word	0x0000cdb0


	//   ....[81]....
        /*06b0*/ 	.word	0x0000cdc0


	//   ....[82]....
        /*06b4*/ 	.word	0x0000cdd0


	//   ....[83]....
        /*06b8*/ 	.word	0x0000cde0


	//   ....[84]....
        /*06bc*/ 	.word	0x0000cdf0


	//   ....[85]....
        /*06c0*/ 	.word	0x0000ce00


	//   ....[86]....
        /*06c4*/ 	.word	0x0000ce10


	//   ....[87]....
        /*06c8*/ 	.word	0x0000ce20


	//   ....[88]....
        /*06cc*/ 	.word	0x0000ce30


	//   ....[89]....
        /*06d0*/ 	.word	0x0000ce40


	//   ....[90]....
        /*06d4*/ 	.word	0x0000ce50


	//   ....[91]....
        /*06d8*/ 	.word	0x0000d250


	//   ....[92]....
        /*06dc*/ 	.word	0x0000d280


	//   ....[93]....
        /*06e0*/ 	.word	0x0000d2b0


	//   ....[94]....
        /*06e4*/ 	.word	0x0000d350


	//   ....[95]....
        /*06e8*/ 	.word	0x0000d850


	//   ....[96]....
        /*06ec*/ 	.word	0x0000d880


	//   ....[97]....
        /*06f0*/ 	.word	0x0000d9d0


	//   ....[98]....
        /*06f4*/ 	.word	0x0000d9f0


	//   ....[99]....
        /*06f8*/ 	.word	0x0000db30


	//   ....[100]....
        /*06fc*/ 	.word	0x0000db50


	//   ....[101]....
        /*0700*/ 	.word	0x0000dca0


	//   ....[102]....
        /*0704*/ 	.word	0x0000dcc0


	//   ....[103]....
        /*0708*/ 	.word	0x0000e3e0


	//   ....[104]....
        /*070c*/ 	.word	0x0000e400


	//   ....[105]....
        /*0710*/ 	.word	0x0000e540


	//   ....[106]....
        /*0714*/ 	.word	0x0000e560


	//   ....[107]....
        /*0718*/ 	.word	0x0000e6a0


	//   ....[108]....
        /*071c*/ 	.word	0x0000e6c0


	//   ....[109]....
        /*0720*/ 	.word	0x0000e810


	//   ....[110]....
        /*0724*/ 	.word	0x0000e830


	//   ....[111]....
        /*0728*/ 	.word	0x0000ea40


	//   ....[112]....
        /*072c*/ 	.word	0x00010020


	//   ....[113]....
        /*0730*/ 	.word	0x00010050


	//   ....[114]....
        /*0734*/ 	.word	0x000100f0


	//   ....[115]....
        /*0738*/ 	.word	0x00010160


	//   ....[116]....
        /*073c*/ 	.word	0x00010180


	//   ....[117]....
        /*0740*/ 	.word	0x000101e0


	//   ....[118]....
        /*0744*/ 	.word	0x00010200


	//   ....[119]....
        /*0748*/ 	.word	0x00010260


	//   ....[120]....
        /*074c*/ 	.word	0x00010280


	//   ....[121]....
        /*0750*/ 	.word	0x000102e0


	//   ....[122]....
        /*0754*/ 	.word	0x00010300


	//   ....[123]....
        /*0758*/ 	.word	0x00010360


	//   ....[124]....
        /*075c*/ 	.word	0x00010380


	//   ....[125]....
        /*0760*/ 	.word	0x000103e0


	//   ....[126]....
        /*0764*/ 	.word	0x00010400


	//   ....[127]....
        /*0768*/ 	.word	0x00010410


	//   ....[128]....
        /*076c*/ 	.word	0x000107f0


	//   ....[129]....
        /*0770*/ 	.word	0x00010820


	//   ....[130]....
        /*0774*/ 	.word	0x000108b0


	//   ....[131]....
        /*0778*/ 	.word	0x000108f0


	//   ....[132]....
        /*077c*/ 	.word	0x00010920


	//   ....[133]....
        /*0780*/ 	.word	0x00010940


	//   ....[134]....
        /*0784*/ 	.word	0x000109b0


	//   ....[135]....
        /*0788*/ 	.word	0x000109d0


	//   ....[136]....
        /*078c*/ 	.word	0x00010a20


	//   ....[137]....
        /*0790*/ 	.word	0x00010a50


	//   ....[138]....
        /*0794*/ 	.word	0x00010ad0


	//   ....[139]....
        /*0798*/ 	.word	0x00010af0


	//   ....[140]....
        /*079c*/ 	.word	0x00010b50


	//   ....[141]....
        /*07a0*/ 	.word	0x00010b70


	//   ....[142]....
        /*07a4*/ 	.word	0x00010be0


	//   ....[143]....
        /*07a8*/ 	.word	0x00010c10


	//   ....[144]....
        /*07ac*/ 	.word	0x00011270


	//   ....[145]....
        /*07b0*/ 	.word	0x00011290


	//   ....[146]....
        /*07b4*/ 	.word	0x000112b0


	//   ....[147]....
        /*07b8*/ 	.word	0x00011310


	//   ....[148]....
        /*07bc*/ 	.word	0x00011380


	//   ....[149]....
        /*07c0*/ 	.word	0x000113a0


	//   ....[150]....
        /*07c4*/ 	.word	0x00011420


	//   ....[151]....
        /*07c8*/ 	.word	0x00011440


	//   ....[152]....
        /*07cc*/ 	.word	0x000114c0


	//   ....[153]....
        /*07d0*/ 	.word	0x000114e0


	//   ....[154]....
        /*07d4*/ 	.word	0x00011560


	//   ....[155]....
        /*07d8*/ 	.word	0x00011580


	//   ....[156]....
        /*07dc*/ 	.word	0x00011600


	//   ....[157]....
        /*07e0*/ 	.word	0x00011620


	//   ....[158]....
        /*07e4*/ 	.word	0x000116a0


	//   ....[159]....
        /*07e8*/ 	.word	0x000116c0


	//   ....[160]....
        /*07ec*/ 	.word	0x00011d90


	//   ....[161]....
        /*07f0*/ 	.word	0x00011db0


	//   ....[162]....
        /*07f4*/ 	.word	0x00011e10


	//   ....[163]....
        /*07f8*/ 	.word	0x00011e20


	//   ....[164]....
        /*07fc*/ 	.word	0x00011e70


	//   ....[165]....
        /*0800*/ 	.word	0x00011e80


	//   ....[166]....
        /*0804*/ 	.word	0x00011ed0


	//   ....[167]....
        /*0808*/ 	.word	0x00011ee0


	//   ....[168]....
        /*080c*/ 	.word	0x00011f30


	//   ....[169]....
        /*0810*/ 	.word	0x00011f40


	//   ....[170]....
        /*0814*/ 	.word	0x00011f90


	//   ....[171]....
        /*0818*/ 	.word	0x00011fa0


	//   ....[172]....
        /*081c*/ 	.word	0x00011ff0


	//   ....[173]....
        /*0820*/ 	.word	0x00012000


	//   ....[174]....
        /*0824*/ 	.word	0x00012010


	//   ....[175]....
        /*0828*/ 	.word	0x00012060


	//   ....[176]....
        /*082c*/ 	.word	0x00012370


	//   ....[177]....
        /*0830*/ 	.word	0x00012380


	//   ....[178]....
        /*0834*/ 	.word	0x00012390


	//   ....[179]....
        /*0838*/ 	.word	0x000123b0


	//   ....[180]....
        /*083c*/ 	.word	0x00012400


	//   ....[181]....
        /*0840*/ 	.word	0x00012410


	//   ....[182]....
        /*0844*/ 	.word	0x00012450


	//   ....[183]....
        /*0848*/ 	.word	0x00012470


	//   ....[184]....
        /*084c*/ 	.word	0x000124c0


	//   ....[185]....
        /*0850*/ 	.word	0x000124d0


	//   ....[186]....
        /*0854*/ 	.word	0x00012510


	//   ....[187]....
        /*0858*/ 	.word	0x00012530


	//   ....[188]....
        /*085c*/ 	.word	0x00012580


	//   ....[189]....
        /*0860*/ 	.word	0x00012590


	//   ....[190]....
        /*0864*/ 	.word	0x000125b0


	//   ....[191]....
        /*0868*/ 	.word	0x000125f0


	//   ....[192]....
        /*086c*/ 	.word	0x00013c00


	//   ....[193]....
        /*0870*/ 	.word	0x00013da0


	//   ....[194]....
        /*0874*/ 	.word	0x000143e0


	//   ....[195]....
        /*0878*/ 	.word	0x000144c0


	//   ....[196]....
        /*087c*/ 	.word	0x000145a0


	//   ....[197]....
        /*0880*/ 	.word	0x00014610


	//   ....[198]....
        /*0884*/ 	.word	0x000146f0


	//   ....[199]....
        /*0888*/ 	.word	0x00014750


	//   ....[200]....
        /*088c*/ 	.word	0x00014820


	//   ....[201]....
        /*0890*/ 	.word	0x00014880


	//   ....[202]....
        /*0894*/ 	.word	0x00014950


	//   ....[203]....
        /*0898*/ 	.word	0x000149b0


	//   ....[204]....
        /*089c*/ 	.word	0x00014a80


	//   ....[205]....
        /*08a0*/ 	.word	0x00014ae0


	//   ....[206]....
        /*08a4*/ 	.word	0x00014bb0


	//   ....[207]....
        /*08a8*/ 	.word	0x00014c10


	//   ....[208]....
        /*08ac*/ 	.word	0x00014ce0


	//   ....[209]....
        /*08b0*/ 	.word	0x00014d40


	//   ....[210]....
        /*08b4*/ 	.word	0x00014e10


	//   ....[211]....
        /*08b8*/ 	.word	0x00014fb0


	//   ....[212]....
        /*08bc*/ 	.word	0x00015060


	//   ....[213]....
        /*08c0*/ 	.word	0x00015140


	//   ....[214]....
        /*08c4*/ 	.word	0x00015190


	//   ....[215]....
        /*08c8*/ 	.word	0x00015280


	//   ....[216]....
        /*08cc*/ 	.word	0x000152d0


	//   ....[217]....
        /*08d0*/ 	.word	0x000153c0


	//   ....[218]....
        /*08d4*/ 	.word	0x00015410


	//   ....[219]....
        /*08d8*/ 	.word	0x00015480


	//   ....[220]....
        /*08dc*/ 	.word	0x00015560


	//   ....[221]....
        /*08e0*/ 	.word	0x000155d0


	//   ....[222]....
        /*08e4*/ 	.word	0x00015690


	//   ....[223]....
        /*08e8*/ 	.word	0x00015700


	//   ....[224]....
        /*08ec*/ 	.word	0x000157c0


	//   ....[225]....
        /*08f0*/ 	.word	0x00015830


	//   ....[226]....
        /*08f4*/ 	.word	0x000158f0


	//   ....[227]....
        /*08f8*/ 	.word	0x00015980


	//   ....[228]....
        /*08fc*/ 	.word	0x00015a00


	//   ....[229]....
        /*0900*/ 	.word	0x00015a80


	//   ....[230]....
        /*0904*/ 	.word	0x00015b30


	//   ....[231]....
        /*0908*/ 	.word	0x00015ba0


	//   ....[232]....
        /*090c*/ 	.word	0x00015c80


	//   ....[233]....
        /*0910*/ 	.word	0x00015cf0


	//   ....[234]....
        /*0914*/ 	.word	0x00015dd0


	//   ....[235]....
        /*0918*/ 	.word	0x00015e40


	//   ....[236]....
        /*091c*/ 	.word	0x00015f20


	//   ....[237]....
        /*0920*/ 	.word	0x00015f90


	//   ....[238]....
        /*0924*/ 	.word	0x00016070


	//   ....[239]....
        /*0928*/ 	.word	0x000160e0


	//   ....[240]....
        /*092c*/ 	.word	0x000161c0


	//   ....[241]....
        /*0930*/ 	.word	0x00016230


	//   ....[242]....
        /*0934*/ 	.word	0x000162f0


	//   ....[243]....
        /*0938*/ 	.word	0x00016420


	//   ....[244]....
        /*093c*/ 	.word	0x000164c0


	//   ....[245]....
        /*0940*/ 	.word	0x00016520


	//   ....[246]....
        /*0944*/ 	.word	0x000165e0


	//   ....[247]....
        /*0948*/ 	.word	0x00016640


	//   ....[248]....
        /*094c*/ 	.word	0x00016700


	//   ....[249]....
        /*0950*/ 	.word	0x00016760


	//   ....[250]....
        /*0954*/ 	.word	0x00016820


	//   ....[251]....
        /*0958*/ 	.word	0x00016880


	//   ....[252]....
        /*095c*/ 	.word	0x00016940


	//   ....[253]....
        /*0960*/ 	.word	0x000169a0


	//   ....[254]....
        /*0964*/ 	.word	0x00016a60


	//   ....[255]....
        /*0968*/ 	.word	0x00016ac0


	//   ....[0]....
        /*096c*/ 	.word	0x00016b80


	//   ....[1]....
        /*0970*/ 	.word	0x00016be0


	//   ....[2]....
        /*0974*/ 	.word	0x00016ca0


	//   ....[3]....
        /*0978*/ 	.word	0x00016d90


	//   ....[4]....
        /*097c*/ 	.word	0x00016e20


	//   ....[5]....
        /*0980*/ 	.word	0x00016e80


	//   ....[6]....
        /*0984*/ 	.word	0x00016f30


	//   ....[7]....
        /*0988*/ 	.word	0x00016f90


	//   ....[8]....
        /*098c*/ 	.word	0x00017040


	//   ....[9]....
        /*0990*/ 	.word	0x000170a0


	//   ....[10]....
        /*0994*/ 	.word	0x00017150


	//   ....[11]....
        /*0998*/ 	.word	0x000171b0


	//   ....[12]....
        /*099c*/ 	.word	0x00017260


	//   ....[13]....
        /*09a0*/ 	.word	0x000172c0


	//   ....[14]....
        /*09a4*/ 	.word	0x00017370


	//   ....[15]....
        /*09a8*/ 	.word	0x000173d0


	//   ....[16]....
        /*09ac*/ 	.word	0x00017480


	//   ....[17]....
        /*09b0*/ 	.word	0x000174e0


	//   ....[18]....
        /*09b4*/ 	.word	0x00017590


	//   ....[19]....
        /*09b8*/ 	.word	0x000177e0


	//----- nvinfo : EIATTR_REG_RECONFIG
	.align		4
.L_268:
        /*09bc*/ 	.byte	0x01, 0x54
	.zero		2


	//----- nvinfo : EIATTR_SYSCALL_OFFSETS
	.align		4
        /*09c0*/ 	.byte	0x04, 0x46
        /*09c2*/ 	.short	(.L_270 - .L_269)


	//   ....[0]....
.L_269:
        /*09c4*/ 	.word	0x00001800


	//   ....[1]....
        /*09c8*/ 	.word	0x0000f630


	//   ....[2]....
        /*09cc*/ 	.word	0x0000f7a0


	//   ....[3]....
        /*09d0*/ 	.word	0x0000f8f0


	//   ....[4]....
        /*09d4*/ 	.word	0x0000fa30


	//   ....[5]....
        /*09d8*/ 	.word	0x00010ee0


	//----- nvinfo : EIATTR_MBARRIER_INSTR_OFFSETS
	.align		4
.L_270:
        /*09dc*/ 	.byte	0x04, 0x39
        /*09de*/ 	.short	(.L_272 - .L_271)


	//   ....[0]....
.L_271:
        /*09e0*/ 	.word	0x00000180
        /*09e4*/ 	.word	0x000000ff
        /*09e8*/ 	.word	0x00038800
        /*09ec*/ 	.short	0x0100
        /*09ee*/ 	.byte	0x08
	.zero		1


	//   ....[1]....
        /*09f0*/ 	.word	0x00000190
        /*09f4*/ 	.word	0x000000ff
        /*09f8*/ 	.word	0x00038820
        /*09fc*/ 	.short	0x0100
        /*09fe*/ 	.byte	0x08
	.zero		1


	//   ....[2]....
        /*0a00*/ 	.word	0x00000280
        /*0a04*/ 	.word	0x000000ff
        /*0a08*/ 	.word	0x00038830
        /*0a0c*/ 	.short	0x0100
        /*0a0e*/ 	.byte	0x08
	.zero		1


	//   ....[3]....
        /*0a10*/ 	.word	0x00000290
        /*0a14*/ 	.word	0x000000ff
        /*0a18*/ 	.word	0x00038840
        /*0a1c*/ 	.short	0x0100
        /*0a1e*/ 	.byte	0x08
	.zero		1


	//   ....[4]....
        /*0a20*/ 	.word	0x000002a0
        /*0a24*/ 	.word	0x000000ff
        /*0a28*/ 	.word	0x00038838
        /*0a2c*/ 	.short	0x0100
        /*0a2e*/ 	.byte	0x08
	.zero		1


	//   ....[5]....
        /*0a30*/ 	.word	0x000002b0
        /*0a34*/ 	.word	0x000000ff
        /*0a38*/ 	.word	0x00038848
        /*0a3c*/ 	.short	0x0100
        /*0a3e*/ 	.byte	0x08
	.zero		1


	//   ....[6]....
        /*0a40*/ 	.word	0x000003e0
        /*0a44*/ 	.word	0x000000ff
        /*0a48*/ 	.word	0x00038850
        /*0a4c*/ 	.short	0x0100
        /*0a4e*/ 	.byte	0x08
	.zero		1


	//   ....[7]....
        /*0a50*/ 	.word	0x000003f0
        /*0a54*/ 	.word	0x000000ff
        /*0a58*/ 	.word	0x00038860
        /*0a5c*/ 	.short	0x0100
        /*0a5e*/ 	.byte	0x08
	.zero		1


	//   ....[8]....
        /*0a60*/ 	.word	0x00000400
        /*0a64*/ 	.word	0x000000ff
        /*0a68*/ 	.word	0x00038858
        /*0a6c*/ 	.short	0x0100
        /*0a6e*/ 	.byte	0x08
	.zero		1


	//   ....[9]....
        /*0a70*/ 	.word	0x00000410
        /*0a74*/ 	.word	0x000000ff
        /*0a78*/ 	.word	0x00038868
        /*0a7c*/ 	.short	0x0100
        /*0a7e*/ 	.byte	0x08
	.zero		1


	//   ....[10]....
        /*0a80*/ 	.word	0x00000500
        /*0a84*/ 	.word	0x000000ff
        /*0a88*/ 	.word	0x00038870
        /*0a8c*/ 	.short	0x0100
        /*0a8e*/ 	.byte	0x06
	.zero		1


	//   ....[11]....
        /*0a90*/ 	.word	0x00000510
        /*0a94*/ 	.word	0x000000ff
        /*0a98*/ 	.word	0x00038880
        /*0a9c*/ 	.short	0x0100
        /*0a9e*/ 	.byte	0x06
	.zero		1


	//   ....[12]....
        /*0aa0*/ 	.word	0x00000520
        /*0aa4*/ 	.word	0x000000ff
        /*0aa8*/ 	.word	0x00038878
        /*0aac*/ 	.short	0x0100
        /*0aae*/ 	.byte	0x06
	.zero		1


	//   ....[13]....
        /*0ab0*/ 	.word	0x00000530
        /*0ab4*/ 	.word	0x000000ff
        /*0ab8*/ 	.word	0x00038888
        /*0abc*/ 	.short	0x0100
        /*0abe*/ 	.byte	0x06
	.zero		1


	//   ....[14]....
        /*0ac0*/ 	.word	0x00000660
        /*0ac4*/ 	.word	0x000000ff
        /*0ac8*/ 	.word	0x00038890
        /*0acc*/ 	.short	0x0100
        /*0ace*/ 	.byte	0x08
	.zero		1


	//   ....[15]....
        /*0ad0*/ 	.word	0x00000670
        /*0ad4*/ 	.word	0x000000ff
        /*0ad8*/ 	.word	0x000388a0
        /*0adc*/ 	.short	0x0100
        /*0ade*/ 	.byte	0x08
	.zero		1


	//   ....[16]....
        /*0ae0*/ 	.word	0x00000680
        /*0ae4*/ 	.word	0x000000ff
        /*0ae8*/ 	.word	0x00038898
        /*0aec*/ 	.short	0x0100
        /*0aee*/ 	.byte	0x08
	.zero		1


	//   ....[17]....
        /*0af0*/ 	.word	0x00000690
        /*0af4*/ 	.word	0x000000ff
        /*0af8*/ 	.word	0x000388a8
        /*0afc*/ 	.short	0x0100
        /*0afe*/ 	.byte	0x08
	.zero		1


	//   ....[18]....
        /*0b00*/ 	.word	0x000007e0
        /*0b04*/ 	.word	0x000000ff
        /*0b08*/ 	.word	0x000388b0
        /*0b0c*/ 	.short	0x0100
        /*0b0e*/ 	.byte	0x08
	.zero		1


	//   ....[19]....
        /*0b10*/ 	.word	0x000007f0
        /*0b14*/ 	.word	0x000000ff
        /*0b18*/ 	.word	0x000388c0
        /*0b1c*/ 	.short	0x0100
        /*0b1e*/ 	.byte	0x08
	.zero		1


	//   ....[20]....
        /*0b20*/ 	.word	0x00000800
        /*0b24*/ 	.word	0x000000ff
        /*0b28*/ 	.word	0x000388b8
        /*0b2c*/ 	.short	0x0100
        /*0b2e*/ 	.byte	0x08
	.zero		1


	//   ....[21]....
        /*0b30*/ 	.word	0x00000810
        /*0b34*/ 	.word	0x000000ff
        /*0b38*/ 	.word	0x000388c8
        /*0b3c*/ 	.short	0x0100
        /*0b3e*/ 	.byte	0x08
	.zero		1


	//   ....[22]....
        /*0b40*/ 	.word	0x00001b40
        /*0b44*/ 	.word	0x000000ff
        /*0b48*/ 	.word	0x00038800
        /*0b4c*/ 	.short	0x010a
        /*0b4e*/ 	.byte	0x2f
	.zero		1


	//   ....[23]....
        /*0b50*/ 	.word	0x00001c30
        /*0b54*/ 	.word	0x000000ff
        /*0b58*/ 	.word	0x00038830
        /*0b5c*/ 	.short	0x010a
        /*0b5e*/ 	.byte	0x34
	.zero		1


	//   ....[24]....
        /*0b60*/ 	.word	0x00001c70
        /*0b64*/ 	.word	0x000000ff
        /*0b68*/ 	.word	0x00038830
        /*0b6c*/ 	.short	0x010a
        /*0b6e*/ 	.byte	0x34
	.zero		1


	//   ....[25]....
        /*0b70*/ 	.word	0x00002930
        /*0b74*/ 	.word	0x000000ff
        /*0b78*/ 	.word	0x00000000
        /*0b7c*/ 	.short	0x0101
        /*0b7e*/ 	.byte	0x06
	.zero		1


	//   ....[26]....
        /*0b80*/ 	.word	0x00004560
        /*0b84*/ 	.word	0x000000ff
        /*0b88*/ 	.word	0x00038850
        /*0b8c*/ 	.short	0x010a
        /*0b8e*/ 	.byte	0x34
	.zero		1


	//   ....[27]....
        /*0b90*/ 	.word	0x000045a0
        /*0b94*/ 	.word	0x000000ff
        /*0b98*/ 	.word	0x00038850
        /*0b9c*/ 	.short	0x010a
        /*0b9e*/ 	.byte	0x34
	.zero		1


	//   ....[28]....
        /*0ba0*/ 	.word	0x00004860
        /*0ba4*/ 	.word	0x000000ff
        /*0ba8*/ 	.word	0x00000000
        /*0bac*/ 	.short	0x0101
        /*0bae*/ 	.byte	0x34
	.zero		1


	//   ....[29]....
        /*0bb0*/ 	.word	0x00004a20
        /*0bb4*/ 	.word	0x000000ff
        /*0bb8*/ 	.word	0x00038830
        /*0bbc*/ 	.short	0x010a
        /*0bbe*/ 	.byte	0x34
	.zero		1


	//   ....[30]....
        /*0bc0*/ 	.word	0x00004a70
        /*0bc4*/ 	.word	0x000000ff
        /*0bc8*/ 	.word	0x00038830
        /*0bcc*/ 	.short	0x010a
        /*0bce*/ 	.byte	0x34
	.zero		1


	//   ....[31]....
        /*0bd0*/ 	.word	0x00005490
        /*0bd4*/ 	.word	0x000000ff
        /*0bd8*/ 	.word	0x00000000
        /*0bdc*/ 	.short	0x0101
        /*0bde*/ 	.byte	0x06
	.zero		1


	//   ....[32]....
        /*0be0*/ 	.word	0x00007a80
        /*0be4*/ 	.word	0x000000ff
        /*0be8*/ 	.word	0x00038850
        /*0bec*/ 	.short	0x010a
        /*0bee*/ 	.byte	0x34
	.zero		1


	//   ....[33]....
        /*0bf0*/ 	.word	0x00007ae0
        /*0bf4*/ 	.word	0x000000ff
        /*0bf8*/ 	.word	0x00038850
        /*0bfc*/ 	.short	0x010a
        /*0bfe*/ 	.byte	0x34
	.zero		1


	//   ....[34]....
        /*0c00*/ 	.word	0x00007d20
        /*0c04*/ 	.word	0x000000ff
        /*0c08*/ 	.word	0x00000000
        /*0c0c*/ 	.short	0x0101
        /*0c0e*/ 	.byte	0x34
	.zero		1


	//   ....[35]....
        /*0c10*/ 	.word	0x00007e60
        /*0c14*/ 	.word	0x000000ff
        /*0c18*/ 	.word	0x00038830
        /*0c1c*/ 	.short	0x010a
        /*0c1e*/ 	.byte	0x2e
	.zero		1


	//   ....[36]....
        /*0c20*/ 	.word	0x00007ea0
        /*0c24*/ 	.word	0x000000ff
        /*0c28*/ 	.word	0x00038830
        /*0c2c*/ 	.short	0x010a
        /*0c2e*/ 	.byte	0x2e
	.zero		1


	//   ....[37]....
        /*0c30*/ 	.word	0x00008660
        /*0c34*/ 	.word	0x000000ff
        /*0c38*/ 	.word	0x00000000
        /*0c3c*/ 	.short	0x0101
        /*0c3e*/ 	.byte	0x06
	.zero		1


	//   ....[38]....
        /*0c40*/ 	.word	0x0000a520
        /*0c44*/ 	.word	0x000000ff
        /*0c48*/ 	.word	0x00038850
        /*0c4c*/ 	.short	0x010a
        /*0c4e*/ 	.byte	0x2e
	.zero		1


	//   ....[39]....
        /*0c50*/ 	.word	0x0000a570
        /*0c54*/ 	.word	0x000000ff
        /*0c58*/ 	.word	0x00038850
        /*0c5c*/ 	.short	0x010a
        /*0c5e*/ 	.byte	0x2e
	.zero		1


	//   ....[40]....
        /*0c60*/ 	.word	0x0000a7a0
        /*0c64*/ 	.word	0x000000ff
        /*0c68*/ 	.word	0x00000000
        /*0c6c*/ 	.short	0x0101
        /*0c6e*/ 	.byte	0x2e
	.zero		1


	//   ....[41]....
        /*0c70*/ 	.word	0x0000d860
        /*0c74*/ 	.word	0x000000ff
        /*0c78*/ 	.word	0x00000000
        /*0c7c*/ 	.short	0x0101
        /*0c7e*/ 	.byte	0x05
	.zero		1


	//   ....[42]....
        /*0c80*/ 	.word	0x0000fe20
        /*0c84*/ 	.word	0x00000006
        /*0c88*/ 	.word	0x00038880
        /*0c8c*/ 	.short	0x010a
        /*0c8e*/ 	.byte	0x3f
	.zero		1


	//   ....[43]....
        /*0c90*/ 	.word	0x00010580
        /*0c94*/ 	.word	0x00000006
        /*0c98*/ 	.word	0x00038870
        /*0c9c*/ 	.short	0x0107
        /*0c9e*/ 	.byte	0x3f
	.zero		1


	//   ....[44]....
        /*0ca0*/ 	.word	0x00010640
        /*0ca4*/ 	.word	0x00000006
        /*0ca8*/ 	.word	0x00038870
        /*0cac*/ 	.short	0x0101
        /*0cae*/ 	.byte	0x3f
	.zero		1


	//   ....[45]....
        /*0cb0*/ 	.word	0x00010670
        /*0cb4*/ 	.word	0x00000006
        /*0cb8*/ 	.word	0x00038840
        /*0cbc*/ 	.short	0x010a
        /*0cbe*/ 	.byte	0x3f
	.zero		1


	//   ....[46]....
        /*0cc0*/ 	.word	0x00010cc0
        /*0cc4*/ 	.word	0x00000006
        /*0cc8*/ 	.word	0x00038830
        /*0ccc*/ 	.short	0x0107
        /*0cce*/ 	.byte	0x3f
	.zero		1


	//   ....[47]....
        /*0cd0*/ 	.word	0x00010d90
        /*0cd4*/ 	.word	0x00000006
        /*0cd8*/ 	.word	0x00038830
        /*0cdc*/ 	.short	0x0101
        /*0cde*/ 	.byte	0x3f
	.zero		1


	//   ....[48]....
        /*0ce0*/ 	.word	0x00011790
        /*0ce4*/ 	.word	0x00000011
        /*0ce8*/ 	.word	0x00038800
        /*0cec*/ 	.short	0x0107
        /*0cee*/ 	.byte	0x3f
	.zero		1


	//   ....[49]....
        /*0cf0*/ 	.word	0x00011880
        /*0cf4*/ 	.word	0x00000011
        /*0cf8*/ 	.word	0x00038800
        /*0cfc*/ 	.short	0x0101
        /*0cfe*/ 	.byte	0x3f
	.zero		1


	//   ....[50]....
        /*0d00*/ 	.word	0x000118a0
        /*0d04*/ 	.word	0x00000011
        /*0d08*/ 	.word	0x00038820
        /*0d0c*/ 	.short	0x010a
        /*0d0e*/ 	.byte	0x3f
	.zero		1


	//   ....[51]....
        /*0d10*/ 	.word	0x00011bf0
        /*0d14*/ 	.word	0x00000000
        /*0d18*/ 	.word	0x00038880
        /*0d1c*/ 	.short	0x010a
        /*0d1e*/ 	.byte	0x3f
	.zero		1


	//   ....[52]....
        /*0d20*/ 	.word	0x000120f0
        /*0d24*/ 	.word	0x00000000
        /*0d28*/ 	.word	0x00038870
        /*0d2c*/ 	.short	0x0107
        /*0d2e*/ 	.byte	0x3f
	.zero		1


	//   ....[53]....
        /*0d30*/ 	.word	0x000121b0
        /*0d34*/ 	.word	0x00000000
        /*0d38*/ 	.word	0x00038870
        /*0d3c*/ 	.short	0x0101
        /*0d3e*/ 	.byte	0x3f
	.zero		1


	//   ....[54]....
        /*0d40*/ 	.word	0x000121e0
        /*0d44*/ 	.word	0x00000000
        /*0d48*/ 	.word	0x00038840
        /*0d4c*/ 	.short	0x010a
        /*0d4e*/ 	.byte	0x3f
	.zero		1


	//   ....[55]....
        /*0d50*/ 	.word	0x000126b0
        /*0d54*/ 	.word	0x00000000
        /*0d58*/ 	.word	0x00038830
        /*0d5c*/ 	.short	0x0107
        /*0d5e*/ 	.byte	0x3f
	.zero		1


	//   ....[56]....
        /*0d60*/ 	.word	0x00012770
        /*0d64*/ 	.word	0x00000000
        /*0d68*/ 	.word	0x00038830
        /*0d6c*/ 	.short	0x0101
        /*0d6e*/ 	.byte	0x3f
	.zero		1


	//   ....[57]....
        /*0d70*/ 	.word	0x00012800
        /*0d74*/ 	.word	0x00000012
        /*0d78*/ 	.word	0x00038870
        /*0d7c*/ 	.short	0x010a
        /*0d7e*/ 	.byte	0x3f
	.zero		1


	//   ....[58]....
        /*0d80*/ 	.word	0x00012890
        /*0d84*/ 	.word	0x00000012
        /*0d88*/ 	.word	0x00038860
        /*0d8c*/ 	.short	0x010a
        /*0d8e*/ 	.byte	0x3f
	.zero		1


	//   ....[59]....
        /*0d90*/ 	.word	0x00012ff0
        /*0d94*/ 	.word	0x00000012
        /*0d98*/ 	.word	0x00038850
        /*0d9c*/ 	.short	0x0101
        /*0d9e*/ 	.byte	0x3f
	.zero		1


	//   ....[60]....
        /*0da0*/ 	.word	0x00013070
        /*0da4*/ 	.word	0x00000012
        /*0da8*/ 	.word	0x00000000
        /*0dac*/ 	.short	0x0101
        /*0dae*/ 	.byte	0x3f
	.zero		1


	//   ....[61]....
        /*0db0*/ 	.word	0x00013240
        /*0db4*/ 	.word	0x00000013
        /*0db8*/ 	.word	0x00038870
        /*0dbc*/ 	.short	0x010a
        /*0dbe*/ 	.byte	0x3f
	.zero		1


	//   ....[62]....
        /*0dc0*/ 	.word	0x000132d0
        /*0dc4*/ 	.word	0x00000013
        /*0dc8*/ 	.word	0x00038860
        /*0dcc*/ 	.short	0x010a
        /*0dce*/ 	.byte	0x3f
	.zero		1


	//   ....[63]....
        /*0dd0*/ 	.word	0x00013a30
        /*0dd4*/ 	.word	0x00000013
        /*0dd8*/ 	.word	0x00038850
        /*0ddc*/ 	.short	0x0101
        /*0dde*/ 	.byte	0x3f
	.zero		1


	//   ....[64]....
        /*0de0*/ 	.word	0x00013ab0
        /*0de4*/ 	.word	0x00000000
        /*0de8*/ 	.word	0x00000000
        /*0dec*/ 	.short	0x0101
        /*0dee*/ 	.byte	0x3f
	.zero		1


	//   ....[65]....
        /*0df0*/ 	.word	0x00013d20
        /*0df4*/ 	.word	0x00000005
        /*0df8*/ 	.word	0x00038820
        /*0dfc*/ 	.short	0x010a
        /*0dfe*/ 	.byte	0x3f
	.zero		1


	//   ....[66]....
        /*0e00*/ 	.word	0x00013ea0
        /*0e04*/ 	.word	0x00000003
        /*0e08*/ 	.word	0x00038840
        /*0e0c*/ 	.short	0x010a
        /*0e0e*/ 	.byte	0x3f
	.zero		1


	//   ....[67]....
        /*0e10*/ 	.word	0x00013f40
        /*0e14*/ 	.word	0x00000019
        /*0e18*/ 	.word	0x00038840
        /*0e1c*/ 	.short	0x010a
        /*0e1e*/ 	.byte	0x3f
	.zero		1


	//   ....[68]....
        /*0e20*/ 	.word	0x00013f80
        /*0e24*/ 	.word	0x00000003
        /*0e28*/ 	.word	0x00038860
        /*0e2c*/ 	.short	0x010a
        /*0e2e*/ 	.byte	0x3f
	.zero		1


	//   ....[69]....
        /*0e30*/ 	.word	0x00013fc0
        /*0e34*/ 	.word	0x00000019
        /*0e38*/ 	.word	0x00038860
        /*0e3c*/ 	.short	0x010a
        /*0e3e*/ 	.byte	0x3f
	.zero		1


	//   ....[70]....
        /*0e40*/ 	.word	0x00014000
        /*0e44*/ 	.word	0x00000003
        /*0e48*/ 	.word	0x00038880
        /*0e4c*/ 	.short	0x010a
        /*0e4e*/ 	.byte	0x3f
	.zero		1


	//   ....[71]....
        /*0e50*/ 	.word	0x00014040
        /*0e54*/ 	.word	0x00000019
        /*0e58*/ 	.word	0x00038880
        /*0e5c*/ 	.short	0x010a
        /*0e5e*/ 	.byte	0x3f
	.zero		1


	//   ....[72]....
        /*0e60*/ 	.word	0x000140b0
        /*0e64*/ 	.word	0x00000003
        /*0e68*/ 	.word	0x00038800
        /*0e6c*/ 	.short	0x010a
        /*0e6e*/ 	.byte	0x3f
	.zero		1


	//   ....[73]....
        /*0e70*/ 	.word	0x00014110
        /*0e74*/ 	.word	0x00000003
        /*0e78*/ 	.word	0x00038830
        /*0e7c*/ 	.short	0x010a
        /*0e7e*/ 	.byte	0x3f
	.zero		1


	//   ....[74]....
        /*0e80*/ 	.word	0x00014170
        /*0e84*/ 	.word	0x00000007
        /*0e88*/ 	.word	0x00038850
        /*0e8c*/ 	.short	0x010a
        /*0e8e*/ 	.byte	0x3f
	.zero		1


	//   ....[75]....
        /*0e90*/ 	.word	0x000141e0
        /*0e94*/ 	.word	0x00000004
        /*0e98*/ 	.word	0x00038830
        /*0e9c*/ 	.short	0x010a
        /*0e9e*/ 	.byte	0x3f
	.zero		1


	//   ....[76]....
        /*0ea0*/ 	.word	0x00014250
        /*0ea4*/ 	.word	0x00000006
        /*0ea8*/ 	.word	0x00038850
        /*0eac*/ 	.short	0x010a
        /*0eae*/ 	.byte	0x3f
	.zero		1


	//   ....[77]....
        /*0eb0*/ 	.word	0x000142b0
        /*0eb4*/ 	.word	0x00000004
        /*0eb8*/ 	.word	0x00038830
        /*0ebc*/ 	.short	0x010a
        /*0ebe*/ 	.byte	0x3f
	.zero		1


	//   ....[78]....
        /*0ec0*/ 	.word	0x00014310
        /*0ec4*/ 	.word	0x00000008
        /*0ec8*/ 	.word	0x00038850
        /*0ecc*/ 	.short	0x010a
        /*0ece*/ 	.byte	0x3f
	.zero		1


	//   ....[79]....
        /*0ed0*/ 	.word	0x00014410
        /*0ed4*/ 	.word	0x00000006
        /*0ed8*/ 	.word	0x00038880
        /*0edc*/ 	.short	0x010a
        /*0ede*/ 	.byte	0x3f
	.zero		1


	//   ....[80]....
        /*0ee0*/ 	.word	0x00014f00
        /*0ee4*/ 	.word	0x00000006
        /*0ee8*/ 	.word	0x00038840
        /*0eec*/ 	.short	0x010a
        /*0eee*/ 	.byte	0x3f
	.zero		1


	//   ....[81]....
        /*0ef0*/ 	.word	0x00016320
        /*0ef4*/ 	.word	0x00000011
        /*0ef8*/ 	.word	0x00038820
        /*0efc*/ 	.short	0x010a
        /*0efe*/ 	.byte	0x3f
	.zero		1


	//   ....[82]....
        /*0f00*/ 	.word	0x00016370
        /*0f04*/ 	.word	0x00000000
        /*0f08*/ 	.word	0x00038880
        /*0f0c*/ 	.short	0x010a
        /*0f0e*/ 	.byte	0x3f
	.zero		1


	//   ....[83]....
        /*0f10*/ 	.word	0x00016ce0
        /*0f14*/ 	.word	0x00000000
        /*0f18*/ 	.word	0x00038840
        /*0f1c*/ 	.short	0x010a
        /*0f1e*/ 	.byte	0x3f
	.zero		1


	//   ....[84]....
        /*0f20*/ 	.word	0x000175c0
        /*0f24*/ 	.word	0x00000012
        /*0f28*/ 	.word	0x00038870
        /*0f2c*/ 	.short	0x010a
        /*0f2e*/ 	.byte	0x3f
	.zero		1


	//   ....[85]....
        /*0f30*/ 	.word	0x00017610
        /*0f34*/ 	.word	0x00000012
        /*0f38*/ 	.word	0x00038860
        /*0f3c*/ 	.short	0x010a
        /*0f3e*/ 	.byte	0x3f
	.zero		1


	//   ....[86]....
        /*0f40*/ 	.word	0x00017660
        /*0f44*/ 	.word	0x00000013
        /*0f48*/ 	.word	0x00038870
        /*0f4c*/ 	.short	0x010a
        /*0f4e*/ 	.byte	0x3f
	.zero		1


	//   ....[87]....
        /*0f50*/ 	.word	0x000176b0
        /*0f54*/ 	.word	0x00000013
        /*0f58*/ 	.word	0x00038860
        /*0f5c*/ 	.short	0x010a
        /*0f5e*/ 	.byte	0x3f
	.zero		1


	//   ....[88]....
        /*0f60*/ 	.word	0x00017700
        /*0f64*/ 	.word	0x00000005
        /*0f68*/ 	.word	0x00038820
        /*0f6c*/ 	.short	0x010a
        /*0f6e*/ 	.byte	0x3f
	.zero		1


	//   ....[89]....
        /*0f70*/ 	.word	0x000178a0
        /*0f74*/ 	.word	0x00000003
        /*0f78*/ 	.word	0x00038840
        /*0f7c*/ 	.short	0x010a
        /*0f7e*/ 	.byte	0x3f
	.zero		1


	//   ....[90]....
        /*0f80*/ 	.word	0x000178f0
        /*0f84*/ 	.word	0x00000019
        /*0f88*/ 	.word	0x00038840
        /*0f8c*/ 	.short	0x010a
        /*0f8e*/ 	.byte	0x3f
	.zero		1


	//   ....[91]....
        /*0f90*/ 	.word	0x00017940
        /*0f94*/ 	.word	0x00000003
        /*0f98*/ 	.word	0x00038860
        /*0f9c*/ 	.short	0x010a
        /*0f9e*/ 	.byte	0x3f
	.zero		1


	//   ....[92]....
        /*0fa0*/ 	.word	0x00017990
        /*0fa4*/ 	.word	0x00000019
        /*0fa8*/ 	.word	0x00038860
        /*0fac*/ 	.short	0x010a
        /*0fae*/ 	.byte	0x3f
	.zero		1


	//   ....[93]....
        /*0fb0*/ 	.word	0x000179e0
        /*0fb4*/ 	.word	0x00000003
        /*0fb8*/ 	.word	0x00038880
        /*0fbc*/ 	.short	0x010a
        /*0fbe*/ 	.byte	0x3f
	.zero		1


	//----- nvinfo : EIATTR_NUM_MBARRIERS
	.align		4
.L_272:
        /*0fc0*/ 	.byte	0x03, 0x38
        /*0fc2*/ 	.short	0x0016


	//----- nvinfo : EIATTR_EXIT_INSTR_OFFSETS
	.align		4
        /*0fc4*/ 	.byte	0x04, 0x1c
        /*0fc6*/ 	.short	(.L_274 - .L_273)


	//   ....[0]....
.L_273:
        /*0fc8*/ 	.word	0x00000990


	//   ....[1]....
        /*0fcc*/ 	.word	0x0000e9b0


	//   ....[2]....
        /*0fd0*/ 	.word	0x00014090


	//----- nvinfo : EIATTR_MAX_THREADS
	.align		4
.L_274:
        /*0fd4*/ 	.byte	0x04, 0x05
        /*0fd6*/ 	.short	(.L_276 - .L_275)
.L_275:
        /*0fd8*/ 	.word	0x00000180
        /*0fdc*/ 	.word	0x00000001
        /*0fe0*/ 	.word	0x00000001


	//----- nvinfo : EIATTR_CRS_STACK_SIZE
	.align		4
.L_276:
        /*0fe4*/ 	.byte	0x04, 0x1e
        /*0fe6*/ 	.short	(.L_278 - .L_277)
.L_277:
        /*0fe8*/ 	.word	0x00000000


	//----- nvinfo : EIATTR_CBANK_PARAM_SIZE
	.align		4
.L_278:
        /*0fec*/ 	.byte	0x03, 0x19
        /*0fee*/ 	.short	0x0af0


	//----- nvinfo : EIATTR_PARAM_CBANK
	.align		4
        /*0ff0*/ 	.byte	0x04, 0x0a
        /*0ff2*/ 	.short	(.L_280 - .L_279)
	.align		4
.L_279:
        /*0ff4*/ 	.word	index@(.nv.constant0._ZN7cutlass13device_kernelIN5flash11enable_sm90INS1_16FlashAttnFwdSm90INS1_25CollectiveMainloopFwdSm90ILi2EN4cute5tupleIJNS5_1CILi1EEES8_S8_EEENS6_IJNS7_ILi128EEESA_NS7_ILi256EEEEEELi256ENS_12float_e4m3_tEfNS_4arch4Sm90ELb1ELb0ELb1ELb0ELb1ELb0ELb0ELb1ELb0ELb1ELb0ELb0EEENS1_21CollectiveEpilogueFwdINS6_IJSA_SB_SA_EEES9_NS_10bfloat16_tESF_Li256ELb0ELb1ELb0ELb1EEENS1_30DynamicPersistentTileSchedulerILi256ELi128ELb0ELb1ELb1EEEEEEEEEvNT_6ParamsE)
        /*0ff8*/ 	.short	0x0210
        /*0ffa*/ 	.short	0x0af0


	//----- nvinfo : EIATTR_SW_WAR
	.align		4
.L_280:
        /*0ffc*/ 	.byte	0x04, 0x36
        /*0ffe*/ 	.short	(.L_282 - .L_281)
.L_281:
        /*1000*/ 	.word	0x00000008
.L_282:


//--------------------- .nv.info._ZN7cutlass13device_kernelIN5flash11enable_sm90INS1_16FlashAttnFwdSm90INS1_25CollectiveMainloopFwdSm90ILi2EN4cute5tupleIJNS5_1CILi1EEES8_S8_EEENS6_IJNS7_ILi128EEESA_NS7_ILi256EEEEEELi256ENS_12float_e4m3_tEfNS_4arch4Sm90ELb1ELb0ELb1ELb1ELb1ELb0ELb0ELb1ELb0ELb1ELb0ELb0EEENS1_21CollectiveEpilogueFwdINS6_IJSA_SB_SA_EEES9_NS_10bfloat16_tESF_Li256ELb1ELb1ELb0ELb1EEENS1_36VarlenDynamicPersistentTileSchedulerILi128ELi128ELi256ELi128ELb0ELb1ELb1ELb1ELb1ELb1EEEEEEEEEvNT_6ParamsE --------------------------
	.section	.nv.info._ZN7cutlass13device_kernelIN5flash11enable_sm90INS1_16FlashAttnFwdSm90INS1_25CollectiveMainloopFwdSm90ILi2EN4cute5tupleIJNS5_1CILi1EEES8_S8_EEENS6_IJNS7_ILi128EEESA_NS7_ILi256EEEEEELi256ENS_12float_e4m3_tEfNS_4arch4Sm90ELb1ELb0ELb1ELb1ELb1ELb0ELb0ELb1ELb0ELb1ELb0ELb0EEENS1_21CollectiveEpilogueFwdINS6_IJSA_SB_SA_EEES9_NS_10bfloat16_tESF_Li256ELb1ELb1ELb0ELb1EEENS1_36VarlenDynamicPersistentTileSchedulerILi128ELi128ELi256ELi128ELb0ELb1ELb1ELb1ELb1ELb1EEEEEEEEEvNT_6ParamsE,"",@"SHT_CUDA_INFO"
	.sectionflags	@""
	.align	4


	//----- nvinfo : EIATTR_CUDA_API_VERSION
	.align		4
        /*0000*/ 	.byte	0x04, 0x37
        /*0002*/ 	.short	(.L_284 - .L_283)
.L_283:
        /*0004*/ 	.word	0x00000082


	//----- nvinfo : EIATTR_KPARAM_INFO
	.align		4
.L_284:
        /*0008*/ 	.byte	0x04, 0x17
        /*000a*/ 	.short	(.L_286 - .L_285)
.L_285:
        /*000c*/ 	.word	0x00000000
        /*0010*/ 	.short	0x0000
        /*0012*/ 	.short	0x0070
        /*0014*/ 	.byte	0x00, 0xf0, 0x01, 0x2a


	//----- nvinfo : EIATTR_SPARSE_MMA_MASK
	.align		4
.L_286:
        /*0018*/ 	.byte	0x03, 0x50
        /*001a*/ 	.short	0x0000


	//----- nvinfo : EIATTR_MAXREG_COUNT
	.align		4
        /*001c*/ 	.byte	0x03, 0x1b
        /*001e*/ 	.short	0x00a8


	//----- nvinfo : EIATTR_NUM_BARRIERS
	.align		4
        /*0020*/ 	.byte	0x02, 0x4c
        /*0022*/ 	.byte	0x10
	.zero		1


	//----- nvinfo : EIATTR_EXTERNS
	.align		4
        /*0024*/ 	.byte	0x04, 0x0f
        /*0026*/ 	.short	(.L_288 - .L_287)


	//   ....[0]....
	.align		4
.L_287:
        /*0028*/ 	.word	index@(__assertfail)


	//----- nvinfo : EIATTR_ANNOTATIONS
	.align		4
.L_288:
        /*002c*/ 	.byte	0x04, 0x55
        /*002e*/ 	.short	(.L_290 - .L_289)


	//   ....[0]....
.L_289:
        /* <DEDUP_REMOVED lines=8> */


	//----- nvinfo : EIATTR_MERCURY_ISA_VERSION
	.align		4
.L_290:
        /*0098*/ 	.byte	0x03, 0x5f
        /*009a*/ 	.short	0x0101


	//----- nvinfo : EIATTR_UNUSED_LOAD_BYTE_OFFSET
	.align		4
        /*009c*/ 	.byte	0x04, 0x44
        /*009e*/ 	.short	(.L_292 - .L_291)


	//   ....[0]....
.L_291:
        /*00a0*/ 	.word	0x00000980
        /*00a4*/ 	.word	0x0000fff0


	//   ....[1]....
        /*00a8*/ 	.word	0x0000b530
        /*00ac*/ 	.word	0x0000fff0


	//----- nvinfo : EIATTR_INT_WARP_WIDE_INSTR_OFFSETS
	.align		4
.L_292:
        /*00b0*/ 	.byte	0x04, 0x31
        /*00b2*/ 	.short	(.L_294 - .L_293)


	//   ....[0]....
.L_293:
        /*00b4*/ 	.word	0x000000c0


	//   ....[1]....
        /*00b8*/ 	.word	0x000000d0


	//   ....[2]....
        /*00bc*/ 	.word	0x00000170


	//   ....[3]....
        /*00c0*/ 	.word	0x000104c0


	//   ....[4]....
        /*00c4*/ 	.word	0x00010550


	//   ....[5]....
        /*00c8*/ 	.word	0x00014330


	//   ....[6]....
        /*00cc*/ 	.word	0x000143c0


	//----- nvinfo : EIATTR_COOP_GROUP_MASK_REGIDS
	.align		4
.L_294:
        /*00d0*/ 	.byte	0x04, 0x29
        /*00d2*/ 	.short	(.L_296 - .L_295)


	//   ....[0]....
.L_295:
        /*00d4*/ 	.word	0xffffffff


	//   ....[1]....
        /*00d8*/ 	.word	0xffffffff


	//   ....[2]....
        /*00dc*/ 	.word	0xffffffff


	//   ....[3]....
        /*00e0*/ 	.word	0xffffffff


	//   ....[4]....
        /*00e4*/ 	.word	0xffffffff


	//   ....[5]....
        /*00e8*/ 	.word	0xffffffff


	//   ....[6]....
        /*00ec*/ 	.word	0xffffffff


	//   ....[7]....
        /*00f0*/ 	.word	0xffffffff


	//   ....[8]....
        /*00f4*/ 	.word	0xffffffff


	//   ....[9]....
        /*00f8*/ 	.word	0xffffffff


	//   ....[10]....
        /*00fc*/ 	.word	0xffffffff


	//   ....[11]....
        /*0100*/ 	.word	0xffffffff


	//   ....[12]....
        /*0104*/ 	.word	0xffffffff


	//   ....[13]....
        /*0108*/ 	.word	0xffffffff


	//   ....[14]....
        /*010c*/ 	.word	0xffffffff


	//   ....[15]....
        /*0110*/ 	.word	0xffffffff


	//   ....[16]....
        /*0114*/ 	.word	0xffffffff


	//   ....[17]....
        /*0118*/ 	.word	0xffffffff


	//   ....[18]....
        /*011c*/ 	.word	0xffffffff


	//   ....[19]....
        /*0120*/ 	.word	0xffffffff


	//   ....[20]....
        /*0124*/ 	.word	0xffffffff


	//   ....[21]....
        /*0128*/ 	.word	0xffffffff


	//   ....[22]....
        /*012c*/ 	.word	0xffffffff


	//   ....[23]....
        /*0130*/ 	.word	0xffffffff


	//   ....[24]....
        /*0134*/ 	.word	0xffffffff


	//   ....[25]....
        /*0138*/ 	.word	0xffffffff


	//   ....[26]....
        /*013c*/ 	.word	0xffffffff


	//   ....[27]....
        /*0140*/ 	.word	0xffffffff


	//   ....[28]....
        /*0144*/ 	.word	0xffffffff


	//   ....[29]....
        /*0148*/ 	.word	0xffffffff


	//   ....[30]....
        /*014c*/ 	.word	0xffffffff


	//   ....[31]....
        /*0150*/ 	.word	0xffffffff


	//   ....[32]....
        /*0154*/ 	.word	0xffffffff


	//   ....[33]....
        /*0158*/ 	.word	0xffffffff


	//   ....[34]....
        /*015c*/ 	.word	0xffffffff


	//   ....[35]....
        /*0160*/ 	.word	0xffffffff


	//   ....[36]....
        /*0164*/ 	.word	0xffffffff


	//   ....[37]....
        /*0168*/ 	.word	0xffffffff


	//   ....[38]....
        /*016c*/ 	.word	0xffffffff


	//   ....[39]....
        /*0170*/ 	.word	0xffffffff


	//   ....[40]....
        /*0174*/ 	.word	0xffffffff


	//   ....[41]....
        /*0178*/ 	.word	0xffffffff


	//   ....[42]....
        /*017c*/ 	.word	0xffffffff


	//   ....[43]....
        /*0180*/ 	.word	0xffffffff


	//   ....[44]....
        /*0184*/ 	.word	0xffffffff


	//   ....[45]....
        /*0188*/ 	.word	0xffffffff


	//   ....[46]....
        /*018c*/ 	.word	0xffffffff


	//   ....[47]....
        /*0190*/ 	.word	0xffffffff


	//   ....[48]....
        /*0194*/ 	.word	0xffffffff


	//   ....[49]....
        /*0198*/ 	.word	0xffffffff


	//   ....[50]....
        /*019c*/ 	.word	0xffffffff


	//   ....[51]....
        /*01a0*/ 	.word	0xffffffff


	//   ....[52]....
        /*01a4*/ 	.word	0xffffffff


	//   ....[53]....
        /*01a8*/ 	.word	0xffffffff


	//   ....[54]....
        /*01ac*/ 	.word	0xffffffff


	//   ....[55]....
        /*01b0*/ 	.word	0xffffffff


	//   ....[56]....
        /*01b4*/ 	.word	0xffffffff


	//   ....[57]....
        /*01b8*/ 	.word	0xffffffff


	//   ....[58]....
        /*01bc*/ 	.word	0xffffffff


	//   ....[59]....
        /*01c0*/ 	.word	0xffffffff


	//   ....[60]....
        /*01c4*/ 	.word	0xffffffff


	//   ....[61]....
        /*01c8*/ 	.word	0xffffffff


	//   ....[62]....
        /*01cc*/ 	.word	0xffffffff


	//   ....[63]....
        /*01d0*/ 	.word	0xffffffff


	//   ....[64]....
        /*01d4*/ 	.word	0xffffffff


	//   ....[65]....
        /*01d8*/ 	.word	0xffffffff


	//   ....[66]....
        /*01dc*/ 	.word	0xffffffff


	//   ....[67]....
        /*01e0*/ 	.word	0xffffffff


	//   ....[68]....
        /*01e4*/ 	.word	0xffffffff


	//   ....[69]....
        /*01e8*/ 	.word	0xffffffff


	//   ....[70]....
        /*01ec*/ 	.word	0xffffffff


	//   ....[71]....
        /*01f0*/ 	.word	0xffffffff


	//   ....[72]....
        /*01f4*/ 	.word	0xffffffff


	//   ....[73]....
        /*01f8*/ 	.word	0xffffffff


	//   ....[74]....
        /*01fc*/ 	.word	0xffffffff


	//   ....[75]....
        /*0200*/ 	.word	0xffffffff


	//   ....[76]....
        /*0204*/ 	.word	0xffffffff


	//   ....[77]....
        /*0208*/ 	.word	0xffffffff


	//   ....[78]....
        /*020c*/ 	.word	0xffffffff


	//   ....[79]....
        /*0210*/ 	.word	0xffffffff


	//   ....[80]....
        /*0214*/ 	.word	0xffffffff


	//   ....[81]....
        /*0218*/ 	.word	0xffffffff


	//   ....[82]....
        /*021c*/ 	.word	0xffffffff


	//   ....[83]....
        /*0220*/ 	.word	0xffffffff


	//   ....[84]....
        /*0224*/ 	.word	0xffffffff


	//   ....[85]....
        /*0228*/ 	.word	0xffffffff


	//   ....[86]....
        /*022c*/ 	.word	0xffffffff


	//   ....[87]....
        /*0230*/ 	.word	0xffffffff


	//   ....[88]....
        /*0234*/ 	.word	0xffffffff


	//   ....[89]....
        /*0238*/ 	.word	0xffffffff


	//   ....[90]....
        /*023c*/ 	.word	0xffffffff


	//   ....[91]....
        /*0240*/ 	.word	0xffffffff


	//   ....[92]....
        /*0244*/ 	.word	0xffffffff


	//   ....[93]....
        /*0248*/ 	.word	0xffffffff


	//   ....[94]....
        /*024c*/ 	.word	0xffffffff


	//   ....[95]....
        /*0250*/ 	.word	0xffffffff


	//   ....[96]....
        /*0254*/ 	.word	0xffffffff


	//   ....[97]....
        /*0258*/ 	.word	0xffffffff


	//   ....[98]....
        /*025c*/ 	.word	0xffffffff


	//   ....[99]....
        /*0260*/ 	.word	0xffffffff


	//   ....[100]....
        /*0264*/ 	.word	0xffffffff


	//   ....[101]....
        /*0268*/ 	.word	0xffffffff


	//   ....[102]....
        /*026c*/ 	.word	0xffffffff


	//   ....[103]....
        /*0270*/ 	.word	0xffffffff


	//   ....[104]....
        /*0274*/ 	.word	0xffffffff


	//   ....[105]....
        /*0278*/ 	.word	0xffffffff


	//   ....[106]....
        /*027c*/ 	.word	0xffffffff


	//   ....[107]....
        /*0280*/ 	.word	0xffffffff


	//   ....[108]....
        /*0284*/ 	.word	0xffffffff


	//   ....[109]....
        /*0288*/ 	.word	0xffffffff


	//   ....[110]....
        /*028c*/ 	.word	0xffffffff


	//   ....[111]....
        /*0290*/ 	.word	0xffffffff


	//   ....[112]....
        /*0294*/ 	.word	0xffffffff


	//   ....[113]....
        /*0298*/ 	.word	0xffffffff


	//   ....[114]....
        /*029c*/ 	.word	0xffffffff


	//   ....[115]....
        /*02a0*/ 	.word	0xffffffff


	//   ....[116]....
        /*02a4*/ 	.word	0xffffffff


	//   ....[117]....
        /*02a8*/ 	.word	0xffffffff


	//   ....[118]....
        /*02ac*/ 	.word	0xffffffff


	//   ....[119]....
        /*02b0*/ 	.word	0xffffffff


	//   ....[120]....
        /*02b4*/ 	.word	0xffffffff


	//   ....[121]....
        /*02b8*/ 	.word	0xffffffff


	//   ....[122]....
        /*02bc*/ 	.word	0xffffffff


	//   ....[123]....
        /*02c0*/ 	.word	0xffffffff


	//   ....[124]....
        /*02c4*/ 	.word	0xffffffff


	//   ....[125]....
        /*02c8*/ 	.word	0xffffffff


	//   ....[126]....
        /*02cc*/ 	.word	0xffffffff


	//   ....[127]....
        /*02d0*/ 	.word	0xffffffff


	//   ....[128]....
        /*02d4*/ 	.word	0xffffffff


	//   ....[129]....
        /*02d8*/ 	.word	0xffffffff


	//   ....[130]....
        /*02dc*/ 	.word	0xffffffff


	//   ....[131]....
        /*02e0*/ 	.word	0xffffffff


	//   ....[132]....
        /*02e4*/ 	.word	0xffffffff


	//   ....[133]....
        /*02e8*/ 	.word	0xffffffff


	//   ....[134]....
        /*02ec*/ 	.word	0xffffffff


	//   ....[135]....
        /*02f0*/ 	.word	0xffffffff


	//   ....[136]....
        /*02f4*/ 	.word	0xffffffff


	//   ....[137]....
        /*02f8*/ 	.word	0xffffffff


	//   ....[138]....
        /*02fc*/ 	.word	0xffffffff


	//   ....[139]....
        /*0300*/ 	.word	0xffffffff


	//   ....[140]....
        /*0304*/ 	.word	0xffffffff


	//   ....[141]....
        /*0308*/ 	.word	0xffffffff


	//   ....[142]....
        /*030c*/ 	.word	0xffffffff


	//   ....[143]....
        /*0310*/ 	.word	0xffffffff


	//   ....[144]....
        /*0314*/ 	.word	0xffffffff


	//   ....[145]....
        /*0318*/ 	.word	0xffffffff


	//   ....[146]....
        /*031c*/ 	.word	0xffffffff


	//   ....[147]....
        /*0320*/ 	.word	0xffffffff


	//   ....[148]....
        /*0324*/ 	.word	0xffffffff


	//   ....[149]....
        /*0328*/ 	.word	0xffffffff


	//   ....[150]....
        /*032c*/ 	.word	0xffffffff


	//   ....[151]....
        /*0330*/ 	.word	0xffffffff


	//   ....[152]....
        /*0334*/ 	.word	0xffffffff


	//   ....[153]....
        /*0338*/ 	.word	0xffffffff


	//   ....[154]....
        /*033c*/ 	.word	0xffffffff


	//   ....[155]....
        /*0340*/ 	.word	0xffffffff


	//   ....[156]....
        /*0344*/ 	.word	0xffffffff


	//   ....[157]....
        /*0348*/ 	.word	0xffffffff


	//   ....[158]....
        /*034c*/ 	.word	0xffffffff


	//   ....[159]....
        /*0350*/ 	.word	0xffffffff


	//   ....[160]....
        /*0354*/ 	.word	0xffffffff


	//   ....[161]....
        /*0358*/ 	.word	0xffffffff


	//   ....[162]....
        /*035c*/ 	.word	0xffffffff


	//   ....[163]....
        /*0360*/ 	.word	0xffffffff


	//   ....[164]....
        /*0364*/ 	.word	0xffffffff


	//   ....[165]....
        /*0368*/ 	.word	0xffffffff


	//   ....[166]....
        /*036c*/ 	.word	0xffffffff


	//   ....[167]....
        /*0370*/ 	.word	0xffffffff


	//   ....[168]....
        /*0374*/ 	.word	0xffffffff


	//   ....[169]....
        /*0378*/ 	.word	0xffffffff


	//   ....[170]....
        /*037c*/ 	.word	0xffffffff


	//   ....[171]....
        /*0380*/ 	.word	0xffffffff


	//   ....[172]....
        /*0384*/ 	.word	0xffffffff


	//   ....[173]....
        /*0388*/ 	.word	0xffffffff


	//   ....[174]....
        /*038c*/ 	.word	0xffffffff


	//   ....[175]....
        /*0390*/ 	.word	0xffffffff


	//   ....[176]....
        /*0394*/ 	.word	0xffffffff


	//   ....[177]....
        /*0398*/ 	.word	0xffffffff


	//   ....[178]....
        /*039c*/ 	.word	0xffffffff


	//   ....[179]....
        /*03a0*/ 	.word	0xffffffff


	//   ....[180]....
        /*03a4*/ 	.word	0xffffffff


	//   ....[181]....
        /*03a8*/ 	.word	0xffffffff


	//   ....[182]....
        /*03ac*/ 	.word	0xffffffff


	//   ....[183]....
        /*03b0*/ 	.word	0xffffffff


	//   ....[184]....
        /*03b4*/ 	.word	0xffffffff


	//   ....[185]....
        /*03b8*/ 	.word	0xffffffff


	//   ....[186]....
        /*03bc*/ 	.word	0xffffffff


	//   ....[187]....
        /*03c0*/ 	.word	0xffffffff


	//   ....[188]....
        /*03c4*/ 	.word	0xffffffff


	//   ....[189]....
        /*03c8*/ 	.word	0xffffffff


	//   ....[190]....
        /*03cc*/ 	.word	0xffffffff


	//   ....[191]....
        /*03d0*/ 	.word	0xffffffff


	//   ....[192]....
        /*03d4*/ 	.word	0xffffffff


	//   ....[193]....
        /*03d8*/ 	.word	0xffffffff


	//   ....[194]....
        /*03dc*/ 	.word	0xffffffff


	//   ....[195]....
        /*03e0*/ 	.word	0xffffffff


	//   ....[196]....
        /*03e4*/ 	.word	0xffffffff


	//   ....[197]....
        /*03e8*/ 	.word	0xffffffff


	//   ....[198]....
        /*03ec*/ 	.word	0xffffffff


	//   ....[199]....
        /*03f0*/ 	.word	0xffffffff


	//   ....[200]....
        /*03f4*/ 	.word	0xffffffff


	//   ....[201]....
        /*03f8*/ 	.word	0xffffffff


	//   ....[202]....
        /*03fc*/ 	.word	0xffffffff


	//   ....[203]....
        /*0400*/ 	.word	0xffffffff


	//   ....[204]....
        /*0404*/ 	.word	0xffffffff


	//   ....[205]....
        /*0408*/ 	.word	0xffffffff


	//   ....[206]....
        /*040c*/ 	.word	0xffffffff


	//   ....[207]....
        /*0410*/ 	.word	0xffffffff


	//   ....[208]....
        /*0414*/ 	.word	0xffffffff


	//   ....[209]....
        /*0418*/ 	.word	0xffffffff


	//   ....[210]....
        /*041c*/ 	.word	0xffffffff


	//   ....[211]....
        /*0420*/ 	.word	0xffffffff


	//   ....[212]....
        /*0424*/ 	.word	0xffffffff


	//   ....[213]....
        /*0428*/ 	.word	0xffffffff


	//   ....[214]....
        /*042c*/ 	.word	0xffffffff


	//   ....[215]....
        /*0430*/ 	.word	0xffffffff


	//   ....[216]....
        /*0434*/ 	.word	0xffffffff


	//   ....[217]....
        /*0438*/ 	.word	0xffffffff


	//   ....[218]....
        /*043c*/ 	.word	0xffffffff


	//   ....[219]....
        /*0440*/ 	.word	0xffffffff


	//   ....[220]....
        /*0444*/ 	.word	0xffffffff


	//   ....[221]....
        /*0448*/ 	.word	0xffffffff


	//   ....[222]....
        /*044c*/ 	.word	0xffffffff


	//   ....[223]....
        /*0450*/ 	.word	0xffffffff


	//   ....[224]....
        /*0454*/ 	.word	0xffffffff


	//   ....[225]....
        /*0458*/ 	.word	0x0500000f


	//   ....[226]....
        /*045c*/ 	.word	0x0500000f


	//   ....[227]....
        /*0460*/ 	.word	0x0500000f


	//   ....[228]....
        /*0464*/ 	.word	0x0500000f


	//   ....[229]....
        /*0468*/ 	.word	0x0500000f


	//   ....[230]....
        /*046c*/ 	.word	0x0500000f


	//   ....[231]....
        /*0470*/ 	.word	0x0500000f


	//   ....[232]....
        /*0474*/ 	.word	0x0500000f


	//   ....[233]....
        /*0478*/ 	.word	0x0500000f


	//   ....[234]....
        /*047c*/ 	.word	0x0500000f


	//   ....[235]....
        /*0480*/ 	.word	0x0500000f


	//   ....[236]....
        /*0484*/ 	.word	0x0500000f


	//   ....[237]....
        /*0488*/ 	.word	0x0500000f


	//   ....[238]....
        /*048c*/ 	.word	0x0500000f


	//   ....[239]....
        /*0490*/ 	.word	0x0500000f


	//   ....[240]....
        /*0494*/ 	.word	0x0500000f


	//   ....[241]....
        /*0498*/ 	.word	0x0500000f


	//   ....[242]....
        /*049c*/ 	.word	0x0500000f


	//   ....[243]....
        /*04a0*/ 	.word	0x0500000f


	//   ....[244]....
        /*04a4*/ 	.word	0x0500000f


	//   ....[245]....
        /*04a8*/ 	.word	0x0500000f


	//   ....[246]....
        /*04ac*/ 	.word	0x0500000f


	//   ....[247]....
        /*04b0*/ 	.word	0x0500000f


	//   ....[248]....
        /*04b4*/ 	.word	0x0500000f


	//   ....[249]....
        /*04b8*/ 	.word	0x0500000f


	//   ....[250]....
        /*04bc*/ 	.word	0x0500000f


	//   ....[251]....
        /*04c0*/ 	.word	0x0500000f


	//   ....[252]....
        /*04c4*/ 	.word	0x0500000f


	//   ....[253]....
        /*04c8*/ 	.word	0x0500000f


	//   ....[254]....
        /*04cc*/ 	.word	0x0500000f


	//   ....[255]....
        /*04d0*/ 	.word	0x0500000f


	//   ....[0]....
        /*04d4*/ 	.word	0x0500000f


	//   ....[1]....
        /*04d8*/ 	.word	0x0500000f


	//   ....[2]....
        /*04dc*/ 	.word	0x0500000f


	//   ....[3]....
        /*04e0*/ 	.word	0x0500000f


	//   ....[4]....
        /*04e4*/ 	.word	0x0500000f


	//   ....[5]....
        /*04e8*/ 	.word	0x0500000f


	//   ....[6]....
        /*04ec*/ 	.word	0x0500000f


	//   ....[7]....
        /*04f0*/ 	.word	0x0500000f


	//   ....[8]....
        /*04f4*/ 	.word	0x0500000f


	//   ....[9]....
        /*04f8*/ 	.word	0x0500000f


	//   ....[10]....
        /*04fc*/ 	.word	0x0500000f


	//   ....[11]....
        /*0500*/ 	.word	0x0500000f


	//   ....[12]....
        /*0504*/ 	.word	0x0500000f


	//   ....[13]....
        /*0508*/ 	.word	0x0500000f


	//   ....[14]....
        /*050c*/ 	.word	0x0500000f


	//   ....[15]....
        /*0510*/ 	.word	0x0500000f


	//   ....[16]....
        /*0514*/ 	.word	0x0500000f


	//   ....[17]....
        /*0518*/ 	.word	0x0500000f


	//   ....[18]....
        /*051c*/ 	.word	0x0500000f


	//   ....[19]....
        /*0520*/ 	.word	0x0500000f


	//   ....[20]....
        /*0524*/ 	.word	0x0500000f


	//   ....[21]....
        /*0528*/ 	.word	0x0500000f


	//   ....[22]....
        /*052c*/ 	.word	0x0500000f


	//   ....[23]....
        /*0530*/ 	.word	0x0500000f


	//   ....[24]....
        /*0534*/ 	.word	0x0500000f


	//   ....[25]....
        /*0538*/ 	.word	0x0500000f


	//   ....[26]....
        /*053c*/ 	.word	0x0500000f


	//   ....[27]....
        /*0540*/ 	.word	0x0500000f


	//   ....[28]....
        /*0544*/ 	.word	0x0500000f


	//   ....[29]....
        /*0548*/ 	.word	0x0500000f


	//   ....[30]....
        /*054c*/ 	.word	0x0500000f


	//   ....[31]....
        /*0550*/ 	.word	0x0500000f


	//   ....[32]....
        /*0554*/ 	.word	0x0500000f


	//   ....[33]....
        /*0558*/ 	.word	0x0500000f


	//   ....[34]....
        /*055c*/ 	.word	0x0500000f


	//   ....[35]....
        /*0560*/ 	.word	0x0500000f


	//   ....[36]....
        /*0564*/ 	.word	0x0500000f


	//   ....[37]....
        /*0568*/ 	.word	0x0500000f


	//   ....[38]....
        /*056c*/ 	.word	0x0500000f


	//   ....[39]....
        /*0570*/ 	.word	0x0500000f


	//   ....[40]....
        /*0574*/ 	.word	0x0500000f


	//   ....[41]....
        /*0578*/ 	.word	0x0500000f


	//   ....[42]....
        /*057c*/ 	.word	0x0500000f


	//   ....[43]....
        /*0580*/ 	.word	0x0500000f


	//   ....[44]....
        /*0584*/ 	.word	0x0500000f


	//   ....[45]....
        /*0588*/ 	.word	0x0500000f


	//   ....[46]....
        /*058c*/ 	.word	0x0500000f


	//   ....[47]....
        /*0590*/ 	.word	0x0500000f


	//   ....[48]....
        /*0594*/ 	.word	0x0500000f


	//   ....[49]....
        /*0598*/ 	.word	0x0500000f


	//   ....[50]....
        /*059c*/ 	.word	0x0500000f


	//----- nvinfo : EIATTR_COOP_GROUP_INSTR_OFFSETS
	.align		4
.L_296:
        /*05a0*/ 	.byte	0x04, 0x28
        /*05a2*/ 	.short	(.L_298 - .L_297)


	//   ....[0]....
.L_297:
        /*05a4*/ 	.word	0x00000080


	//   ....[1]....
        /*05a8*/ 	.word	0x00000090


	//   ....[2]....
        /*05ac*/ 	.word	0x000002d0


	//   ....[3]....
        /*05b0*/ 	.word	0x00000430


	//   ....[4]....
        /*05b4*/ 	.word	0x00000550


	//   ....[5]....
        /*05b8*/ 	.word	0x000006b0


	//   ....[6]....
        /*05bc*/ 	.word	0x00001800


	//   ....[7]....
        /*05c0*/ 	.word	0x00002440


	//   ....[8]....
        /*05c4*/ 	.word	0x00002880


	//   ....[9]....
        /*05c8*/ 	.word	0x00003020


	//   ....[10]....
        /*05cc*/ 	.word	0x00003080


	//   ....[11]....
        /*05d0*/ 	.word	0x00003a90


	//   ....[12]....
        /*05d4*/ 	.word	0x00003b10


	//   ....[13]....
        /*05d8*/ 	.word	0x00005090


	//   ....[14]....
        /*05dc*/ 	.word	0x00005ca0


	//   ....[15]....
        /*05e0*/ 	.word	0x00005d00


	//   ....[16]....
        /*05e4*/ 	.word	0x00005d10


	//   ....[17]....
        /*05e8*/ 	.word	0x00006780


	//   ....[18]....
        /*05ec*/ 	.word	0x000067f0


	//   ....[19]....
        /*05f0*/ 	.word	0x00008b20


	//   ....[20]....
        /*05f4*/ 	.word	0x00008bb0


	//   ....[21]....
        /*05f8*/ 	.word	0x000091a0


	//   ....[22]....
        /*05fc*/ 	.word	0x000092f0


	//   ....[23]....
        /*0600*/ 	.word	0x0000aa90


	//   ....[24]....
        /*0604*/ 	.word	0x0000aac0


	//   ....[25]....
        /*0608*/ 	.word	0x0000ab30


	//   ....[26]....
        /*060c*/ 	.word	0x0000ab50


	//   ....[27]....
        /*0610*/ 	.word	0x0000c0e0


	//   ....[28]....
        /*0614*/ 	.word	0x0000c110


	//   ....[29]....
        /*0618*/ 	.word	0x0000c140


	//   ....[30]....
        /*061c*/ 	.word	0x0000c170


	//   ....[31]....
        /*0620*/ 	.word	0x0000c1a0


	//   ....[32]....
        /*0624*/ 	.word	0x0000c1d0


	//   ....[33]....
        /*0628*/ 	.word	0x0000c200


	//   ....[34]....
        /*062c*/ 	.word	0x0000c230


	//   ....[35]....
        /*0630*/ 	.word	0x0000c260


	//   ....[36]....
        /*0634*/ 	.word	0x0000c290


	//   ....[37]....
        /*0638*/ 	.word	0x0000c2c0


	//   ....[38]....
        /*063c*/ 	.word	0x0000c2f0


	//   ....[39]....
        /*0640*/ 	.word	0x0000c330


	//   ....[40]....
        /*0644*/ 	.word	0x0000c360


	//   ....[41]....
        /*0648*/ 	.word	0x0000c390


	//   ....[42]....
        /*064c*/ 	.word	0x0000c3c0


	//   ....[43]....
        /*0650*/ 	.word	0x0000c3f0


	//   ....[44]....
        /*0654*/ 	.word	0x0000c420


	//   ....[45]....
        /*0658*/ 	.word	0x0000c450


	//   ....[46]....
        /*065c*/ 	.word	0x0000c480


	//   ....[47]....
        /*0660*/ 	.word	0x0000c4b0


	//   ....[48]....
        /*0664*/ 	.word	0x0000c4e0


	//   ....[49]....
        /*0668*/ 	.word	0x0000c510


	//   ....[50]....
        /*066c*/ 	.word	0x0000c540


	//   ....[51]....
        /*0670*/ 	.word	0x0000c570


	//   ....[52]....
        /*0674*/ 	.word	0x0000c5b0


	//   ....[53]....
        /*0678*/ 	.word	0x0000c5e0


	//   ....[54]....
        /*067c*/ 	.word	0x0000c610


	//   ....[55]....
        /*0680*/ 	.word	0x0000c640


	//   ....[56]....
        /*0684*/ 	.word	0x0000c670


	//   ....[57]....
        /*0688*/ 	.word	0x0000c6a0


	//   ....[58]....
        /*068c*/ 	.word	0x0000c6d0


	//   ....[59]....
        /*0690*/ 	.word	0x0000c700


	//   ....[60]....
        /*0694*/ 	.word	0x0000c730


	//   ....[61]....
        /*0698*/ 	.word	0x0000c760


	//   ....[62]....
        /*069c*/ 	.word	0x0000c790


	//   ....[63]....
        /*06a0*/ 	.word	0x0000c7c0


	//   ....[64]....
        /*06a4*/ 	.word	0x0000c7d0


	//   ....[65]....
        /*06a8*/ 	.word	0x0000c7e0


	//   ....[66]....
        /*06ac*/ 	.word	0x0000c7f0


	//   ....[67]....
        /*06b0*/ 	.word	0x0000c800


	//   ....[68]....
        /*06b4*/ 	.word	0x0000c810


	//   ....[69]....
        /*06b8*/ 	.word	0x0000c830


	//   ....[70]....
        /*06bc*/ 	.word	0x0000c850


	//   ....[71]....
        /*06c0*/ 	.word	0x0000c860


	//   ....[72]....
        /*06c4*/ 	.word	0x0000c880


	//   ....[73]....
        /*06c8*/ 	.word	0x0000c890


	//   ....[74]....
        /*06cc*/ 	.word	0x0000c8b0


	//   ....[75]....
        /*06d0*/ 	.word	0x0000c8c0


	//   ....[76]....
        /*06d4*/ 	.word	0x0000c8e0


	//   ....[77]....
        /*06d8*/ 	.word	0x0000c8f0


	//   ....[78]....
        /*06dc*/ 	.word	0x0000c910


	//   ....[79]....
        /*06e0*/ 	.word	0x0000c920


	//   ....[80]....
        /*06e4*/ 	.word	0x0000c940


	//   ....[81]....
        /*06e8*/ 	.word	0x0000c950


	//   ....[82]....
        /*06ec*/ 	.word	0x0000c970


	//   ....[83]....
        /*06f0*/ 	.word	0x0000c980


	//   ....[84]....
        /*06f4*/ 	.word	0x0000c9b0


	//   ....[85]....
        /*06f8*/ 	.word	0x0000c9e0


	//   ....[86]....
        /*06fc*/ 	.word	0x0000c9f0


	//   ....[87]....
        /*0700*/ 	.word	0x0000ca10


	//   ....[88]....
        /*0704*/ 	.word	0x0000ca20


	//   ....[89]....
        /*0708*/ 	.word	0x0000ca40


	//   ....[90]....
        /*070c*/ 	.word	0x0000ca50


	//   ....[91]....
        /*0710*/ 	.word	0x0000d2a0


	//   ....[92]....
        /*0714*/ 	.word	0x0000d2e0


	//   ....[93]....
        /*0718*/ 	.word	0x0000d310


	//   ....[94]....
        /*071c*/ 	.word	0x0000d340


	//   ....[95]....
        /*0720*/ 	.word	0x0000dbc0


	//   ....[96]....
        /*0724*/ 	.word	0x0000dc00


	//   ....[97]....
        /*0728*/ 	.word	0x0000dd40


	//   ....[98]....
        /*072c*/ 	.word	0x0000dd60


	//   ....[99]....
        /*0730*/ 	.word	0x0000dea0


	//   ....[100]....
        /*0734*/ 	.word	0x0000dec0


	//   ....[101]....
        /*0738*/ 	.word	0x0000e010


	//   ....[102]....
        /*073c*/ 	.word	0x0000e030


	//   ....[103]....
        /*0740*/ 	.word	0x0000e970


	//   ....[104]....
        /*0744*/ 	.word	0x0000e990


	//   ....[105]....
        /*0748*/ 	.word	0x0000ead0


	//   ....[106]....
        /*074c*/ 	.word	0x0000eaf0


	//   ....[107]....
        /*0750*/ 	.word	0x0000ec30


	//   ....[108]....
        /*0754*/ 	.word	0x0000ec50


	//   ....[109]....
        /*0758*/ 	.word	0x0000eda0


	//   ....[110]....
        /*075c*/ 	.word	0x0000edc0


	//   ....[111]....
        /*0760*/ 	.word	0x0000ef90


	//   ....[112]....
        /*0764*/ 	.word	0x0000f140


	//   ....[113]....
        /*0768*/ 	.word	0x0000f170


	//   ....[114]....
        /*076c*/ 	.word	0x0000f1a0


	//   ....[115]....
        /*0770*/ 	.word	0x0000f1d0


	//   ....[116]....
        /*0774*/ 	.word	0x0000f200


	//   ....[117]....
        /*0778*/ 	.word	0x0000f240


	//   ....[118]....
        /*077c*/ 	.word	0x0000f390


	//   ....[119]....
        /*0780*/ 	.word	0x0000f3c0


	//   ....[120]....
        /*0784*/ 	.word	0x0000f3f0


	//   ....[121]....
        /*0788*/ 	.word	0x0000f420


	//   ....[122]....
        /*078c*/ 	.word	0x0000f450


	//   ....[123]....
        /*0790*/ 	.word	0x0000f490


	//   ....[124]....
        /*0794*/ 	.word	0x0000f510


	//   ....[125]....
        /*0798*/ 	.word	0x0000f5b0


	//   ....[126]....
        /*079c*/ 	.word	0x0000f650


	//   ....[127]....
        /*07a0*/ 	.word	0x000110d0


	//   ....[128]....
        /*07a4*/ 	.word	0x00011100


	//   ....[129]....
        /*07a8*/ 	.word	0x00011220


	//   ....[130]....
        /*07ac*/ 	.word	0x00011230


	//   ....[131]....
        /*07b0*/ 	.word	0x000112a0


	//   ....[132]....
        /*07b4*/ 	.word	0x000112b0


	//   ....[133]....
        /*07b8*/ 	.word	0x00011320


	//   ....[134]....
        /*07bc*/ 	.word	0x00011330


	//   ....[135]....
        /*07c0*/ 	.word	0x000113a0


	//   ....[136]....
        /*07c4*/ 	.word	0x000113b0


	//   ....[137]....
        /*07c8*/ 	.word	0x00011420


	//   ....[138]....
        /*07cc*/ 	.word	0x00011430


	//   ....[139]....
        /*07d0*/ 	.word	0x000114a0


	//   ....[140]....
        /*07d4*/ 	.word	0x000114b0


	//   ....[141]....
        /*07d8*/ 	.word	0x000114c0


	//   ....[142]....
        /*07dc*/ 	.word	0x00011540


	//   ....[143]....
        /*07e0*/ 	.word	0x000118c0


	//   ....[144]....
        /*07e4*/ 	.word	0x000118f0


	//   ....[145]....
        /*07e8*/ 	.word	0x00011920


	//   ....[146]....
        /*07ec*/ 	.word	0x000119f0


	//   ....[147]....
        /*07f0*/ 	.word	0x00011a00


	//   ....[148]....
        /*07f4*/ 	.word	0x00011a80


	//   ....[149]....
        /*07f8*/ 	.word	0x00011ac0


	//   ....[150]....
        /*07fc*/ 	.word	0x00011b00


	//   ....[151]....
        /*0800*/ 	.word	0x00011b50


	//   ....[152]....
        /*0804*/ 	.word	0x00011b80


	//   ....[153]....
        /*0808*/ 	.word	0x00011bd0


	//   ....[154]....
        /*080c*/ 	.word	0x00011c00


	//   ....[155]....
        /*0810*/ 	.word	0x00011c50


	//   ....[156]....
        /*0814*/ 	.word	0x00011c80


	//   ....[157]....
        /*0818*/ 	.word	0x00011ca0


	//   ....[158]....
        /*081c*/ 	.word	0x00011ce0


	//   ....[159]....
        /*0820*/ 	.word	0x00012430


	//   ....[160]....
        /*0824*/ 	.word	0x00012460


	//   ....[161]....
        /*0828*/ 	.word	0x00012490


	//   ....[162]....
        /*082c*/ 	.word	0x000124d0


	//   ....[163]....
        /*0830*/ 	.word	0x00012540


	//   ....[164]....
        /*0834*/ 	.word	0x00012560


	//   ....[165]....
        /*0838*/ 	.word	0x000125e0


	//   ....[166]....
        /*083c*/ 	.word	0x00012600


	//   ....[167]....
        /*0840*/ 	.word	0x00012680


	//   ....[168]....
        /*0844*/ 	.word	0x000126a0


	//   ....[169]....
        /*0848*/ 	.word	0x00012720


	//   ....[170]....
        /*084c*/ 	.word	0x00012740


	//   ....[171]....
        /*0850*/ 	.word	0x000127c0


	//   ....[172]....
        /*0854*/ 	.word	0x000127e0


	//   ....[173]....
        /*0858*/ 	.word	0x00012830


	//   ....[174]....
        /*085c*/ 	.word	0x00012880


	//   ....[175]....
        /*0860*/ 	.word	0x00012f90


	//   ....[176]....
        /*0864*/ 	.word	0x00012fb0


	//   ....[177]....
        /*0868*/ 	.word	0x00013010


	//   ....[178]....
        /*086c*/ 	.word	0x00013020


	//   ....[179]....
        /*0870*/ 	.word	0x00013070


	//   ....[180]....
        /*0874*/ 	.word	0x00013080


	//   ....[181]....
        /*0878*/ 	.word	0x000130d0


	//   ....[182]....
        /*087c*/ 	.word	0x000130e0


	//   ....[183]....
        /*0880*/ 	.word	0x00013130


	//   ....[184]....
        /*0884*/ 	.word	0x00013140


	//   ....[185]....
        /*0888*/ 	.word	0x00013190


	//   ....[186]....
        /*088c*/ 	.word	0x000131a0


	//   ....[187]....
        /*0890*/ 	.word	0x000131f0


	//   ....[188]....
        /*0894*/ 	.word	0x00013200


	//   ....[189]....
        /*0898*/ 	.word	0x00013210


	//   ....[190]....
        /*089c*/ 	.word	0x00013260


	//   ....[191]....
        /*08a0*/ 	.word	0x00013590


	//   ....[192]....
        /*08a4*/ 	.word	0x000135a0


	//   ....[193]....
        /*08a8*/ 	.word	0x000135b0


	//   ....[194]....
        /*08ac*/ 	.word	0x000135c0


	//   ....[195]....
        /*08b0*/ 	.word	0x000135d0


	//   ....[196]....
        /*08b4*/ 	.word	0x000135f0


	//   ....[197]....
        /*08b8*/ 	.word	0x00013610


	//   ....[198]....
        /*08bc*/ 	.word	0x00013650


	//   ....[199]....
        /*08c0*/ 	.word	0x00013660


	//   ....[200]....
        /*08c4*/ 	.word	0x000136b0


	//   ....[201]....
        /*08c8*/ 	.word	0x000136d0


	//   ....[202]....
        /*08cc*/ 	.word	0x00013780


	//   ....[203]....
        /*08d0*/ 	.word	0x00013790


	//   ....[204]....
        /*08d4*/ 	.word	0x000137a0


	//   ....[205]....
        /*08d8*/ 	.word	0x000137b0


	//   ....[206]....
        /*08dc*/ 	.word	0x000137c0


	//   ....[207]....
        /*08e0*/ 	.word	0x00014ec0


	//   ....[208]....
        /*08e4*/ 	.word	0x00014ef0


	//   ....[209]....
        /*08e8*/ 	.word	0x00014f20


	//   ....[210]....
        /*08ec*/ 	.word	0x00014f50


	//   ....[211]....
        /*08f0*/ 	.word	0x00014f60


	//   ....[212]....
        /*08f4*/ 	.word	0x00014f80


	//   ....[213]....
        /*08f8*/ 	.word	0x00014fa0


	//   ....[214]....
        /*08fc*/ 	.word	0x00014fe0


	//   ....[215]....
        /*0900*/ 	.word	0x00015120


	//   ....[216]....
        /*0904*/ 	.word	0x00015150


	//   ....[217]....
        /*0908*/ 	.word	0x00015190


	//   ....[218]....
        /*090c*/ 	.word	0x000151c0


	//   ....[219]....
        /*0910*/ 	.word	0x000151f0


	//   ....[220]....
        /*0914*/ 	.word	0x00015220


	//   ....[221]....
        /*0918*/ 	.word	0x000152c0


	//   ....[222]....
        /*091c*/ 	.word	0x00015360


	//   ....[223]....
        /*0920*/ 	.word	0x00015410


	//   ....[224]....
        /*0924*/ 	.word	0x000159e0


	//   ....[225]....
        /*0928*/ 	.word	0x00016020


	//   ....[226]....
        /*092c*/ 	.word	0x00016100


	//   ....[227]....
        /*0930*/ 	.word	0x000161e0


	//   ....[228]....
        /*0934*/ 	.word	0x000162a0


	//   ....[229]....
        /*0938*/ 	.word	0x00016390


	//   ....[230]....
        /*093c*/ 	.word	0x000163f0


	//   ....[231]....
        /*0940*/ 	.word	0x000164d0


	//   ....[232]....
        /*0944*/ 	.word	0x00016530


	//   ....[233]....
        /*0948*/ 	.word	0x00016610


	//   ....[234]....
        /*094c*/ 	.word	0x00016670


	//   ....[235]....
        /*0950*/ 	.word	0x00016750


	//   ....[236]....
        /*0954*/ 	.word	0x000167b0


	//   ....[237]....
        /*0958*/ 	.word	0x00016890


	//   ....[238]....
        /*095c*/ 	.word	0x000168f0


	//   ....[239]....
        /*0960*/ 	.word	0x000169d0


	//   ....[240]....
        /*0964*/ 	.word	0x00016a30


	//   ....[241]....
        /*0968*/ 	.word	0x00016b00


	//   ....[242]....
        /*096c*/ 	.word	0x00016c90


	//   ....[243]....
        /*0970*/ 	.word	0x00016d20


	//   ....[244]....
        /*0974*/ 	.word	0x00016e40


	//   ....[245]....
        /*0978*/ 	.word	0x00016e90


	//   ....[246]....
        /*097c*/ 	.word	0x00016f90


	//   ....[247]....
        /*0980*/ 	.word	0x00016fe0


	//   ....[248]....
        /*0984*/ 	.word	0x000170e0


	//   ....[249]....
        /*0988*/ 	.word	0x00017130


	//   ....[250]....
        /*098c*/ 	.word	0x00017210


	//   ....[251]....
        /*0990*/ 	.word	0x000172b0


	//   ....[252]....
        /*0994*/ 	.word	0x00017330


	//   ....[253]....
        /*0998*/ 	.word	0x000173e0


	//   ....[254]....
        /*099c*/ 	.word	0x00017460


	//   ....[255]....
        /*09a0*/ 	.word	0x00017510


	//   ....[0]....
        /*09a4*/ 	.word	0x00017590


	//   ....[1]....
        /*09a8*/ 	.word	0x00017640


	//   ....[2]....
        /*09ac*/ 	.word	0x000176e0


	//   ....[3]....
        /*09b0*/ 	.word	0x00017750


	//   ....[4]....
        /*09b4*/ 	.word	0x000177d0


	//   ....[5]....
        /*09b8*/ 	.word	0x00017880


	//   ....[6]....
        /*09bc*/ 	.word	0x000178f0


	//   ....[7]....
        /*09c0*/ 	.word	0x000179d0


	//   ....[8]....
        /*09c4*/ 	.word	0x00017a40


	//   ....[9]....
        /*09c8*/ 	.word	0x00017b20


	//   ....[10]....
        /*09cc*/ 	.word	0x00017b90


	//   ....[11]....
        /*09d0*/ 	.word	0x00017c70


	//   ....[12]....
        /*09d4*/ 	.word	0x00017ce0


	//   ....[13]....
        /*09d8*/ 	.word	0x00017dc0


	//   ....[14]....
        /*09dc*/ 	.word	0x00017e30


	//   ....[15]....
        /*09e0*/ 	.word	0x00017f10


	//   ....[16]....
        /*09e4*/ 	.word	0x00017f80


	//   ....[17]....
        /*09e8*/ 	.word	0x00018040


	//   ....[18]....
        /*09ec*/ 	.word	0x00018170


	//   ....[19]....
        /*09f0*/ 	.word	0x00018210


	//   ....[20]....
        /*09f4*/ 	.word	0x00018270


	//   ....[21]....
        /*09f8*/ 	.word	0x00018330


	//   ....[22]....
        /*09fc*/ 	.word	0x00018390


	//   ....[23]....
        /*0a00*/ 	.word	0x00018450


	//   ....[24]....
        /*0a04*/ 	.word	0x000184b0


	//   ....[25]....
        /*0a08*/ 	.word	0x00018570


	//   ....[26]....
        /*0a0c*/ 	.word	0x000185d0


	//   ....[27]....
        /*0a10*/ 	.word	0x00018690


	//   ....[28]....
        /*0a14*/ 	.word	0x000186f0


	//   ....[29]....
        /*0a18*/ 	.word	0x000187b0


	//   ....[30]....
        /*0a1c*/ 	.word	0x00018810


	//   ....[31]....
        /*0a20*/ 	.word	0x000188d0


	//   ....[32]....
        /*0a24*/ 	.word	0x00018930


	//   ....[33]....
        /*0a28*/ 	.word	0x000189f0


	//   ....[34]....
        /*0a2c*/ 	.word	0x00018ae0


	//   ....[35]....
        /*0a30*/ 	.word	0x00018b70


	//   ....[36]....
        /*0a34*/ 	.word	0x00018bd0


	//   ....[37]....
        /*0a38*/ 	.word	0x00018c80


	//   ....[38]....
        /*0a3c*/ 	.word	0x00018ce0


	//   ....[39]....
        /*0a40*/ 	.word	0x00018da0


	//   ....[40]....
        /*0a44*/ 	.word	0x00018e00


	//   ....[41]....
        /*0a48*/ 	.word	0x00018ec0


	//   ....[42]....
        /*0a4c*/ 	.word	0x00018f50


	//   ....[43]....
        /*0a50*/ 	.word	0x00018ff0


	//   ....[44]....
        /*0a54*/ 	.word	0x00019070


	//   ....[45]....
        /*0a58*/ 	.word	0x00019110


	//   ....[46]....
        /*0a5c*/ 	.word	0x00019170


	//   ....[47]....
        /*0a60*/ 	.word	0x00019230


	//   ....[48]....
        /*0a64*/ 	.word	0x00019290


	//   ....[49]....
        /*0a68*/ 	.word	0x00019350


	//   ....[50]....
        /*0a6c*/ 	.word	0x000195a0


	//----- nvinfo : EIATTR_REG_RECONFIG
	.align		4
.L_298:
        /*0a70*/ 	.byte	0x01, 0x54
	.zero		2


	//----- nvinfo : EIATTR_SYSCALL_OFFSETS
	.align		4
        /*0a74*/ 	.byte	0x04, 0x46
        /*0a76*/ 	.short	(.L_300 - .L_299)


	//   ....[0]....
.L_299:
        /*0a78*/ 	.word	0x000019e0


	//   ....[1]....
        /*0a7c*/ 	.word	0x000106b0


	//   ....[2]....
        /*0a80*/ 	.word	0x00010820


	//   ....[3]....
        /*0a84*/ 	.word	0x00010970


	//   ....[4]....
        /*0a88*/ 	.word	0x00010ab0


	//   ....[5]....
        /*0a8c*/ 	.word	0x00012080


	//----- nvinfo : EIATTR_MBARRIER_INSTR_OFFSETS
	.align		4
.L_300:
        /*0a90*/ 	.byte	0x04, 0x39
        /*0a92*/ 	.short	(.L_302 - .L_301)


	//   ....[0]....
.L_301:
        /*0a94*/ 	.word	0x00000180
        /*0a98*/ 	.word	0x000000ff
        /*0a9c*/ 	.word	0x00038800
        /*0aa0*/ 	.short	0x0100
        /*0aa2*/ 	.byte	0x08
	.zero		1


	//   ....[1]....
        /*0aa4*/ 	.word	0x00000190
        /*0aa8*/ 	.word	0x000000ff
        /*0aac*/ 	.word	0x00038820
        /*0ab0*/ 	.short	0x0100
        /*0ab2*/ 	.byte	0x08
	.zero		1


	//   ....[2]....
        /*0ab4*/ 	.word	0x00000280
        /*0ab8*/ 	.word	0x000000ff
        /*0abc*/ 	.word	0x00038830
        /*0ac0*/ 	.short	0x0100
        /*0ac2*/ 	.byte	0x08
	.zero		1


	//   ....[3]....
        /*0ac4*/ 	.word	0x00000290
        /*0ac8*/ 	.word	0x000000ff
        /*0acc*/ 	.word	0x00038840
        /*0ad0*/ 	.short	0x0100
        /*0ad2*/ 	.byte	0x08
	.zero		1


	//   ....[4]....
        /*0ad4*/ 	.word	0x000002a0
        /*0ad8*/ 	.word	0x000000ff
        /*0adc*/ 	.word	0x00038838
        /*0ae0*/ 	.short	0x0100
        /*0ae2*/ 	.byte	0x08
	.zero		1


	//   ....[5]....
        /*0ae4*/ 	.word	0x000002b0
        /*0ae8*/ 	.word	0x000000ff
        /*0aec*/ 	.word	0x00038848
        /*0af0*/ 	.short	0x0100
        /*0af2*/ 	.byte	0x08
	.zero		1


	//   ....[6]....
        /*0af4*/ 	.word	0x000003e0
        /*0af8*/ 	.word	0x000000ff
        /*0afc*/ 	.word	0x00038850
        /*0b00*/ 	.short	0x0100
        /*0b02*/ 	.byte	0x08
	.zero		1


	//   ....[7]....
        /*0b04*/ 	.word	0x000003f0
        /*0b08*/ 	.word	0x000000ff
        /*0b0c*/ 	.word	0x00038860
        /*0b10*/ 	.short	0x0100
        /*0b12*/ 	.byte	0x08
	.zero		1


	//   ....[8]....
        /*0b14*/ 	.word	0x00000400
        /*0b18*/ 	.word	0x000000ff
        /*0b1c*/ 	.word	0x00038858
        /*0b20*/ 	.short	0x0100
        /*0b22*/ 	.byte	0x08
	.zero		1


	//   ....[9]....
        /*0b24*/ 	.word	0x00000410
        /*0b28*/ 	.word	0x000000ff
        /*0b2c*/ 	.word	0x00038868
        /*0b30*/ 	.short	0x0100
        /*0b32*/ 	.byte	0x08
	.zero		1


	//   ....[10]....
        /*0b34*/ 	.word	0x00000500
        /*0b38*/ 	.word	0x000000ff
        /*0b3c*/ 	.word	0x00038870
        /*0b40*/ 	.short	0x0100
        /*0b42*/ 	.byte	0x06
	.zero		1


	//   ....[11]....
        /*0b44*/ 	.word	0x00000510
        /*0b48*/ 	.word	0x000000ff
        /*0b4c*/ 	.word	0x00038880
        /*0b50*/ 	.short	0x0100
        /*0b52*/ 	.byte	0x06
	.zero		1


	//   ....[12]....
        /*0b54*/ 	.word	0x00000520
        /*0b58*/ 	.word	0x000000ff
        /*0b5c*/ 	.word	0x00038878
        /*0b60*/ 	.short	0x0100
        /*0b62*/ 	.byte	0x06
	.zero		1


	//   ....[13]....
        /*0b64*/ 	.word	0x00000530
        /*0b68*/ 	.word	0x000000ff
        /*0b6c*/ 	.word	0x00038888
        /*0b70*/ 	.short	0x0100
        /*0b72*/ 	.byte	0x06
	.zero		1


	//   ....[14]....
        /*0b74*/ 	.word	0x00000660
        /*0b78*/ 	.word	0x000000ff
        /*0b7c*/ 	.word	0x00038890
        /*0b80*/ 	.short	0x0100
        /*0b82*/ 	.byte	0x08
	.zero		1


	//   ....[15]....
        /*0b84*/ 	.word	0x00000670
        /*0b88*/ 	.word	0x000000ff
        /*0b8c*/ 	.word	0x000388a0
        /*0b90*/ 	.short	0x0100
        /*0b92*/ 	.byte	0x08
	.zero		1


	//   ....[16]....
        /*0b94*/ 	.word	0x00000680
        /*0b98*/ 	.word	0x000000ff
        /*0b9c*/ 	.word	0x00038898
        /*0ba0*/ 	.short	0x0100
        /*0ba2*/ 	.byte	0x08
	.zero		1


	//   ....[17]....
        /*0ba4*/ 	.word	0x00000690
        /*0ba8*/ 	.word	0x000000ff
        /*0bac*/ 	.word	0x000388a8
        /*0bb0*/ 	.short	0x0100
        /*0bb2*/ 	.byte	0x08
	.zero		1


	//   ....[18]....
        /*0bb4*/ 	.word	0x000007e0
        /*0bb8*/ 	.word	0x000000ff
        /*0bbc*/ 	.word	0x000388b0
        /*0bc0*/ 	.short	0x0100
        /*0bc2*/ 	.byte	0x08
	.zero		1


	//   ....[19]....
        /*0bc4*/ 	.word	0x000007f0
        /*0bc8*/ 	.word	0x000000ff
        /*0bcc*/ 	.word	0x000388c0
        /*0bd0*/ 	.short	0x0100
        /*0bd2*/ 	.byte	0x08
	.zero		1


	//   ....[20]....
        /*0bd4*/ 	.word	0x00000800
        /*0bd8*/ 	.word	0x000000ff
        /*0bdc*/ 	.word	0x000388b8
        /*0be0*/ 	.short	0x0100
        /*0be2*/ 	.byte	0x08
	.zero		1


	//   ....[21]....
        /*0be4*/ 	.word	0x00000810
        /*0be8*/ 	.word	0x000000ff
        /*0bec*/ 	.word	0x000388c8
        /*0bf0*/ 	.short	0x0100
        /*0bf2*/ 	.byte	0x08
	.zero		1


	//   ....[22]....
        /*0bf4*/ 	.word	0x00001d00
        /*0bf8*/ 	.word	0x000000ff
        /*0bfc*/ 	.word	0x00038800
        /*0c00*/ 	.short	0x010a
        /*0c02*/ 	.byte	0x32
	.zero		1


	//   ....[23]....
        /*0c04*/ 	.word	0x00001df0
        /*0c08*/ 	.word	0x000000ff
        /*0c0c*/ 	.word	0x00038830
        /*0c10*/ 	.short	0x010a
        /*0c12*/ 	.byte	0x37
	.zero		1


	//   ....[24]....
        /*0c14*/ 	.word	0x00001e30
        /*0c18*/ 	.word	0x000000ff
        /*0c1c*/ 	.word	0x00038830
        /*0c20*/ 	.short	0x010a
        /*0c22*/ 	.byte	0x37
	.zero		1


	//   ....[25]....
        /*0c24*/ 	.word	0x00002a50
        /*0c28*/ 	.word	0x000000ff
        /*0c2c*/ 	.word	0x00000000
        /*0c30*/ 	.short	0x0101
        /*0c32*/ 	.byte	0x06
	.zero		1


	//   ....[26]....
        /*0c34*/ 	.word	0x000046c0
        /*0c38*/ 	.word	0x000000ff
        /*0c3c*/ 	.word	0x00038850
        /*0c40*/ 	.short	0x010a
        /*0c42*/ 	.byte	0x37
	.zero		1


	//   ....[27]....
        /*0c44*/ 	.word	0x00004700
        /*0c48*/ 	.word	0x000000ff
        /*0c4c*/ 	.word	0x00038850
        /*0c50*/ 	.short	0x010a
        /*0c52*/ 	.byte	0x37
	.zero		1


	//   ....[28]....
        /*0c54*/ 	.word	0x000049a0
        /*0c58*/ 	.word	0x000000ff
        /*0c5c*/ 	.word	0x00000000
        /*0c60*/ 	.short	0x0101
        /*0c62*/ 	.byte	0x37
	.zero		1


	//   ....[29]....
        /*0c64*/ 	.word	0x00004b60
        /*0c68*/ 	.word	0x000000ff
        /*0c6c*/ 	.word	0x00038830
        /*0c70*/ 	.short	0x010a
        /*0c72*/ 	.byte	0x36
	.zero		1


	//   ....[30]....
        /*0c74*/ 	.word	0x00004bb0
        /*0c78*/ 	.word	0x000000ff
        /*0c7c*/ 	.word	0x00038830
        /*0c80*/ 	.short	0x010a
        /*0c82*/ 	.byte	0x36
	.zero		1


	//   ....[31]....
        /*0c84*/ 	.word	0x00005540
        /*0c88*/ 	.word	0x000000ff
        /*0c8c*/ 	.word	0x00000000
        /*0c90*/ 	.short	0x0101
        /*0c92*/ 	.byte	0x06
	.zero		1


	//   ....[32]....
        /*0c94*/ 	.word	0x00007bc0
        /*0c98*/ 	.word	0x000000ff
        /*0c9c*/ 	.word	0x00038850
        /*0ca0*/ 	.short	0x010a
        /*0ca2*/ 	.byte	0x36
	.zero		1


	//   ....[33]....
        /*0ca4*/ 	.word	0x00007c20
        /*0ca8*/ 	.word	0x000000ff
        /*0cac*/ 	.word	0x00038850
        /*0cb0*/ 	.short	0x010a
        /*0cb2*/ 	.byte	0x36
	.zero		1


	//   ....[34]....
        /*0cb4*/ 	.word	0x00007e60
        /*0cb8*/ 	.word	0x000000ff
        /*0cbc*/ 	.word	0x00000000
        /*0cc0*/ 	.short	0x0101
        /*0cc2*/ 	.byte	0x36
	.zero		1


	//   ....[35]....
        /*0cc4*/ 	.word	0x00007fa0
        /*0cc8*/ 	.word	0x000000ff
        /*0ccc*/ 	.word	0x00038830
        /*0cd0*/ 	.short	0x010a
        /*0cd2*/ 	.byte	0x30
	.zero		1


	//   ....[36]....
        /*0cd4*/ 	.word	0x00007fe0
        /*0cd8*/ 	.word	0x000000ff
        /*0cdc*/ 	.word	0x00038830
        /*0ce0*/ 	.short	0x010a
        /*0ce2*/ 	.byte	0x30
	.zero		1


	//   ....[37]....
        /*0ce4*/ 	.word	0x000087a0
        /*0ce8*/ 	.word	0x000000ff
        /*0cec*/ 	.word	0x00000000
        /*0cf0*/ 	.short	0x0101
        /*0cf2*/ 	.byte	0x06
	.zero		1


	//   ....[38]....
        /*0cf4*/ 	.word	0x0000a660
        /*0cf8*/ 	.word	0x000000ff
        /*0cfc*/ 	.word	0x00038850
        /*0d00*/ 	.short	0x010a
        /*0d02*/ 	.byte	0x30
	.zero		1


	//   ....[39]....
        /*0d04*/ 	.word	0x0000a6b0
        /*0d08*/ 	.word	0x000000ff
        /*0d0c*/ 	.word	0x00038850
        /*0d10*/ 	.short	0x010a
        /*0d12*/ 	.byte	0x30
	.zero		1


	//   ....[40]....
        /*0d14*/ 	.word	0x0000a8e0
        /*0d18*/ 	.word	0x000000ff
        /*0d1c*/ 	.word	0x00000000
        /*0d20*/ 	.short	0x0101
        /*0d22*/ 	.byte	0x30
	.zero		1


	//   ....[41]....
        /*0d24*/ 	.word	0x0000dbf0
        /*0d28*/ 	.word	0x000000ff
        /*0d2c*/ 	.word	0x00000000
        /*0d30*/ 	.short	0x0101
        /*0d32*/ 	.byte	0x07
	.zero		1


	//   ....[42]....
        /*0d34*/ 	.word	0x00010ed0
        /*0d38*/ 	.word	0x00000006
        /*0d3c*/ 	.word	0x00038880
        /*0d40*/ 	.short	0x010a
        /*0d42*/ 	.byte	0x3f
	.zero		1


	//   ....[43]....
        /*0d44*/ 	.word	0x00011630
        /*0d48*/ 	.word	0x00000006
        /*0d4c*/ 	.word	0x00038870
        /*0d50*/ 	.short	0x0107
        /*0d52*/ 	.byte	0x3f
	.zero		1


	//   ....[44]....
        /*0d54*/ 	.word	0x000116f0
        /*0d58*/ 	.word	0x00000006
        /*0d5c*/ 	.word	0x00038870
        /*0d60*/ 	.short	0x0101
        /*0d62*/ 	.byte	0x3f
	.zero		1


	//   ....[45]....
        /*0d64*/ 	.word	0x00011720
        /*0d68*/ 	.word	0x00000006
        /*0d6c*/ 	.word	0x00038840
        /*0d70*/ 	.short	0x010a
        /*0d72*/ 	.byte	0x3f
	.zero		1


	//   ....[46]....
        /*0d74*/ 	.word	0x00011db0
        /*0d78*/ 	.word	0x00000006
        /*0d7c*/ 	.word	0x00038830
        /*0d80*/ 	.short	0x0107
        /*0d82*/ 	.byte	0x3f
	.zero		1


	//   ....[47]....
        /*0d84*/ 	.word	0x00011e70
        /*0d88*/ 	.word	0x00000006
        /*0d8c*/ 	.word	0x00038830
        /*0d90*/ 	.short	0x0101
        /*0d92*/ 	.byte	0x3f
	.zero		1


	//   ....[48]....
        /*0d94*/ 	.word	0x00012970
        /*0d98*/ 	.word	0x00000016
        /*0d9c*/ 	.word	0x00038800
        /*0da0*/ 	.short	0x0107
        /*0da2*/ 	.byte	0x3f
	.zero		1


	//   ....[49]....
        /*0da4*/ 	.word	0x00012a70
        /*0da8*/ 	.word	0x00000016
        /*0dac*/ 	.word	0x00038800
        /*0db0*/ 	.short	0x0101
        /*0db2*/ 	.byte	0x3f
	.zero		1


	//   ....[50]....
        /*0db4*/ 	.word	0x00012a90
        /*0db8*/ 	.word	0x00000016
        /*0dbc*/ 	.word	0x00038820
        /*0dc0*/ 	.short	0x010a
        /*0dc2*/ 	.byte	0x3f
	.zero		1


	//   ....[51]....
        /*0dc4*/ 	.word	0x00012de0
        /*0dc8*/ 	.word	0x00000000
        /*0dcc*/ 	.word	0x00038880
        /*0dd0*/ 	.short	0x010a
        /*0dd2*/ 	.byte	0x3f
	.zero		1


	//   ....[52]....
        /*0dd4*/ 	.word	0x000132f0
        /*0dd8*/ 	.word	0x00000000
        /*0ddc*/ 	.word	0x00038870
        /*0de0*/ 	.short	0x0107
        /*0de2*/ 	.byte	0x3f
	.zero		1


	//   ....[53]....
        /*0de4*/ 	.word	0x000133b0
        /*0de8*/ 	.word	0x00000000
        /*0dec*/ 	.word	0x00038870
        /*0df0*/ 	.short	0x0101
        /*0df2*/ 	.byte	0x3f
	.zero		1


	//   ....[54]....
        /*0df4*/ 	.word	0x000133e0
        /*0df8*/ 	.word	0x00000000
        /*0dfc*/ 	.word	0x00038840
        /*0e00*/ 	.short	0x010a
        /*0e02*/ 	.byte	0x3f
	.zero		1


	//   ....[55]....
        /*0e04*/ 	.word	0x000138d0
        /*0e08*/ 	.word	0x00000000
        /*0e0c*/ 	.word	0x00038830
        /*0e10*/ 	.short	0x0107
        /*0e12*/ 	.byte	0x3f
	.zero		1


	//   ....[56]....
        /*0e14*/ 	.word	0x00013990
        /*0e18*/ 	.word	0x00000000
        /*0e1c*/ 	.word	0x00038830
        /*0e20*/ 	.short	0x0101
        /*0e22*/ 	.byte	0x3f
	.zero		1


	//   ....[57]....
        /*0e24*/ 	.word	0x00013a20
        /*0e28*/ 	.word	0x00000011
        /*0e2c*/ 	.word	0x00038870
        /*0e30*/ 	.short	0x010a
        /*0e32*/ 	.byte	0x3f
	.zero		1


	//   ....[58]....
        /*0e34*/ 	.word	0x00013ab0
        /*0e38*/ 	.word	0x00000011
        /*0e3c*/ 	.word	0x00038860
        /*0e40*/ 	.short	0x010a
        /*0e42*/ 	.byte	0x3f
	.zero		1


	//   ....[59]....
        /*0e44*/ 	.word	0x00014210
        /*0e48*/ 	.word	0x00000011
        /*0e4c*/ 	.word	0x00038850
        /*0e50*/ 	.short	0x0101
        /*0e52*/ 	.byte	0x3f
	.zero		1


	//   ....[60]....
        /*0e54*/ 	.word	0x00014290
        /*0e58*/ 	.word	0x00000011
        /*0e5c*/ 	.word	0x00000000
        /*0e60*/ 	.short	0x0101
        /*0e62*/ 	.byte	0x3f
	.zero		1


	//   ....[61]....
        /*0e64*/ 	.word	0x00014450
        /*0e68*/ 	.word	0x00000012
        /*0e6c*/ 	.word	0x00038870
        /*0e70*/ 	.short	0x010a
        /*0e72*/ 	.byte	0x3f
	.zero		1


	//   ....[62]....
        /*0e74*/ 	.word	0x000144d0
        /*0e78*/ 	.word	0x00000012
        /*0e7c*/ 	.word	0x00038860
        /*0e80*/ 	.short	0x010a
        /*0e82*/ 	.byte	0x3f
	.zero		1


	//   ....[63]....
        /*0e84*/ 	.word	0x00014c40
        /*0e88*/ 	.word	0x00000012
        /*0e8c*/ 	.word	0x00038850
        /*0e90*/ 	.short	0x0101
        /*0e92*/ 	.byte	0x3f
	.zero		1


	//   ....[64]....
        /*0e94*/ 	.word	0x00014cc0
        /*0e98*/ 	.word	0x00000003
        /*0e9c*/ 	.word	0x00000000
        /*0ea0*/ 	.short	0x0101
        /*0ea2*/ 	.byte	0x3f
	.zero		1


	//   ....[65]....
        /*0ea4*/ 	.word	0x00015960
        /*0ea8*/ 	.word	0x00000004
        /*0eac*/ 	.word	0x00038820
        /*0eb0*/ 	.short	0x010a
        /*0eb2*/ 	.byte	0x3f
	.zero		1


	//   ....[66]....
        /*0eb4*/ 	.word	0x00015ae0
        /*0eb8*/ 	.word	0x00000005
        /*0ebc*/ 	.word	0x00038840
        /*0ec0*/ 	.short	0x010a
        /*0ec2*/ 	.byte	0x3f
	.zero		1


	//   ....[67]....
        /*0ec4*/ 	.word	0x00015b80
        /*0ec8*/ 	.word	0x00000017
        /*0ecc*/ 	.word	0x00038840
        /*0ed0*/ 	.short	0x010a
        /*0ed2*/ 	.byte	0x3f
	.zero		1


	//   ....[68]....
        /*0ed4*/ 	.word	0x00015bc0
        /*0ed8*/ 	.word	0x00000005
        /*0edc*/ 	.word	0x00038860
        /*0ee0*/ 	.short	0x010a
        /*0ee2*/ 	.byte	0x3f
	.zero		1


	//   ....[69]....
        /*0ee4*/ 	.word	0x00015c00
        /*0ee8*/ 	.word	0x00000017
        /*0eec*/ 	.word	0x00038860
        /*0ef0*/ 	.short	0x010a
        /*0ef2*/ 	.byte	0x3f
	.zero		1


	//   ....[70]....
        /*0ef4*/ 	.word	0x00015c40
        /*0ef8*/ 	.word	0x00000005
        /*0efc*/ 	.word	0x00038880
        /*0f00*/ 	.short	0x010a
        /*0f02*/ 	.byte	0x3f
	.zero		1


	//   ....[71]....
        /*0f04*/ 	.word	0x00015c80
        /*0f08*/ 	.word	0x00000017
        /*0f0c*/ 	.word	0x00038880
        /*0f10*/ 	.short	0x010a
        /*0f12*/ 	.byte	0x3f
	.zero		1


	//   ....[72]....
        /*0f14*/ 	.word	0x00015cf0
        /*0f18*/ 	.word	0x00000003
        /*0f1c*/ 	.word	0x00038800
        /*0f20*/ 	.short	0x010a
        /*0f22*/ 	.byte	0x3f
	.zero		1


	//   ....[73]....
        /*0f24*/ 	.word	0x00015d50
        /*0f28*/ 	.word	0x00000003
        /*0f2c*/ 	.word	0x00038830
        /*0f30*/ 	.short	0x010a
        /*0f32*/ 	.byte	0x3f
	.zero		1


	//   ....[74]....
        /*0f34*/ 	.word	0x00015db0
        /*0f38*/ 	.word	0x00000007
        /*0f3c*/ 	.word	0x00038850
        /*0f40*/ 	.short	0x010a
        /*0f42*/ 	.byte	0x3f
	.zero		1


	//   ....[75]....
        /*0f44*/ 	.word	0x00015e20
        /*0f48*/ 	.word	0x00000004
        /*0f4c*/ 	.word	0x00038830
        /*0f50*/ 	.short	0x010a
        /*0f52*/ 	.byte	0x3f
	.zero		1


	//   ....[76]....
        /*0f54*/ 	.word	0x00015e90
        /*0f58*/ 	.word	0x00000006
        /*0f5c*/ 	.word	0x00038850
        /*0f60*/ 	.short	0x010a
        /*0f62*/ 	.byte	0x3f
	.zero		1


	//   ....[77]....
        /*0f64*/ 	.word	0x00015ef0
        /*0f68*/ 	.word	0x00000004
        /*0f6c*/ 	.word	0x00038830
        /*0f70*/ 	.short	0x010a
        /*0f72*/ 	.byte	0x3f
	.zero		1


	//   ....[78]....
        /*0f74*/ 	.word	0x00015f50
        /*0f78*/ 	.word	0x00000008
        /*0f7c*/ 	.word	0x00038850
        /*0f80*/ 	.short	0x010a
        /*0f82*/ 	.byte	0x3f
	.zero		1


	//   ....[79]....
        /*0f84*/ 	.word	0x00016050
        /*0f88*/ 	.word	0x00000006
        /*0f8c*/ 	.word	0x00038880
        /*0f90*/ 	.short	0x010a
        /*0f92*/ 	.byte	0x3f
	.zero		1


	//   ....[80]....
        /*0f94*/ 	.word	0x00016be0
        /*0f98*/ 	.word	0x00000006
        /*0f9c*/ 	.word	0x00038840
        /*0fa0*/ 	.short	0x010a
        /*0fa2*/ 	.byte	0x3f
	.zero		1


	//   ....[81]....
        /*0fa4*/ 	.word	0x00018070
        /*0fa8*/ 	.word	0x00000016
        /*0fac*/ 	.word	0x00038820
        /*0fb0*/ 	.short	0x010a
        /*0fb2*/ 	.byte	0x3f
	.zero		1


	//   ....[82]....
        /*0fb4*/ 	.word	0x000180c0
        /*0fb8*/ 	.word	0x00000000
        /*0fbc*/ 	.word	0x00038880
        /*0fc0*/ 	.short	0x010a
        /*0fc2*/ 	.byte	0x3f
	.zero		1


	//   ....[83]....
        /*0fc4*/ 	.word	0x00018a30
        /*0fc8*/ 	.word	0x00000000
        /*0fcc*/ 	.word	0x00038840
        /*0fd0*/ 	.short	0x010a
        /*0fd2*/ 	.byte	0x3f
	.zero		1


	//   ....[84]....
        /*0fd4*/ 	.word	0x00019380
        /*0fd8*/ 	.word	0x00000011
        /*0fdc*/ 	.word	0x00038870
        /*0fe0*/ 	.short	0x010a
        /*0fe2*/ 	.byte	0x3f
	.zero		1


	//   ....[85]....
        /*0fe4*/ 	.word	0x000193d0
        /*0fe8*/ 	.word	0x00000011
        /*0fec*/ 	.word	0x00038860
        /*0ff0*/ 	.short	0x010a
        /*0ff2*/ 	.byte	0x3f
	.zero		1


	//   ....[86]....
        /*0ff4*/ 	.word	0x00019420
        /*0ff8*/ 	.word	0x00000012
        /*0ffc*/ 	.word	0x00038870
        /*1000*/ 	.short	0x010a
        /*1002*/ 	.byte	0x3f
	.zero		1


	//   ....[87]....
        /*1004*/ 	.word	0x00019470
        /*1008*/ 	.word	0x00000012
        /*100c*/ 	.word	0x00038860
        /*1010*/ 	.short	0x010a
        /*1012*/ 	.byte	0x3f
	.zero		1


	//   ....[88]....
        /*1014*/ 	.word	0x000194c0
        /*1018*/ 	.word	0x00000004
        /*101c*/ 	.word	0x00038820
        /*1020*/ 	.short	0x010a
        /*1022*/ 	.byte	0x3f
	.zero		1


	//   ....[89]....
        /*1024*/ 	.word	0x00019660
        /*1028*/ 	.word	0x00000005
        /*102c*/ 	.word	0x00038840
        /*1030*/ 	.short	0x010a
        /*1032*/ 	.byte	0x3f
	.zero		1


	//   ....[90]....
        /*1034*/ 	.word	0x000196b0
        /*1038*/ 	.word	0x00000017
        /*103c*/ 	.word	0x00038840
        /*1040*/ 	.short	0x010a
        /*1042*/ 	.byte	0x3f
	.zero		1


	//   ....[91]....
        /*1044*/ 	.word	0x00019700
        /*1048*/ 	.word	0x00000005
        /*104c*/ 	.word	0x00038860
        /*1050*/ 	.short	0x010a
        /*1052*/ 	.byte	0x3f
	.zero		1


	//   ....[92]....
        /*1054*/ 	.word	0x00019750
        /*1058*/ 	.word	0x00000017
        /*105c*/ 	.word	0x00038860
        /*1060*/ 	.short	0x010a
        /*1062*/ 	.byte	0x3f
	.zero		1


	//   ....[93]....
        /*1064*/ 	.word	0x000197a0
        /*1068*/ 	.word	0x00000005
        /*106c*/ 	.word	0x00038880
        /*1070*/ 	.short	0x010a
        /*1072*/ 	.byte	0x3f
	.zero		1


	//----- nvinfo : EIATTR_NUM_MBARRIERS
	.align		4
.L_302:
        /*1074*/ 	.byte	0x03, 0x38
        /*1076*/ 	.short	0x0016


	//----- nvinfo : EIATTR_EXIT_INSTR_OFFSETS
	.align		4
        /*1078*/ 	.byte	0x04, 0x1c
        /*107a*/ 	.short	(.L_304 - .L_303)


	//   ....[0]....
.L_303:
        /*107c*/ 	.word	0x000009c0


	//   ....[1]....
        /*1080*/ 	.word	0x0000ef40


	//   ....[2]....
        /*1084*/ 	.word	0x00015cd0


	//----- nvinfo : EIATTR_MAX_THREADS
	.align		4
.L_304:
        /*1088*/ 	.byte	0x04, 0x05
        /*108a*/ 	.short	(.L_306 - .L_305)
.L_305:
        /*108c*/ 	.word	0x00000180
        /*1090*/ 	.word	0x00000001
        /*1094*/ 	.word	0x00000001


	//----- nvinfo : EIATTR_CRS_STACK_SIZE
	.align		4
.L_306:
        /*1098*/ 	.byte	0x04, 0x1e
        /*109a*/ 	.short	(.L_308 - .L_307)
.L_307:
        /*109c*/ 	.word	0x00000000


	//----- nvinfo : EIATTR_CBANK_PARAM_SIZE
	.align		4
.L_308:
        /*10a0*/ 	.byte	0x03, 0x19
        /*10a2*/ 	.short	0x0af0


	//----- nvinfo : EIATTR_PARAM_CBANK
	.align		4
        /*10a4*/ 	.byte	0x04, 0x0a
        /*10a6*/ 	.short	(.L_310 - .L_309)
	.align		4
.L_309:
        /*10a8*/ 	.word	index@(.nv.constant0._ZN7cutlass13device_kernelIN5flash11enable_sm90INS1_16FlashAttnFwdSm90INS1_25CollectiveMainloopFwdSm90ILi2EN4cute5tupleIJNS5_1CILi1EEES8_S8_EEENS6_IJNS7_ILi128EEESA_NS7_ILi256EEEEEELi256ENS_12float_e4m3_tEfNS_4arch4Sm90ELb1ELb0ELb1ELb1ELb1ELb0ELb0ELb1ELb0ELb1ELb0ELb0EEENS1_21CollectiveEpilogueFwdINS6_IJSA_SB_SA_EEES9_NS_10bfloat16_tESF_Li256ELb1ELb1ELb0ELb1EEENS1_36VarlenDynamicPersistentTileSchedulerILi128ELi128ELi256ELi128ELb0ELb1ELb1ELb1ELb1ELb1EEEEEEEEEvNT_6ParamsE)
        /*10ac*/ 	.short	0x0210
        /*10ae*/ 	.short	0x0af0


	//----- nvinfo : EIATTR_SW_WAR
	.align		4
.L_310:
        /*10b0*/ 	.byte	0x04, 0x36
        /*10b2*/ 	.short	(.L_312 - .L_311)
.L_311:
        /*10b4*/ 	.word	0x00000008
.L_312:


//--------------------- .nv.info._ZN7cutlass13device_kernelIN5flash11enable_sm90INS1_16FlashAttnFwdSm90INS1_25CollectiveMainloopFwdSm90ILi2EN4cute5tupleIJNS5_1CILi1EEES8_S8_EEENS6_IJNS7_ILi128EEESA_NS7_ILi256EEEEEELi256ENS_12float_e4m3_tEfNS_4arch4Sm90ELb1ELb0ELb1ELb1ELb1ELb1ELb0ELb1ELb0ELb1ELb0ELb0EEENS1_21CollectiveEpilogueFwdINS6_IJSA_SB_SA_EEES9_NS_10bfloat16_tESF_Li256ELb1ELb1ELb0ELb1EEENS1_36VarlenDynamicPersistentTileSchedulerILi128ELi128ELi256ELi128ELb0ELb1ELb1ELb1ELb1ELb1EEEEEEEEEvNT_6ParamsE --------------------------
	.section	.nv.info._ZN7cutlass13device_kernelIN5flash11enable_sm90INS1_16FlashAttnFwdSm90INS1_25CollectiveMainloopFwdSm90ILi2EN4cute5tupleIJNS5_1CILi1EEES8_S8_EEENS6_IJNS7_ILi128EEESA_NS7_ILi256EEEEEELi256ENS_12float_e4m3_tEfNS_4arch4Sm90ELb1ELb0ELb1ELb1ELb1ELb1ELb0ELb1ELb0ELb1ELb0ELb0EEENS1_21CollectiveEpilogueFwdINS6_IJSA_SB_SA_EEES9_NS_10bfloat16_tESF_Li256ELb1ELb1ELb0ELb1EEENS1_36VarlenDynamicPersistentTileSchedulerILi128ELi128ELi256ELi128ELb0ELb1ELb1ELb1ELb1ELb1EEEEEEEEEvNT_6ParamsE,"",@"SHT_CUDA_INFO"
	.sectionflags	@""
	.align	4


	//----- nvinfo : EIATTR_CUDA_API_VERSION
	.align		4
        /*0000*/ 	.byte	0x04, 0x37
        /*0002*/ 	.short	(.L_314 - .L_313)
.L_313:
        /*0004*/ 	.word	0x00000082


	//----- nvinfo : EIATTR_KPARAM_INFO
	.align		4
.L_314:
        /*0008*/ 	.byte	0x04, 0x17
        /*000a*/ 	.short	(.L_316 - .L_315)
.L_315:
        /*000c*/ 	.word	0x00000000
        /*0010*/ 	.short	0x0000
        /*0012*/ 	.short	0x0070
        /*0014*/ 	.byte	0x00, 0xf0, 0x01, 0x2a


	//----- nvinfo : EIATTR_SPARSE_MMA_MASK
	.align		4
.L_316:
        /*0018*/ 	.byte	0x03, 0x50
        /*001a*/ 	.short	0x0000


	//----- nvinfo : EIATTR_MAXREG_COUNT
	.align		4
        /*001c*/ 	.byte	0x03, 0x1b
        /*001e*/ 	.short	0x00a8


	//----- nvinfo : EIATTR_NUM_BARRIERS
	.align		4
        /*0020*/ 	.byte	0x02, 0x4c
        /*0022*/ 	.byte	0x10
	.zero		1


	//----- nvinfo : EIATTR_EXTERNS
	.align		4
        /*0024*/ 	.byte	0x04, 0x0f
        /*0026*/ 	.short	(.L_318 - .L_317)


	//   ....[0]....
	.align		4
.L_317:
        /*0028*/ 	.word	index@(__assertfail)


	//----- nvinfo : EIATTR_ANNOTATIONS
	.align		4
.L_318:
        /*002c*/ 	.byte	0x04, 0x55
        /*002e*/ 	.short	(.L_320 - .L_319)


	//   ....[0]....
.L_319:
        /* <DEDUP_REMOVED lines=64> */


	//----- nvinfo : EIATTR_MERCURY_ISA_VERSION
	.align		4
.L_320:
        /*0418*/ 	.byte	0x03, 0x5f
        /*041a*/ 	.short	0x0101


	//----- nvinfo : EIATTR_UNUSED_LOAD_BYTE_OFFSET
	.align		4
        /*041c*/ 	.byte	0x04, 0x44
        /*041e*/ 	.short	(.L_322 - .L_321)


	//   ....[0]....
.L_321:
        /*0420*/ 	.word	0x00000ab0
        /*0424*/ 	.word	0x0000fff0


	//   ....[1]....
        /*0428*/ 	.word	0x00020270
        /*042c*/ 	.word	0x0000fff0


	//----- nvinfo : EIATTR_INT_WARP_WIDE_INSTR_OFFSETS
	.align		4
.L_322:
        /*0430*/ 	.byte	0x04, 0x31
        /*0432*/ 	.short	(.L_324 - .L_323)


	//   ....[0]....
.L_323:
        /*0434*/ 	.word	0x00000130


	//   ....[1]....
        /*0438*/ 	.word	0x00000170


	//   ....[2]....
        /*043c*/ 	.word	0x000001e0


	//   ....[3]....
        /*0440*/ 	.word	0x00026650


	//   ....[4]....
        /*0444*/ 	.word	0x000266e0


	//   ....[5]....
        /*0448*/ 	.word	0x0002a5b0


	//   ....[6]....
        /*044c*/ 	.word	0x0002a640


	//----- nvinfo : EIATTR_COOP_GROUP_MASK_REGIDS
	.align		4
.L_324:
        /*0450*/ 	.byte	0x04, 0x29
        /*0452*/ 	.short	(.L_326 - .L_325)


	//   ....[0]....
.L_325:
        /*0454*/ 	.word	0xffffffff


	//   ....[1]....
        /*0458*/ 	.word	0xffffffff


	//   ....[2]....
        /*045c*/ 	.word	0xffffffff


	//   ....[3]....
        /*0460*/ 	.word	0xffffffff


	//   ....[4]....
        /*0464*/ 	.word	0xffffffff


	//   ....[5]....
        /*0468*/ 	.word	0xffffffff


	//   ....[6]....
        /*046c*/ 	.word	0xffffffff


	//   ....[7]....
        /*0470*/ 	.word	0xffffffff


	//   ....[8]....
        /*0474*/ 	.word	0xffffffff


	//   ....[9]....
        /*0478*/ 	.word	0xffffffff


	//   ....[10]....
        /*047c*/ 	.word	0xffffffff


	//   ....[11]....
        /*0480*/ 	.word	0xffffffff


	//   ....[12]....
        /*0484*/ 	.word	0xffffffff


	//   ....[13]....
        /*0488*/ 	.word	0xffffffff


	//   ....[14]....
        /*048c*/ 	.word	0xffffffff


	//   ....[15]....
        /*0490*/ 	.word	0xffffffff


	//   ....[16]....
        /*0494*/ 	.word	0xffffffff


	//   ....[17]....
        /*0498*/ 	.word	0xffffffff


	//   ....[18]....
        /*049c*/ 	.word	0xffffffff


	//   ....[19]....
        /*04a0*/ 	.word	0xffffffff


	//   ....[20]....
        /*04a4*/ 	.word	0xffffffff


	//   ....[21]....
        /*04a8*/ 	.word	0xffffffff


	//   ....[22]....
        /*04ac*/ 	.word	0xffffffff


	//   ....[23]....
        /*04b0*/ 	.word	0xffffffff


	//   ....[24]....
        /*04b4*/ 	.word	0xffffffff


	//   ....[25]....
        /*04b8*/ 	.word	0xffffffff


	//   ....[26]....
        /*04bc*/ 	.word	0xffffffff


	//   ....[27]....
        /*04c0*/ 	.word	0xffffffff


	//   ....[28]....
        /*04c4*/ 	.word	0xffffffff


	//   ....[29]....
        /*04c8*/ 	.word	0xffffffff


	//   ....[30]....
        /*04cc*/ 	.word	0xffffffff


	//   ....[31]....
        /*04d0*/ 	.word	0xffffffff


	//   ....[32]....
        /*04d4*/ 	.word	0xffffffff


	//   ....[33]....
        /*04d8*/ 	.word	0xffffffff


	//   ....[34]....
        /*04dc*/ 	.word	0xffffffff


	//   ....[35]....
        /*04e0*/ 	.word	0xffffffff


	//   ....[36]....
        /*04e4*/ 	.word	0xffffffff


	//   ....[37]....
        /*04e8*/ 	.word	0xffffffff


	//   ....[38]....
        /*04ec*/ 	.word	0xffffffff


	//   ....[39]....
        /*04f0*/ 	.word	0xffffffff


	//   ....[40]....
        /*04f4*/ 	.word	0xffffffff


	//   ....[41]....
        /*04f8*/ 	.word	0xffffffff


	//   ....[42]....
        /*04fc*/ 	.word	0xffffffff


	//   ....[43]....
        /*0500*/ 	.word	0xffffffff


	//   ....[44]....
        /*0504*/ 	.word	0xffffffff


	//   ....[45]....
        /*0508*/ 	.word	0xffffffff


	//   ....[46]....
        /*050c*/ 	.word	0xffffffff


	//   ....[47]....
        /*0510*/ 	.word	0xffffffff


	//   ....[48]....
        /*0514*/ 	.word	0xffffffff


	//   ....[49]....
        /*0518*/ 	.word	0xffffffff


	//   ....[50]....
        /*051c*/ 	.word	0xffffffff


	//   ....[51]....
        /*0520*/ 	.word	0xffffffff


	//   ....[52]....
        /*0524*/ 	.word	0xffffffff


	//   ....[53]....
        /*0528*/ 	.word	0xffffffff


	//   ....[54]....
        /*052c*/ 	.word	0xffffffff


	//   ....[55]....
        /*0530*/ 	.word	0xffffffff


	//   ....[56]....
        /*0534*/ 	.word	0xffffffff


	//   ....[57]....
        /*0538*/ 	.word	0xffffffff


	//   ....[58]....
        /*053c*/ 	.word	0xffffffff


	//   ....[59]....
        /*0540*/ 	.word	0xffffffff


	//   ....[60]....
        /*0544*/ 	.word	0xffffffff


	//   ....[61]....
        /*0548*/ 	.word	0xffffffff


	//   ....[62]....
        /*054c*/ 	.word	0xffffffff


	//   ....[63]....
        /*0550*/ 	.word	0xffffffff


	//   ....[64]....
        /*0554*/ 	.word	0xffffffff


	//   ....[65]....
        /*0558*/ 	.word	0xffffffff


	//   ....[66]....
        /*055c*/ 	.word	0xffffffff


	//   ....[67]....
        /*0560*/ 	.word	0xffffffff


	//   ....[68]....
        /*0564*/ 	.word	0xffffffff


	//   ....[69]....
        /*0568*/ 	.word	0xffffffff


	//   ....[70]....
        /*056c*/ 	.word	0xffffffff


	//   ....[71]....
        /*0570*/ 	.word	0xffffffff


	//   ....[72]....
        /*0574*/ 	.word	0xffffffff


	//   ....[73]....
        /*0578*/ 	.word	0xffffffff


	//   ....[74]....
        /*057c*/ 	.word	0xffffffff


	//   ....[75]....
        /*0580*/ 	.word	0xffffffff


	//   ....[76]....
        /*0584*/ 	.word	0xffffffff


	//   ....[77]....
        /*0588*/ 	.word	0xffffffff


	//   ....[78]....
        /*058c*/ 	.word	0xffffffff


	//   ....[79]....
        /*0590*/ 	.word	0xffffffff


	//   ....[80]....
        /*0594*/ 	.word	0xffffffff


	//   ....[81]....
        /*0598*/ 	.word	0xffffffff


	//   ....[82]....
        /*059c*/ 	.word	0xffffffff


	//   ....[83]....
        /*05a0*/ 	.word	0xffffffff


	//   ....[84]....
        /*05a4*/ 	.word	0xffffffff


	//   ....[85]....
        /*05a8*/ 	.word	0xffffffff


	//   ....[86]....
        /*05ac*/ 	.word	0xffffffff


	//   ....[87]....
        /*05b0*/ 	.word	0xffffffff


	//   ....[88]....
        /*05b4*/ 	.word	0xffffffff


	//   ....[89]....
        /*05b8*/ 	.word	0xffffffff


	//   ....[90]....
        /*05bc*/ 	.word	0xffffffff


	//   ....[91]....
        /*05c0*/ 	.word	0xffffffff


	//   ....[92]....
        /*05c4*/ 	.word	0xffffffff


	//   ....[93]....
        /*05c8*/ 	.word	0xffffffff


	//   ....[94]....
        /*05cc*/ 	.word	0xffffffff


	//   ....[95]....
        /*05d0*/ 	.word	0xffffffff


	//   ....[96]....
        /*05d4*/ 	.word	0xffffffff


	//   ....[97]....
        /*05d8*/ 	.word	0xffffffff


	//   ....[98]....
        /*05dc*/ 	.word	0xffffffff


	//   ....[99]....
        /*05e0*/ 	.word	0xffffffff


	//   ....[100]....
        /*05e4*/ 	.word	0xffffffff


	//   ....[101]....
        /*05e8*/ 	.word	0xffffffff


	//   ....[102]....
        /*05ec*/ 	.word	0xffffffff


	//   ....[103]....
        /*05f0*/ 	.word	0xffffffff


	//   ....[104]....
        /*05f4*/ 	.word	0xffffffff


	//   ....[105]....
        /*05f8*/ 	.word	0xffffffff


	//   ....[106]....
        /*05fc*/ 	.word	0xffffffff


	//   ....[107]....
        /*0600*/ 	.word	0xffffffff


	//   ....[108]....
        /*0604*/ 	.word	0xffffffff


	//   ....[109]....
        /*0608*/ 	.word	0xffffffff


	//   ....[110]....
        /*060c*/ 	.word	0xffffffff


	//   ....[111]....
        /*0610*/ 	.word	0xffffffff


	//   ....[112]....
        /*0614*/ 	.word	0xffffffff


	//   ....[113]....
        /*0618*/ 	.word	0xffffffff


	//   ....[114]....
        /*061c*/ 	.word	0xffffffff


	//   ....[115]....
        /*0620*/ 	.word	0xffffffff


	//   ....[116]....
        /*0624*/ 	.word	0xffffffff


	//   ....[117]....
        /*0628*/ 	.word	0xffffffff


	//   ....[118]....
        /*062c*/ 	.word	0xffffffff


	//   ....[119]....
        /*0630*/ 	.word	0xffffffff


	//   ....[120]....
        /*0634*/ 	.word	0xffffffff


	//   ....[121]....
        /*0638*/ 	.word	0xffffffff


	//   ....[122]....
        /*063c*/ 	.word	0xffffffff


	//   ....[123]....
        /*0640*/ 	.word	0xffffffff


	//   ....[124]....
        /*0644*/ 	.word	0xffffffff


	//   ....[125]....
        /*0648*/ 	.word	0xffffffff


	//   ....[126]....
        /*064c*/ 	.word	0xffffffff


	//   ....[127]....
        /*0650*/ 	.word	0xffffffff


	//   ....[128]....
        /*0654*/ 	.word	0xffffffff


	//   ....[129]....
        /*0658*/ 	.word	0xffffffff


	//   ....[130]....
        /*065c*/ 	.word	0xffffffff


	//   ....[131]....
        /*0660*/ 	.word	0xffffffff


	//   ....[132]....
        /*0664*/ 	.word	0xffffffff


	//   ....[133]....
        /*0668*/ 	.word	0xffffffff


	//   ....[134]....
        /*066c*/ 	.word	0xffffffff


	//   ....[135]....
        /*0670*/ 	.word	0xffffffff


	//   ....[136]....
        /*0674*/ 	.word	0xffffffff


	//   ....[137]....
        /*0678*/ 	.word	0xffffffff


	//   ....[138]....
        /*067c*/ 	.word	0xffffffff


	//   ....[139]....
        /*0680*/ 	.word	0xffffffff


	//   ....[140]....
        /*0684*/ 	.word	0xffffffff


	//   ....[141]....
        /*0688*/ 	.word	0xffffffff


	//   ....[142]....
        /*068c*/ 	.word	0xffffffff


	//   ....[143]....
        /*0690*/ 	.word	0xffffffff


	//   ....[144]....
        /*0694*/ 	.word	0xffffffff


	//   ....[145]....
        /*0698*/ 	.word	0xffffffff


	//   ....[146]....
        /*069c*/ 	.word	0xffffffff


	//   ....[147]....
        /*06a0*/ 	.word	0xffffffff


	//   ....[148]....
        /*06a4*/ 	.word	0xffffffff


	//   ....[149]....
        /*06a8*/ 	.word	0xffffffff


	//   ....[150]....
        /*06ac*/ 	.word	0xffffffff


	//   ....[151]....
        /*06b0*/ 	.word	0xffffffff


	//   ....[152]....
        /*06b4*/ 	.word	0xffffffff


	//   ....[153]....
        /*06b8*/ 	.word	0xffffffff


	//   ....[154]....
        /*06bc*/ 	.word	0xffffffff


	//   ....[155]....
        /*06c0*/ 	.word	0xffffffff


	//   ....[156]....
        /*06c4*/ 	.word	0xffffffff


	//   ....[157]....
        /*06c8*/ 	.word	0xffffffff


	//   ....[158]....
        /*06cc*/ 	.word	0xffffffff


	//   ....[159]....
        /*06d0*/ 	.word	0xffffffff


	//   ....[160]....
        /*06d4*/ 	.word	0xffffffff


	//   ....[161]....
        /*06d8*/ 	.word	0xffffffff


	//   ....[162]....
        /*06dc*/ 	.word	0xffffffff


	//   ....[163]....
        /*06e0*/ 	.word	0xffffffff


	//   ....[164]....
        /*06e4*/ 	.word	0xffffffff


	//   ....[165]....
        /*06e8*/ 	.word	0xffffffff


	//   ....[166]....
        /*06ec*/ 	.word	0xffffffff


	//   ....[167]....
        /*06f0*/ 	.word	0xffffffff


	//   ....[168]....
        /*06f4*/ 	.word	0xffffffff


	//   ....[169]....
        /*06f8*/ 	.word	0xffffffff


	//   ....[170]....
        /*06fc*/ 	.word	0xffffffff


	//   ....[171]....
        /*0700*/ 	.word	0xffffffff


	//   ....[172]....
        /*0704*/ 	.word	0xffffffff


	//   ....[173]....
        /*0708*/ 	.word	0xffffffff


	//   ....[174]....
        /*070c*/ 	.word	0xffffffff


	//   ....[175]....
        /*0710*/ 	.word	0xffffffff


	//   ....[176]....
        /*0714*/ 	.word	0xffffffff


	//   ....[177]....
        /*0718*/ 	.word	0xffffffff


	//   ....[178]....
        /*071c*/ 	.word	0xffffffff


	//   ....[179]....
        /*0720*/ 	.word	0xffffffff


	//   ....[180]....
        /*0724*/ 	.word	0xffffffff


	//   ....[181]....
        /*0728*/ 	.word	0xffffffff


	//   ....[182]....
        /*072c*/ 	.word	0xffffffff


	//   ....[183]....
        /*0730*/ 	.word	0xffffffff


	//   ....[184]....
        /*0734*/ 	.word	0xffffffff


	//   ....[185]....
        /*0738*/ 	.word	0xffffffff


	//   ....[186]....
        /*073c*/ 	.word	0xffffffff


	//   ....[187]....
        /*0740*/ 	.word	0xffffffff


	//   ....[188]....
        /*0744*/ 	.word	0xffffffff


	//   ....[189]....
        /*0748*/ 	.word	0xffffffff


	//   ....[190]....
        /*074c*/ 	.word	0xffffffff


	//   ....[191]....
        /*0750*/ 	.word	0xffffffff


	//   ....[192]....
        /*0754*/ 	.word	0xffffffff


	//   ....[193]....
        /*0758*/ 	.word	0xffffffff


	//   ....[194]....
        /*075c*/ 	.word	0xffffffff


	//   ....[195]....
        /*0760*/ 	.word	0xffffffff


	//   ....[196]....
        /*0764*/ 	.word	0xffffffff


	//   ....[197]....
        /*0768*/ 	.word	0xffffffff


	//   ....[198]....
        /*076c*/ 	.word	0xffffffff


	//   ....[199]....
        /*0770*/ 	.word	0xffffffff


	//   ....[200]....
        /*0774*/ 	.word	0xffffffff


	//   ....[201]....
        /*0778*/ 	.word	0xffffffff


	//   ....[202]....
        /*077c*/ 	.word	0xffffffff


	//   ....[203]....
        /*0780*/ 	.word	0xffffffff


	//   ....[204]....
        /*0784*/ 	.word	0xffffffff


	//   ....[205]....
        /*0788*/ 	.word	0xffffffff


	//   ....[206]....
        /*078c*/ 	.word	0xffffffff


	//   ....[207]....
        /*0790*/ 	.word	0xffffffff


	//   ....[208]....
        /*0794*/ 	.word	0xffffffff


	//   ....[209]....
        /*0798*/ 	.word	0xffffffff


	//   ....[210]....
        /*079c*/ 	.word	0xffffffff


	//   ....[211]....
        /*07a0*/ 	.word	0xffffffff


	//   ....[212]....
        /*07a4*/ 	.word	0xffffffff


	//   ....[213]....
        /*07a8*/ 	.word	0xffffffff


	//   ....[214]....
        /*07ac*/ 	.word	0xffffffff


	//   ....[215]....
        /*07b0*/ 	.word	0xffffffff


	//   ....[216]....
        /*07b4*/ 	.word	0xffffffff


	//   ....[217]....
        /*07b8*/ 	.word	0xffffffff


	//   ....[218]....
        /*07bc*/ 	.word	0xffffffff


	//   ....[219]....
        /*07c0*/ 	.word	0xffffffff


	//   ....[220]....
        /*07c4*/ 	.word	0xffffffff


	//   ....[221]....
        /*07c8*/ 	.word	0xffffffff


	//   ....[222]....
        /*07cc*/ 	.word	0xffffffff


	//   ....[223]....
        /*07d0*/ 	.word	0xffffffff


	//   ....[224]....
        /*07d4*/ 	.word	0xffffffff


	//   ....[225]....
        /*07d8*/ 	.word	0xffffffff


	//   ....[226]....
        /*07dc*/ 	.word	0xffffffff


	//   ....[227]....
        /*07e0*/ 	.word	0xffffffff


	//   ....[228]....
        /*07e4*/ 	.word	0xffffffff


	//   ....[229]....
        /*07e8*/ 	.word	0xffffffff


	//   ....[230]....
        /*07ec*/ 	.word	0xffffffff


	//   ....[231]....
        /*07f0*/ 	.word	0xffffffff


	//   ....[232]....
        /*07f4*/ 	.word	0xffffffff


	//   ....[233]....
        /*07f8*/ 	.word	0xffffffff


	//   ....[234]....
        /*07fc*/ 	.word	0xffffffff


	//   ....[235]....
        /*0800*/ 	.word	0xffffffff


	//   ....[236]....
        /*0804*/ 	.word	0xffffffff


	//   ....[237]....
        /*0808*/ 	.word	0xffffffff


	//   ....[238]....
        /*080c*/ 	.word	0xffffffff


	//   ....[239]....
        /*0810*/ 	.word	0xffffffff


	//   ....[240]....
        /*0814*/ 	.word	0xffffffff


	//   ....[241]....
        /*0818*/ 	.word	0xffffffff


	//   ....[242]....
        /*081c*/ 	.word	0xffffffff


	//   ....[243]....
        /*0820*/ 	.word	0xffffffff


	//   ....[244]....
        /*0824*/ 	.word	0xffffffff


	//   ....[245]....
        /*0828*/ 	.word	0xffffffff


	//   ....[246]....
        /*082c*/ 	.word	0xffffffff


	//   ....[247]....
        /*0830*/ 	.word	0xffffffff


	//   ....[248]....
        /*0834*/ 	.word	0xffffffff


	//   ....[249]....
        /*0838*/ 	.word	0xffffffff


	//   ....[250]....
        /*083c*/ 	.word	0xffffffff


	//   ....[251]....
        /*0840*/ 	.word	0xffffffff


	//   ....[252]....
        /*0844*/ 	.word	0xffffffff


	//   ....[253]....
        /*0848*/ 	.word	0xffffffff


	//   ....[254]....
        /*084c*/ 	.word	0xffffffff


	//   ....[255]....
        /*0850*/ 	.word	0xffffffff


	//   ....[0]....
        /*0854*/ 	.word	0xffffffff


	//   ....[1]....
        /*0858*/ 	.word	0xffffffff


	//   ....[2]....
        /*085c*/ 	.word	0xffffffff


	//   ....[3]....
        /*0860*/ 	.word	0xffffffff


	//   ....[4]....
        /*0864*/ 	.word	0xffffffff


	//   ....[5]....
        /*0868*/ 	.word	0xffffffff


	//   ....[6]....
        /*086c*/ 	.word	0xffffffff


	//   ....[7]....
        /*0870*/ 	.word	0xffffffff


	//   ....[8]....
        /*0874*/ 	.word	0xffffffff


	//   ....[9]....
        /*0878*/ 	.word	0xffffffff


	//   ....[10]....
        /*087c*/ 	.word	0xffffffff


	//   ....[11]....
        /*0880*/ 	.word	0xffffffff


	//   ....[12]....
        /*0884*/ 	.word	0xffffffff


	//   ....[13]....
        /*0888*/ 	.word	0xffffffff


	//   ....[14]....
        /*088c*/ 	.word	0xffffffff


	//   ....[15]....
        /*0890*/ 	.word	0xffffffff


	//   ....[16]....
        /*0894*/ 	.word	0xffffffff


	//   ....[17]....
        /*0898*/ 	.word	0xffffffff


	//   ....[18]....
        /*089c*/ 	.word	0xffffffff


	//   ....[19]....
        /*08a0*/ 	.word	0xffffffff


	//   ....[20]....
        /*08a4*/ 	.word	0xffffffff


	//   ....[21]....
        /*08a8*/ 	.word	0xffffffff


	//   ....[22]....
        /*08ac*/ 	.word	0xffffffff


	//   ....[23]....
        /*08b0*/ 	.word	0xffffffff


	//   ....[24]....
        /*08b4*/ 	.word	0xffffffff


	//   ....[25]....
        /*08b8*/ 	.word	0xffffffff


	//   ....[26]....
        /*08bc*/ 	.word	0xffffffff


	//   ....[27]....
        /*08c0*/ 	.word	0xffffffff


	//   ....[28]....
        /*08c4*/ 	.word	0xffffffff


	//   ....[29]....
        /*08c8*/ 	.word	0xffffffff


	//   ....[30]....
        /*08cc*/ 	.word	0xffffffff


	//   ....[31]....
        /*08d0*/ 	.word	0xffffffff


	//   ....[32]....
        /*08d4*/ 	.word	0xffffffff


	//   ....[33]....
        /*08d8*/ 	.word	0xffffffff


	//   ....[34]....
        /*08dc*/ 	.word	0xffffffff


	//   ....[35]....
        /*08e0*/ 	.word	0x0500000f


	//   ....[36]....
        /*08e4*/ 	.word	0x0500000f


	//   ....[37]....
        /*08e8*/ 	.word	0x0500000f


	//   ....[38]....
        /*08ec*/ 	.word	0x0500000f


	//   ....[39]....
        /*08f0*/ 	.word	0x0500000f


	//   ....[40]....
        /*08f4*/ 	.word	0x0500000f


	//   ....[41]....
        /*08f8*/ 	.word	0x0500000f


	//   ....[42]....
        /*08fc*/ 	.word	0x0500000f


	//   ....[43]....
        /*0900*/ 	.word	0x0500000f


	//   ....[44]....
        /*0904*/ 	.word	0x0500000f


	//   ....[45]....
        /*0908*/ 	.word	0x0500000f


	//   ....[46]....
        /*090c*/ 	.word	0x0500000f


	//   ....[47]....
        /*0910*/ 	.word	0x0500000f


	//   ....[48]....
        /*0914*/ 	.word	0x0500000f


	//   ....[49]....
        /*0918*/ 	.word	0x0500000f


	//   ....[50]....
        /*091c*/ 	.word	0x0500000f


	//   ....[51]....
        /*0920*/ 	.word	0x0500000f


	//   ....[52]....
        /*0924*/ 	.word	0x0500000f


	//   ....[53]....
        /*0928*/ 	.word	0x0500000f


	//   ....[54]....
        /*092c*/ 	.word	0x0500000f


	//   ....[55]....
        /*0930*/ 	.word	0x0500000f


	//   ....[56]....
        /*0934*/ 	.word	0x0500000f


	//   ....[57]....
        /*0938*/ 	.word	0x0500000f


	//   ....[58]....
        /*093c*/ 	.word	0x0500000f


	//   ....[59]....
        /*0940*/ 	.word	0x0500000f


	//   ....[60]....
        /*0944*/ 	.word	0x0500000f


	//   ....[61]....
        /*0948*/ 	.word	0x0500000f


	//   ....[62]....
        /*094c*/ 	.word	0x0500000f


	//   ....[63]....
        /*0950*/ 	.word	0x0500000f


	//   ....[64]....
        /*0954*/ 	.word	0x0500000f


	//   ....[65]....
        /*0958*/ 	.word	0x0500000f


	//   ....[66]....
        /*095c*/ 	.word	0x0500000f


	//   ....[67]....
        /*0960*/ 	.word	0x0500000f


	//   ....[68]....
        /*0964*/ 	.word	0x0500000f


	//   ....[69]....
        /*0968*/ 	.word	0x0500000f


	//   ....[70]....
        /*096c*/ 	.word	0x0500000f


	//   ....[71]....
        /*0970*/ 	.word	0x0500000f


	//   ....[72]....
        /*0974*/ 	.word	0x0500000f


	//   ....[73]....
        /*0978*/ 	.word	0x0500000f


	//   ....[74]....
        /*097c*/ 	.word	0x0500000f


	//   ....[75]....
        /*0980*/ 	.word	0x0500000f


	//   ....[76]....
        /*0984*/ 	.word	0x0500000f


	//   ....[77]....
        /*0988*/ 	.word	0x0500000f


	//   ....[78]....
        /*098c*/ 	.word	0x0500000f


	//   ....[79]....
        /*0990*/ 	.word	0x0500000f


	//   ....[80]....
        /*0994*/ 	.word	0x0500000f


	//   ....[81]....
        /*0998*/ 	.word	0x0500000f


	//   ....[82]....
        /*099c*/ 	.word	0x0500000f


	//   ....[83]....
        /*09a0*/ 	.word	0x0500000f


	//   ....[84]....
        /*09a4*/ 	.word	0x0500000f


	//   ....[85]....
        /*09a8*/ 	.word	0x0500000f


	//   ....[86]....
        /*09ac*/ 	.word	0x0500000f


	//   ....[87]....
        /*09b0*/ 	.word	0x0500000f


	//   ....[88]....
        /*09b4*/ 	.word	0x0500000f


	//   ....[89]....
        /*09b8*/ 	.word	0x0500000f


	//   ....[90]....
        /*09bc*/ 	.word	0x0500000f


	//   ....[91]....
        /*09c0*/ 	.word	0x0500000f


	//   ....[92]....
        /*09c4*/ 	.word	0x0500000f


	//   ....[93]....
        /*09c8*/ 	.word	0x0500000f


	//   ....[94]....
        /*09cc*/ 	.word	0x0500000f


	//   ....[95]....
        /*09d0*/ 	.word	0x0500000f


	//   ....[96]....
        /*09d4*/ 	.word	0x0500000f


	//   ....[97]....
        /*09d8*/ 	.word	0x0500000f


	//   ....[98]....
        /*09dc*/ 	.word	0x0500000f


	//   ....[99]....
        /*09e0*/ 	.word	0x0500000f


	//   ....[100]....
        /*09e4*/ 	.word	0x0500000f


	//   ....[101]....
        /*09e8*/ 	.word	0x0500000f


	//   ....[102]....
        /*09ec*/ 	.word	0x0500000f


	//   ....[103]....
        /*09f0*/ 	.word	0x0500000f


	//   ....[104]....
        /*09f4*/ 	.word	0x0500000f


	//   ....[105]....
        /*09f8*/ 	.word	0x0500000f


	//   ....[106]....
        /*09fc*/ 	.word	0x0500000f


	//   ....[107]....
        /*0a00*/ 	.word	0x0500000f


	//   ....[108]....
        /*0a04*/ 	.word	0x0500000f


	//   ....[109]....
        /*0a08*/ 	.word	0x0500000f


	//   ....[110]....
        /*0a0c*/ 	.word	0x0500000f


	//   ....[111]....
        /*0a10*/ 	.word	0x0500000f


	//   ....[112]....
        /*0a14*/ 	.word	0x0500000f


	//   ....[113]....
        /*0a18*/ 	.word	0x0500000f


	//   ....[114]....
        /*0a1c*/ 	.word	0x0500000f


	//   ....[115]....
        /*0a20*/ 	.word	0x0500000f


	//   ....[116]....
        /*0a24*/ 	.word	0x0500000f


	//   ....[117]....
        /*0a28*/ 	.word	0x0500000f


	//   ....[118]....
        /*0a2c*/ 	.word	0x0500000f


	//   ....[119]....
        /*0a30*/ 	.word	0x0500000f


	//   ....[120]....
        /*0a34*/ 	.word	0x0500000f


	//   ....[121]....
        /*0a38*/ 	.word	0x0500000f


	//   ....[122]....
        /*0a3c*/ 	.word	0x0500000f


	//   ....[123]....
        /*0a40*/ 	.word	0x0500000f


	//   ....[124]....
        /*0a44*/ 	.word	0x0500000f


	//   ....[125]....
        /*0a48*/ 	.word	0x0500000f


	//   ....[126]....
        /*0a4c*/ 	.word	0x0500000f


	//   ....[127]....
        /*0a50*/ 	.word	0x0500000f


	//   ....[128]....
        /*0a54*/ 	.word	0x0500000f


	//   ....[129]....
        /*0a58*/ 	.word	0x0500000f


	//   ....[130]....
        /*0a5c*/ 	.word	0x0500000f


	//   ....[131]....
        /*0a60*/ 	.word	0x0500000f


	//   ....[132]....
        /*0a64*/ 	.word	0x0500000f


	//   ....[133]....
        /*0a68*/ 	.word	0x0500000f


	//   ....[134]....
        /*0a6c*/ 	.word	0x0500000f


	//   ....[135]....
        /*0a70*/ 	.word	0x0500000f


	//   ....[136]....
        /*0a74*/ 	.word	0x0500000f


	//   ....[137]....
        /*0a78*/ 	.word	0x0500000f


	//   ....[138]....
        /*0a7c*/ 	.word	0x0500000f


	//   ....[139]....
        /*0a80*/ 	.word	0x0500000f


	//   ....[140]....
        /*0a84*/ 	.word	0x0500000f


	//   ....[141]....
        /*0a88*/ 	.word	0x0500000f


	//   ....[142]....
        /*0a8c*/ 	.word	0x0500000f


	//   ....[143]....
        /*0a90*/ 	.word	0x0500000f


	//   ....[144]....
        /*0a94*/ 	.word	0x0500000f


	//   ....[145]....
        /*0a98*/ 	.word	0x0500000f


	//   ....[146]....
        /*0a9c*/ 	.word	0x0500000f


	//   ....[147]....
        /*0aa0*/ 	.word	0x0500000f


	//   ....[148]....
        /*0aa4*/ 	.word	0x0500000f


	//   ....[149]....
        /*0aa8*/ 	.word	0x0500000f


	//   ....[150]....
        /*0aac*/ 	.word	0x0500000f


	//   ....[151]....
        /*0ab0*/ 	.word	0x0500000f


	//   ....[152]....
        /*0ab4*/ 	.word	0x0500000f


	//   ....[153]....
        /*0ab8*/ 	.word	0x0500000f


	//   ....[154]....
        /*0abc*/ 	.word	0x0500000f


	//   ....[155]....
        /*0ac0*/ 	.word	0x0500000f


	//   ....[156]....
        /*0ac4*/ 	.word	0x0500000f


	//   ....[157]....
        /*0ac8*/ 	.word	0x0500000f


	//   ....[158]....
        /*0acc*/ 	.word	0x0500000f


	//   ....[159]....
        /*0ad0*/ 	.word	0x0500000f


	//   ....[160]....
        /*0ad4*/ 	.word	0x0500000f


	//   ....[161]....
        /*0ad8*/ 	.word	0x0500000f


	//   ....[162]....
        /*0adc*/ 	.word	0x0500000f


	//   ....[163]....
        /*0ae0*/ 	.word	0x0500000f


	//   ....[164]....
        /*0ae4*/ 	.word	0x0500000f


	//   ....[165]....
        /*0ae8*/ 	.word	0x0500000f


	//   ....[166]....
        /*0aec*/ 	.word	0x0500000f


	//   ....[167]....
        /*0af0*/ 	.word	0x0500000f


	//   ....[168]....
        /*0af4*/ 	.word	0x0500000f


	//   ....[169]....
        /*0af8*/ 	.word	0x0500000f


	//   ....[170]....
        /*0afc*/ 	.word	0x0500000f


	//   ....[171]....
        /*0b00*/ 	.word	0x0500000f


	//   ....[172]....
        /*0b04*/ 	.word	0x0500000f


	//   ....[173]....
        /*0b08*/ 	.word	0x0500000f


	//   ....[174]....
        /*0b0c*/ 	.word	0x0500000f


	//   ....[175]....
        /*0b10*/ 	.word	0x0500000f


	//   ....[176]....
        /*0b14*/ 	.word	0x0500000f


	//   ....[177]....
        /*0b18*/ 	.word	0x0500000f


	//   ....[178]....
        /*0b1c*/ 	.word	0x0500000f


	//   ....[179]....
        /*0b20*/ 	.word	0x0500000f


	//   ....[180]....
        /*0b24*/ 	.word	0x0500000f


	//   ....[181]....
        /*0b28*/ 	.word	0x0500000f


	//   ....[182]....
        /*0b2c*/ 	.word	0x0500000f


	//   ....[183]....
        /*0b30*/ 	.word	0x0500000f


	//   ....[184]....
        /*0b34*/ 	.word	0x0500000f


	//   ....[185]....
        /*0b38*/ 	.word	0x0500000f


	//   ....[186]....
        /*0b3c*/ 	.word	0x0500000f


	//   ....[187]....
        /*0b40*/ 	.word	0x0500000f


	//   ....[188]....
        /*0b44*/ 	.word	0x0500000f


	//   ....[189]....
        /*0b48*/ 	.word	0x0500000f


	//   ....[190]....
        /*0b4c*/ 	.word	0x0500000f


	//   ....[191]....
        /*0b50*/ 	.word	0x0500000f


	//   ....[192]....
        /*0b54*/ 	.word	0x0500000f


	//   ....[193]....
        /*0b58*/ 	.word	0x0500000f


	//   ....[194]....
        /*0b5c*/ 	.word	0x0500000f


	//   ....[195]....
        /*0b60*/ 	.word	0x0500000f


	//   ....[196]....
        /*0b64*/ 	.word	0x0500000f


	//   ....[197]....
        /*0b68*/ 	.word	0x0500000f


	//   ....[198]....
        /*0b6c*/ 	.word	0x0500000f


	//   ....[199]....
        /*0b70*/ 	.word	0x0500000f


	//   ....[200]....
        /*0b74*/ 	.word	0x0500000f


	//   ....[201]....
        /*0b78*/ 	.word	0x0500000f


	//   ....[202]....
        /*0b7c*/ 	.word	0x0500000f


	//   ....[203]....
        /*0b80*/ 	.word	0x0500000f


	//   ....[204]....
        /*0b84*/ 	.word	0x0500000f


	//   ....[205]....
        /*0b88*/ 	.word	0x0500000f


	//   ....[206]....
        /*0b8c*/ 	.word	0x0500000f


	//   ....[207]....
        /*0b90*/ 	.word	0x0500000f


	//   ....[208]....
        /*0b94*/ 	.word	0x0500000f


	//   ....[209]....
        /*0b98*/ 	.word	0x0500000f


	//   ....[210]....
        /*0b9c*/ 	.word	0x0500000f


	//   ....[211]....
        /*0ba0*/ 	.word	0x0500000f


	//   ....[212]....
        /*0ba4*/ 	.word	0x0500000f


	//   ....[213]....
        /*0ba8*/ 	.word	0x0500000f


	//   ....[214]....
        /*0bac*/ 	.word	0x0500000f


	//   ....[215]....
        /*0bb0*/ 	.word	0x0500000f


	//   ....[216]....
        /*0bb4*/ 	.word	0x0500000f


	//   ....[217]....
        /*0bb8*/ 	.word	0x0500000f


	//   ....[218]....
        /*0bbc*/ 	.word	0x0500000f


	//   ....[219]....
        /*0bc0*/ 	.word	0x0500000f


	//   ....[220]....
        /*0bc4*/ 	.word	0x0500000f


	//   ....[221]....
        /*0bc8*/ 	.word	0x0500000f


	//   ....[222]....
        /*0bcc*/ 	.word	0x0500000f


	//   ....[223]....
        /*0bd0*/ 	.word	0x0500000f


	//   ....[224]....
        /*0bd4*/ 	.word	0x0500000f


	//   ....[225]....
        /*0bd8*/ 	.word	0x0500000f


	//   ....[226]....
        /*0bdc*/ 	.word	0x0500000f


	//   ....[227]....
        /*0be0*/ 	.word	0x0500000f


	//   ....[228]....
        /*0be4*/ 	.word	0x0500000f


	//   ....[229]....
        /*0be8*/ 	.word	0x0500000f


	//   ....[230]....
        /*0bec*/ 	.word	0x0500000f


	//   ....[231]....
        /*0bf0*/ 	.word	0x0500000f


	//   ....[232]....
        /*0bf4*/ 	.word	0x0500000f


	//   ....[233]....
        /*0bf8*/ 	.word	0x0500000f


	//   ....[234]....
        /*0bfc*/ 	.word	0x0500000f


	//   ....[235]....
        /*0c00*/ 	.word	0x0500000f


	//   ....[236]....
        /*0c04*/ 	.word	0x0500000f


	//   ....[237]....
        /*0c08*/ 	.word	0x0500000f


	//   ....[238]....
        /*0c0c*/ 	.word	0x0500000f


	//   ....[239]....
        /*0c10*/ 	.word	0x0500000f


	//   ....[240]....
        /*0c14*/ 	.word	0x0500000f


	//   ....[241]....
        /*0c18*/ 	.word	0x0500000f


	//   ....[242]....
        /*0c1c*/ 	.word	0x0500000f


	//   ....[243]....
        /*0c20*/ 	.word	0x0500000f


	//   ....[244]....
        /*0c24*/ 	.word	0x0500000f


	//   ....[245]....
        /*0c28*/ 	.word	0x0500000f


	//   ....[246]....
        /*0c2c*/ 	.word	0x0500000f


	//   ....[247]....
        /*0c30*/ 	.word	0x0500000f


	//   ....[248]....
        /*0c34*/ 	.word	0x0500000f


	//   ....[249]....
        /*0c38*/ 	.word	0x0500000f


	//   ....[250]....
        /*0c3c*/ 	.word	0x0500000f


	//   ....[251]....
        /*0c40*/ 	.word	0x0500000f


	//   ....[252]....
        /*0c44*/ 	.word	0x0500000f


	//   ....[253]....
        /*0c48*/ 	.word	0x0500000f


	//   ....[254]....
        /*0c4c*/ 	.word	0x0500000f


	//   ....[255]....
        /*0c50*/ 	.word	0x0500000f


	//   ....[0]....
        /*0c54*/ 	.word	0x0500000f


	//   ....[1]....
        /*0c58*/ 	.word	0x0500000f


	//   ....[2]....
        /*0c5c*/ 	.word	0x0500000f


	//   ....[3]....
        /*0c60*/ 	.word	0x0500000f


	//   ....[4]....
        /*0c64*/ 	.word	0x0500000f


	//   ....[5]....
        /*0c68*/ 	.word	0x0500000f


	//   ....[6]....
        /*0c6c*/ 	.word	0x0500000f


	//   ....[7]....
        /*0c70*/ 	.word	0x0500000f


	//----- nvinfo : EIATTR_COOP_GROUP_INSTR_OFFSETS
	.align		4
.L_326:
        /*0c74*/ 	.byte	0x04, 0x28
        /*0c76*/ 	.short	(.L_328 - .L_327)


	//   ....[0]....
.L_327:
        /*0c78*/ 	.word	0x00000070


	//   ....[1]....
        /*0c7c*/ 	.word	0x00000140


	//   ....[2]....
        /*0c80*/ 	.word	0x00000190


	//   ....[3]....
        /*0c84*/ 	.word	0x000003c0


	//   ....[4]....
        /*0c88*/ 	.word	0x00000520


	//   ....[5]....
        /*0c8c*/ 	.word	0x00000640


	//   ....[6]....
        /*0c90*/ 	.word	0x000007a0


	//   ....[7]....
        /*0c94*/ 	.word	0x00003130


	//   ....[8]....
        /*0c98*/ 	.word	0x00003140


	//   ....[9]....
        /*0c9c*/ 	.word	0x00003fe0


	//   ....[10]....
        /*0ca0*/ 	.word	0x00003ff0


	//   ....[11]....
        /*0ca4*/ 	.word	0x00004e90


	//   ....[12]....
        /*0ca8*/ 	.word	0x00004ea0


	//   ....[13]....
        /*0cac*/ 	.word	0x00005d70


	//   ....[14]....
        /*0cb0*/ 	.word	0x00005d80


	//   ....[15]....
        /*0cb4*/ 	.word	0x000072d0


	//   ....[16]....
        /*0cb8*/ 	.word	0x000072e0


	//   ....[17]....
        /*0cbc*/ 	.word	0x00008290


	//   ....[18]....
        /*0cc0*/ 	.word	0x000082a0


	//   ....[19]....
        /*0cc4*/ 	.word	0x00009220


	//   ....[20]....
        /*0cc8*/ 	.word	0x00009230


	//   ....[21]....
        /*0ccc*/ 	.word	0x0000a1b0


	//   ....[22]....
        /*0cd0*/ 	.word	0x0000a1c0


	//   ....[23]....
        /*0cd4*/ 	.word	0x0000b350


	//   ....[24]....
        /*0cd8*/ 	.word	0x0000b360


	//   ....[25]....
        /*0cdc*/ 	.word	0x0000b470


	//   ....[26]....
        /*0ce0*/ 	.word	0x0000b480


	//   ....[27]....
        /*0ce4*/ 	.word	0x0000b5a0


	//   ....[28]....
        /*0ce8*/ 	.word	0x0000b5b0


	//   ....[29]....
        /*0cec*/ 	.word	0x0000b6d0


	//   ....[30]....
        /*0cf0*/ 	.word	0x0000b6e0


	//   ....[31]....
        /*0cf4*/ 	.word	0x0000ba60


	//   ....[32]....
        /*0cf8*/ 	.word	0x0000ba80


	//   ....[33]....
        /*0cfc*/ 	.word	0x0000bb60


	//   ....[34]....
        /*0d00*/ 	.word	0x0000bb80


	//   ....[35]....
        /*0d04*/ 	.word	0x0000bc60


	//   ....[36]....
        /*0d08*/ 	.word	0x0000bc80


	//   ....[37]....
        /*0d0c*/ 	.word	0x0000bd60


	//   ....[38]....
        /*0d10*/ 	.word	0x0000bd80


	//   ....[39]....
        /*0d14*/ 	.word	0x0000c5d0


	//   ....[40]....
        /*0d18*/ 	.word	0x0000cff0


	//   ....[41]....
        /*0d1c*/ 	.word	0x0000d000


	//   ....[42]....
        /*0d20*/ 	.word	0x0000d010


	//   ....[43]....
        /*0d24*/ 	.word	0x0000d020


	//   ....[44]....
        /*0d28*/ 	.word	0x0000d220


	//   ....[45]....
        /*0d2c*/ 	.word	0x0000d230


	//   ....[46]....
        /*0d30*/ 	.word	0x0000d240


	//   ....[47]....
        /*0d34*/ 	.word	0x0000d250


	//   ....[48]....
        /*0d38*/ 	.word	0x0000d430


	//   ....[49]....
        /*0d3c*/ 	.word	0x0000d440


	//   ....[50]....
        /*0d40*/ 	.word	0x0000d450


	//   ....[51]....
        /*0d44*/ 	.word	0x0000d460


	//   ....[52]....
        /*0d48*/ 	.word	0x0000d660


	//   ....[53]....
        /*0d4c*/ 	.word	0x0000d670


	//   ....[54]....
        /*0d50*/ 	.word	0x0000d680


	//   ....[55]....
        /*0d54*/ 	.word	0x0000d690


	//   ....[56]....
        /*0d58*/ 	.word	0x00011980


	//   ....[57]....
        /*0d5c*/ 	.word	0x000119a0


	//   ....[58]....
        /*0d60*/ 	.word	0x000119b0


	//   ....[59]....
        /*0d64*/ 	.word	0x000119c0


	//   ....[60]....
        /*0d68*/ 	.word	0x00011ab0


	//   ....[61]....
        /*0d6c*/ 	.word	0x00011ad0


	//   ....[62]....
        /*0d70*/ 	.word	0x00011ae0


	//   ....[63]....
        /*0d74*/ 	.word	0x00011af0


	//   ....[64]....
        /*0d78*/ 	.word	0x00011cd0


	//   ....[65]....
        /*0d7c*/ 	.word	0x00011cf0


	//   ....[66]....
        /*0d80*/ 	.word	0x00011d10


	//   ....[67]....
        /*0d84*/ 	.word	0x00011d20


	//   ....[68]....
        /*0d88*/ 	.word	0x00011df0


	//   ....[69]....
        /*0d8c*/ 	.word	0x00011e10


	//   ....[70]....
        /*0d90*/ 	.word	0x00011e30


	//   ....[71]....
        /*0d94*/ 	.word	0x00011e40


	//   ....[72]....
        /*0d98*/ 	.word	0x00016f00


	//   ....[73]....
        /*0d9c*/ 	.word	0x00017680


	//   ....[74]....
        /*0da0*/ 	.word	0x000176b0


	//   ....[75]....
        /*0da4*/ 	.word	0x000176d0


	//   ....[76]....
        /*0da8*/ 	.word	0x00017fc0


	//   ....[77]....
        /*0dac*/ 	.word	0x00017fe0


	//   ....[78]....
        /*0db0*/ 	.word	0x00019be0


	//   ....[79]....
        /*0db4*/ 	.word	0x00019c70


	//   ....[80]....
        /*0db8*/ 	.word	0x0001aa60


	//   ....[81]....
        /*0dbc*/ 	.word	0x0001aa80


	//   ....[82]....
        /*0dc0*/ 	.word	0x0001b0c0


	//   ....[83]....
        /*0dc4*/ 	.word	0x0001b0e0


	//   ....[84]....
        /*0dc8*/ 	.word	0x0001d520


	//   ....[85]....
        /*0dcc*/ 	.word	0x0001d540


	//   ....[86]....
        /*0dd0*/ 	.word	0x0001e290


	//   ....[87]....
        /*0dd4*/ 	.word	0x0001e310


	//   ....[88]....
        /*0dd8*/ 	.word	0x0001f780


	//   ....[89]....
        /*0ddc*/ 	.word	0x0001f790


	//   ....[90]....
        /*0de0*/ 	.word	0x0001f7c0


	//   ....[91]....
        /*0de4*/ 	.word	0x0001f7d0


	//   ....[92]....
        /*0de8*/ 	.word	0x00020e40


	//   ....[93]....
        /*0dec*/ 	.word	0x00020e90


	//   ....[94]....
        /*0df0*/ 	.word	0x00020ec0


	//   ....[95]....
        /*0df4*/ 	.word	0x00020ef0


	//   ....[96]....
        /*0df8*/ 	.word	0x00020f70


	//   ....[97]....
        /*0dfc*/ 	.word	0x00020ff0


	//   ....[98]....
        /*0e00*/ 	.word	0x00021020


	//   ....[99]....
        /*0e04*/ 	.word	0x00021050


	//   ....[100]....
        /*0e08*/ 	.word	0x00021080


	//   ....[101]....
        /*0e0c*/ 	.word	0x000210b0


	//   ....[102]....
        /*0e10*/ 	.word	0x000210e0


	//   ....[103]....
        /*0e14*/ 	.word	0x00021110


	//   ....[104]....
        /*0e18*/ 	.word	0x00021140


	//   ....[105]....
        /*0e1c*/ 	.word	0x00021170


	//   ....[106]....
        /*0e20*/ 	.word	0x000211a0


	//   ....[107]....
        /*0e24*/ 	.word	0x000211d0


	//   ....[108]....
        /*0e28*/ 	.word	0x00021200


	//   ....[109]....
        /*0e2c*/ 	.word	0x00021230


	//   ....[110]....
        /*0e30*/ 	.word	0x00021260


	//   ....[111]....
        /*0e34*/ 	.word	0x00021290


	//   ....[112]....
        /*0e38*/ 	.word	0x000212c0


	//   ....[113]....
        /*0e3c*/ 	.word	0x000212f0


	//   ....[114]....
        /*0e40*/ 	.word	0x00021320


	//   ....[115]....
        /*0e44*/ 	.word	0x00021350


	//   ....[116]....
        /*0e48*/ 	.word	0x00021380


	//   ....[117]....
        /*0e4c*/ 	.word	0x000213b0


	//   ....[118]....
        /*0e50*/ 	.word	0x000213e0


	//   ....[119]....
        /*0e54*/ 	.word	0x00021410


	//   ....[120]....
        /*0e58*/ 	.word	0x00021440


	//   ....[121]....
        /*0e5c*/ 	.word	0x00021470


	//   ....[122]....
        /*0e60*/ 	.word	0x000214a0


	//   ....[123]....
        /*0e64*/ 	.word	0x000214d0


	//   ....[124]....
        /*0e68*/ 	.word	0x00021500


	//   ....[125]....
        /*0e6c*/ 	.word	0x00021530


	//   ....[126]....
        /*0e70*/ 	.word	0x00021560


	//   ....[127]....
        /*0e74*/ 	.word	0x00021590


	//   ....[128]....
        /*0e78*/ 	.word	0x000215c0


	//   ....[129]....
        /*0e7c*/ 	.word	0x000215f0


	//   ....[130]....
        /*0e80*/ 	.word	0x00021620


	//   ....[131]....
        /*0e84*/ 	.word	0x00021640


	//   ....[132]....
        /*0e88*/ 	.word	0x00021650


	//   ....[133]....
        /*0e8c*/ 	.word	0x00021680


	//   ....[134]....
        /*0e90*/ 	.word	0x000216b0


	//   ....[135]....
        /*0e94*/ 	.word	0x000216c0


	//   ....[136]....
        /*0e98*/ 	.word	0x000216d0


	//   ....[137]....
        /*0e9c*/ 	.word	0x000216e0


	//   ....[138]....
        /*0ea0*/ 	.word	0x000216f0


	//   ....[139]....
        /*0ea4*/ 	.word	0x00021700


	//   ....[140]....
        /*0ea8*/ 	.word	0x00021710


	//   ....[141]....
        /*0eac*/ 	.word	0x00021720


	//   ....[142]....
        /*0eb0*/ 	.word	0x00021730


	//   ....[143]....
        /*0eb4*/ 	.word	0x00021740


	//   ....[144]....
        /*0eb8*/ 	.word	0x00021760


	//   ....[145]....
        /*0ebc*/ 	.word	0x00021790


	//   ....[146]....
        /*0ec0*/ 	.word	0x000217c0


	//   ....[147]....
        /*0ec4*/ 	.word	0x000217f0


	//   ....[148]....
        /*0ec8*/ 	.word	0x00021820


	//   ....[149]....
        /*0ecc*/ 	.word	0x00021850


	//   ....[150]....
        /*0ed0*/ 	.word	0x00021880


	//   ....[151]....
        /*0ed4*/ 	.word	0x000218b0


	//   ....[152]....
        /*0ed8*/ 	.word	0x000218c0


	//   ....[153]....
        /*0edc*/ 	.word	0x000218d0


	//   ....[154]....
        /*0ee0*/ 	.word	0x000218e0


	//   ....[155]....
        /*0ee4*/ 	.word	0x000218f0


	//   ....[156]....
        /*0ee8*/ 	.word	0x000221d0


	//   ....[157]....
        /*0eec*/ 	.word	0x00022250


	//   ....[158]....
        /*0ef0*/ 	.word	0x000222d0


	//   ....[159]....
        /*0ef4*/ 	.word	0x00022300


	//   ....[160]....
        /*0ef8*/ 	.word	0x00022a90


	//   ....[161]....
        /*0efc*/ 	.word	0x00022ab0


	//   ....[162]....
        /*0f00*/ 	.word	0x00022c20


	//   ....[163]....
        /*0f04*/ 	.word	0x00022c40


	//   ....[164]....
        /*0f08*/ 	.word	0x00022d80


	//   ....[165]....
        /*0f0c*/ 	.word	0x00022da0


	//   ....[166]....
        /*0f10*/ 	.word	0x00022ef0


	//   ....[167]....
        /*0f14*/ 	.word	0x00022f10


	//   ....[168]....
        /*0f18*/ 	.word	0x00023860


	//   ....[169]....
        /*0f1c*/ 	.word	0x00023870


	//   ....[170]....
        /*0f20*/ 	.word	0x00023a00


	//   ....[171]....
        /*0f24*/ 	.word	0x00023a10


	//   ....[172]....
        /*0f28*/ 	.word	0x00023ba0


	//   ....[173]....
        /*0f2c*/ 	.word	0x00023bb0


	//   ....[174]....
        /*0f30*/ 	.word	0x00023d40


	//   ....[175]....
        /*0f34*/ 	.word	0x00023d50


	//   ....[176]....
        /*0f38*/ 	.word	0x00023f30


	//   ....[177]....
        /*0f3c*/ 	.word	0x00024100


	//   ....[178]....
        /*0f40*/ 	.word	0x00024130


	//   ....[179]....
        /*0f44*/ 	.word	0x00024160


	//   ....[180]....
        /*0f48*/ 	.word	0x00024190


	//   ....[181]....
        /*0f4c*/ 	.word	0x000241c0


	//   ....[182]....
        /*0f50*/ 	.word	0x000241f0


	//   ....[183]....
        /*0f54*/ 	.word	0x00024360


	//   ....[184]....
        /*0f58*/ 	.word	0x00024390


	//   ....[185]....
        /*0f5c*/ 	.word	0x000243c0


	//   ....[186]....
        /*0f60*/ 	.word	0x000243f0


	//   ....[187]....
        /*0f64*/ 	.word	0x00024420


	//   ....[188]....
        /*0f68*/ 	.word	0x00024450


	//   ....[189]....
        /*0f6c*/ 	.word	0x000244e0


	//   ....[190]....
        /*0f70*/ 	.word	0x00024540


	//   ....[191]....
        /*0f74*/ 	.word	0x000245d0


	//   ....[192]....
        /*0f78*/ 	.word	0x00025520


	//   ....[193]....
        /*0f7c*/ 	.word	0x00027270


	//   ....[194]....
        /*0f80*/ 	.word	0x00027290


	//   ....[195]....
        /*0f84*/ 	.word	0x00027390


	//   ....[196]....
        /*0f88*/ 	.word	0x000273a0


	//   ....[197]....
        /*0f8c*/ 	.word	0x00027410


	//   ....[198]....
        /*0f90*/ 	.word	0x00027420


	//   ....[199]....
        /*0f94*/ 	.word	0x00027490


	//   ....[200]....
        /*0f98*/ 	.word	0x000274a0


	//   ....[201]....
        /*0f9c*/ 	.word	0x00027510


	//   ....[202]....
        /*0fa0*/ 	.word	0x00027520


	//   ....[203]....
        /*0fa4*/ 	.word	0x000275d0


	//   ....[204]....
        /*0fa8*/ 	.word	0x000275e0


	//   ....[205]....
        /*0fac*/ 	.word	0x00027650


	//   ....[206]....
        /*0fb0*/ 	.word	0x00027660


	//   ....[207]....
        /*0fb4*/ 	.word	0x00027670


	//   ....[208]....
        /*0fb8*/ 	.word	0x000276f0


	//   ....[209]....
        /*0fbc*/ 	.word	0x00027a90


	//   ....[210]....
        /*0fc0*/ 	.word	0x00027ac0


	//   ....[211]....
        /*0fc4*/ 	.word	0x00027bf0


	//   ....[212]....
        /*0fc8*/ 	.word	0x00027c00


	//   ....[213]....
        /*0fcc*/ 	.word	0x00027c90


	//   ....[214]....
        /*0fd0*/ 	.word	0x00027ca0


	//   ....[215]....
        /*0fd4*/ 	.word	0x00027d30


	//   ....[216]....
        /*0fd8*/ 	.word	0x00027d40


	//   ....[217]....
        /*0fdc*/ 	.word	0x00027dc0


	//   ....[218]....
        /*0fe0*/ 	.word	0x00027dd0


	//   ....[219]....
        /*0fe4*/ 	.word	0x00027e50


	//   ....[220]....
        /*0fe8*/ 	.word	0x00027e60


	//   ....[221]....
        /*0fec*/ 	.word	0x00027ee0


	//   ....[222]....
        /*0ff0*/ 	.word	0x00027ef0


	//   ....[223]....
        /*0ff4*/ 	.word	0x00027f00


	//   ....[224]....
        /*0ff8*/ 	.word	0x00027f10


	//   ....[225]....
        /*0ffc*/ 	.word	0x00028680


	//   ....[226]....
        /*1000*/ 	.word	0x000286b0


	//   ....[227]....
        /*1004*/ 	.word	0x000286d0


	//   ....[228]....
        /*1008*/ 	.word	0x00028750


	//   ....[229]....
        /*100c*/ 	.word	0x00028770


	//   ....[230]....
        /*1010*/ 	.word	0x000287f0


	//   ....[231]....
        /*1014*/ 	.word	0x00028810


	//   ....[232]....
        /*1018*/ 	.word	0x00028890


	//   ....[233]....
        /*101c*/ 	.word	0x000288b0


	//   ....[234]....
        /*1020*/ 	.word	0x00028930


	//   ....[235]....
        /*1024*/ 	.word	0x00028950


	//   ....[236]....
        /*1028*/ 	.word	0x000289d0


	//   ....[237]....
        /*102c*/ 	.word	0x000289f0


	//   ....[238]....
        /*1030*/ 	.word	0x00028a70


	//   ....[239]....
        /*1034*/ 	.word	0x00028a80


	//   ....[240]....
        /*1038*/ 	.word	0x00028a90


	//   ....[241]....
        /*103c*/ 	.word	0x000291e0


	//   ....[242]....
        /*1040*/ 	.word	0x00029200


	//   ....[243]....
        /*1044*/ 	.word	0x00029260


	//   ....[244]....
        /*1048*/ 	.word	0x00029270


	//   ....[245]....
        /*104c*/ 	.word	0x000292c0


	//   ....[246]....
        /*1050*/ 	.word	0x000292d0


	//   ....[247]....
        /*1054*/ 	.word	0x00029320


	//   ....[248]....
        /*1058*/ 	.word	0x00029330


	//   ....[249]....
        /*105c*/ 	.word	0x00029380


	//   ....[250]....
        /*1060*/ 	.word	0x00029390


	//   ....[251]....
        /*1064*/ 	.word	0x000293e0


	//   ....[252]....
        /*1068*/ 	.word	0x000293f0


	//   ....[253]....
        /*106c*/ 	.word	0x00029440


	//   ....[254]....
        /*1070*/ 	.word	0x00029450


	//   ....[255]....
        /*1074*/ 	.word	0x00029460


	//   ....[0]....
        /*1078*/ 	.word	0x000294b0


	//   ....[1]....
        /*107c*/ 	.word	0x000297e0


	//   ....[2]....
        /*1080*/ 	.word	0x000297f0


	//   ....[3]....
        /*1084*/ 	.word	0x00029850


	//   ....[4]....
        /*1088*/ 	.word	0x00029860


	//   ....[5]....
        /*108c*/ 	.word	0x000298b0


	//   ....[6]....
        /*1090*/ 	.word	0x000298c0


	//   ....[7]....
        /*1094*/ 	.word	0x00029910


	//   ....[8]....
        /*1098*/ 	.word	0x00029920


	//   ....[9]....
        /*109c*/ 	.word	0x00029970


	//   ....[10]....
        /*10a0*/ 	.word	0x00029980


	//   ....[11]....
        /*10a4*/ 	.word	0x000299d0


	//   ....[12]....
        /*10a8*/ 	.word	0x000299e0


	//   ....[13]....
        /*10ac*/ 	.word	0x00029a30


	//   ....[14]....
        /*10b0*/ 	.word	0x00029a40


	//   ....[15]....
        /*10b4*/ 	.word	0x00029a50


	//   ....[16]....
        /*10b8*/ 	.word	0x00029aa0


	//   ....[17]....
        /*10bc*/ 	.word	0x0002b150


	//   ....[18]....
        /*10c0*/ 	.word	0x0002b1a0


	//   ....[19]....
        /*10c4*/ 	.word	0x0002b1d0


	//   ....[20]....
        /*10c8*/ 	.word	0x0002b200


	//   ....[21]....
        /*10cc*/ 	.word	0x0002b210


	//   ....[22]....
        /*10d0*/ 	.word	0x0002b240


	//   ....[23]....
        /*10d4*/ 	.word	0x0002b270


	//   ....[24]....
        /*10d8*/ 	.word	0x0002b2a0


	//   ....[25]....
        /*10dc*/ 	.word	0x0002b420


	//   ....[26]....
        /*10e0*/ 	.word	0x0002b450


	//   ....[27]....
        /*10e4*/ 	.word	0x0002b480


	//   ....[28]....
        /*10e8*/ 	.word	0x0002b4b0


	//   ....[29]....
        /*10ec*/ 	.word	0x0002b4e0


	//   ....[30]....
        /*10f0*/ 	.word	0x0002b510


	//   ....[31]....
        /*10f4*/ 	.word	0x0002b5d0


	//   ....[32]....
        /*10f8*/ 	.word	0x0002b5f0


	//   ....[33]....
        /*10fc*/ 	.word	0x0002b660


	//   ....[34]....
        /*1100*/ 	.word	0x0002bd20


	//   ....[35]....
        /*1104*/ 	.word	0x0002c0e0


	//   ....[36]....
        /*1108*/ 	.word	0x0002c170


	//   ....[37]....
        /*110c*/ 	.word	0x0002c210


	//   ....[38]....
        /*1110*/ 	.word	0x0002c2a0


	//   ....[39]....
        /*1114*/ 	.word	0x0002c340


	//   ....[40]....
        /*1118*/ 	.word	0x0002c3d0


	//   ....[41]....
        /*111c*/ 	.word	0x0002c470


	//   ....[42]....
        /*1120*/ 	.word	0x0002c500


	//   ....[43]....
        /*1124*/ 	.word	0x0002c5f0


	//   ....[44]....
        /*1128*/ 	.word	0x0002c680


	//   ....[45]....
        /*112c*/ 	.word	0x0002c720


	//   ....[46]....
        /*1130*/ 	.word	0x0002c7b0


	//   ....[47]....
        /*1134*/ 	.word	0x0002c850


	//   ....[48]....
        /*1138*/ 	.word	0x0002c8e0


	//   ....[49]....
        /*113c*/ 	.word	0x0002c980


	//   ....[50]....
        /*1140*/ 	.word	0x0002ca10


	//   ....[51]....
        /*1144*/ 	.word	0x0002cb00


	//   ....[52]....
        /*1148*/ 	.word	0x0002cb90


	//   ....[53]....
        /*114c*/ 	.word	0x0002cc20


	//   ....[54]....
        /*1150*/ 	.word	0x0002ccb0


	//   ....[55]....
        /*1154*/ 	.word	0x0002cd40


	//   ....[56]....
        /*1158*/ 	.word	0x0002cdd0


	//   ....[57]....
        /*115c*/ 	.word	0x0002ce60


	//   ....[58]....
        /*1160*/ 	.word	0x0002cef0


	//   ....[59]....
        /*1164*/ 	.word	0x0002cfc0


	//   ....[60]....
        /*1168*/ 	.word	0x0002d060


	//   ....[61]....
        /*116c*/ 	.word	0x0002d0f0


	//   ....[62]....
        /*1170*/ 	.word	0x0002d140


	//   ....[63]....
        /*1174*/ 	.word	0x0002d190


	//   ....[64]....
        /*1178*/ 	.word	0x0002d220


	//   ....[65]....
        /*117c*/ 	.word	0x0002d2b0


	//   ....[66]....
        /*1180*/ 	.word	0x0002d300


	//   ....[67]....
        /*1184*/ 	.word	0x0002d350


	//   ....[68]....
        /*1188*/ 	.word	0x0002d3e0


	//   ....[69]....
        /*118c*/ 	.word	0x0002d470


	//   ....[70]....
        /*1190*/ 	.word	0x0002d4c0


	//   ....[71]....
        /*1194*/ 	.word	0x0002d510


	//   ....[72]....
        /*1198*/ 	.word	0x0002d5a0


	//   ....[73]....
        /*119c*/ 	.word	0x0002d630


	//   ....[74]....
        /*11a0*/ 	.word	0x0002d680


	//   ....[75]....
        /*11a4*/ 	.word	0x0002d6d0


	//   ....[76]....
        /*11a8*/ 	.word	0x0002d7c0


	//   ....[77]....
        /*11ac*/ 	.word	0x0002d870


	//   ....[78]....
        /*11b0*/ 	.word	0x0002d8d0


	//   ....[79]....
        /*11b4*/ 	.word	0x0002d950


	//   ....[80]....
        /*11b8*/ 	.word	0x0002da40


	//   ....[81]....
        /*11bc*/ 	.word	0x0002da90


	//   ....[82]....
        /*11c0*/ 	.word	0x0002dae0


	//   ....[83]....
        /*11c4*/ 	.word	0x0002db30


	//   ....[84]....
        /*11c8*/ 	.word	0x0002dc50


	//   ....[85]....
        /*11cc*/ 	.word	0x0002dcf0


	//   ....[86]....
        /*11d0*/ 	.word	0x0002dd50


	//   ....[87]....
        /*11d4*/ 	.word	0x0002ddd0


	//   ....[88]....
        /*11d8*/ 	.word	0x0002dec0


	//   ....[89]....
        /*11dc*/ 	.word	0x0002df20


	//   ....[90]....
        /*11e0*/ 	.word	0x0002df70


	//   ....[91]....
        /*11e4*/ 	.word	0x0002dfc0


	//   ....[92]....
        /*11e8*/ 	.word	0x0002e360


	//   ....[93]....
        /*11ec*/ 	.word	0x0002e480


	//   ....[94]....
        /*11f0*/ 	.word	0x0002e5b0


	//   ....[95]....
        /*11f4*/ 	.word	0x0002e6d0


	//   ....[96]....
        /*11f8*/ 	.word	0x0002e7f0


	//   ....[97]....
        /*11fc*/ 	.word	0x0002e8f0


	//   ....[98]....
        /*1200*/ 	.word	0x0002e950


	//   ....[99]....
        /*1204*/ 	.word	0x0002e9d0


	//   ....[100]....
        /*1208*/ 	.word	0x0002ea30


	//   ....[101]....
        /*120c*/ 	.word	0x0002eab0


	//   ....[102]....
        /*1210*/ 	.word	0x0002eb10


	//   ....[103]....
        /*1214*/ 	.word	0x0002eb90


	//   ....[104]....
        /*1218*/ 	.word	0x0002ebf0


	//   ....[105]....
        /*121c*/ 	.word	0x0002ec70


	//   ....[106]....
        /*1220*/ 	.word	0x0002ecd0


	//   ....[107]....
        /*1224*/ 	.word	0x0002ed50


	//   ....[108]....
        /*1228*/ 	.word	0x0002edb0


	//   ....[109]....
        /*122c*/ 	.word	0x0002ee30


	//   ....[110]....
        /*1230*/ 	.word	0x0002ee90


	//   ....[111]....
        /*1234*/ 	.word	0x0002ef10


	//   ....[112]....
        /*1238*/ 	.word	0x0002ef70


	//   ....[113]....
        /*123c*/ 	.word	0x0002eff0


	//   ....[114]....
        /*1240*/ 	.word	0x0002f050


	//   ....[115]....
        /*1244*/ 	.word	0x0002f0d0


	//   ....[116]....
        /*1248*/ 	.word	0x0002f130


	//   ....[117]....
        /*124c*/ 	.word	0x0002f1b0


	//   ....[118]....
        /*1250*/ 	.word	0x0002f210


	//   ....[119]....
        /*1254*/ 	.word	0x0002f290


	//   ....[120]....
        /*1258*/ 	.word	0x0002f2f0


	//   ....[121]....
        /*125c*/ 	.word	0x0002f380


	//   ....[122]....
        /*1260*/ 	.word	0x0002f3e0


	//   ....[123]....
        /*1264*/ 	.word	0x0002f460


	//   ....[124]....
        /*1268*/ 	.word	0x0002f4c0


	//   ....[125]....
        /*126c*/ 	.word	0x0002f520


	//   ....[126]....
        /*1270*/ 	.word	0x0002f580


	//   ....[127]....
        /*1274*/ 	.word	0x0002f5e0


	//   ....[128]....
        /*1278*/ 	.word	0x0002f640


	//   ....[129]....
        /*127c*/ 	.word	0x0002f6a0


	//   ....[130]....
        /*1280*/ 	.word	0x0002f700


	//   ....[131]....
        /*1284*/ 	.word	0x0002f780


	//   ....[132]....
        /*1288*/ 	.word	0x0002f7e0


	//   ....[133]....
        /*128c*/ 	.word	0x0002f860


	//   ....[134]....
        /*1290*/ 	.word	0x0002f8c0


	//   ....[135]....
        /*1294*/ 	.word	0x0002f940


	//   ....[136]....
        /*1298*/ 	.word	0x0002f9a0


	//   ....[137]....
        /*129c*/ 	.word	0x0002fa20


	//   ....[138]....
        /*12a0*/ 	.word	0x0002fa80


	//   ....[139]....
        /*12a4*/ 	.word	0x0002fb00


	//   ....[140]....
        /*12a8*/ 	.word	0x0002fb60


	//   ....[141]....
        /*12ac*/ 	.word	0x0002fbe0


	//   ....[142]....
        /*12b0*/ 	.word	0x0002fc40


	//   ....[143]....
        /*12b4*/ 	.word	0x0002fcc0


	//   ....[144]....
        /*12b8*/ 	.word	0x0002fd20


	//   ....[145]....
        /*12bc*/ 	.word	0x0002fd80


	//   ....[146]....
        /*12c0*/ 	.word	0x0002fde0


	//   ....[147]....
        /*12c4*/ 	.word	0x0002fe50


	//   ....[148]....
        /*12c8*/ 	.word	0x0002feb0


	//   ....[149]....
        /*12cc*/ 	.word	0x0002ff30


	//   ....[150]....
        /*12d0*/ 	.word	0x0002ff90


	//   ....[151]....
        /*12d4*/ 	.word	0x00030010


	//   ....[152]....
        /*12d8*/ 	.word	0x00030070


	//   ....[153]....
        /*12dc*/ 	.word	0x000300f0


	//   ....[154]....
        /*12e0*/ 	.word	0x00030160


	//   ....[155]....
        /*12e4*/ 	.word	0x000301f0


	//   ....[156]....
        /*12e8*/ 	.word	0x000302f0


	//   ....[157]....
        /*12ec*/ 	.word	0x00030340


	//   ....[158]....
        /*12f0*/ 	.word	0x000303d0


	//   ....[159]....
        /*12f4*/ 	.word	0x00030460


	//   ....[160]....
        /*12f8*/ 	.word	0x000304f0


	//   ....[161]....
        /*12fc*/ 	.word	0x00030580


	//   ....[162]....
        /*1300*/ 	.word	0x00030610


	//   ....[163]....
        /*1304*/ 	.word	0x000306a0


	//   ....[164]....
        /*1308*/ 	.word	0x00030760


	//   ....[165]....
        /*130c*/ 	.word	0x00030a40


	//   ....[166]....
        /*1310*/ 	.word	0x00030b30


	//   ....[167]....
        /*1314*/ 	.word	0x00030be0


	//   ....[168]....
        /*1318*/ 	.word	0x00030c70


	//   ....[169]....
        /*131c*/ 	.word	0x00030d90


	//   ....[170]....
        /*1320*/ 	.word	0x00030df0


	//   ....[171]....
        /*1324*/ 	.word	0x00030ed0


	//   ....[172]....
        /*1328*/ 	.word	0x00030f30


	//   ....[173]....
        /*132c*/ 	.word	0x00031010


	//   ....[174]....
        /*1330*/ 	.word	0x00031070


	//   ....[175]....
        /*1334*/ 	.word	0x00031150


	//   ....[176]....
        /*1338*/ 	.word	0x000311b0


	//   ....[177]....
        /*133c*/ 	.word	0x000312d0


	//   ....[178]....
        /*1340*/ 	.word	0x00031330


	//   ....[179]....
        /*1344*/ 	.word	0x00031410


	//   ....[180]....
        /*1348*/ 	.word	0x00031470


	//   ....[181]....
        /*134c*/ 	.word	0x00031540


	//   ....[182]....
        /*1350*/ 	.word	0x000316e0


	//   ....[183]....
        /*1354*/ 	.word	0x00031770


	//   ....[184]....
        /*1358*/ 	.word	0x00031890


	//   ....[185]....
        /*135c*/ 	.word	0x000318e0


	//   ....[186]....
        /*1360*/ 	.word	0x00031a00


	//   ....[187]....
        /*1364*/ 	.word	0x00031a50


	//   ....[188]....
        /*1368*/ 	.word	0x00031b70


	//   ....[189]....
        /*136c*/ 	.word	0x00031bc0


	//   ....[190]....
        /*1370*/ 	.word	0x00031cc0


	//   ....[191]....
        /*1374*/ 	.word	0x00031d60


	//   ....[192]....
        /*1378*/ 	.word	0x00031dc0


	//   ....[193]....
        /*137c*/ 	.word	0x00031eb0


	//   ....[194]....
        /*1380*/ 	.word	0x00031f10


	//   ....[195]....
        /*1384*/ 	.word	0x00032000


	//   ....[196]....
        /*1388*/ 	.word	0x00032060


	//   ....[197]....
        /*138c*/ 	.word	0x00032100


	//   ....[198]....
        /*1390*/ 	.word	0x00032200


	//   ....[199]....
        /*1394*/ 	.word	0x00032260


	//   ....[200]....
        /*1398*/ 	.word	0x000322c0


	//   ....[201]....
        /*139c*/ 	.word	0x000323b0


	//   ....[202]....
        /*13a0*/ 	.word	0x00032410


	//   ....[203]....
        /*13a4*/ 	.word	0x00032500


	//   ....[204]....
        /*13a8*/ 	.word	0x00032560


	//   ....[205]....
        /*13ac*/ 	.word	0x00032650


	//   ....[206]....
        /*13b0*/ 	.word	0x000326b0


	//   ....[207]....
        /*13b4*/ 	.word	0x000327a0


	//   ....[208]....
        /*13b8*/ 	.word	0x00032800


	//   ....[209]....
        /*13bc*/ 	.word	0x000328f0


	//   ....[210]....
        /*13c0*/ 	.word	0x00032950


	//   ....[211]....
        /*13c4*/ 	.word	0x00032a40


	//   ....[212]....
        /*13c8*/ 	.word	0x00032aa0


	//   ....[213]....
        /*13cc*/ 	.word	0x00032b80


	//   ....[214]....
        /*13d0*/ 	.word	0x00032cb0


	//   ....[215]....
        /*13d4*/ 	.word	0x00032d50


	//   ....[216]....
        /*13d8*/ 	.word	0x00032db0


	//   ....[217]....
        /*13dc*/ 	.word	0x00032e70


	//   ....[218]....
        /*13e0*/ 	.word	0x00032ed0


	//   ....[219]....
        /*13e4*/ 	.word	0x00032f90


	//   ....[220]....
        /*13e8*/ 	.word	0x00032ff0


	//   ....[221]....
        /*13ec*/ 	.word	0x000330b0


	//   ....[222]....
        /*13f0*/ 	.word	0x00033110


	//   ....[223]....
        /*13f4*/ 	.word	0x000331d0


	//   ....[224]....
        /*13f8*/ 	.word	0x00033230


	//   ....[225]....
        /*13fc*/ 	.word	0x000332f0


	//   ....[226]....
        /*1400*/ 	.word	0x00033350


	//   ....[227]....
        /*1404*/ 	.word	0x00033410


	//   ....[228]....
        /*1408*/ 	.word	0x00033470


	//   ....[229]....
        /*140c*/ 	.word	0x00033530


	//   ....[230]....
        /*1410*/ 	.word	0x00033620


	//   ....[231]....
        /*1414*/ 	.word	0x000336b0


	//   ....[232]....
        /*1418*/ 	.word	0x00033710


	//   ....[233]....
        /*141c*/ 	.word	0x000337d0


	//   ....[234]....
        /*1420*/ 	.word	0x00033830


	//   ....[235]....
        /*1424*/ 	.word	0x000338f0


	//   ....[236]....
        /*1428*/ 	.word	0x00033950


	//   ....[237]....
        /*142c*/ 	.word	0x00033a10


	//   ....[238]....
        /*1430*/ 	.word	0x00033a70


	//   ....[239]....
        /*1434*/ 	.word	0x00033b30


	//   ....[240]....
        /*1438*/ 	.word	0x00033b90


	//   ....[241]....
        /*143c*/ 	.word	0x00033c50


	//   ....[242]....
        /*1440*/ 	.word	0x00033cb0


	//   ....[243]....
        /*1444*/ 	.word	0x00033d70


	//   ....[244]....
        /*1448*/ 	.word	0x00033dd0


	//   ....[245]....
        /*144c*/ 	.word	0x00033e90


	//   ....[246]....
        /*1450*/ 	.word	0x00034070


	//   ....[247]....
        /*1454*/ 	.word	0x00034110


	//   ....[248]....
        /*1458*/ 	.word	0x00034230


	//   ....[249]....
        /*145c*/ 	.word	0x000342a0


	//   ....[250]....
        /*1460*/ 	.word	0x00034310


	//   ....[251]....
        /*1464*/ 	.word	0x00034380


	//   ....[252]....
        /*1468*/ 	.word	0x000343f0


	//   ....[253]....
        /*146c*/ 	.word	0x00034470


	//   ....[254]....
        /*1470*/ 	.word	0x00034500


	//   ....[255]....
        /*1474*/ 	.word	0x00034590


	//   ....[0]....
        /*1478*/ 	.word	0x00034600


	//   ....[1]....
        /*147c*/ 	.word	0x00034670


	//   ....[2]....
        /*1480*/ 	.word	0x000346e0


	//   ....[3]....
        /*1484*/ 	.word	0x00034760


	//   ....[4]....
        /*1488*/ 	.word	0x000347d0


	//   ....[5]....
        /*148c*/ 	.word	0x00034870


	//   ....[6]....
        /*1490*/ 	.word	0x00034900


	//   ....[7]....
        /*1494*/ 	.word	0x00034a20


	//----- nvinfo : EIATTR_REG_RECONFIG
	.align		4
.L_328:
        /*1498*/ 	.byte	0x01, 0x54
	.zero		2


	//----- nvinfo : EIATTR_SYSCALL_OFFSETS
	.align		4
        /*149c*/ 	.byte	0x04, 0x46
        /*149e*/ 	.short	(.L_330 - .L_329)


	//   ....[0]....
.L_329:
        /*14a0*/ 	.word	0x00001aa0


	//   ....[1]....
        /*14a4*/ 	.word	0x00001bf0


	//   ....[2]....
        /*14a8*/ 	.word	0x0000c790


	//   ....[3]....
        /*14ac*/ 	.word	0x0000cd20


	//   ....[4]....
        /*14b0*/ 	.word	0x00026840


	//   ....[5]....
        /*14b4*/ 	.word	0x000269d0


	//   ....[6]....
        /*14b8*/ 	.word	0x00026b20


	//   ....[7]....
        /*14bc*/ 	.word	0x00026c60


	//   ....[8]....
        /*14c0*/ 	.word	0x00028320


	//----- nvinfo : EIATTR_MBARRIER_INSTR_OFFSETS
	.align		4
.L_330:
        /*14c4*/ 	.byte	0x04, 0x39
        /*14c6*/ 	.short	(.L_332 - .L_331)


	//   ....[0]....
.L_331:
        /*14c8*/ 	.word	0x00000270
        /*14cc*/ 	.word	0x000000ff
        /*14d0*/ 	.word	0x00038800
        /*14d4*/ 	.short	0x0100
        /*14d6*/ 	.byte	0x08
	.zero		1


	//   ....[1]....
        /*14d8*/ 	.word	0x00000280
        /*14dc*/ 	.word	0x000000ff
        /*14e0*/ 	.word	0x00038820
        /*14e4*/ 	.short	0x0100
        /*14e6*/ 	.byte	0x08
	.zero		1


	//   ....[2]....
        /*14e8*/ 	.word	0x00000370
        /*14ec*/ 	.word	0x000000ff
        /*14f0*/ 	.word	0x00038830
        /*14f4*/ 	.short	0x0100
        /*14f6*/ 	.byte	0x08
	.zero		1


	//   ....[3]....
        /*14f8*/ 	.word	0x00000380
        /*14fc*/ 	.word	0x000000ff
        /*1500*/ 	.word	0x00038840
        /*1504*/ 	.short	0x0100
        /*1506*/ 	.byte	0x08
	.zero		1


	//   ....[4]....
        /*1508*/ 	.word	0x00000390
        /*150c*/ 	.word	0x000000ff
        /*1510*/ 	.word	0x00038838
        /*1514*/ 	.short	0x0100
        /*1516*/ 	.byte	0x08
	.zero		1


	//   ....[5]....
        /*1518*/ 	.word	0x000003a0
        /*151c*/ 	.word	0x000000ff
        /*1520*/ 	.word	0x00038848
        /*1524*/ 	.short	0x0100
        /*1526*/ 	.byte	0x08
	.zero		1


	//   ....[6]....
        /*1528*/ 	.word	0x000004d0
        /*152c*/ 	.word	0x000000ff
        /*1530*/ 	.word	0x00038850
        /*1534*/ 	.short	0x0100
        /*1536*/ 	.byte	0x08
	.zero		1


	//   ....[7]....
        /*1538*/ 	.word	0x000004e0
        /*153c*/ 	.word	0x000000ff
        /*1540*/ 	.word	0x00038860
        /*1544*/ 	.short	0x0100
        /*1546*/ 	.byte	0x08
	.zero		1


	//   ....[8]....
        /*1548*/ 	.word	0x000004f0
        /*154c*/ 	.word	0x000000ff
        /*1550*/ 	.word	0x00038858
        /*1554*/ 	.short	0x0100
        /*1556*/ 	.byte	0x08
	.zero		1


	//   ....[9]....
        /*1558*/ 	.word	0x00000500
        /*155c*/ 	.word	0x000000ff
        /*1560*/ 	.word	0x00038868
        /*1564*/ 	.short	0x0100
        /*1566*/ 	.byte	0x08
	.zero		1


	//   ....[10]....
        /*1568*/ 	.word	0x000005f0
        /*156c*/ 	.word	0x000000ff
        /*1570*/ 	.word	0x00038870
        /*1574*/ 	.short	0x0100
        /*1576*/ 	.byte	0x06
	.zero		1


	//   ....[11]....
        /*1578*/ 	.word	0x00000600
        /*157c*/ 	.word	0x000000ff
        /*1580*/ 	.word	0x00038880
        /*1584*/ 	.short	0x0100
        /*1586*/ 	.byte	0x06
	.zero		1


	//   ....[12]....
        /*1588*/ 	.word	0x00000610
        /*158c*/ 	.word	0x000000ff
        /*1590*/ 	.word	0x00038878
        /*1594*/ 	.short	0x0100
        /*1596*/ 	.byte	0x06
	.zero		1


	//   ....[13]....
        /*1598*/ 	.word	0x00000620
        /*159c*/ 	.word	0x000000ff
        /*15a0*/ 	.word	0x00038888
        /*15a4*/ 	.short	0x0100
        /*15a6*/ 	.byte	0x06
	.zero		1


	//   ....[14]....
        /*15a8*/ 	.word	0x00000750
        /*15ac*/ 	.word	0x000000ff
        /*15b0*/ 	.word	0x00038890
        /*15b4*/ 	.short	0x0100
        /*15b6*/ 	.byte	0x08
	.zero		1


	//   ....[15]....
        /*15b8*/ 	.word	0x00000760
        /*15bc*/ 	.word	0x000000ff
        /*15c0*/ 	.word	0x000388a0
        /*15c4*/ 	.short	0x0100
        /*15c6*/ 	.byte	0x08
	.zero		1


	//   ....[16]....
        /*15c8*/ 	.word	0x00000770
        /*15cc*/ 	.word	0x000000ff
        /*15d0*/ 	.word	0x00038898
        /*15d4*/ 	.short	0x0100
        /*15d6*/ 	.byte	0x08
	.zero		1


	//   ....[17]....
        /*15d8*/ 	.word	0x00000780
        /*15dc*/ 	.word	0x000000ff
        /*15e0*/ 	.word	0x000388a8
        /*15e4*/ 	.short	0x0100
        /*15e6*/ 	.byte	0x08
	.zero		1


	//   ....[18]....
        /*15e8*/ 	.word	0x000008c0
        /*15ec*/ 	.word	0x000000ff
        /*15f0*/ 	.word	0x000388b0
        /*15f4*/ 	.short	0x0100
        /*15f6*/ 	.byte	0x08
	.zero		1


	//   ....[19]....
        /*15f8*/ 	.word	0x000008d0
        /*15fc*/ 	.word	0x000000ff
        /*1600*/ 	.word	0x000388c0
        /*1604*/ 	.short	0x0100
        /*1606*/ 	.byte	0x08
	.zero		1


	//   ....[20]....
        /*1608*/ 	.word	0x000008e0
        /*160c*/ 	.word	0x000000ff
        /*1610*/ 	.word	0x000388b8
        /*1614*/ 	.short	0x0100
        /*1616*/ 	.byte	0x08
	.zero		1


	//   ....[21]....
        /*1618*/ 	.word	0x000008f0
        /*161c*/ 	.word	0x000000ff
        /*1620*/ 	.word	0x000388c8
        /*1624*/ 	.short	0x0100
        /*1626*/ 	.byte	0x08
	.zero		1


	//   ....[22]....
        /*1628*/ 	.word	0x000030e0
        /*162c*/ 	.word	0x00000050
        /*1630*/ 	.word	0x00038890
        /*1634*/ 	.short	0x010a
        /*1636*/ 	.byte	0x3f
	.zero		1


	//   ....[23]....
        /*1638*/ 	.word	0x00007270
        /*163c*/ 	.word	0x00000050
        /*1640*/ 	.word	0x00038890
        /*1644*/ 	.short	0x010a
        /*1646*/ 	.byte	0x3f
	.zero		1


	//   ....[24]....
        /*1648*/ 	.word	0x0000b1a0
        /*164c*/ 	.word	0x00000050
        /*1650*/ 	.word	0x00038890
        /*1654*/ 	.short	0x010a
        /*1656*/ 	.byte	0x3f
	.zero		1


	//   ....[25]....
        /*1658*/ 	.word	0x0000b8a0
        /*165c*/ 	.word	0x0000000b
        /*1660*/ 	.word	0x00000000
        /*1664*/ 	.short	0x0101
        /*1666*/ 	.byte	0x3f
	.zero		1


	//   ....[26]....
        /*1668*/ 	.word	0x0000b8e0
        /*166c*/ 	.word	0x00000050
        /*1670*/ 	.word	0x000388b0
        /*1674*/ 	.short	0x010a
        /*1676*/ 	.byte	0x3f
	.zero		1


	//   ....[27]....
        /*1678*/ 	.word	0x0000bf00
        /*167c*/ 	.word	0x00000050
        /*1680*/ 	.word	0x00000000
        /*1684*/ 	.short	0x0101
        /*1686*/ 	.byte	0x3f
	.zero		1


	//   ....[28]....
        /*1688*/ 	.word	0x0000cab0
        /*168c*/ 	.word	0x00000016
        /*1690*/ 	.word	0x00038800
        /*1694*/ 	.short	0x010a
        /*1696*/ 	.byte	0x3f
	.zero		1


	//   ....[29]....
        /*1698*/ 	.word	0x0000cb00
        /*169c*/ 	.word	0x00000016
        /*16a0*/ 	.word	0x00038800
        /*16a4*/ 	.short	0x010a
        /*16a6*/ 	.byte	0x3f
	.zero		1


	//   ....[30]....
        /*16a8*/ 	.word	0x0000d8a0
        /*16ac*/ 	.word	0x00000016
        /*16b0*/ 	.word	0x00038800
        /*16b4*/ 	.short	0x010a
        /*16b6*/ 	.byte	0x3f
	.zero		1


	//   ....[31]....
        /*16b8*/ 	.word	0x00012040
        /*16bc*/ 	.word	0x00000016
        /*16c0*/ 	.word	0x00038800
        /*16c4*/ 	.short	0x010a
        /*16c6*/ 	.byte	0x3f
	.zero		1


	//   ....[32]....
        /*16c8*/ 	.word	0x000162c0
        /*16cc*/ 	.word	0x00000005
        /*16d0*/ 	.word	0x00038830
        /*16d4*/ 	.short	0x010a
        /*16d6*/ 	.byte	0x3f
	.zero		1


	//   ....[33]....
        /*16d8*/ 	.word	0x00016300
        /*16dc*/ 	.word	0x00000005
        /*16e0*/ 	.word	0x00038830
        /*16e4*/ 	.short	0x010a
        /*16e6*/ 	.byte	0x3f
	.zero		1


	//   ....[34]....
        /*16e8*/ 	.word	0x00018880
        /*16ec*/ 	.word	0x0000001d
        /*16f0*/ 	.word	0x00000000
        /*16f4*/ 	.short	0x0101
        /*16f6*/ 	.byte	0x3f
	.zero		1


	//   ....[35]....
        /*16f8*/ 	.word	0x00018dc0
        /*16fc*/ 	.word	0x00000005
        /*1700*/ 	.word	0x00038850
        /*1704*/ 	.short	0x010a
        /*1706*/ 	.byte	0x3f
	.zero		1


	//   ....[36]....
        /*1708*/ 	.word	0x00018e10
        /*170c*/ 	.word	0x00000005
        /*1710*/ 	.word	0x00038850
        /*1714*/ 	.short	0x010a
        /*1716*/ 	.byte	0x3f
	.zero		1


	//   ....[37]....
        /*1718*/ 	.word	0x000191a0
        /*171c*/ 	.word	0x00000005
        /*1720*/ 	.word	0x00000000
        /*1724*/ 	.short	0x0101
        /*1726*/ 	.byte	0x3f
	.zero		1


	//   ....[38]....
        /*1728*/ 	.word	0x000192e0
        /*172c*/ 	.word	0x00000006
        /*1730*/ 	.word	0x00038830
        /*1734*/ 	.short	0x010a
        /*1736*/ 	.byte	0x3f
	.zero		1


	//   ....[39]....
        /*1738*/ 	.word	0x00019380
        /*173c*/ 	.word	0x00000006
        /*1740*/ 	.word	0x00038830
        /*1744*/ 	.short	0x010a
        /*1746*/ 	.byte	0x3f
	.zero		1


	//   ....[40]....
        /*1748*/ 	.word	0x0001b3a0
        /*174c*/ 	.word	0x00000003
        /*1750*/ 	.word	0x00000000
        /*1754*/ 	.short	0x0101
        /*1756*/ 	.byte	0x3f
	.zero		1


	//   ....[41]....
        /*1758*/ 	.word	0x0001c540
        /*175c*/ 	.word	0x00000006
        /*1760*/ 	.word	0x00038850
        /*1764*/ 	.short	0x010a
        /*1766*/ 	.byte	0x3f
	.zero		1


	//   ....[42]....
        /*1768*/ 	.word	0x0001c5b0
        /*176c*/ 	.word	0x00000006
        /*1770*/ 	.word	0x00038850
        /*1774*/ 	.short	0x010a
        /*1776*/ 	.byte	0x3f
	.zero		1


	//   ....[43]....
        /*1778*/ 	.word	0x0001c890
        /*177c*/ 	.word	0x00000006
        /*1780*/ 	.word	0x00000000
        /*1784*/ 	.short	0x0101
        /*1786*/ 	.byte	0x3f
	.zero		1


	//   ....[44]....
        /*1788*/ 	.word	0x0001c9a0
        /*178c*/ 	.word	0x00000006
        /*1790*/ 	.word	0x00038830
        /*1794*/ 	.short	0x010a
        /*1796*/ 	.byte	0x3f
	.zero		1


	//   ....[45]....
        /*1798*/ 	.word	0x0001ca40
        /*179c*/ 	.word	0x00000006
        /*17a0*/ 	.word	0x00038830
        /*17a4*/ 	.short	0x010a
        /*17a6*/ 	.byte	0x3f
	.zero		1


	//   ....[46]....
        /*17a8*/ 	.word	0x0001e830
        /*17ac*/ 	.word	0x00000099
        /*17b0*/ 	.word	0x00000000
        /*17b4*/ 	.short	0x0101
        /*17b6*/ 	.byte	0x3f
	.zero		1


	//   ....[47]....
        /*17b8*/ 	.word	0x0001f290
        /*17bc*/ 	.word	0x00000006
        /*17c0*/ 	.word	0x00038850
        /*17c4*/ 	.short	0x010a
        /*17c6*/ 	.byte	0x3f
	.zero		1


	//   ....[48]....
        /*17c8*/ 	.word	0x0001f300
        /*17cc*/ 	.word	0x00000006
        /*17d0*/ 	.word	0x00038850
        /*17d4*/ 	.short	0x010a
        /*17d6*/ 	.byte	0x3f
	.zero		1


	//   ....[49]....
        /*17d8*/ 	.word	0x0001f5e0
        /*17dc*/ 	.word	0x00000006
        /*17e0*/ 	.word	0x00000000
        /*17e4*/ 	.short	0x0101
        /*17e6*/ 	.byte	0x3f
	.zero		1


	//   ....[50]....
        /*17e8*/ 	.word	0x00022a80
        /*17ec*/ 	.word	0x00000014
        /*17f0*/ 	.word	0x00000000
        /*17f4*/ 	.short	0x0101
        /*17f6*/ 	.byte	0x3f
	.zero		1


	//   ....[51]....
        /*17f8*/ 	.word	0x00025600
        /*17fc*/ 	.word	0x00000016
        /*1800*/ 	.word	0x00038820
        /*1804*/ 	.short	0x010a
        /*1806*/ 	.byte	0x3f
	.zero		1


	//   ....[52]....
        /*1808*/ 	.word	0x00025690
        /*180c*/ 	.word	0x0000000a
        /*1810*/ 	.word	0x000388a0
        /*1814*/ 	.short	0x010a
        /*1816*/ 	.byte	0x3f
	.zero		1


	//   ....[53]....
        /*1818*/ 	.word	0x000259e0
        /*181c*/ 	.word	0x0000000a
        /*1820*/ 	.word	0x000388c0
        /*1824*/ 	.short	0x010a
        /*1826*/ 	.byte	0x3f
	.zero		1


	//   ....[54]....
        /*1828*/ 	.word	0x00025e00
        /*182c*/ 	.word	0x00000009
        /*1830*/ 	.word	0x000388a0
        /*1834*/ 	.short	0x010a
        /*1836*/ 	.byte	0x3f
	.zero		1


	//   ....[55]....
        /*1838*/ 	.word	0x00026140
        /*183c*/ 	.word	0x00000009
        /*1840*/ 	.word	0x000388c0
        /*1844*/ 	.short	0x010a
        /*1846*/ 	.byte	0x3f
	.zero		1


	//   ....[56]....
        /*1848*/ 	.word	0x00027050
        /*184c*/ 	.word	0x00000006
        /*1850*/ 	.word	0x00038880
        /*1854*/ 	.short	0x010a
        /*1856*/ 	.byte	0x3f
	.zero		1


	//   ....[57]....
        /*1858*/ 	.word	0x000277f0
        /*185c*/ 	.word	0x00000006
        /*1860*/ 	.word	0x00038870
        /*1864*/ 	.short	0x0107
        /*1866*/ 	.byte	0x3f
	.zero		1


	//   ....[58]....
        /*1868*/ 	.word	0x000278b0
        /*186c*/ 	.word	0x00000006
        /*1870*/ 	.word	0x00038870
        /*1874*/ 	.short	0x0101
        /*1876*/ 	.byte	0x3f
	.zero		1


	//   ....[59]....
        /*1878*/ 	.word	0x000278e0
        /*187c*/ 	.word	0x00000006
        /*1880*/ 	.word	0x00038840
        /*1884*/ 	.short	0x010a
        /*1886*/ 	.byte	0x3f
	.zero		1


	//   ....[60]....
        /*1888*/ 	.word	0x00028040
        /*188c*/ 	.word	0x00000006
        /*1890*/ 	.word	0x00038830
        /*1894*/ 	.short	0x0107
        /*1896*/ 	.byte	0x3f
	.zero		1


	//   ....[61]....
        /*1898*/ 	.word	0x00028130
        /*189c*/ 	.word	0x00000006
        /*18a0*/ 	.word	0x00038830
        /*18a4*/ 	.short	0x0101
        /*18a6*/ 	.byte	0x3f
	.zero		1


	//   ....[62]....
        /*18a8*/ 	.word	0x00028bc0
        /*18ac*/ 	.word	0x00000016
        /*18b0*/ 	.word	0x00038800
        /*18b4*/ 	.short	0x0107
        /*18b6*/ 	.byte	0x3f
	.zero		1


	//   ....[63]....
        /*18b8*/ 	.word	0x00028cd0
        /*18bc*/ 	.word	0x00000016
        /*18c0*/ 	.word	0x00038800
        /*18c4*/ 	.short	0x0101
        /*18c6*/ 	.byte	0x3f
	.zero		1


	//   ....[64]....
        /*18c8*/ 	.word	0x00028cf0
        /*18cc*/ 	.word	0x00000016
        /*18d0*/ 	.word	0x00038820
        /*18d4*/ 	.short	0x010a
        /*18d6*/ 	.byte	0x3f
	.zero		1


	//   ....[65]....
        /*18d8*/ 	.word	0x00029020
        /*18dc*/ 	.word	0x00000000
        /*18e0*/ 	.word	0x00038880
        /*18e4*/ 	.short	0x010a
        /*18e6*/ 	.byte	0x3f
	.zero		1


	//   ....[66]....
        /*18e8*/ 	.word	0x00029540
        /*18ec*/ 	.word	0x00000000
        /*18f0*/ 	.word	0x00038870
        /*18f4*/ 	.short	0x0107
        /*18f6*/ 	.byte	0x3f
	.zero		1


	//   ....[67]....
        /*18f8*/ 	.word	0x00029600
        /*18fc*/ 	.word	0x00000000
        /*1900*/ 	.word	0x00038870
        /*1904*/ 	.short	0x0101
        /*1906*/ 	.byte	0x3f
	.zero		1


	//   ....[68]....
        /*1908*/ 	.word	0x00029630
        /*190c*/ 	.word	0x00000000
        /*1910*/ 	.word	0x00038840
        /*1914*/ 	.short	0x010a
        /*1916*/ 	.byte	0x3f
	.zero		1


	//   ....[69]....
        /*1918*/ 	.word	0x00029b30
        /*191c*/ 	.word	0x00000000
        /*1920*/ 	.word	0x00038830
        /*1924*/ 	.short	0x0107
        /*1926*/ 	.byte	0x3f
	.zero		1


	//   ....[70]....
        /*1928*/ 	.word	0x00029bf0
        /*192c*/ 	.word	0x00000000
        /*1930*/ 	.word	0x00038830
        /*1934*/ 	.short	0x0101
        /*1936*/ 	.byte	0x3f
	.zero		1


	//   ....[71]....
        /*1938*/ 	.word	0x00029c80
        /*193c*/ 	.word	0x00000000
        /*1940*/ 	.word	0x00038870
        /*1944*/ 	.short	0x010a
        /*1946*/ 	.byte	0x3f
	.zero		1


	//   ....[72]....
        /*1948*/ 	.word	0x00029d10
        /*194c*/ 	.word	0x00000000
        /*1950*/ 	.word	0x00038860
        /*1954*/ 	.short	0x010a
        /*1956*/ 	.byte	0x3f
	.zero		1


	//   ....[73]....
        /*1958*/ 	.word	0x0002a480
        /*195c*/ 	.word	0x00000000
        /*1960*/ 	.word	0x00038850
        /*1964*/ 	.short	0x0101
        /*1966*/ 	.byte	0x3f
	.zero		1


	//   ....[74]....
        /*1968*/ 	.word	0x0002a510
        /*196c*/ 	.word	0x00000000
        /*1970*/ 	.word	0x00000000
        /*1974*/ 	.short	0x0101
        /*1976*/ 	.byte	0x3f
	.zero		1


	//   ....[75]....
        /*1978*/ 	.word	0x0002a6d0
        /*197c*/ 	.word	0x00000012
        /*1980*/ 	.word	0x00038870
        /*1984*/ 	.short	0x010a
        /*1986*/ 	.byte	0x3f
	.zero		1


	//   ....[76]....
        /*1988*/ 	.word	0x0002a750
        /*198c*/ 	.word	0x00000012
        /*1990*/ 	.word	0x00038860
        /*1994*/ 	.short	0x010a
        /*1996*/ 	.byte	0x3f
	.zero		1


	//   ....[77]....
        /*1998*/ 	.word	0x0002aed0
        /*199c*/ 	.word	0x00000012
        /*19a0*/ 	.word	0x00038850
        /*19a4*/ 	.short	0x0101
        /*19a6*/ 	.byte	0x3f
	.zero		1


	//   ....[78]....
        /*19a8*/ 	.word	0x0002af80
        /*19ac*/ 	.word	0x00000012
        /*19b0*/ 	.word	0x00000000
        /*19b4*/ 	.short	0x0101
        /*19b6*/ 	.byte	0x3f
	.zero		1


	//   ....[79]....
        /*19b8*/ 	.word	0x0002bca0
        /*19bc*/ 	.word	0x00000005
        /*19c0*/ 	.word	0x00038820
        /*19c4*/ 	.short	0x010a
        /*19c6*/ 	.byte	0x3f
	.zero		1


	//   ....[80]....
        /*19c8*/ 	.word	0x0002be30
        /*19cc*/ 	.word	0x00000003
        /*19d0*/ 	.word	0x00038840
        /*19d4*/ 	.short	0x010a
        /*19d6*/ 	.byte	0x3f
	.zero		1


	//   ....[81]....
        /*19d8*/ 	.word	0x0002bed0
        /*19dc*/ 	.word	0x00000017
        /*19e0*/ 	.word	0x00038840
        /*19e4*/ 	.short	0x010a
        /*19e6*/ 	.byte	0x3f
	.zero		1


	//   ....[82]....
        /*19e8*/ 	.word	0x0002bf10
        /*19ec*/ 	.word	0x00000003
        /*19f0*/ 	.word	0x00038860
        /*19f4*/ 	.short	0x010a
        /*19f6*/ 	.byte	0x3f
	.zero		1


	//   ....[83]....
        /*19f8*/ 	.word	0x0002bf50
        /*19fc*/ 	.word	0x00000017
        /*1a00*/ 	.word	0x00038860
        /*1a04*/ 	.short	0x010a
        /*1a06*/ 	.byte	0x3f
	.zero		1


	//   ....[84]....
        /*1a08*/ 	.word	0x0002bf90
        /*1a0c*/ 	.word	0x00000003
        /*1a10*/ 	.word	0x00038880
        /*1a14*/ 	.short	0x010a
        /*1a16*/ 	.byte	0x3f
	.zero		1


	//   ....[85]....
        /*1a18*/ 	.word	0x0002bfd0
        /*1a1c*/ 	.word	0x00000017
        /*1a20*/ 	.word	0x00038880
        /*1a24*/ 	.short	0x010a
        /*1a26*/ 	.byte	0x3f
	.zero		1


	//   ....[86]....
        /*1a28*/ 	.word	0x0002c030
        /*1a2c*/ 	.word	0x00000050
        /*1a30*/ 	.word	0x00038890
        /*1a34*/ 	.short	0x010a
        /*1a36*/ 	.byte	0x3f
	.zero		1


	//   ....[87]....
        /*1a38*/ 	.word	0x0002c540
        /*1a3c*/ 	.word	0x00000050
        /*1a40*/ 	.word	0x00038890
        /*1a44*/ 	.short	0x010a
        /*1a46*/ 	.byte	0x3f
	.zero		1


	//   ....[88]....
        /*1a48*/ 	.word	0x0002ca50
        /*1a4c*/ 	.word	0x00000050
        /*1a50*/ 	.word	0x00038890
        /*1a54*/ 	.short	0x010a
        /*1a56*/ 	.byte	0x3f
	.zero		1


	//   ....[89]....
        /*1a58*/ 	.word	0x0002cf20
        /*1a5c*/ 	.word	0x00000050
        /*1a60*/ 	.word	0x000388b0
        /*1a64*/ 	.short	0x010a
        /*1a66*/ 	.byte	0x3f
	.zero		1


	//   ....[90]....
        /*1a68*/ 	.word	0x0002d700
        /*1a6c*/ 	.word	0x00000016
        /*1a70*/ 	.word	0x00038800
        /*1a74*/ 	.short	0x010a
        /*1a76*/ 	.byte	0x3f
	.zero		1


	//   ....[91]....
        /*1a78*/ 	.word	0x0002e070
        /*1a7c*/ 	.word	0x00000016
        /*1a80*/ 	.word	0x00038800
        /*1a84*/ 	.short	0x010a
        /*1a86*/ 	.byte	0x3f
	.zero		1


	//   ....[92]....
        /*1a88*/ 	.word	0x0002e0c0
        /*1a8c*/ 	.word	0x00000005
        /*1a90*/ 	.word	0x00038830
        /*1a94*/ 	.short	0x010a
        /*1a96*/ 	.byte	0x3f
	.zero		1


	//   ....[93]....
        /*1a98*/ 	.word	0x0002e110
        /*1a9c*/ 	.word	0x00000005
        /*1aa0*/ 	.word	0x00038850
        /*1aa4*/ 	.short	0x010a
        /*1aa6*/ 	.byte	0x3f
	.zero		1


	//   ....[94]....
        /*1aa8*/ 	.word	0x0002e160
        /*1aac*/ 	.word	0x00000006
        /*1ab0*/ 	.word	0x00038830
        /*1ab4*/ 	.short	0x010a
        /*1ab6*/ 	.byte	0x3f
	.zero		1


	//   ....[95]....
        /*1ab8*/ 	.word	0x0002e1b0
        /*1abc*/ 	.word	0x00000006
        /*1ac0*/ 	.word	0x00038850
        /*1ac4*/ 	.short	0x010a
        /*1ac6*/ 	.byte	0x3f
	.zero		1


	//   ....[96]....
        /*1ac8*/ 	.word	0x0002e200
        /*1acc*/ 	.word	0x00000006
        /*1ad0*/ 	.word	0x00038830
        /*1ad4*/ 	.short	0x010a
        /*1ad6*/ 	.byte	0x3f
	.zero		1


	//   ....[97]....
        /*1ad8*/ 	.word	0x0002e250
        /*1adc*/ 	.word	0x00000006
        /*1ae0*/ 	.word	0x00038850
        /*1ae4*/ 	.short	0x010a
        /*1ae6*/ 	.byte	0x3f
	.zero		1


	//   ....[98]....
        /*1ae8*/ 	.word	0x00030820
        /*1aec*/ 	.word	0x00000016
        /*1af0*/ 	.word	0x00038820
        /*1af4*/ 	.short	0x010a
        /*1af6*/ 	.byte	0x3f
	.zero		1


	//   ....[99]....
        /*1af8*/ 	.word	0x00030870
        /*1afc*/ 	.word	0x0000000a
        /*1b00*/ 	.word	0x000388a0
        /*1b04*/ 	.short	0x010a
        /*1b06*/ 	.byte	0x3f
	.zero		1


	//   ....[100]....
        /*1b08*/ 	.word	0x000308c0
        /*1b0c*/ 	.word	0x0000000a
        /*1b10*/ 	.word	0x000388c0
        /*1b14*/ 	.short	0x010a
        /*1b16*/ 	.byte	0x3f
	.zero		1


	//   ....[101]....
        /*1b18*/ 	.word	0x00030910
        /*1b1c*/ 	.word	0x00000009
        /*1b20*/ 	.word	0x000388a0
        /*1b24*/ 	.short	0x010a
        /*1b26*/ 	.byte	0x3f
	.zero		1


	//   ....[102]....
        /*1b28*/ 	.word	0x00030960
        /*1b2c*/ 	.word	0x00000009
        /*1b30*/ 	.word	0x000388c0
        /*1b34*/ 	.short	0x010a
        /*1b36*/ 	.byte	0x3f
	.zero		1


	//   ....[103]....
        /*1b38*/ 	.word	0x00030a80
        /*1b3c*/ 	.word	0x00000006
        /*1b40*/ 	.word	0x00038880
        /*1b44*/ 	.short	0x010a
        /*1b46*/ 	.byte	0x3f
	.zero		1


	//   ....[104]....
        /*1b48*/ 	.word	0x00031630
        /*1b4c*/ 	.word	0x00000006
        /*1b50*/ 	.word	0x00038840
        /*1b54*/ 	.short	0x010a
        /*1b56*/ 	.byte	0x3f
	.zero		1


	//   ....[105]....
        /*1b58*/ 	.word	0x00032bb0
        /*1b5c*/ 	.word	0x00000016
        /*1b60*/ 	.word	0x00038820
        /*1b64*/ 	.short	0x010a
        /*1b66*/ 	.byte	0x3f
	.zero		1


	//   ....[106]....
        /*1b68*/ 	.word	0x00032c00
        /*1b6c*/ 	.word	0x00000000
        /*1b70*/ 	.word	0x00038880
        /*1b74*/ 	.short	0x010a
        /*1b76*/ 	.byte	0x3f
	.zero		1


	//   ....[107]....
        /*1b78*/ 	.word	0x00033570
        /*1b7c*/ 	.word	0x00000000
        /*1b80*/ 	.word	0x00038840
        /*1b84*/ 	.short	0x010a
        /*1b86*/ 	.byte	0x3f
	.zero		1


	//   ....[108]....
        /*1b88*/ 	.word	0x00033ed0
        /*1b8c*/ 	.word	0x00000000
        /*1b90*/ 	.word	0x00038870
        /*1b94*/ 	.short	0x010a
        /*1b96*/ 	.byte	0x3f
	.zero		1


	//   ....[109]....
        /*1b98*/ 	.word	0x00033f20
        /*1b9c*/ 	.word	0x00000000
        /*1ba0*/ 	.word	0x00038860
        /*1ba4*/ 	.short	0x010a
        /*1ba6*/ 	.byte	0x3f
	.zero		1


	//   ....[110]....
        /*1ba8*/ 	.word	0x00033f70
        /*1bac*/ 	.word	0x00000012
        /*1bb0*/ 	.word	0x00038870
        /*1bb4*/ 	.short	0x010a
        /*1bb6*/ 	.byte	0x3f
	.zero		1


	//   ....[111]....
        /*1bb8*/ 	.word	0x00033fc0
        /*1bbc*/ 	.word	0x00000012
        /*1bc0*/ 	.word	0x00038860
        /*1bc4*/ 	.short	0x010a
        /*1bc6*/ 	.byte	0x3f
	.zero		1


	//   ....[112]....
        /*1bc8*/ 	.word	0x00034940
        /*1bcc*/ 	.word	0x00000005
        /*1bd0*/ 	.word	0x00038820
        /*1bd4*/ 	.short	0x010a
        /*1bd6*/ 	.byte	0x3f
	.zero		1


	//   ....[113]....
        /*1bd8*/ 	.word	0x00034ae0
        /*1bdc*/ 	.word	0x00000003
        /*1be0*/ 	.word	0x00038840
        /*1be4*/ 	.short	0x010a
        /*1be6*/ 	.byte	0x3f
	.zero		1


	//   ....[114]....
        /*1be8*/ 	.word	0x00034b30
        /*1bec*/ 	.word	0x00000017
        /*1bf0*/ 	.word	0x00038840
        /*1bf4*/ 	.short	0x010a
        /*1bf6*/ 	.byte	0x3f
	.zero		1


	//   ....[115]....
        /*1bf8*/ 	.word	0x00034b80
        /*1bfc*/ 	.word	0x00000003
        /*1c00*/ 	.word	0x00038860
        /*1c04*/ 	.short	0x010a
        /*1c06*/ 	.byte	0x3f
	.zero		1


	//   ....[116]....
        /*1c08*/ 	.word	0x00034bd0
        /*1c0c*/ 	.word	0x00000017
        /*1c10*/ 	.word	0x00038860
        /*1c14*/ 	.short	0x010a
        /*1c16*/ 	.byte	0x3f
	.zero		1


	//   ....[117]....
        /*1c18*/ 	.word	0x00034c20
        /*1c1c*/ 	.word	0x00000003
        /*1c20*/ 	.word	0x00038880
        /*1c24*/ 	.short	0x010a
        /*1c26*/ 	.byte	0x3f
	.zero		1


	//----- nvinfo : EIATTR_NUM_MBARRIERS
	.align		4
.L_332:
        /*1c28*/ 	.byte	0x03, 0x38
        /*1c2a*/ 	.short	0x0016


	//----- nvinfo : EIATTR_EXIT_INSTR_OFFSETS
	.align		4
        /*1c2c*/ 	.byte	0x04, 0x1c
        /*1c2e*/ 	.short	(.L_334 - .L_333)


	//   ....[0]....
.L_333:
        /*1c30*/ 	.word	0x0002c020


	//----- nvinfo : EIATTR_MAX_THREADS
	.align		4
.L_334:
        /*1c34*/ 	.byte	0x04, 0x05
        /*1c36*/ 	.short	(.L_336 - .L_335)
.L_335:
        /*1c38*/ 	.word	0x00000180
        /*1c3c*/ 	.word	0x00000001
        /*1c40*/ 	.word	0x00000001


	//----- nvinfo : EIATTR_CRS_STACK_SIZE
	.align		4
.L_336:
        /*1c44*/ 	.byte	0x04, 0x1e
        /*1c46*/ 	.short	(.L_338 - .L_337)
.L_337:
        /*1c48*/ 	.word	0x00000000


	//----- nvinfo : EIATTR_CBANK_PARAM_SIZE
	.align		4
.L_338:
        /*1c4c*/ 	.byte	0x03, 0x19
        /*1c4e*/ 	.short	0x0af0


	//----- nvinfo : EIATTR_PARAM_CBANK
	.align		4
        /*1c50*/ 	.byte	0x04, 0x0a
        /*1c52*/ 	.short	(.L_340 - .L_339)
	.align		4
.L_339:
        /*1c54*/ 	.word	index@(.nv.constant0._ZN7cutlass13device_kernelIN5flash11enable_sm90INS1_16FlashAttnFwdSm90INS1_25CollectiveMainloopFwdSm90ILi2EN4cute5tupleIJNS5_1CILi1EEES8_S8_EEENS6_IJNS7_ILi128EEESA_NS7_ILi256EEEEEELi256ENS_12float_e4m3_tEfNS_4arch4Sm90ELb1ELb0ELb1ELb1ELb1ELb1ELb0ELb1ELb0ELb1ELb0ELb0EEENS1_21CollectiveEpilogueFwdINS6_IJSA_SB_SA_EEES9_NS_10bfloat16_tESF_Li256ELb1ELb1ELb0ELb1EEENS1_36VarlenDynamicPersistentTileSchedulerILi128ELi128ELi256ELi128ELb0ELb1ELb1ELb1ELb1ELb1EEEEEEEEEvNT_6ParamsE)
        /*1c58*/ 	.short	0x0210
        /*1c5a*/ 	.short	0x0af0


	//----- nvinfo : EIATTR_SW_WAR
	.align		4
.L_340:
        /*1c5c*/ 	.byte	0x04, 0x36
        /*1c5e*/ 	.short	(.L_342 - .L_341)
.L_341:
        /*1c60*/ 	.word	0x00000008
.L_342:


//--------------------- .nv.callgraph             --------------------------
	.section	.nv.callgraph,"",@"SHT_CUDA_CALLGRAPH"
	.align	4
	.sectionentsize	8
	.align		4
        /*0000*/ 	.word	0x00000000
	.align		4
        /*0004*/ 	.word	0xffffffff
	.align		4
        /*0008*/ 	.word	index@(_ZN7cutlass13device_kernelIN5flash11enable_sm90INS1_16FlashAttnFwdSm90INS1_25CollectiveMainloopFwdSm90ILi2EN4cute5tupleIJNS5_1CILi1EEES8_S8_EEENS6_IJNS7_ILi128EEESA_NS7_ILi256EEEEEELi256ENS_12float_e4m3_tEfNS_4arch4Sm90ELb0ELb0ELb1ELb0ELb1ELb0ELb0ELb1ELb0ELb1ELb0ELb0EEENS1_21CollectiveEpilogueFwdINS6_IJSA_SB_SA_EEES9_NS_10bfloat16_tESF_Li256ELb0ELb1ELb0ELb1EEENS1_29StaticPersistentTileSchedulerILb0EEEEEEEEEvNT_6ParamsE)
	.align		4
        /*000c*/ 	.word	index@(__assertfail)
	.align		4
        /*0010*/ 	.word	index@(_ZN7cutlass13device_kernelIN5flash11enable_sm90INS1_16FlashAttnFwdSm90INS1_25CollectiveMainloopFwdSm90ILi2EN4cute5tupleIJNS5_1CILi1EEES8_S8_EEENS6_IJNS7_ILi128EEESA_NS7_ILi256EEEEEELi256ENS_12float_e4m3_tEfNS_4arch4Sm90ELb0ELb0ELb1ELb1ELb1ELb0ELb0ELb1ELb0ELb1ELb0ELb0EEENS1_21CollectiveEpilogueFwdINS6_IJSA_SB_SA_EEES9_NS_10bfloat16_tESF_Li256ELb1ELb1ELb0ELb1EEENS1_36VarlenDynamicPersistentTileSchedulerILi128ELi128ELi256ELi128ELb0ELb1ELb1ELb0ELb1ELb1EEEEEEEEEvNT_6ParamsE)
	.align		4
        /*0014*/ 	.word	index@(__assertfail)
	.align		4
        /*0018*/ 	.word	index@(_ZN7cutlass13device_kernelIN5flash11enable_sm90INS1_16FlashAttnFwdSm90INS1_25CollectiveMainloopFwdSm90ILi2EN4cute5tupleIJNS5_1CILi1EEES8_S8_EEENS6_IJNS7_ILi128EEESA_NS7_ILi256EEEEEELi256ENS_12float_e4m3_tEfNS_4arch4Sm90ELb0ELb0ELb1ELb1ELb1ELb1ELb0ELb1ELb0ELb1ELb0ELb0EEENS1_21CollectiveEpilogueFwdINS6_IJSA_SB_SA_EEES9_NS_10bfloat16_tESF_Li256ELb1ELb1ELb0ELb1EEENS1_36VarlenDynamicPersistentTileSchedulerILi128ELi128ELi256ELi128ELb0ELb1ELb1ELb0ELb1ELb1EEEEEEEEEvNT_6ParamsE)
	.align		4
        /*001c*/ 	.word	index@(__assertfail)
	.align		4
        /*0020*/ 	.word	index@(_ZN7cutlass13device_kernelIN5flash11enable_sm90INS1_16FlashAttnFwdSm90INS1_25CollectiveMainloopFwdSm90ILi2EN4cute5tupleIJNS5_1CILi1EEES8_S8_EEENS6_IJNS7_ILi128EEENS7_ILi64EEENS7_ILi256EEEEEELi256ENS_12float_e4m3_tEfNS_4arch4Sm90ELb0ELb1ELb1ELb0ELb1ELb0ELb0ELb1ELb0ELb1ELb0ELb0EEENS1_21CollectiveEpilogueFwdINS6_IJSA_SC_SB_EEES9_NS_10bfloat16_tESG_Li256ELb0ELb1ELb0ELb1EEENS1_30DynamicPersistentTileSchedulerILi256ELi128ELb0ELb1ELb1EEEEEEEEEvNT_6ParamsE)
	.align		4
        /*0024*/ 	.word	index@(__assertfail)
	.align		4
        /*0028*/ 	.word	index@(_ZN7cutlass13device_kernelIN5flash11enable_sm90INS1_16FlashAttnFwdSm90INS1_25CollectiveMainloopFwdSm90ILi2EN4cute5tupleIJNS5_1CILi1EEES8_S8_EEENS6_IJNS7_ILi128EEENS7_ILi64EEENS7_ILi256EEEEEELi256ENS_12float_e4m3_tEfNS_4arch4Sm90ELb0ELb1ELb1ELb1ELb1ELb0ELb0ELb1ELb0ELb1ELb0ELb0EEENS1_21CollectiveEpilogueFwdINS6_IJSA_SC_SB_EEES9_NS_10bfloat16_tESG_Li256ELb1ELb1ELb0ELb1EEENS1_36VarlenDynamicPersistentTileSchedulerILi128ELi64ELi256ELi128ELb0ELb1ELb1ELb1ELb0ELb1EEEEEEEEEvNT_6ParamsE)
	.align		4
        /*002c*/ 	.word	index@(__assertfail)
	.align		4
        /*0030*/ 	.word	index@(_ZN7cutlass13device_kernelIN5flash11enable_sm90INS1_16FlashAttnFwdSm90INS1_25CollectiveMainloopFwdSm90ILi2EN4cute5tupleIJNS5_1CILi1EEES8_S8_EEENS6_IJNS7_ILi128EEENS7_ILi64EEENS7_ILi256EEEEEELi256ENS_12float_e4m3_tEfNS_4arch4Sm90ELb0ELb1ELb1ELb1ELb1ELb1ELb0ELb1ELb0ELb1ELb0ELb0EEENS1_21CollectiveEpilogueFwdINS6_IJSA_SC_SB_EEES9_NS_10bfloat16_tESG_Li256ELb1ELb1ELb0ELb1EEENS1_36VarlenDynamicPersistentTileSchedulerILi128ELi64ELi256ELi128ELb0ELb1ELb1ELb1ELb0ELb1EEEEEEEEEvNT_6ParamsE)
	.align		4
        /*0034*/ 	.word	index@(__assertfail)
	.align		4
        /*0038*/ 	.word	index@(_ZN7cutlass13device_kernelIN5flash11enable_sm90INS1_16FlashAttnFwdSm90INS1_25CollectiveMainloopFwdSm90ILi2EN4cute5tupleIJNS5_1CILi1EEES8_S8_EEENS6_IJNS7_ILi128EEESA_NS7_ILi256EEEEEELi256ENS_12float_e4m3_tEfNS_4arch4Sm90ELb1ELb0ELb1ELb0ELb1ELb0ELb0ELb1ELb0ELb1ELb0ELb0EEENS1_21CollectiveEpilogueFwdINS6_IJSA_SB_SA_EEES9_NS_10bfloat16_tESF_Li256ELb0ELb1ELb0ELb1EEENS1_30DynamicPersistentTileSchedulerILi256ELi128ELb0ELb1ELb1EEEEEEEEEvNT_6ParamsE)
	.align		4
        /*003c*/ 	.word	index@(__assertfail)
	.align		4
        /*0040*/ 	.word	index@(_ZN7cutlass13device_kernelIN5flash11enable_sm90INS1_16FlashAttnFwdSm90INS1_25CollectiveMainloopFwdSm90ILi2EN4cute5tupleIJNS5_1CILi1EEES8_S8_EEENS6_IJNS7_ILi128EEESA_NS7_ILi256EEEEEELi256ENS_12float_e4m3_tEfNS_4arch4Sm90ELb1ELb0ELb1ELb1ELb1ELb0ELb0ELb1ELb0ELb1ELb0ELb0EEENS1_21CollectiveEpilogueFwdINS6_IJSA_SB_SA_EEES9_NS_10bfloat16_tESF_Li256ELb1ELb1ELb0ELb1EEENS1_36VarlenDynamicPersistentTileSchedulerILi128ELi128ELi256ELi128ELb0ELb1ELb1ELb1ELb1ELb1EEEEEEEEEvNT_6ParamsE)
	.align		4
        /*0044*/ 	.word	index@(__assertfail)
	.align		4
        /*0048*/ 	.word	index@(_ZN7cutlass13device_kernelIN5flash11enable_sm90INS1_16FlashAttnFwdSm90INS1_25CollectiveMainloopFwdSm90ILi2EN4cute5tupleIJNS5_1CILi1EEES8_S8_EEENS6_IJNS7_ILi128EEESA_NS7_ILi256EEEEEELi256ENS_12float_e4m3_tEfNS_4arch4Sm90ELb1ELb0ELb1ELb1ELb1ELb1ELb0ELb1ELb0ELb1ELb0ELb0EEENS1_21CollectiveEpilogueFwdINS6_IJSA_SB_SA_EEES9_NS_10bfloat16_tESF_Li256ELb1ELb1ELb0ELb1EEENS1_36VarlenDynamicPersistentTileSchedulerILi128ELi128ELi256ELi128ELb0ELb1ELb1ELb1ELb1ELb1EEEEEEEEEvNT_6ParamsE)
	.align		4
        /*004c*/ 	.word	index@(__assertfail)
	.align		4
        /*0050*/ 	.word	0x00000000
	.align		4
        /*0054*/ 	.word	0xfffffffe
	.align		4
        /*0058*/ 	.word	0x00000000
	.align		4
        /*005c*/ 	.word	0xfffffffd
	.align		4
        /*0060*/ 	.word	0x00000000
	.align		4
        /*0064*/ 	.word	0xfffffffc


//--------------------- .nv.constant4             --------------------------
	.section	.nv.constant4,"a",@progbits
	.align	8
	.align		8
.nv.constant4:
        /*0000*/ 	.dword	__assertfail
	.align		8
        /*0008*/ 	.dword	__unnamed_1
	.align		8
        /*0010*/ 	.dword	__unnamed_2
	.align		8
        /*0018*/ 	.dword	__unnamed_3
	.align		8
        /*0020*/ 	.dword	__unnamed_4
	.align		8
        /*0028*/ 	.dword	__unnamed_5
	.align		8
        /*0030*/ 	.dword	__unnamed_6
	.align		8
        /*0038*/ 	.dword	_ZZN5flash28permute_output_fp8_VcolmajorIN4cute6TensorINS1_11ArrayEngineIN7cutlass10bfloat16_tELm128EEENS1_6LayoutINS1_5tupleIJNS8_IJNS1_1CILi2EEESA_NS9_ILi32EEEEEENS9_ILi1EEESD_EEENS8_IJNS8_IJSD_SA_NS9_ILi4EEEEEENS9_ILi0EEESH_EEEEEEEEEvRT_E9upper_map
	.align		8
        /*0040*/ 	.dword	__unnamed_7
	.align		8
        /*0048*/ 	.dword	__unnamed_8
	.align		8
        /*0050*/ 	.dword	__unnamed_9
	.align		8
        /*0058*/ 	.dword	__unnamed_10
	.align		8
        /*0060*/ 	.dword	__unnamed_11
	.align		8
        /*0068*/ 	.dword	_ZN80_INTERNAL_3f0a975c_44_flash_fwd_hdim256_e4m3_paged_softcap_sm90_cu_d53ad458_31684cuda3std3__45__cpo5beginE
	.align		8
        /*0070*/ 	.dword	_ZN80_INTERNAL_3f0a975c_44_flash_fwd_hdim256_e4m3_paged_softcap_sm90_cu_d53ad458_31684cuda3std3__45__cpo3endE
	.align		8
        /*0078*/ 	.dword	_ZN80_INTERNAL_3f0a975c_44_flash_fwd_hdim256_e4m3_paged_softcap_sm90_cu_d53ad458_31684cuda3std3__45__cpo6cbeginE
	.align		8
        /*0080*/ 	.dword	_ZN80_INTERNAL_3f0a975c_44_flash_fwd_hdim256_e4m3_paged_softcap_sm90_cu_d53ad458_31684cuda3std3__45__cpo4cendE
	.align		8
        /*0088*/ 	.dword	_ZN80_INTERNAL_3f0a975c_44_flash_fwd_hdim256_e4m3_paged_softcap_sm90_cu_d53ad458_31684cuda3std3__482_GLOBAL__N__3f0a975c_44_flash_fwd_hdim256_e4m3_paged_softcap_sm90_cu_d53ad458_31686ignoreE
	.align		8
        /*0090*/ 	.dword	_ZN80_INTERNAL_3f0a975c_44_flash_fwd_hdim256_e4m3_paged_softcap_sm90_cu_d53ad458_31684cuda3std3__419piecewise_constructE
	.align		8
        /*0098*/ 	.dword	_ZN80_INTERNAL_3f0a975c_44_flash_fwd_hdim256_e4m3_paged_softcap_sm90_cu_d53ad458_31684cuda3std3__48in_placeE
	.align		8
        /*00a0*/ 	.dword	_ZN80_INTERNAL_3f0a975c_44_flash_fwd_hdim256_e4m3_paged_softcap_sm90_cu_d53ad458_31684cuda3std6ranges3__45__cpo4swapE
	.align		8
        /*00a8*/ 	.dword	_ZN80_INTERNAL_3f0a975c_44_flash_fwd_hdim256_e4m3_paged_softcap_sm90_cu_d53ad458_31684cuda3std6ranges3__45__cpo9iter_moveE
	.align		8
        /*00b0*/ 	.dword	_ZN80_INTERNAL_3f0a975c_44_flash_fwd_hdim256_e4m3_paged_softcap_sm90_cu_d53ad458_31684cute7productE
	.align		8
        /*00b8*/ 	.dword	_ZN80_INTERNAL_3f0a975c_44_flash_fwd_hdim256_e4m3_paged_softcap_sm90_cu_d53ad458_31684cute1_E
	.align		8
        /*00c0*/ 	.dword	$str$23
	.align		8
        /*00c8*/ 	.dword	$str$24


//--------------------- .text._ZN7cutlass13device_kernelIN5flash11enable_sm90INS1_16FlashAttnFwdSm90INS1_25CollectiveMainloopFwdSm90ILi2EN4cute5tupleIJNS5_1CILi1EEES8_S8_EEENS6_IJNS7_ILi128EEESA_NS7_ILi256EEEEEELi256ENS_12float_e4m3_tEfNS_4arch4Sm90ELb0ELb0ELb1ELb0ELb1ELb0ELb0ELb1ELb0ELb1ELb0ELb0EEENS1_21CollectiveEpilogueFwdINS6_IJSA_SB_SA_EEES9_NS_10bfloat16_tESF_Li256ELb0ELb1ELb0ELb1EEENS1_29StaticPersistentTileSchedulerILb0EEEEEEEEEvNT_6ParamsE --------------------------
	.section	.text._ZN7cutlass13device_kernelIN5flash11enable_sm90INS1_16FlashAttnFwdSm90INS1_25CollectiveMainloopFwdSm90ILi2EN4cute5tupleIJNS5_1CILi1EEES8_S8_EEENS6_IJNS7_ILi128EEESA_NS7_ILi256EEEEEELi256ENS_12float_e4m3_tEfNS_4arch4Sm90ELb0ELb0ELb1ELb0ELb1ELb0ELb0ELb1ELb0ELb1ELb0ELb0EEENS1_21CollectiveEpilogueFwdINS6_IJSA_SB_SA_EEES9_NS_10bfloat16_tESF_Li256ELb0ELb1ELb0ELb1EEENS1_29StaticPersistentTileSchedulerILb0EEEEEEEEEvNT_6ParamsE,"ax",@progbits
	.align	128
.text._ZN7cutlass13device_kernelIN5flash11enable_sm90INS1_16FlashAttnFwdSm90INS1_25CollectiveMainloopFwdSm90ILi2EN4cute5tupleIJNS5_1CILi1EEES8_S8_EEENS6_IJNS7_ILi128EEESA_NS7_ILi256EEEEEELi256ENS_12float_e4m3_tEfNS_4arch4Sm90ELb0ELb0ELb1ELb0ELb1ELb0ELb0ELb1ELb0ELb1ELb0ELb0EEENS1_21CollectiveEpilogueFwdINS6_IJSA_SB_SA_EEES9_NS_10bfloat16_tESF_Li256ELb0ELb1ELb0ELb1EEENS1_29StaticPersistentTileSchedulerILb0EEEEEEEEEvNT_6ParamsE:
        .type           _ZN7cutlass13device_kernelIN5flash11enable_sm90INS1_16FlashAttnFwdSm90INS1_25CollectiveMainloopFwdSm90ILi2EN4cute5tupleIJNS5_1CILi1EEES8_S8_EEENS6_IJNS7_ILi128EEESA_NS7_ILi256EEEEEELi256ENS_12float_e4m3_tEfNS_4arch4Sm90ELb0ELb0ELb1ELb0ELb1ELb0ELb0ELb1ELb0ELb1ELb0ELb0EEENS1_21CollectiveEpilogueFwdINS6_IJSA_SB_SA_EEES9_NS_10bfloat16_tESF_Li256ELb0ELb1ELb0ELb1EEENS1_29StaticPersistentTileSchedulerILb0EEEEEEEEEvNT_6ParamsE,@function
        .size           _ZN7cutlass13device_kernelIN5flash11enable_sm90INS1_16FlashAttnFwdSm90INS1_25CollectiveMainloopFwdSm90ILi2EN4cute5tupleIJNS5_1CILi1EEES8_S8_EEENS6_IJNS7_ILi128EEESA_NS7_ILi256EEEEEELi256ENS_12float_e4m3_tEfNS_4arch4Sm90ELb0ELb0ELb1ELb0ELb1ELb0ELb0ELb1ELb0ELb1ELb0ELb0EEENS1_21CollectiveEpilogueFwdINS6_IJSA_SB_SA_EEES9_NS_10bfloat16_tESF_Li256ELb0ELb1ELb0ELb1EEENS1_29StaticPersistentTileSchedulerILb0EEEEEEEEEvNT_6ParamsE,(.L_x_3630 - _ZN7cutlass13device_kernelIN5flash11enable_sm90INS1_16FlashAttnFwdSm90INS1_25CollectiveMainloopFwdSm90ILi2EN4cute5tupleIJNS5_1CILi1EEES8_S8_EEENS6_IJNS7_ILi128EEESA_NS7_ILi256EEEEEELi256ENS_12float_e4m3_tEfNS_4arch4Sm90ELb0ELb0ELb1ELb0ELb1ELb0ELb0ELb1ELb0ELb1ELb0ELb0EEENS1_21CollectiveEpilogueFwdINS6_IJSA_SB_SA_EEES9_NS_10bfloat16_tESF_Li256ELb0ELb1ELb0ELb1EEENS1_29StaticPersistentTileSchedulerILb0EEEEEEEEEvNT_6ParamsE)
        .other          _ZN7cutlass13device_kernelIN5flash11enable_sm90INS1_16FlashAttnFwdSm90INS1_25CollectiveMainloopFwdSm90ILi2EN4cute5tupleIJNS5_1CILi1EEES8_S8_EEENS6_IJNS7_ILi128EEESA_NS7_ILi256EEEEEELi256ENS_12float_e4m3_tEfNS_4arch4Sm90ELb0ELb0ELb1ELb0ELb1ELb0ELb0ELb1ELb0ELb1ELb0ELb0EEENS1_21CollectiveEpilogueFwdINS6_IJSA_SB_SA_EEES9_NS_10bfloat16_tESF_Li256ELb0ELb1ELb0ELb1EEENS1_29StaticPersistentTileSchedulerILb0EEEEEEEEEvNT_6ParamsE,@"STO_CUDA_ENTRY STV_DEFAULT"
_ZN7cutlass13device_kernelIN5flash11enable_sm90INS1_16FlashAttnFwdSm90INS1_25CollectiveMainloopFwdSm90ILi2EN4cute5tupleIJNS5_1CILi1EEES8_S8_EEENS6_IJNS7_ILi128EEESA_NS7_ILi256EEEEEELi256ENS_12float_e4m3_tEfNS_4arch4Sm90ELb0ELb0ELb1ELb0ELb1ELb0ELb0ELb1ELb0ELb1ELb0ELb0EEENS1_21CollectiveEpilogueFwdINS6_IJSA_SB_SA_EEES9_NS_10bfloat16_tESF_Li256ELb0ELb1ELb0ELb1EEENS1_29StaticPersistentTileSchedulerILb0EEEEEEEEEvNT_6ParamsE:
[----:B------:R-:W0:Y:S02]  /*0000*/  LDC R1, c[0x0][0x28] ;  /* 0x00000a00ff017b82 */ /* 0x000e240000000800 */
[----:B0-----:R-:W-:Y:S01]  /*0010*/  VIADD R1, R1, 0xffffffe0 ;  /* 0xffffffe001017836 */ /* 0x001fe20000000000 */
[----:B------:R-:W0:Y:S01]  /*0020*/  S2R R3, SR_TID.X ;  /* 0x0000000000037919 */ /* 0x000e220000002100 */
[----:B------:R-:W-:Y:S01]  /*0030*/  ELECT P0, URZ, PT ;  /* 0x00000000003f782f */ /* 0x000fe20003800000 */
[----:B------:R-:W-:Y:S01]  /*0040*/  UMOV UR4, 0x80 ;  /* 0x0000008000047882 */ /* 0x000fe20000000000 */
[----:B------:R-:W-:Y:S01]  /*0050*/  UMOV UR7, 0x100 ;  /* 0x0000010000077882 */ /* 0x000fe20000000000 */
[--C-:B0-----:R-:W-:Y:S02]  /*0060*/  SHF.R.U32.HI R0, RZ, 0x5, R3.reuse ;  /* 0x00000005ff007819 */ /* 0x101fe40000011603 */
[----:B------:R-:W-:-:S03]  /*0070*/  SHF.R.U32.HI R3, RZ, 0x7, R3 ;  /* 0x00000007ff037819 */ /* 0x000fc60000011603 */
[----:B------:R-:W0:Y:S04]  /*0080*/  SHFL.IDX PT, R2, R0, RZ, 0x1f ;  /* 0x00001fff00027589 */ /* 0x000e2800000e0000 */
[----:B------:R-:W1:Y:S01]  /*0090*/  SHFL.IDX PT, R3, R3, RZ, 0x1f ;  /* 0x00001fff03037589 */ /* 0x000e6200000e0000 */
[C---:B0-----:R-:W-:Y:S02]  /*00a0*/  ISETP.NE.OR P0, PT, R2.reuse, RZ, !P0 ;  /* 0x000000ff0200720c */ /* 0x041fe40004705670 */
[----:B------:R-:W-:-:S11]  /*00b0*/  ISETP.NE.AND P1, PT, R2, RZ, PT ;  /* 0x000000ff0200720c */ /* 0x000fd60003f25270 */
[----:B------:R-:W-:Y:S01]  /*00c0*/  VOTEU.ALL UP0, P0 ;  /* 0x00000000003f7886 */ /* 0x000fe20000000000 */
[----:B------:R-:W-:-:S04]  /*00d0*/  VOTEU.ALL UP1, P0 ;  /* 0x00000000003f7886 */ /* 0x000fc80000020000 */
[----:B------:R-:W0:Y:S01]  /*00e0*/  @!UP0 S2UR UR8, SR_CgaCtaId ;  /* 0x00000000000889c3 */ /* 0x000e220000008800 */
[----:B------:R-:W-:Y:S01]  /*00f0*/  @!UP0 UMOV UR6, 0x400 ;  /* 0x0000040000068882 */ /* 0x000fe20000000000 */
[----:B------:R-:W-:-:S04]  /*0100*/  @!UP0 UIADD3 UR4, -UR4, 0x100000, URZ ;  /* 0x0010000004048890 */ /* 0x000fc8000fffe13f */
[----:B------:R-:W-:Y:S02]  /*0110*/  @!UP0 USHF.L.U32 UR5, UR4, 0xb, URZ ;  /* 0x0000000b04058899 */ /* 0x000fe4000800063f */
[----:B------:R-:W-:Y:S02]  /*0120*/  @!UP0 USHF.L.U32 UR4, UR4, 0x1, URZ ;  /* 0x0000000104048899 */ /* 0x000fe4000800063f */
[----:B0-----:R-:W-:Y:S02]  /*0130*/  @!UP0 ULEA UR8, UR8, UR6, 0x18 ;  /* 0x0000000608088291 */ /* 0x001fe4000f8ec03f */
[----:B------:R-:W-:-:S04]  /*0140*/  @!UP0 UIADD3 UR6, -UR7, 0x100000, URZ ;  /* 0x0010000007068890 */ /* 0x000fc8000fffe13f */
[----:B------:R-:W-:Y:S02]  /*0150*/  @!UP0 USHF.L.U32 UR7, UR6, 0xb, URZ ;  /* 0x0000000b06078899 */ /* 0x000fe4000800063f */
[----:B------:R-:W-:Y:S01]  /*0160*/  @!UP0 USHF.L.U32 UR6, UR6, 0x1, URZ ;  /* 0x0000000106068899 */ /* 0x000fe2000800063f */
[----:B------:R-:W-:-:S05]  /*0170*/  VOTEU.ALL UP0, P0 ;  /* 0x00000000003f7886 */ /* 0x000fca0000000000 */
[----:B------:R0:W2:Y:S06]  /*0180*/  @!UP0 SYNCS.EXCH.64 URZ, [UR8+0x38800], UR4 ;  /* 0x03880004083f85b2 */ /* 0x0000ac0008000100 */
[----:B------:R0:W3:Y:S02]  /*0190*/  @!UP1 SYNCS.EXCH.64 URZ, [UR8+0x38820], UR6 ;  /* 0x03882006083f95b2 */ /* 0x0000e40008000100 */
[----:B01----:R-:W-:Y:S05]  /*01a0*/  @P1 BRA `(.L_x_0) ;  /* 0x0000000000481947 */ /* 0x003fea0003800000 */
[----:B------:R-:W0:Y:S01]  /*01b0*/  S2UR UR5, SR_CgaCtaId ;  /* 0x00000000000579c3 */ /* 0x000e220000008800 */
[----:B------:R-:W-:Y:S01]  /*01c0*/  UMOV UR4, 0x400 ;  /* 0x0000040000047882 */ /* 0x000fe20000000000 */
[----:B------:R-:W-:Y:S01]  /*01d0*/  UMOV UR6, 0x80 ;  /* 0x0000008000067882 */ /* 0x000fe20000000000 */
[----:B------:R-:W-:Y:S01]  /*01e0*/  UMOV UR7, 0x100 ;  /* 0x0000010000077882 */ /* 0x000fe20000000000 */
[----:B------:R-:W-:Y:S01]  /*01f0*/  ELECT P0, URZ, PT ;  /* 0x00000000003f782f */ /* 0x000fe20003800000 */
[----:B0-----:R-:W-:Y:S02]  /*0200*/  ULEA UR8, UR5, UR4, 0x18 ;  /* 0x0000000405087291 */ /* 0x001fe4000f8ec03f */
[----:B------:R-:W-:-:S04]  /*0210*/  UIADD3 UR4, -UR6, 0x100000, URZ ;  /* 0x0010000006047890 */ /* 0x000fc8000fffe13f */
[----:B------:R-:W-:Y:S02]  /*0220*/  USHF.L.U32 UR5, UR4, 0xb, URZ ;  /* 0x0000000b04057899 */ /* 0x000fe4000800063f */
[----:B------:R-:W-:Y:S02]  /*0230*/  USHF.L.U32 UR4, UR4, 0x1, URZ ;  /* 0x0000000104047899 */ /* 0x000fe4000800063f */
[----:B------:R-:W-:-:S04]  /*0240*/  UIADD3 UR6, -UR7, 0x100000, URZ ;  /* 0x0010000007067890 */ /* 0x000fc8000fffe13f */
[----:B------:R-:W-:Y:S02]  /*0250*/  USHF.L.U32 UR7, UR6, 0xb, URZ ;  /* 0x0000000b06077899 */ /* 0x000fe4000800063f */
[----:B------:R-:W-:Y:S01]  /*0260*/  USHF.L.U32 UR6, UR6, 0x1, URZ ;  /* 0x0000000106067899 */ /* 0x000fe2000800063f */
[----:B------:R-:W0:Y:S03]  /*0270*/  FENCE.VIEW.ASYNC.S ;  /* 0x00000000000073c6 */ /* 0x000e260000000000 */
[----:B0-----:R0:W1:Y:S08]  /*0280*/  SYNCS.EXCH.64 URZ, [UR8+0x38830], UR4 ;  /* 0x03883004083f75b2 */ /* 0x0010700008000100 */
[----:B------:R0:W4:Y:S01]  /*0290*/  SYNCS.EXCH.64 URZ, [UR8+0x38840], UR6 ;  /* 0x03884006083f75b2 */ /* 0x0001220008000100 */
[----:B------:R0:W0:Y:S01]  /*02a0*/  SYNCS.EXCH.64 URZ, [UR8+0x38838], UR4 ;  /* 0x03883804083f75b2 */ /* 0x0000220008000100 */
[----:B------:R0:W0:Y:S01]  /*02b0*/  SYNCS.EXCH.64 URZ, [UR8+0x38848], UR6 ;  /* 0x03884806083f75b2 */ /* 0x0000220008000100 */
[----:B------:R-:W-:Y:S01]  /*02c0*/  NOP ;  /* 0x0000000000007918 */ /* 0x000fe20000000000 */
.L_x_0:
[----:B------:R-:W5:Y:S01]  /*02d0*/  SHFL.IDX PT, R2, R0, RZ, 0x1f ;  /* 0x00001fff00027589 */ /* 0x000f6200000e0000 */
[----:B------:R-:W-:Y:S01]  /*02e0*/  NOP ;  /* 0x0000000000007918 */ /* 0x000fe20000000000 */
[----:B-----5:R-:W-:-:S13]  /*02f0*/  ISETP.NE.AND P0, PT, R2, RZ, PT ;  /* 0x000000ff0200720c */ /* 0x020fda0003f05270 */
[----:B------:R-:W-:Y:S05]  /*0300*/  @P0 BRA `(.L_x_1) ;  /* 0x0000000000480947 */ /* 0x000fea0003800000 */
[----:B0-----:R-:W0:Y:S01]  /*0310*/  S2UR UR5, SR_CgaCtaId ;  /* 0x00000000000579c3 */ /* 0x001e220000008800 */
        /* <DEDUP_REMOVED lines=12> */
[----:B0-----:R0:W0:Y:S08]  /*03e0*/  SYNCS.EXCH.64 URZ, [UR8+0x38850], UR4 ;  /* 0x03885004083f75b2 */ /* 0x0010300008000100 */
[----:B------:R0:W0:Y:S01]  /*03f0*/  SYNCS.EXCH.64 URZ, [UR8+0x38860], UR6 ;  /* 0x03886006083f75b2 */ /* 0x0000220008000100 */
[----:B------:R0:W0:Y:S01]  /*0400*/  SYNCS.EXCH.64 URZ, [UR8+0x38858], UR4 ;  /* 0x03885804083f75b2 */ /* 0x0000220008000100 */
[----:B------:R0:W0:Y:S01]  /*0410*/  SYNCS.EXCH.64 URZ, [UR8+0x38868], UR6 ;  /* 0x03886806083f75b2 */ /* 0x0000220008000100 */
[----:B------:R-:W-:Y:S01]  /*0420*/  NOP ;  /* 0x0000000000007918 */ /* 0x000fe20000000000 */
.L_x_1:
[----:B------:R-:W5:Y:S01]  /*0430*/  SHFL.IDX PT, R2, R0, RZ, 0x1f ;  /* 0x00001fff00027589 */ /* 0x000f6200000e0000 */
[----:B------:R-:W-:Y:S01]  /*0440*/  NOP ;  /* 0x0000000000007918 */ /* 0x000fe20000000000 */
[----:B-----5:R-:W-:-:S13]  /*0450*/  ISETP.NE.AND P0, PT, R2, RZ, PT ;  /* 0x000000ff0200720c */ /* 0x020fda0003f05270 */
[----:B------:R-:W-:Y:S05]  /*0460*/  @P0 BRA `(.L_x_2) ;  /* 0x0000000000380947 */ /* 0x000fea0003800000 */
[----:B0-----:R-:W0:Y:S01]  /*0470*/  S2UR UR5, SR_CgaCtaId ;  /* 0x00000000000579c3 */ /* 0x001e220000008800 */
[----:B------:R-:W-:Y:S01]  /*0480*/  UMOV UR4, 0x400 ;  /* 0x0000040000047882 */ /* 0x000fe20000000000 */
[----:B------:R-:W-:Y:S01]  /*0490*/  UMOV UR7, 0x80 ;  /* 0x0000008000077882 */ /* 0x000fe20000000000 */
[----:B------:R-:W-:Y:S01]  /*04a0*/  ELECT P0, URZ, PT ;  /* 0x00000000003f782f */ /* 0x000fe20003800000 */
[----:B0-----:R-:W-:Y:S02]  /*04b0*/  ULEA UR6, UR5, UR4, 0x18 ;  /* 0x0000000405067291 */ /* 0x001fe4000f8ec03f */
[----:B------:R-:W-:-:S04]  /*04c0*/  UIADD3 UR4, -UR7, 0x100000, URZ ;  /* 0x0010000007047890 */ /* 0x000fc8000fffe13f */
[----:B------:R-:W-:Y:S02]  /*04d0*/  USHF.L.U32 UR5, UR4, 0xb, URZ ;  /* 0x0000000b04057899 */ /* 0x000fe4000800063f */
[----:B------:R-:W-:Y:S01]  /*04e0*/  USHF.L.U32 UR4, UR4, 0x1, URZ ;  /* 0x0000000104047899 */ /* 0x000fe2000800063f */
[----:B------:R-:W0:Y:S11]  /*04f0*/  FENCE.VIEW.ASYNC.S ;  /* 0x00000000000073c6 */ /* 0x000e360000000000 */
[----:B0-----:R0:W0:Y:S01]  /*0500*/  SYNCS.EXCH.64 URZ, [UR6+0x38870], UR4 ;  /* 0x03887004063f75b2 */ /* 0x0010220008000100 */
[----:B------:R0:W0:Y:S01]  /*0510*/  SYNCS.EXCH.64 URZ, [UR6+0x38880], UR4 ;  /* 0x03888004063f75b2 */ /* 0x0000220008000100 */
[----:B------:R0:W0:Y:S01]  /*0520*/  SYNCS.EXCH.64 URZ, [UR6+0x38878], UR4 ;  /* 0x03887804063f75b2 */ /* 0x0000220008000100 */
[----:B------:R0:W0:Y:S01]  /*0530*/  SYNCS.EXCH.64 URZ, [UR6+0x38888], UR4 ;  /* 0x03888804063f75b2 */ /* 0x0000220008000100 */
[----:B------:R-:W-:Y:S01]  /*0540*/  NOP ;  /* 0x0000000000007918 */ /* 0x000fe20000000000 */
.L_x_2:
        /* <DEDUP_REMOVED lines=22> */
.L_x_3:
[----:B------:R-:W5:Y:S01]  /*06b0*/  SHFL.IDX PT, R2, R0, RZ, 0x1f ;  /* 0x00001fff00027589 */ /* 0x000f6200000e0000 */
[----:B------:R-:W0:Y:S01]  /*06c0*/  S2UR UR45, SR_CgaCtaId ;  /* 0x00000000002d79c3 */ /* 0x000e220000008800 */
[----:B------:R-:W-:Y:S01]  /*06d0*/  R2UR UR9, R3 ;  /* 0x00000000030972ca */ /* 0x000fe200000e0000 */
[----:B------:R-:W-:Y:S01]  /*06e0*/  NOP ;  /* 0x0000000000007918 */ /* 0x000fe20000000000 */
[----:B-----5:R-:W-:-:S13]  /*06f0*/  ISETP.NE.AND P0, PT, R2, RZ, PT ;  /* 0x000000ff0200720c */ /* 0x020fda0003f05270 */
[----:B0-----:R-:W-:Y:S05]  /*0700*/  @P0 BRA `(.L_x_4) ;  /* 0x0000000000480947 */ /* 0x001fea0003800000 */
        /* <DEDUP_REMOVED lines=18> */
.L_x_4:
[----:B------:R-:W-:Y:S01]  /*0830*/  UISETP.NE.AND UP0, UPT, UR9, URZ, UPT ;  /* 0x0000003f0900728c */ /* 0x000fe2000bf05270 */
[----:B------:R-:W-:Y:S01]  /*0840*/  NOP ;  /* 0x0000000000007918 */ /* 0x000fe20000000000 */
[----:B------:R-:W-:Y:S01]  /*0850*/  UMOV UR38, 0x1 ;  /* 0x0000000100267882 */ /* 0x000fe20000000000 */
[----:B------:R-:W-:Y:S01]  /*0860*/  ULDC.64 UR48, c[0x0][0x208] ;  /* 0x0000820000307ab9 */ /* 0x000fe20000000a00 */
[----:B------:R-:W-:Y:S01]  /*0870*/  USEL UR38, UR38, 0x2, !UP0 ;  /* 0x0000000226267887 */ /* 0x000fe2000c000000 */
[----:B01234-:R-:W-:Y:S01]  /*0880*/  BAR.SYNC.DEFER_BLOCKING 0x0 ;  /* 0x0000000000007b1d */ /* 0x01ffe20000010000 */
[----:B------:R-:W-:-:S13]  /*0890*/  PLOP3.LUT P0, PT, PT, PT, UP0, 0x80, 0x0 ;  /* 0x000000000000781c */ /* 0x000fda0003f0f008 */
[----:B------:R-:W-:Y:S05]  /*08a0*/  @!P0 BRA `(.L_x_5) ;  /* 0x0000009400888947 */ /* 0x000fea0003800000 */
.L_x_6:
[----:B------:R-:W-:-:S08]  /*08b0*/  NOP ;  /* 0x0000000000007918 */ /* 0x000fd00000000000 */
[----:B------:R-:W0:Y:S02]  /*08c0*/  USETMAXREG.TRY_ALLOC.CTAPOOL UP0, 0xe8 ;  /* 0x000000e8000079c8 */ /* 0x000e240008000600 */
[----:B0-----:R-:W-:-:S13]  /*08d0*/  PLOP3.LUT P0, PT, PT, PT, UP0, 0x80, 0x0 ;  /* 0x000000000000781c */ /* 0x001fda0003f0f008 */
[----:B------:R-:W-:Y:S05]  /*08e0*/  @!P0 BRA `(.L_x_6) ;  /* 0xfffffffc00f08947 */ /* 0x000fea000383ffff */
[----:B------:R-:W0:Y:S01]  /*08f0*/  S2R R0, SR_TID.X ;  /* 0x0000000000007919 */ /* 0x000e220000002100 */
[----:B------:R-:W1:Y:S08]  /*0900*/  S2UR UR41, SR_CTAID.X ;  /* 0x00000000002979c3 */ /* 0x000e700000002500 */
[----:B------:R-:W-:Y:S06]  /*0910*/  BAR.ARV 0x8, 0x180 ;  /* 0x0206000000007b1d */ /* 0x000fec0000002000 */
[----:B0-----:R-:W-:-:S04]  /*0920*/  SHF.R.U32.HI R0, RZ, 0x7, R0 ;  /* 0x00000007ff007819 */ /* 0x001fc80000011600 */
[----:B------:R-:W-:Y:S02]  /*0930*/  ISETP.NE.AND P0, PT, R0, 0x1, PT ;  /* 0x000000010000780c */ /* 0x000fe40003f05270 */
[----:B------:R-:W1:Y:S11]  /*0940*/  LDC R0, c[0x0][0xc34] ;  /* 0x00030d00ff007b82 */ /* 0x000e760000000800 */
[----:B------:R-:W-:Y:S06]  /*0950*/  @!P0 BAR.ARV 0x9, 0x100 ;  /* 0x0244000000008b1d */ /* 0x000fec0000002000 */
[----:B-1----:R-:W-:-:S13]  /*0960*/  ISETP.LE.AND P0, PT, R0, UR41, PT ;  /* 0x0000002900007c0c */ /* 0x002fda000bf03270 */
[----:B------:R-:W-:Y:S05]  /*0970*/  @P0 EXIT ;  /* 0x000000000000094d */ /* 0x000fea0003800000 */
[----:B------:R-:W0:Y:S01]  /*0980*/  S2R R2, SR_TID.X ;  /* 0x0000000000027919 */ /* 0x000e220000002100 */
[----:B------:R-:W-:Y:S01]  /*0990*/  ULOP3.LUT UR43, UR38, 0x1, URZ, 0xfc, !UPT ;  /* 0x00000001262b7892 */ /* 0x000fe2000f8efc3f */
[----:B------:R-:W-:Y:S01]  /*09a0*/  UMOV UR42, URZ ;  /* 0x0000003f002a7c82 */ /* 0x000fe20008000000 */
[----:B------:R-:W-:Y:S01]  /*09b0*/  UMOV UR36, URZ ;  /* 0x0000003f00247c82 */ /* 0x000fe20008000000 */
[----:B------:R-:W-:Y:S01]  /*09c0*/  UMOV UR37, URZ ;  /* 0x0000003f00257c82 */ /* 0x000fe20008000000 */
[----:B0-----:R-:W-:-:S05]  /*09d0*/  VIADD R22, R2, 0xffffff80 ;  /* 0xffffff8002167836 */ /* 0x001fca0000000000 */
[----:B------:R-:W-:-:S04]  /*09e0*/  SHF.R.S32.HI R3, RZ, 0x1f, R22 ;  /* 0x0000001fff037819 */ /* 0x000fc80000011416 */
[CC--:B------:R-:W-:Y:S02]  /*09f0*/  LEA.HI R0, R3.reuse, R22.reuse, RZ, 0x7 ;  /* 0x0000001603007211 */ /* 0x0c0fe400078f38ff */
[CC--:B------:R-:W-:Y:S02]  /*0a00*/  LEA.HI R2, R3.reuse, R22.reuse, RZ, 0x4 ;  /* 0x0000001603027211 */ /* 0x0c0fe400078f20ff */
[----:B------:R-:W-:Y:S02]  /*0a10*/  LOP3.LUT R5, R0, 0xffffff80, RZ, 0xc0, !PT ;  /* 0xffffff8000057812 */ /* 0x000fe400078ec0ff */
[----:B------:R-:W-:Y:S02]  /*0a20*/  SHF.R.S32.HI R7, RZ, 0x4, R2 ;  /* 0x00000004ff077819 */ /* 0x000fe40000011402 */
[----:B------:R-:W-:Y:S01]  /*0a30*/  LEA.HI R10, R3, R22, RZ, 0x2 ;  /* 0x00000016030a7211 */ /* 0x000fe200078f10ff */
[----:B------:R-:W-:Y:S01]  /*0a40*/  IMAD.IADD R216, R22, 0x1, -R5 ;  /* 0x0000000116d87824 */ /* 0x000fe200078e0a05 */
[----:B------:R-:W-:-:S02]  /*0a50*/  LOP3.LUT R5, R2, 0x3fffff0, RZ, 0xc0, !PT ;  /* 0x03fffff002057812 */ /* 0x000fc400078ec0ff */
[----:B------:R-:W-:Y:S02]  /*0a60*/  LEA.HI R2, R2, R7, RZ, 0x1 ;  /* 0x0000000702027211 */ /* 0x000fe400078f08ff */
[----:B------:R-:W-:Y:S01]  /*0a70*/  SHF.R.S32.HI R9, RZ, 0x1f, R216 ;  /* 0x0000001fff097819 */ /* 0x000fe200000114d8 */
[----:B------:R-:W-:Y:S01]  /*0a80*/  IMAD.IADD R5, R22, 0x1, -R5 ;  /* 0x0000000116057824 */ /* 0x000fe200078e0a05 */
[----:B------:R-:W-:Y:S02]  /*0a90*/  LOP3.LUT R2, R2, 0x1ffffffe, RZ, 0xc0, !PT ;  /* 0x1ffffffe02027812 */ /* 0x000fe400078ec0ff */
[----:B------:R-:W-:Y:S02]  /*0aa0*/  LEA.HI R6, R9, R216, RZ, 0x2 ;  /* 0x000000d809067211 */ /* 0x000fe400078f10ff */
[----:B------:R-:W-:Y:S01]  /*0ab0*/  LEA.HI R4, R3, R22, RZ, 0x5 ;  /* 0x0000001603047211 */ /* 0x000fe200078f28ff */
[----:B------:R-:W-:Y:S01]  /*0ac0*/  IMAD.IADD R2, R7, 0x1, -R2 ;  /* 0x0000000107027824 */ /* 0x000fe200078e0a02 */
[----:B------:R-:W-:-:S02]  /*0ad0*/  SHF.R.S32.HI R8, RZ, 0x2, R6 ;  /* 0x00000002ff087819 */ /* 0x000fc40000011406 */
[----:B------:R-:W-:Y:S01]  /*0ae0*/  SHF.R.S32.HI R11, RZ, 0x1f, R6 ;  /* 0x0000001fff0b7819 */ /* 0x000fe20000011406 */
[----:B------:R-:W-:Y:S01]  /*0af0*/  IMAD.SHL.U32 R4, R4, 0x20, RZ ;  /* 0x0000002004047824 */ /* 0x000fe200078e00ff */
[----:B------:R-:W-:Y:S02]  /*0b00*/  LOP3.LUT R7, R10, 0xfffffffc, RZ, 0xc0, !PT ;  /* 0xfffffffc0a077812 */ /* 0x000fe400078ec0ff */
[----:B------:R-:W-:Y:S02]  /*0b10*/  LEA.HI R11, R11, R8, RZ, 0x3 ;  /* 0x000000080b0b7211 */ /* 0x000fe400078f18ff */
[----:B------:R-:W-:Y:S01]  /*0b20*/  LEA.HI R23, R3, R22, RZ, 0x3 ;  /* 0x0000001603177211 */ /* 0x000fe200078f18ff */
[----:B------:R-:W-:Y:S01]  /*0b30*/  IMAD.IADD R7, R22, 0x1, -R7 ;  /* 0x0000000116077824 */ /* 0x000fe200078e0a07 */
[----:B------:R-:W-:Y:S02]  /*0b40*/  LOP3.LUT R11, R11, 0xfffffff8, RZ, 0xc0, !PT ;  /* 0xfffffff80b0b7812 */ /* 0x000fe400078ec0ff */
[----:B------:R-:W-:-:S02]  /*0b50*/  SHF.R.S32.HI R217, RZ, 0x7, R0 ;  /* 0x00000007ffd97819 */ /* 0x000fc40000011400 */
[----:B------:R-:W-:Y:S01]  /*0b60*/  LEA.HI R9, R9, R216, RZ, 0x5 ;  /* 0x000000d809097211 */ /* 0x000fe200078f28ff */
[----:B------:R-:W-:Y:S01]  /*0b70*/  IMAD.IADD R8, R8, 0x1, -R11 ;  /* 0x0000000108087824 */ /* 0x000fe200078e0a0b */
[----:B------:R-:W-:Y:S02]  /*0b80*/  LOP3.LUT R11, R23, 0xfffffff8, RZ, 0xc0, !PT ;  /* 0xfffffff8170b7812 */ /* 0x000fe400078ec0ff */
[----:B------:R-:W-:Y:S02]  /*0b90*/  LEA.HI R0, R0, R217, RZ, 0x1 ;  /* 0x000000d900007211 */ /* 0x000fe400078f08ff */
[----:B------:R-:W-:Y:S01]  /*0ba0*/  LOP3.LUT R4, R4, 0xfffffc00, RZ, 0xc0, !PT ;  /* 0xfffffc0004047812 */ /* 0x000fe200078ec0ff */
[----:B------:R-:W-:Y:S01]  /*0bb0*/  IMAD.IADD R22, R22, 0x1, -R11 ;  /* 0x0000000116167824 */ /* 0x000fe200078e0a0b */
[----:B------:R-:W-:Y:S02]  /*0bc0*/  SHF.R.S32.HI R9, RZ, 0x5, R9 ;  /* 0x00000005ff097819 */ /* 0x000fe40000011409 */
[----:B------:R-:W-:Y:S01]  /*0bd0*/  LEA.HI R3, R7, R7, RZ, 0x1 ;  /* 0x0000000707037211 */ /* 0x000fe200078f08ff */
[----:B------:R-:W-:Y:S01]  /*0be0*/  IMAD R5, R5, 0x40, R4 ;  /* 0x0000004005057824 */ /* 0x000fe200078e0204 */
[----:B------:R-:W-:Y:S01]  /*0bf0*/  LOP3.LUT R0, R0, 0x3fffffe, RZ, 0xc0, !PT ;  /* 0x03fffffe00007812 */ /* 0x000fe200078ec0ff */
[----:B------:R-:W-:Y:S01]  /*0c00*/  IMAD.SHL.U32 R16, R22, 0x8, RZ ;  /* 0x0000000816107824 */ /* 0x000fe200078e00ff */
[----:B------:R-:W-:Y:S01]  /*0c10*/  LOP3.LUT R4, R3, 0x1ffffffe, RZ, 0xc0, !PT ;  /* 0x1ffffffe03047812 */ /* 0x000fe200078ec0ff */
[----:B------:R-:W-:Y:S01]  /*0c20*/  IMAD R9, R9, 0x10, R8 ;  /* 0x0000001009097824 */ /* 0x000fe200078e0208 */
[----:B------:R-:W-:Y:S01]  /*0c30*/  LOP3.LUT R219, R6, 0x7ffffffc, RZ, 0xc0, !PT ;  /* 0x7ffffffc06db7812 */ /* 0x000fe200078ec0ff */
[----:B------:R-:W-:Y:S01]  /*0c40*/  IMAD.IADD R0, R217, 0x1, -R0 ;  /* 0x00000001d9007824 */ /* 0x000fe200078e0a00 */
[----:B------:R-:W-:Y:S01]  /*0c50*/  SHF.R.S32.HI R23, RZ, 0x3, R23 ;  /* 0x00000003ff177819 */ /* 0x000fe20000011417 */
[----:B------:R-:W-:-:S02]  /*0c60*/  VIADD R19, R16, 0x40 ;  /* 0x0000004010137836 */ /* 0x000fc40000000000 */
[C---:B------:R-:W-:Y:S02]  /*0c70*/  VIADD R18, R16.reuse, 0x80 ;  /* 0x0000008010127836 */ /* 0x040fe40000000000 */
[----:B------:R-:W-:Y:S01]  /*0c80*/  VIADD R17, R16, 0xc0 ;  /* 0x000000c010117836 */ /* 0x000fe20000000000 */
[----:B------:R-:W-:Y:S01]  /*0c90*/  SHF.R.S32.HI R224, RZ, 0x1f, R19 ;  /* 0x0000001fffe07819 */ /* 0x000fe20000011413 */
[----:B------:R-:W-:Y:S01]  /*0ca0*/  IMAD.IADD R7, R7, 0x1, -R4 ;  /* 0x0000000107077824 */ /* 0x000fe200078e0a04 */
[----:B------:R-:W-:Y:S01]  /*0cb0*/  SHF.R.S32.HI R223, RZ, 0x1f, R18 ;  /* 0x0000001fffdf7819 */ /* 0x000fe20000011412 */
[----:B------:R-:W-:Y:S01]  /*0cc0*/  IMAD R218, R0, 0x40, R9 ;  /* 0x0000004000da7824 */ /* 0x000fe200078e0209 */
[----:B------:R-:W-:Y:S01]  /*0cd0*/  SHF.R.S32.HI R222, RZ, 0x1f, R17 ;  /* 0x0000001fffde7819 */ /* 0x000fe20000011411 */
[----:B------:R-:W-:Y:S02]  /*0ce0*/  IMAD R221, R2, 0x8, R5 ;  /* 0x0000000802dd7824 */ /* 0x000fe400078e0205 */
[----:B------:R-:W-:-:S02]  /*0cf0*/  IMAD.IADD R219, R216, 0x1, -R219 ;  /* 0x00000001d8db7824 */ /* 0x000fc400078e0adb */
[----:B------:R-:W-:-:S07]  /*0d00*/  IMAD R220, R7, 0x8, R218 ;  /* 0x0000000807dc7824 */ /* 0x000fce00078e02da */
.L_x_39:
[----:B------:R-:W0:Y:S01]  /*0d10*/  SHFL.IDX PT, R0, R217, RZ, 0x1f ;  /* 0x00001fffd9007589 */ /* 0x000e2200000e0000 */
[----:B------:R-:W-:Y:S01]  /*0d20*/  ULDC UR4, c[0x0][0xc38] ;  /* 0x00030e0000047ab9 */ /* 0x000fe20000000800 */
[----:B------:R-:W1:Y:S01]  /*0d30*/  S2UR UR44, SR_CgaCtaId ;  /* 0x00000000002c79c3 */ /* 0x000e620000008800 */
[----:B------:R-:W-:Y:S01]  /*0d40*/  UISETP.NE.AND UP0, UPT, UR4, 0x1, UPT ;  /* 0x000000010400788c */ /* 0x000fe2000bf05270 */
[----:B------:R-:W-:Y:S02]  /*0d50*/  UMOV UR39, UR41 ;  /* 0x0000002900277c82 */ /* 0x000fe40008000000 */
[----:B------:R-:W-:Y:S01]  /*0d60*/  ULDC UR4, c[0x0][0xc44] ;  /* 0x0003110000047ab9 */ /* 0x000fe20000000800 */
[----:B------:R-:W-:Y:S01]  /*0d70*/  ULDC.64 UR10, c[0x0][0x418] ;  /* 0x00010600000a7ab9 */ /* 0x000fe20000000a00 */
[----:B------:R-:W-:Y:S01]  /*0d80*/  UISETP.NE.AND UP1, UPT, UR4, 0x1, UPT ;  /* 0x000000010400788c */ /* 0x000fe2000bf25270 */
[----:B------:R-:W-:Y:S01]  /*0d90*/  UMOV UR50, 0x400 ;  /* 0x0000040000327882 */ /* 0x000fe20000000000 */
[----:B------:R-:W-:Y:S01]  /*0da0*/  ULDC UR47, c[0x0][0x424] ;  /* 0x00010900002f7ab9 */ /* 0x000fe20000000800 */
[----:B------:R-:W-:-:S03]  /*0db0*/  ULDC UR7, c[0x0][0x2f0] ;  /* 0x0000bc0000077ab9 */ /* 0x000fc60000000800 */
[----:B------:R-:W-:Y:S01]  /*0dc0*/  @UP0 ULDC UR4, c[0x0][0xc3c] ;  /* 0x00030f0000040ab9 */ /* 0x000fe20000000800 */
[----:B------:R-:W-:Y:S01]  /*0dd0*/  @UP0 ULDC UR6, c[0x0][0xc40] ;  /* 0x0003100000060ab9 */ /* 0x000fe20000000800 */
[----:B------:R-:W-:-:S03]  /*0de0*/  UIMAD.WIDE.U32 UR4, UR41, UR4, URZ ;  /* 0x00000004290472a5 */ /* 0x000fc6000f8e003f */
[----:B------:R-:W-:Y:S01]  /*0df0*/  @UP1 ULDC.64 UR8, c[0x0][0xc48] ;  /* 0x0003120000081ab9 */ /* 0x000fe20000000a00 */
[----:B------:R-:W-:Y:S02]  /*0e00*/  @UP0 USHF.R.U32.HI UR39, URZ, UR6, UR5 ;  /* 0x000000063f270299 */ /* 0x000fe40008011605 */
[----:B------:R-:W-:Y:S01]  /*0e10*/  UISETP.NE.U32.AND UP0, UPT, UR10, URZ, UPT ;  /* 0x0000003f0a00728c */ /* 0x000fe2000bf05070 */
[----:B0-----:R-:W-:Y:S01]  /*0e20*/  R2UR UR6, R0 ;  /* 0x00000000000672ca */ /* 0x001fe200000e0000 */
[----:B------:R-:W-:Y:S02]  /*0e30*/  UIMAD.WIDE.U32 UR4, UR39, UR8, URZ ;  /* 0x00000008270472a5 */ /* 0x000fe4000f8e003f */
[----:B-1----:R-:W-:Y:S02]  /*0e40*/  ULEA UR50, UR44, UR50, 0x18 ;  /* 0x000000322c327291 */ /* 0x002fe4000f8ec03f */
[----:B------:R-:W-:Y:S01]  /*0e50*/  UISETP.NE.AND.EX UP0, UPT, UR11, URZ, UPT, UP0 ;  /* 0x0000003f0b00728c */ /* 0x000fe2000bf05300 */
[----:B------:R-:W-:Y:S01]  /*0e60*/  UMOV UR40, UR39 ;  /* 0x0000002700287c82 */ /* 0x000fe20008000000 */
[----:B------:R-:W-:-:S02]  /*0e70*/  @UP1 USHF.R.U32.HI UR40, URZ, UR9, UR5 ;  /* 0x000000093f281299 */ /* 0x000fc40008011605 */
[----:B------:R-:W-:Y:S02]  /*0e80*/  UIADD3 UR5, UR50, 0x20400, URZ ;  /* 0x0002040032057890 */ /* 0x000fe4000fffe03f */
[----:B------:R-:W-:Y:S02]  /*0e90*/  USEL UR47, UR47, 0x1, UP0 ;  /* 0x000000012f2f7887 */ /* 0x000fe40008000000 */
[----:B------:R-:W-:Y:S02]  /*0ea0*/  ULEA.HI UR4, UR6, UR6, URZ, 0x1 ;  /* 0x0000000606047291 */ /* 0x000fe4000f8f083f */
[----:B------:R-:W-:Y:S02]  /*0eb0*/  ULOP3.LUT UP0, URZ, UR5, 0x3ff, URZ, 0xc0, !UPT ;  /* 0x000003ff053f7892 */ /* 0x000fe4000f80c03f */
[----:B------:R-:W-:Y:S02]  /*0ec0*/  ULOP3.LUT UR4, UR4, 0x1e, URZ, 0xc0, !UPT ;  /* 0x0000001e04047892 */ /* 0x000fe4000f8ec03f */
[----:B------:R-:W-:-:S02]  /*0ed0*/  UIMAD UR47, UR47, UR7, URZ ;  /* 0x000000072f2f72a4 */ /* 0x000fc4000f8e023f */
[----:B------:R-:W-:Y:S01]  /*0ee0*/  UIADD3 UR4, UR6, -UR4, URZ ;  /* 0x8000000406047290 */ /* 0x000fe2000fffe03f */
[----:B------:R-:W-:Y:S01]  /*0ef0*/  PLOP3.LUT P0, PT, PT, PT, UP0, 0x80, 0x0 ;  /* 0x000000000000781c */ /* 0x000fe20003f0f008 */
[----:B------:R-:W-:Y:S02]  /*0f00*/  UIADD3 UR6, UR47, 0x7f, URZ ;  /* 0x0000007f2f067890 */ /* 0x000fe4000fffe03f */
[----:B------:R-:W-:Y:S02]  /*0f10*/  ULEA UR4, UR4, UR5, 0xd ;  /* 0x0000000504047291 */ /* 0x000fe4000f8e683f */
[----:B------:R-:W-:Y:S02]  /*0f20*/  USHF.R.S32.HI UR5, URZ, 0x1f, UR6 ;  /* 0x0000001f3f057899 */ /* 0x000fe40008011406 */
[----:B------:R-:W-:Y:S02]  /*0f30*/  USHF.R.U32.HI UR4, URZ, 0x4, UR4 ;  /* 0x000000043f047899 */ /* 0x000fe40008011604 */
[----:B------:R-:W-:-:S02]  /*0f40*/  ULEA.HI UR5, UR5, UR6, URZ, 0x7 ;  /* 0x0000000605057291 */ /* 0x000fc4000f8f383f */
[----:B------:R-:W-:Y:S02]  /*0f50*/  ULOP3.LUT UR52, UR4, 0x3fff, URZ, 0xc0, !UPT ;  /* 0x00003fff04347892 */ /* 0x000fe4000f8ec03f */
[----:B------:R-:W-:Y:S01]  /*0f60*/  USHF.R.S32.HI UR46, URZ, 0x7, UR5 ;  /* 0x000000073f2e7899 */ /* 0x000fe20008011405 */
[----:B---34-:R-:W-:Y:S11]  /*0f70*/  @!P0 BRA `(.L_x_7) ;  /* 0x0000000000408947 */ /* 0x018ff60003800000 */
[----:B------:R-:W-:Y:S01]  /*0f80*/  MOV R0, 0x0 ;  /* 0x0000000000007802 */ /* 0x000fe20000000f00 */
[----:B------:R-:W-:Y:S01]  /*0f90*/  ULDC.64 UR4, c[0x4][0xc0] ;  /* 0x0100300000047ab9 */ /* 0x000fe20000000a00 */
[----:B------:R-:W-:Y:S01]  /*0fa0*/  ULDC.64 UR6, c[0x4][0x30] ;  /* 0x01000c0000067ab9 */ /* 0x000fe20000000a00 */
[----:B------:R-:W-:Y:S01]  /*0fb0*/  IMAD.U32 R4, RZ, RZ, UR4 ;  /* 0x00000004ff047e24 */ /* 0x000fe2000f8e00ff */
[----:B------:R0:W1:Y:S01]  /*0fc0*/  LDC.64 R2, c[0x4][R0] ;  /* 0x0100000000027b82 */ /* 0x0000620000000a00 */
[----:B------:R-:W-:Y:S01]  /*0fd0*/  IMAD.U32 R5, RZ, RZ, UR5 ;  /* 0x00000005ff057e24 */ /* 0x000fe2000f8e00ff */
[----:B------:R-:W-:Y:S01]  /*0fe0*/  ULDC.64 UR4, c[0x4][0xc8] ;  /* 0x0100320000047ab9 */ /* 0x000fe20000000a00 */
[----:B------:R-:W-:Y:S01]  /*0ff0*/  IMAD.U32 R10, RZ, RZ, UR6 ;  /* 0x00000006ff0a7e24 */ /* 0x000fe2000f8e00ff */
[----:B------:R-:W-:Y:S01]  /*1000*/  MOV R13, RZ ;  /* 0x000000ff000d7202 */ /* 0x000fe20000000f00 */
[----:B------:R-:W-:Y:S02]  /*1010*/  IMAD.U32 R6, RZ, RZ, UR4 ;  /* 0x00000004ff067e24 */ /* 0x000fe4000f8e00ff */
[----:B------:R-:W-:-:S02]  /*1020*/  IMAD.U32 R7, RZ, RZ, UR5 ;  /* 0x00000005ff077e24 */ /* 0x000fc4000f8e00ff */
[----:B------:R-:W-:Y:S02]  /*1030*/  IMAD.U32 R11, RZ, RZ, UR7 ;  /* 0x00000007ff0b7e24 */ /* 0x000fe4000f8e00ff */
[----:B------:R-:W-:Y:S02]  /*1040*/  IMAD.MOV.U32 R8, RZ, RZ, 0x70 ;  /* 0x00000070ff087424 */ /* 0x000fe400078e00ff */
[----:B0-----:R-:W-:-:S07]  /*1050*/  IMAD.MOV.U32 R12, RZ, RZ, 0x1 ;  /* 0x00000001ff0c7424 */ /* 0x001fce00078e00ff */
[----:B------:R-:W-:-:S07]  /*1060*/  LEPC R20, `(.L_x_7) ;  /* 0x000000001014794e */ /* 0x000fce0000000000 */
[----:B-1----:R-:W-:Y:S05]  /*1070*/  CALL.ABS.NOINC R2 ;  /* 0x0000000002007343 */ /* 0x002fea0003c00000 */
.L_x_7:
[----:B------:R-:W-:Y:S01]  /*1080*/  ULDC.64 UR6, c[0x0][0x990] ;  /* 0x0002640000067ab9 */ /* 0x000fe20000000a00 */
[----:B------:R-:W-:Y:S01]  /*1090*/  ULDC.64 UR4, c[0x0][0x998] ;  /* 0x0002660000047ab9 */ /* 0x000fe20000000a00 */
[----:B------:R-:W-:Y:S01]  /*10a0*/  UISETP.NE.U32.AND UP0, UPT, UR6, URZ, UPT ;  /* 0x0000003f0600728c */ /* 0x000fe2000bf05070 */
[----:B------:R-:W-:Y:S01]  /*10b0*/  IMAD.MOV.U32 R5, RZ, RZ, 0x3f800000 ;  /* 0x3f800000ff057424 */ /* 0x000fe200078e00ff */
[----:B------:R-:W-:Y:S01]  /*10c0*/  UISETP.NE.U32.AND UP1, UPT, UR4, URZ, UPT ;  /* 0x0000003f0400728c */ /* 0x000fe2000bf25070 */
[----:B------:R-:W-:Y:S01]  /*10d0*/  IMAD.MOV.U32 R0, RZ, RZ, 0x3f800000 ;  /* 0x3f800000ff007424 */ /* 0x000fe200078e00ff */
[----:B------:R-:W-:Y:S02]  /*10e0*/  UISETP.NE.AND.EX UP0, UPT, UR7, URZ, UPT, UP0 ;  /* 0x0000003f0700728c */ /* 0x000fe4000bf05300 */
[----:B------:R-:W-:-:S04]  /*10f0*/  UISETP.NE.AND.EX UP1, UPT, UR5, URZ, UPT, UP1 ;  /* 0x0000003f0500728c */ /* 0x000fc8000bf25310 */
[----:B------:R-:W-:Y:S02]  /*1100*/  PLOP3.LUT P0, PT, PT, PT, UP0, 0x80, 0x0 ;  /* 0x000000000000781c */ /* 0x000fe40003f0f008 */
[----:B------:R-:W-:-:S03]  /*1110*/  PLOP3.LUT P1, PT, PT, PT, UP1, 0x80, 0x0 ;  /* 0x000000000000781c */ /* 0x000fc60003f2f018 */
[----:B------:R-:W-:Y:S02]  /*1120*/  @UP0 USHF.R.S32.HI UR8, URZ, 0x1f, UR40 ;  /* 0x0000001f3f080899 */ /* 0x000fe40008011428 */
[----:B------:R-:W-:Y:S01]  /*1130*/  @UP1 USHF.R.S32.HI UR9, URZ, 0x1f, UR40 ;  /* 0x0000001f3f091899 */ /* 0x000fe20008011428 */
[----:B------:R-:W-:Y:S01]  /*1140*/  @UP0 ULDC.64 UR12, c[0x0][0x9a8] ;  /* 0x00026a00000c0ab9 */ /* 0x000fe20000000a00 */
[----:B------:R-:W-:Y:S02]  /*1150*/  @UP0 UIADD3 UR16, -UR40, URZ, URZ ;  /* 0x0000003f28100290 */ /* 0x000fe4000fffe13f */
[----:B------:R-:W-:Y:S01]  /*1160*/  @UP1 UIADD3 UR20, -UR40, URZ, URZ ;  /* 0x0000003f28141290 */ /* 0x000fe2000fffe13f */
[----:B------:R-:W-:Y:S01]  /*1170*/  @UP1 ULDC.64 UR14, c[0x0][0x9b8] ;  /* 0x00026e00000e1ab9 */ /* 0x000fe20000000a00 */
[----:B------:R-:W-:Y:S02]  /*1180*/  @UP0 UIMAD.WIDE.U32 UR10, UR40, UR12, URZ ;  /* 0x0000000c280a02a5 */ /* 0x000fe4000f8e003f */
[----:B------:R-:W-:Y:S01]  /*1190*/  @UP0 UIMAD UR8, UR8, UR12, URZ ;  /* 0x0000000c080802a4 */ /* 0x000fe2000f8e023f */
[----:B------:R-:W-:Y:S01]  /*11a0*/  @UP0 ULDC UR17, c[0x0][0xc44] ;  /* 0x0003110000110ab9 */ /* 0x000fe20000000800 */
[----:B------:R-:W-:Y:S01]  /*11b0*/  @UP1 ULDC UR21, c[0x0][0xc44] ;  /* 0x0003110000151ab9 */ /* 0x000fe20000000800 */
[----:B------:R-:W-:-:S02]  /*11c0*/  @UP1 UIMAD UR12, UR9, UR14, URZ ;  /* 0x0000000e090c12a4 */ /* 0x000fc4000f8e023f */
[----:B------:R-:W-:Y:S02]  /*11d0*/  @UP0 UIMAD UR16, UR17, UR16, UR39 ;  /* 0x00000010111002a4 */ /* 0x000fe4000f8e0227 */
[----:B------:R-:W-:Y:S02]  /*11e0*/  @UP1 UIMAD UR20, UR21, UR20, UR39 ;  /* 0x00000014151412a4 */ /* 0x000fe4000f8e0227 */
[----:B------:R-:W-:Y:S02]  /*11f0*/  @UP0 UIMAD UR18, UR40, UR13, UR8 ;  /* 0x0000000d281202a4 */ /* 0x000fe4000f8e0208 */
[----:B------:R-:W-:Y:S02]  /*1200*/  @UP0 USHF.R.S32.HI UR17, URZ, 0x1f, UR16 ;  /* 0x0000001f3f110899 */ /* 0x000fe40008011410 */
[----:B------:R-:W-:Y:S02]  /*1210*/  @UP1 USHF.R.S32.HI UR21, URZ, 0x1f, UR20 ;  /* 0x0000001f3f151899 */ /* 0x000fe40008011414 */
[----:B------:R-:W-:-:S02]  /*1220*/  @UP1 UIMAD.WIDE.U32 UR8, UR40, UR14, URZ ;  /* 0x0000000e280812a5 */ /* 0x000fc4000f8e003f */
[----:B------:R-:W-:Y:S02]  /*1230*/  @UP1 UIMAD UR19, UR40, UR15, UR12 ;  /* 0x0000000f281312a4 */ /* 0x000fe4000f8e020c */
[----:B------:R-:W-:Y:S01]  /*1240*/  @UP0 UIADD3 UR11, UR11, UR18, URZ ;  /* 0x000000120b0b0290 */ /* 0x000fe2000fffe03f */
[----:B------:R-:W-:Y:S01]  /*1250*/  @UP0 ULDC.64 UR14, c[0x0][0x9b0] ;  /* 0x00026c00000e0ab9 */ /* 0x000fe20000000a00 */
[----:B------:R-:W-:Y:S01]  /*1260*/  @UP1 ULDC.64 UR12, c[0x0][0x9c0] ;  /* 0x00027000000c1ab9 */ /* 0x000fe20000000a00 */
[----:B------:R-:W-:Y:S02]  /*1270*/  @UP0 UIMAD UR17, UR17, UR14, URZ ;  /* 0x0000000e111102a4 */ /* 0x000fe4000f8e023f */
[----:B------:R-:W-:Y:S02]  /*1280*/  @UP1 UIMAD UR18, UR21, UR12, URZ ;  /* 0x0000000c151212a4 */ /* 0x000fe4000f8e023f */
[----:B------:R-:W-:Y:S02]  /*1290*/  @UP1 UIADD3 UR9, UR9, UR19, URZ ;  /* 0x0000001309091290 */ /* 0x000fe4000fffe03f */
[----:B------:R-:W-:-:S02]  /*12a0*/  @UP0 UIMAD UR17, UR16, UR15, UR17 ;  /* 0x0000000f101102a4 */ /* 0x000fc4000f8e0211 */
[----:B------:R-:W-:Y:S02]  /*12b0*/  @UP1 UIMAD UR18, UR20, UR13, UR18 ;  /* 0x0000000d141212a4 */ /* 0x000fe4000f8e0212 */
[----:B------:R-:W-:Y:S02]  /*12c0*/  @UP0 UIMAD.WIDE.U32 UR14, UR16, UR14, UR10 ;  /* 0x0000000e100e02a5 */ /* 0x000fe4000f8e000a */
[----:B------:R-:W-:Y:S02]  /*12d0*/  @UP1 UIMAD.WIDE.U32 UR12, UR20, UR12, UR8 ;  /* 0x0000000c140c12a5 */ /* 0x000fe4000f8e0008 */
[----:B------:R-:W-:Y:S02]  /*12e0*/  @UP0 UIADD3 UR9, UR15, UR17, URZ ;  /* 0x000000110f090290 */ /* 0x000fe4000fffe03f */
[----:B------:R-:W-:Y:S02]  /*12f0*/  @UP0 ULEA UR6, UP2, UR14, UR6, 0x2 ;  /* 0x000000060e060291 */ /* 0x000fe4000f84103f */
[----:B------:R-:W-:-:S02]  /*1300*/  @UP1 UIADD3 UR8, UR13, UR18, URZ ;  /* 0x000000120d081290 */ /* 0x000fc4000fffe03f */
[----:B------:R-:W-:Y:S02]  /*1310*/  @UP1 ULEA UR4, UP3, UR12, UR4, 0x2 ;  /* 0x000000040c041291 */ /* 0x000fe4000f86103f */
[----:B------:R-:W-:Y:S01]  /*1320*/  @UP0 ULEA.HI.X UR7, UR14, UR7, UR9, 0x2, UP2 ;  /* 0x000000070e070291 */ /* 0x000fe200090f1409 */
[----:B------:R-:W-:Y:S01]  /*1330*/  IMAD.U32 R2, RZ, RZ, UR6 ;  /* 0x00000006ff027e24 */ /* 0x000fe2000f8e00ff */
[----:B------:R-:W-:Y:S02]  /*1340*/  @UP1 ULEA.HI.X UR5, UR12, UR5, UR8, 0x2, UP3 ;  /* 0x000000050c051291 */ /* 0x000fe400098f1408 */
[----:B------:R-:W-:Y:S02]  /*1350*/  IMAD.U32 R6, RZ, RZ, UR4 ;  /* 0x00000004ff067e24 */ /* 0x000fe4000f8e00ff */
[----:B------:R-:W-:Y:S02]  /*1360*/  IMAD.U32 R3, RZ, RZ, UR7 ;  /* 0x00000007ff037e24 */ /* 0x000fe4000f8e00ff */
[----:B------:R-:W-:-:S03]  /*1370*/  IMAD.U32 R7, RZ, RZ, UR5 ;  /* 0x00000005ff077e24 */ /* 0x000fc6000f8e00ff */
[----:B------:R-:W2:Y:S04]  /*1380*/  @P0 LDG.E R5, desc[UR48][R2.64] ;  /* 0x0000003002050981 */ /* 0x000ea8000c1e1900 */
[----:B------:R-:W2:Y:S01]  /*1390*/  @P1 LDG.E R0, desc[UR48][R6.64] ;  /* 0x0000003006001981 */ /* 0x000ea2000c1e1900 */
[----:B------:R-:W-:Y:S01]  /*13a0*/  ULOP3.LUT UR4, UR42, 0x1, URZ, 0xc0, !UPT ;  /* 0x000000012a047892 */ /* 0x000fe2000f8ec03f */
[----:B------:R-:W0:Y:S05]  /*13b0*/  S2R R20, SR_TID.X ;  /* 0x0000000000147919 */ /* 0x000e2a0000002100 */
[----:B------:R-:W-:Y:S01]  /*13c0*/  IMAD.U32 R4, RZ, RZ, UR4 ;  /* 0x00000004ff047e24 */ /* 0x000fe2000f8e00ff */
[----:B------:R-:W-:-:S04]  /*13d0*/  ULDC UR4, c[0x0][0x9d8] ;  /* 0x0002760000047ab9 */ /* 0x000fc80000000800 */
[----:B------:R-:W-:-:S04]  /*13e0*/  SHF.L.U32 R4, R4, 0x1f, RZ ;  /* 0x0000001f04047819 */ /* 0x000fc800000006ff */
[----:B------:R-:W1:Y:S01]  /*13f0*/  SYNCS.PHASECHK.TRANS64.TRYWAIT P0, [UR50+0x38800], R4 ;  /* 0x03880004ff0075a7 */ /* 0x000e620008000172 */
[----:B0-----:R-:W-:Y:S01]  /*1400*/  SHF.R.U32.HI R20, RZ, 0x7, R20 ;  /* 0x00000007ff147819 */ /* 0x001fe20000011614 */
[----:B--2---:R-:W-:-:S04]  /*1410*/  FMUL.FTZ R0, R5, R0 ;  /* 0x0000000005007220 */ /* 0x004fc80000410000 */
[----:B------:R-:W-:Y:S02]  /*1420*/  VIADD R5, R20, 0x8 ;  /* 0x0000000814057836 */ /* 0x000fe40000000000 */
[----:B------:R-:W-:Y:S01]  /*1430*/  FMUL.FTZ R0, R0, UR4 ;  /* 0x0000000400007c20 */ /* 0x000fe20008410000 */
[----:B-1----:R-:W-:Y:S06]  /*1440*/  @!P0 BRA `(.L_x_8) ;  /* 0x000000dc00248947 */ /* 0x002fec0003800000 */
.L_x_105:
[----:B------:R-:W-:Y:S05]  /*1450*/  WARPSYNC.ALL ;  /* 0x0000000000007948 */ /* 0x000fea0003800000 */
[----:B------:R-:W-:Y:S01]  /*1460*/  UISETP.NE.AND UP0, UPT, UR43, 0x3, UPT ;  /* 0x000000032b00788c */ /* 0x000fe2000bf05270 */
[----:B------:R1:W-:Y:S05]  /*1470*/  BAR.SYNC.DEFER_BLOCKING R5, 0x100 ;  /* 0x000400050000751d */ /* 0x0003ea0000010000 */
[----:B------:R-:W-:-:S13]  /*1480*/  PLOP3.LUT P0, PT, PT, PT, UP0, 0x80, 0x0 ;  /* 0x000000000000781c */ /* 0x000fda0003f0f008 */
[----:B-1----:R-:W-:Y:S05]  /*1490*/  @!P0 BRA `(.L_x_9) ;  /* 0x0000000000048947 */ /* 0x002fea0003800000 */
[----:B------:R-:W-:Y:S01]  /*14a0*/  BPT.TRAP 0x1 ;  /* 0x000000040000795c */ /* 0x000fe20000300000 */
.L_x_9:
[----:B------:R-:W-:Y:S01]  /*14b0*/  ULEA UR51, UR37, UR50, 0x3 ;  /* 0x0000003225337291 */ /* 0x000fe2000f8e183f */
[----:B------:R-:W-:-:S05]  /*14c0*/  IMAD.U32 R6, RZ, RZ, UR36 ;  /* 0x00000024ff067e24 */ /* 0x000fca000f8e00ff */
[----:B------:R-:W-:-:S04]  /*14d0*/  SHF.L.U32 R6, R6, 0x1f, RZ ;  /* 0x0000001f06067819 */ /* 0x000fc800000006ff */
[----:B------:R1:W2:Y:S01]  /*14e0*/  SYNCS.PHASECHK.TRANS64.TRYWAIT P1, [UR51+0x38830], R6 ;  /* 0x03883006ff0075a7 */ /* 0x0002a20008020173 */
[----:B------:R-:W-:Y:S05]  /*14f0*/  @!P0 BRA `(.L_x_10) ;  /* 0x0000000000048947 */ /* 0x000fea0003800000 */
[----:B------:R-:W-:Y:S01]  /*1500*/  BPT.TRAP 0x1 ;  /* 0x000000040000795c */ /* 0x000fe20000300000 */
.L_x_10:
[----:B--2---:R-:W-:Y:S05]  /*1510*/  @P1 BRA `(.L_x_11) ;  /* 0x0000000000081947 */ /* 0x004fea0003800000 */
[----:B------:R-:W2:Y:S02]  /*1520*/  SYNCS.PHASECHK.TRANS64.TRYWAIT P1, [UR51+0x38830], R6 ;  /* 0x03883006ff0075a7 */ /* 0x000ea40008020173 */
[----:B--2---:R-:W-:Y:S05]  /*1530*/  @!P1 BRA `(.L_x_12) ;  /* 0x000000dc00009947 */ /* 0x004fea0003800000 */
.L_x_11:
[----:B------:R-:W-:Y:S01]  /*1540*/  UIADD3 UR4, UR50, 0x28400, URZ ;  /* 0x0002840032047890 */ /* 0x000fe2000fffe03f */
[----:B------:R-:W-:Y:S01]  /*1550*/  WARPGROUP.ARRIVE ;  /* 0x00000000000079c5 */ /* 0x000fe20000000000 */
[----:B------:R-:W-:-:S05]  /*1560*/  ULOP3.LUT UR32, UR52, 0x10000, URZ, 0xfc, !UPT ;  /* 0x0001000034207892 */ /* 0x000fca000f8efc3f */
[----:B------:R-:W2:Y:S01]  /*1570*/  S2R R2, SR_TID.X ;  /* 0x0000000000027919 */ /* 0x000ea20000002100 */
[----:B------:R-:W-:Y:S01]  /*1580*/  USHF.R.U32.HI UR4, URZ, 0x4, UR4 ;  /* 0x000000043f047899 */ /* 0x000fe20008011604 */
[----:B------:R-:W-:Y:S01]  /*1590*/  UMOV UR33, 0x40000040 ;  /* 0x4000004000217882 */ /* 0x000fe20000000000 */
[----:B------:R-:W-:Y:S02]  /*15a0*/  UMOV UR35, 0x40000040 ;  /* 0x4000004000237882 */ /* 0x000fe40000000000 */
[----:B------:R-:W-:Y:S01]  /*15b0*/  ULOP3.LUT UR4, UR4, 0x3fff, URZ, 0xc0, !UPT ;  /* 0x00003fff04047892 */ /* 0x000fe2000f8ec03f */
[----:B------:R-:W-:Y:S01]  /*15c0*/  UMOV UR5, 0x40000040 ;  /* 0x4000004000057882 */ /* 0x000fe20000000000 */
[----:B------:R-:W-:Y:S02]  /*15d0*/  UMOV UR7, 0x40000040 ;  /* 0x4000004000077882 */ /* 0x000fe40000000000 */
[----:B------:R-:W-:Y:S02]  /*15e0*/  ULOP3.LUT UR45, UR4, 0x10000, URZ, 0xfc, !UPT ;  /* 0x00010000042d7892 */ /* 0x000fe4000f8efc3f */
[----:B------:R-:W-:-:S02]  /*15f0*/  UIADD3 UR4, UR32, 0x2, URZ ;  /* 0x0000000220047890 */ /* 0x000fc4000fffe03f */
[----:B------:R-:W-:Y:S02]  /*1600*/  ULEA UR34, UR37, UR45, 0xb ;  /* 0x0000002d25227291 */ /* 0x000fe4000f8e583f */
[----:B------:R-:W-:Y:S02]  /*1610*/  UIADD3 UR8, UR32, 0x4, URZ ;  /* 0x0000000420087890 */ /* 0x000fe4000fffe03f */
[----:B------:R-:W-:Y:S02]  /*1620*/  UIADD3 UR6, UR34, 0x2, URZ ;  /* 0x0000000222067890 */ /* 0x000fe4000fffe03f */
[----:B------:R-:W-:Y:S01]  /*1630*/  UIADD3 UR10, UR34, 0x4, URZ ;  /* 0x00000004220a7890 */ /* 0x000fe2000fffe03f */
[----:B------:R-:W-:Y:S02]  /*1640*/  UMOV UR9, 0x40000040 ;  /* 0x4000004000097882 */ /* 0x000fe40000000000 */
[----:B------:R-:W-:Y:S01]  /*1650*/  QGMMA.64x128x32.F32.E4M3.E4M3 R24, gdesc[UR32], RZ, !UPT, gsb0 ;  /* 0x01e00000201879f3 */ /* 0x000fe2000c0008ff */
[----:B------:R-:W-:Y:S01]  /*1660*/  UMOV UR11, 0x40000040 ;  /* 0x40000040000b7882 */ /* 0x000fe20000000000 */
[----:B------:R-:W-:-:S02]  /*1670*/  UIADD3 UR12, UR32, 0x6, URZ ;  /* 0x00000006200c7890 */ /* 0x000fc4000fffe03f */
[----:B------:R-:W-:Y:S01]  /*1680*/  UIADD3 UR14, UR34, 0x6, URZ ;  /* 0x00000006220e7890 */ /* 0x000fe2000fffe03f */
[----:B------:R-:W-:Y:S01]  /*1690*/  UMOV UR13, 0x40000040 ;  /* 0x40000040000d7882 */ /* 0x000fe20000000000 */
[----:B------:R-:W-:Y:S01]  /*16a0*/  UMOV UR15, 0x40000040 ;  /* 0x40000040000f7882 */ /* 0x000fe20000000000 */
[----:B------:R-:W-:Y:S02]  /*16b0*/  UIADD3 UR16, UR32, 0x400, URZ ;  /* 0x0000040020107890 */ /* 0x000fe4000fffe03f */
[----:B------:R-:W-:Y:S01]  /*16c0*/  UIADD3 UR18, UR34, 0x400, URZ ;  /* 0x0000040022127890 */ /* 0x000fe2000fffe03f */
[----:B--2---:R-:W-:Y:S01]  /*16d0*/  SHF.R.U32.HI R2, RZ, 0x7, R2 ;  /* 0x00000007ff027819 */ /* 0x004fe20000011602 */
[----:B------:R-:W-:Y:S01]  /*16e0*/  UMOV UR17, 0x40000040 ;  /* 0x4000004000117882 */ /* 0x000fe20000000000 */
[----:B------:R-:W-:Y:S01]  /*16f0*/  UMOV UR19, 0x40000040 ;  /* 0x4000004000137882 */ /* 0x000fe20000000000 */
[----:B------:R-:W-:Y:S01]  /*1700*/  UIADD3 UR20, UR32, 0x402, URZ ;  /* 0x0000040220147890 */ /* 0x000fe2000fffe03f */
[----:B------:R-:W-:Y:S01]  /*1710*/  IADD3 R2, -R2, 0xb, RZ ;  /* 0x0000000b02027810 */ /* 0x000fe20007ffe1ff */
[----:B------:R-:W-:Y:S01]  /*1720*/  UIADD3 UR22, UR34, 0x402, URZ ;  /* 0x0000040222167890 */ /* 0x000fe2000fffe03f */
[----:B------:R-:W-:Y:S01]  /*1730*/  UMOV UR21, 0x40000040 ;  /* 0x4000004000157882 */ /* 0x000fe20000000000 */
[----:B------:R-:W-:Y:S01]  /*1740*/  UMOV UR23, 0x40000040 ;  /* 0x4000004000177882 */ /* 0x000fe20000000000 */
[----:B------:R-:W-:-:S02]  /*1750*/  UIADD3 UR24, UR32, 0x404, URZ ;  /* 0x0000040420187890 */ /* 0x000fc4000fffe03f */
[----:B------:R-:W-:Y:S01]  /*1760*/  UIADD3 UR26, UR34, 0x404, URZ ;  /* 0x00000404221a7890 */ /* 0x000fe2000fffe03f */
[----:B------:R-:W-:Y:S01]  /*1770*/  UMOV UR25, 0x40000040 ;  /* 0x4000004000197882 */ /* 0x000fe20000000000 */
[----:B------:R-:W-:Y:S01]  /*1780*/  UMOV UR27, 0x40000040 ;  /* 0x40000040001b7882 */ /* 0x000fe20000000000 */
[----:B------:R-:W-:Y:S02]  /*1790*/  UIADD3 UR28, UR32, 0x406, URZ ;  /* 0x00000406201c7890 */ /* 0x000fe4000fffe03f */
[----:B------:R-:W-:Y:S01]  /*17a0*/  UIADD3 UR30, UR34, 0x406, URZ ;  /* 0x00000406221e7890 */ /* 0x000fe2000fffe03f */
[----:B------:R-:W-:Y:S01]  /*17b0*/  UMOV UR29, 0x40000040 ;  /* 0x40000040001d7882 */ /* 0x000fe20000000000 */
[----:B------:R-:W-:Y:S01]  /*17c0*/  UMOV UR31, 0x40000040 ;  /* 0x40000040001f7882 */ /* 0x000fe20000000000 */
[----:B------:R-:W-:Y:S02]  /*17d0*/  WARPGROUP.DEPBAR.LE gsb0, 0x0 ;  /* 0x00008000000079c5 */ /* 0x000fe40000010000 */
[----:B------:R-:W-:-:S06]  /*17e0*/  WARPGROUP.ARRIVE ;  /* 0x00000000000079c5 */ /* 0x000fcc0000000000 */
[----:B------:R-:W-:Y:S03]  /*17f0*/  QGMMA.64x128x32.F32.E4M3.E4M3 R24, gdesc[UR4], R24, gsb0 ;  /* 0x01e00000041879f3 */ /* 0x000fe60008000818 */
[----:B------:R-:W-:Y:S02]  /*1800*/  WARPGROUP.DEPBAR.LE gsb0, 0x0 ;  /* 0x00008000000079c5 */ /* 0x000fe40000010000 */
[----:B------:R-:W-:-:S07]  /*1810*/  WARPGROUP.ARRIVE ;  /* 0x00000000000079c5 */ /* 0x000fce0000000000 */
        /* <DEDUP_REMOVED lines=17> */
[----:B------:R2:W-:Y:S06]  /*1930*/  BAR.ARV R2, 0x100 ;  /* 0x000400020000751d */ /* 0x0005ec0000002000 */
[----:B------:R-:W-:Y:S05]  /*1940*/  @!P0 BRA `(.L_x_13) ;  /* 0x0000000000048947 */ /* 0x000fea0003800000 */
[----:B------:R-:W-:Y:S01]  /*1950*/  BPT.TRAP 0x1 ;  /* 0x000000040000795c */ /* 0x000fe20000300000 */
.L_x_13:
[C---:B------:R-:W-:Y:S01]  /*1960*/  FMUL.FTZ R24, R0.reuse, R24 ;  /* 0x0000001800187220 */ /* 0x040fe20000410000 */
[C---:B------:R-:W-:Y:S01]  /*1970*/  FMUL.FTZ R25, R0.reuse, R25 ;  /* 0x0000001900197220 */ /* 0x040fe20000410000 */
[----:B------:R-:W-:Y:S01]  /*1980*/  UIMAD UR6, UR46, -0x80, UR47 ;  /* 0xffffff802e0678a4 */ /* 0x000fe2000f8e022f */
[C---:B------:R-:W-:Y:S01]  /*1990*/  FMUL.FTZ R28, R0.reuse, R28 ;  /* 0x0000001c001c7220 */ /* 0x040fe20000410000 */
[C---:B------:R-:W-:Y:S01]  /*19a0*/  FMUL.FTZ R38, R0.reuse, R38 ;  /* 0x0000002600267220 */ /* 0x040fe20000410000 */
[C---:B------:R-:W-:Y:S01]  /*19b0*/  FMUL.FTZ R29, R0.reuse, R29 ;  /* 0x0000001d001d7220 */ /* 0x040fe20000410000 */
[----:B------:R-:W-:Y:S01]  /*19c0*/  UIADD3 UR6, UR6, 0x80, URZ ;  /* 0x0000008006067890 */ /* 0x000fe2000fffe03f */
[----:B------:R-:W-:Y:S01]  /*19d0*/  MUFU.TANH R24, R24 ;  /* 0x0000001800187308 */ /* 0x000fe20000002400 */
[C---:B------:R-:W-:Y:S01]  /*19e0*/  FMUL.FTZ R32, R0.reuse, R32 ;  /* 0x0000002000207220 */ /* 0x040fe20000410000 */
[C---:B------:R-:W-:Y:S01]  /*19f0*/  FMUL.FTZ R33, R0.reuse, R33 ;  /* 0x0000002100217220 */ /* 0x040fe20000410000 */
[C---:B------:R-:W-:Y:S01]  /*1a00*/  FMUL.FTZ R26, R0.reuse, R26 ;  /* 0x0000001a001a7220 */ /* 0x040fe20000410000 */
[C---:B------:R-:W-:Y:S01]  /*1a10*/  FMUL.FTZ R39, R0.reuse, R39 ;  /* 0x0000002700277220 */ /* 0x040fe20000410000 */
[C---:B------:R-:W-:Y:S01]  /*1a20*/  FMUL.FTZ R42, R0.reuse, R42 ;  /* 0x0000002a002a7220 */ /* 0x040fe20000410000 */
[C---:B------:R-:W-:Y:S01]  /*1a30*/  FMUL.FTZ R36, R0.reuse, R36 ;  /* 0x0000002400247220 */ /* 0x040fe20000410000 */
[C---:B------:R-:W-:Y:S01]  /*1a40*/  FMUL.FTZ R27, R0.reuse, R27 ;  /* 0x0000001b001b7220 */ /* 0x040fe20000410000 */
        /* <DEDUP_REMOVED lines=8> */
[----:B------:R3:W-:Y:S01]  /*1ad0*/  MUFU.TANH R11, R38 ;  /* 0x00000026000b7308 */ /* 0x0007e20000002400 */
[C---:B------:R-:W-:Y:S01]  /*1ae0*/  FMUL.FTZ R41, R0.reuse, R41 ;  /* 0x0000002900297220 */ /* 0x040fe20000410000 */
[C---:B------:R-:W-:Y:S01]  /*1af0*/  FMUL.FTZ R34, R0.reuse, R34 ;  /* 0x0000002200227220 */ /* 0x040fe20000410000 */
[C---:B------:R-:W-:Y:S01]  /*1b00*/  FMUL.FTZ R50, R0.reuse, R50 ;  /* 0x0000003200327220 */ /* 0x040fe20000410000 */
[C---:B------:R-:W-:Y:S01]  /*1b10*/  FMUL.FTZ R44, R0.reuse, R44 ;  /* 0x0000002c002c7220 */ /* 0x040fe20000410000 */
[C---:B------:R-:W-:Y:S01]  /*1b20*/  FMUL.FTZ R35, R0.reuse, R35 ;  /* 0x0000002300237220 */ /* 0x040fe20000410000 */
[C---:B------:R-:W-:Y:S01]  /*1b30*/  FMUL.FTZ R55, R0.reuse, R55 ;  /* 0x0000003700377220 */ /* 0x040fe20000410000 */
[----:B------:R-:W-:Y:S01]  /*1b40*/  FMUL.FTZ R45, R0, R45 ;  /* 0x0000002d002d7220 */ /* 0x000fe20000410000 */
[----:B------:R-:W-:Y:S01]  /*1b50*/  MUFU.TANH R28, R28 ;  /* 0x0000001c001c7308 */ /* 0x000fe20000002400 */
[----:B---3--:R-:W-:-:S02]  /*1b60*/  IMAD.U32 R38, RZ, RZ, UR6 ;  /* 0x00000006ff267e24 */ /* 0x008fc4000f8e00ff */
[C---:B------:R-:W-:Y:S01]  /*1b70*/  FMUL.FTZ R58, R0.reuse, R58 ;  /* 0x0000003a003a7220 */ /* 0x040fe20000410000 */
[C---:B------:R-:W-:Y:S01]  /*1b80*/  FMUL.FTZ R48, R0.reuse, R48 ;  /* 0x0000003000307220 */ /* 0x040fe20000410000 */
[C---:B------:R-:W-:Y:S01]  /*1b90*/  FMUL.FTZ R63, R0.reuse, R63 ;  /* 0x0000003f003f7220 */ /* 0x040fe20000410000 */
[----:B------:R-:W-:Y:S02]  /*1ba0*/  IMAD R38, R219, -0x2, R38 ;  /* 0xfffffffedb267824 */ /* 0x000fe400078e0226 */
[C---:B------:R-:W-:Y:S01]  /*1bb0*/  FMUL.FTZ R49, R0.reuse, R49 ;  /* 0x0000003100317220 */ /* 0x040fe20000410000 */
[C---:B------:R-:W-:Y:S01]  /*1bc0*/  FMUL.FTZ R66, R0.reuse, R66 ;  /* 0x0000004200427220 */ /* 0x040fe20000410000 */
[----:B------:R-:W-:Y:S01]  /*1bd0*/  MUFU.TANH R29, R29 ;  /* 0x0000001d001d7308 */ /* 0x000fe20000002400 */
[----:B------:R-:W-:Y:S01]  /*1be0*/  FMUL.FTZ R52, R0, R52 ;  /* 0x0000003400347220 */ /* 0x000fe20000410000 */
[----:B------:R-:W-:Y:S01]  /*1bf0*/  ISETP.GT.AND P2, PT, R38, RZ, PT ;  /* 0x000000ff2600720c */ /* 0x000fe20003f44270 */
[----:B------:R-:W-:Y:S01]  /*1c00*/  FMUL.FTZ R53, R0, R53 ;  /* 0x0000003500357220 */ /* 0x000fe20000410000 */
[----:B------:R-:W-:Y:S01]  /*1c10*/  ISETP.GT.AND P1, PT, R38, 0x1, PT ;  /* 0x000000012600780c */ /* 0x000fe20003f24270 */
[----:B------:R-:W-:Y:S01]  /*1c20*/  FMUL.FTZ R71, R0, R71 ;  /* 0x0000004700477220 */ /* 0x000fe20000410000 */
[----:B------:R-:W-:Y:S01]  /*1c30*/  ISETP.GT.AND P6, PT, R38, 0x8, PT ;  /* 0x000000082600780c */ /* 0x000fe20003fc4270 */
[----:B------:R-:W-:Y:S01]  /*1c40*/  FMUL.FTZ R56, R0, R56 ;  /* 0x0000003800387220 */ /* 0x000fe20000410000 */
[----:B------:R-:W-:Y:S01]  /*1c50*/  MUFU.TANH R32, R32 ;  /* 0x0000002000207308 */ /* 0x000fe20000002400 */
[----:B------:R-:W-:Y:S01]  /*1c60*/  ISETP.GT.AND P5, PT, R38, 0x9, PT ;  /* 0x000000092600780c */ /* 0x000fe20003fa4270 */
[----:B------:R-:W-:Y:S01]  /*1c70*/  FMUL.FTZ R57, R0, R57 ;  /* 0x0000003900397220 */ /* 0x000fe20000410000 */
[----:B------:R-:W-:Y:S01]  /*1c80*/  ISETP.GT.AND P4, PT, R38, 0x10, PT ;  /* 0x000000102600780c */ /* 0x000fe20003f84270 */
[----:B------:R-:W-:Y:S01]  /*1c90*/  FMUL.FTZ R74, R0, R74 ;  /* 0x0000004a004a7220 */ /* 0x000fe20000410000 */
[----:B------:R-:W-:Y:S01]  /*1ca0*/  ISETP.GT.AND P3, PT, R38, 0x11, PT ;  /* 0x000000112600780c */ /* 0x000fe20003f64270 */
[C---:B------:R-:W-:Y:S01]  /*1cb0*/  FMUL.FTZ R51, R0.reuse, R51 ;  /* 0x0000003300337220 */ /* 0x040fe20000410000 */
[C---:B------:R-:W-:Y:S01]  /*1cc0*/  FMUL.FTZ R60, R0.reuse, R60 ;  /* 0x0000003c003c7220 */ /* 0x040fe20000410000 */
[----:B0-----:R-:W0:Y:S01]  /*1cd0*/  MUFU.TANH R3, R26 ;  /* 0x0000001a00037308 */ /* 0x001e220000002400 */
        /* <DEDUP_REMOVED lines=16> */
[----:B0-----:R-:W-:Y:S01]  /*1de0*/  FSEL R3, R3, -INF , P2 ;  /* 0xff80000003037808 */ /* 0x001fe20001000000 */
[C---:B------:R-:W-:Y:S01]  /*1df0*/  FMUL.FTZ R80, R0.reuse, R80 ;  /* 0x0000005000507220 */ /* 0x040fe20000410000 */
[C---:B------:R-:W-:Y:S01]  /*1e00*/  FMUL.FTZ R81, R0.reuse, R81 ;  /* 0x0000005100517220 */ /* 0x040fe20000410000 */
[C---:B------:R-:W-:Y:S01]  /*1e10*/  FMUL.FTZ R75, R0.reuse, R75 ;  /* 0x0000004b004b7220 */ /* 0x040fe20000410000 */
[C---:B------:R-:W-:Y:S01]  /*1e20*/  FMUL.FTZ R84, R0.reuse, R84 ;  /* 0x0000005400547220 */ /* 0x040fe20000410000 */
[----:B------:R-:W-:Y:S01]  /*1e30*/  FMUL.FTZ R85, R0, R85 ;  /* 0x0000005500557220 */ /* 0x000fe20000410000 */
[----:B------:R-:W-:Y:S01]  /*1e40*/  ULDC UR10, c[0x0][0x988] ;  /* 0x00026200000a7ab9 */ /* 0x000fe20000000800 */
[----:B------:R0:W-:Y:S01]  /*1e50*/  MUFU.TANH R13, R42 ;  /* 0x0000002a000d7308 */ /* 0x0001e20000002400 */
[----:B---3--:R-:W-:Y:S01]  /*1e60*/  FSEL R39, R24, -INF , P2 ;  /* 0xff80000018277808 */ /* 0x008fe20001000000 */
[----:B------:R-:W-:Y:S01]  /*1e70*/  FMUL.FTZ R78, R0, R78 ;  /* 0x0000004e004e7220 */ /* 0x000fe20000410000 */
[----:B------:R-:W-:Y:S01]  /*1e80*/  ISETP.GT.AND P2, PT, R38, 0x18, PT ;  /* 0x000000182600780c */ /* 0x000fe20003f44270 */
[C---:B------:R-:W-:Y:S01]  /*1e90*/  FMUL.FTZ R79, R0.reuse, R79 ;  /* 0x0000004f004f7220 */ /* 0x040fe20000410000 */
[----:B------:R-:W-:Y:S01]  /*1ea0*/  P2R R88, PR, RZ, 0x1 ;  /* 0x00000001ff587803 */ /* 0x000fe20000000000 */
[C---:B------:R-:W-:Y:S01]  /*1eb0*/  FMUL.FTZ R82, R0.reuse, R82 ;  /* 0x0000005200527220 */ /* 0x040fe20000410000 */
[----:B------:R-:W-:Y:S01]  /*1ec0*/  FSEL R11, R11, -INF , P2 ;  /* 0xff8000000b0b7808 */ /* 0x000fe20001000000 */
[----:B------:R-:W3:Y:S01]  /*1ed0*/  MUFU.TANH R4, R27 ;  /* 0x0000001b00047308 */ /* 0x000ee20000002400 */
[----:B0-----:R-:W-:Y:S01]  /*1ee0*/  FSEL R42, R25, -INF , P1 ;  /* 0xff800000192a7808 */ /* 0x001fe20000800000 */
[C---:B------:R-:W-:Y:S01]  /*1ef0*/  FMUL.FTZ R83, R0.reuse, R83 ;  /* 0x0000005300537220 */ /* 0x040fe20000410000 */
[C---:B------:R-:W-:Y:S01]  /*1f00*/  FMUL.FTZ R86, R0.reuse, R86 ;  /* 0x0000005600567220 */ /* 0x040fe20000410000 */
[----:B------:R-:W-:Y:S01]  /*1f10*/  FMUL.FTZ R87, R0, R87 ;  /* 0x0000005700577220 */ /* 0x000fe20000410000 */
[----:B------:R-:W-:Y:S01]  /*1f20*/  FMNMX.FTZ R24, R39, R42, !PT ;  /* 0x0000002a27187209 */ /* 0x000fe20007810000 */
[----:B------:R-:W-:-:S02]  /*1f30*/  UIADD3 UR6, UR51, 0x38840, URZ ;  /* 0x0003884033067890 */ /* 0x000fc4000fffe03f */
[----:B------:R-:W-:Y:S02]  /*1f40*/  MUFU.TANH R36, R36 ;  /* 0x0000002400247308 */ /* 0x000fe40000002400 */
[----:B------:R-:W-:-:S06]  /*1f50*/  UPRMT UR6, UR44, 0x654, UR6 ;  /* 0x000006542c067896 */ /* 0x000fcc0008000006 */
[----:B------:R0:W-:Y:S01]  /*1f60*/  MUFU.TANH R14, R43 ;  /* 0x0000002b000e7308 */ /* 0x0001e20000002400 */
[----:B---3--:R-:W-:Y:S02]  /*1f70*/  FSEL R4, R4, -INF , P1 ;  /* 0xff80000004047808 */ /* 0x008fe40000800000 */
[----:B------:R-:W-:Y:S01]  /*1f80*/  ISETP.GT.AND P1, PT, R38, 0x19, PT ;  /* 0x000000192600780c */ /* 0x000fe20003f24270 */
[----:B------:R-:W-:Y:S03]  /*1f90*/  SYNCS.ARRIVE.TRANS64.RED.A1T0 RZ, [UR6], RZ ;  /* 0x000000ffffff79a7 */ /* 0x000fe60008100406 */
[----:B------:R-:W-:Y:S01]  /*1fa0*/  FSEL R12, R12, -INF , P1 ;  /* 0xff8000000c0c7808 */ /* 0x000fe20000800000 */
[----:B------:R-:W3:Y:S01]  /*1fb0*/  MUFU.TANH R7, R30 ;  /* 0x0000001e00077308 */ /* 0x000ee20000002400 */
[----:B0-----:R-:W-:-:S04]  /*1fc0*/  FSEL R43, R28, -INF , P6 ;  /* 0xff8000001c2b7808 */ /* 0x001fc80003000000 */
[----:B------:R-:W-:-:S03]  /*1fd0*/  FMNMX.FTZ R25, R43, R24, !PT ;  /* 0x000000182b197209 */ /* 0x000fc60007810000 */
[----:B------:R-:W-:Y:S08]  /*1fe0*/  MUFU.TANH R37, R37 ;  /* 0x0000002500257308 */ /* 0x000ff00000002400 */
[----:B------:R0:W-:Y:S01]  /*1ff0*/  MUFU.TANH R15, R46 ;  /* 0x0000002e000f7308 */ /* 0x0001e20000002400 */
[----:B---3--:R-:W-:Y:S02]  /*2000*/  FSEL R7, R7, -INF , P6 ;  /* 0xff80000007077808 */ /* 0x008fe40003000000 */
[----:B------:R-:W-:-:S04]  /*2010*/  ISETP.GT.AND P6, PT, R38, 0x20, PT ;  /* 0x000000202600780c */ /* 0x000fc80003fc4270 */
        /* <DEDUP_REMOVED lines=20> */
[----:B------:R-:W0:Y:S08]  /*2160*/  MUFU.TANH R44, R44 ;  /* 0x0000002c002c7308 */ /* 0x000e300000002400 */
[----:B------:R4:W-:Y:S01]  /*2170*/  MUFU.TANH R26, R55 ;  /* 0x00000037001a7308 */ /* 0x0009e20000002400 */
[----:B---3--:R-:W-:Y:S02]  /*2180*/  FSEL R10, R10, -INF , P3 ;  /* 0xff8000000a0a7808 */ /* 0x008fe40001800000 */
[----:B------:R-:W-:-:S04]  /*2190*/  ISETP.GT.AND P3, PT, R38, 0x29, PT ;  /* 0x000000292600780c */ /* 0x000fc80003f64270 */
[----:B------:R-:W-:Y:S01]  /*21a0*/  FSEL R20, R20, -INF , P3 ;  /* 0xff80000014147808 */ /* 0x000fe20001800000 */
[----:B------:R-:W-:Y:S01]  /*21b0*/  MUFU.TANH R45, R45 ;  /* 0x0000002d002d7308 */ /* 0x000fe20000002400 */
[----:B----4-:R-:W-:Y:S02]  /*21c0*/  FSEL R55, R36, -INF , P2 ;  /* 0xff80000024377808 */ /* 0x010fe40001000000 */
[----:B0-----:R-:W-:Y:S02]  /*21d0*/  FSEL R44, R44, -INF , P4 ;  /* 0xff8000002c2c7808 */ /* 0x001fe40002000000 */
[----:B------:R-:W-:Y:S02]  /*21e0*/  FMNMX.FTZ R25, R55, R24, !PT ;  /* 0x0000001837197209 */ /* 0x000fe40007810000 */
[C---:B------:R-:W-:Y:S01]  /*21f0*/  ISETP.GT.AND P2, PT, R38.reuse, 0x30, PT ;  /* 0x000000302600780c */ /* 0x040fe20003f44270 */
[----:B------:R0:W3:Y:S01]  /*2200*/  MUFU.TANH R27, R58 ;  /* 0x0000003a001b7308 */ /* 0x0000e20000002400 */
[----:B------:R-:W-:-:S02]  /*2210*/  ISETP.GT.AND P4, PT, R38, 0x40, PT ;  /* 0x000000402600780c */ /* 0x000fc40003f84270 */
[----:B------:R-:W-:-:S05]  /*2220*/  FSEL R21, R21, -INF , P2 ;  /* 0xff80000015157808 */ /* 0x000fca0001000000 */
[----:B------:R-:W4:Y:S01]  /*2230*/  MUFU.TANH R48, R48 ;  /* 0x0000003000307308 */ /* 0x000f220000002400 */
[----:B0-----:R-:W-:Y:S02]  /*2240*/  FSEL R58, R37, -INF , P1 ;  /* 0xff800000253a7808 */ /* 0x001fe40000800000 */
[----:B------:R-:W-:Y:S02]  /*2250*/  ISETP.GT.AND P1, PT, R38, 0x31, PT ;  /* 0x000000312600780c */ /* 0x000fe40003f24270 */
[----:B------:R-:W-:-:S03]  /*2260*/  FMNMX.FTZ R24, R58, R25, !PT ;  /* 0x000000193a187209 */ /* 0x000fc60007810000 */
[----:B------:R0:W-:Y:S01]  /*2270*/  MUFU.TANH R30, R63 ;  /* 0x0000003f001e7308 */ /* 0x0001e20000002400 */
[----:B---3--:R-:W-:-:S07]  /*2280*/  FSEL R27, R27, -INF , P4 ;  /* 0xff8000001b1b7808 */ /* 0x008fce0002000000 */
[----:B------:R-:W-:Y:S01]  /*2290*/  MUFU.TANH R49, R49 ;  /* 0x0000003100317308 */ /* 0x000fe20000002400 */
[----:B0-----:R-:W-:Y:S02]  /*22a0*/  FSEL R63, R40, -INF , P6 ;  /* 0xff800000283f7808 */ /* 0x001fe40003000000 */
[----:B----4-:R-:W-:Y:S02]  /*22b0*/  FSEL R48, R48, -INF , P2 ;  /* 0xff80000030307808 */ /* 0x010fe40001000000 */
[----:B------:R-:W-:Y:S02]  /*22c0*/  FMNMX.FTZ R25, R63, R24, !PT ;  /* 0x000000183f197209 */ /* 0x000fe40007810000 */
[C---:B------:R-:W-:Y:S01]  /*22d0*/  ISETP.GT.AND P6, PT, R38.reuse, 0x38, PT ;  /* 0x000000382600780c */ /* 0x040fe20003fc4270 */
[----:B------:R0:W-:Y:S01]  /*22e0*/  MUFU.TANH R31, R66 ;  /* 0x00000042001f7308 */ /* 0x0001e20000002400 */
[----:B------:R-:W-:-:S07]  /*22f0*/  ISETP.GT.AND P2, PT, R38, 0x48, PT ;  /* 0x000000482600780c */ /* 0x000fce0003f44270 */
[----:B------:R-:W3:Y:S01]  /*2300*/  MUFU.TANH R52, R52 ;  /* 0x0000003400347308 */ /* 0x000ee20000002400 */
[----:B0-----:R-:W-:Y:S02]  /*2310*/  FSEL R66, R41, -INF , P5 ;  /* 0xff80000029427808 */ /* 0x001fe40002800000 */
[----:B------:R-:W-:Y:S02]  /*2320*/  ISETP.GT.AND P5, PT, R38, 0x39, PT ;  /* 0x000000392600780c */ /* 0x000fe40003fa4270 */
[----:B------:R-:W-:Y:S02]  /*2330*/  FMNMX.FTZ R25, R66, R25, !PT ;  /* 0x0000001942197209 */ /* 0x000fe40007810000 */
[----:B------:R-:W-:Y:S01]  /*2340*/  FSEL R26, R26, -INF , P5 ;  /* 0xff8000001a1a7808 */ /* 0x000fe20002800000 */
[----:B------:R-:W0:Y:S01]  /*2350*/  MUFU.TANH R53, R53 ;  /* 0x0000003500357308 */ /* 0x000e220000002400 */
[----:B------:R-:W-:-:S07]  /*2360*/  FMNMX.FTZ R24, R44, R25, !PT ;  /* 0x000000192c187209 */ /* 0x000fce0007810000 */
[----:B------:R4:W-:Y:S01]  /*2370*/  MUFU.TANH R34, R71 ;  /* 0x0000004700227308 */ /* 0x0009e20000002400 */
[----:B---3--:R-:W-:-:S07]  /*2380*/  FSEL R52, R52, -INF , P6 ;  /* 0xff80000034347808 */ /* 0x008fce0003000000 */
[----:B------:R-:W3:Y:S01]  /*2390*/  MUFU.TANH R56, R56 ;  /* 0x0000003800387308 */ /* 0x000ee20000002400 */
[----:B----4-:R-:W-:Y:S02]  /*23a0*/  FSEL R71, R45, -INF , P3 ;  /* 0xff8000002d477808 */ /* 0x010fe40001800000 */
[----:B0-----:R-:W-:Y:S02]  /*23b0*/  FSEL R53, R53, -INF , P5 ;  /* 0xff80000035357808 */ /* 0x001fe40002800000 */
[----:B------:R-:W-:Y:S02]  /*23c0*/  FMNMX.FTZ R25, R71, R24, !PT ;  /* 0x0000001847197209 */ /* 0x000fe40007810000 */
[----:B------:R-:W-:Y:S01]  /*23d0*/  ISETP.GT.AND P3, PT, R38, 0x41, PT ;  /* 0x000000412600780c */ /* 0x000fe20003f64270 */
[----:B------:R-:W0:Y:S01]  /*23e0*/  MUFU.TANH R57, R57 ;  /* 0x0000003900397308 */ /* 0x000e220000002400 */
[----:B------:R-:W-:Y:S02]  /*23f0*/  FMNMX.FTZ R25, R48, R25, !PT ;  /* 0x0000001930197209 */ /* 0x000fe40007810000 */
[----:B------:R-:W-:-:S05]  /*2400*/  ISETP.GT.AND P5, PT, R38, 0x51, PT ;  /* 0x000000512600780c */ /* 0x000fca0003fa4270 */
[----:B------:R4:W-:Y:S01]  /*2410*/  MUFU.TANH R35, R74 ;  /* 0x0000004a00237308 */ /* 0x0009e20000002400 */
[----:B---3--:R-:W-:Y:S02]  /*2420*/  FSEL R56, R56, -INF , P4 ;  /* 0xff80000038387808 */ /* 0x008fe40002000000 */
[----:B------:R-:W-:-:S05]  /*2430*/  ISETP.GT.AND P4, PT, R38, 0x58, PT ;  /* 0x000000582600780c */ /* 0x000fca0003f84270 */
[----:B------:R-:W3:Y:S01]  /*2440*/  MUFU.TANH R51, R51 ;  /* 0x0000003300337308 */ /* 0x000ee20000002400 */
[----:B----4-:R-:W-:Y:S02]  /*2450*/  FSEL R74, R49, -INF , P1 ;  /* 0xff800000314a7808 */ /* 0x010fe40000800000 */
[----:B0-----:R-:W-:Y:S02]  /*2460*/  FSEL R57, R57, -INF , P3 ;  /* 0xff80000039397808 */ /* 0x001fe40001800000 */
[----:B------:R-:W-:-:S03]  /*2470*/  FMNMX.FTZ R25, R74, R25, !PT ;  /* 0x000000194a197209 */ /* 0x000fc60007810000 */
[----:B------:R-:W0:Y:S01]  /*2480*/  MUFU.TANH R60, R60 ;  /* 0x0000003c003c7308 */ /* 0x000e220000002400 */
[----:B------:R-:W-:-:S04]  /*2490*/  FMNMX.FTZ R24, R52, R25, !PT ;  /* 0x0000001934187209 */ /* 0x000fc80007810000 */
[----:B------:R-:W-:-:S03]  /*24a0*/  FMNMX.FTZ R25, R53, R24, !PT ;  /* 0x0000001835197209 */ /* 0x000fc60007810000 */
[----:B------:R-:W4:Y:S01]  /*24b0*/  MUFU.TANH R54, R54 ;  /* 0x0000003600367308 */ /* 0x000f220000002400 */
[----:B------:R-:W-:Y:S02]  /*24c0*/  FMNMX.FTZ R28, R56, R25, !PT ;  /* 0x00000019381c7209 */ /* 0x000fe40007810000 */
[----:B---3--:R-:W-:Y:S02]  /*24d0*/  FSEL R24, R51, -INF , P1 ;  /* 0xff80000033187808 */ /* 0x008fe40000800000 */
[----:B------:R-:W-:Y:S02]  /*24e0*/  ISETP.GT.AND P1, PT, R38, 0x49, PT ;  /* 0x000000492600780c */ /* 0x000fe40003f24270 */
[----:B------:R-:W-:Y:S01]  /*24f0*/  FMNMX.FTZ R29, R57, R28, !PT ;  /* 0x0000001c391d7209 */ /* 0x000fe20007810000 */
[----:B------:R-:W3:Y:S01]  /*2500*/  MUFU.TANH R61, R61 ;  /* 0x0000003d003d7308 */ /* 0x000ee20000002400 */
[----:B0-----:R-:W-:Y:S02]  /*2510*/  FSEL R60, R60, -INF , P2 ;  /* 0xff8000003c3c7808 */ /* 0x001fe40001000000 */
[----:B------:R-:W-:-:S02]  /*2520*/  FSEL R30, R30, -INF , P1 ;  /* 0xff8000001e1e7808 */ /* 0x000fc40000800000 */
[----:B------:R-:W-:-:S03]  /*2530*/  FMNMX.FTZ R28, R60, R29, !PT ;  /* 0x0000001d3c1c7209 */ /* 0x000fc60007810000 */
[----:B------:R-:W0:Y:S01]  /*2540*/  MUFU.TANH R64, R64 ;  /* 0x0000004000407308 */ /* 0x000e220000002400 */
[----:B----4-:R-:W-:Y:S02]  /*2550*/  FSEL R25, R54, -INF , P6 ;  /* 0xff80000036197808 */ /* 0x010fe40003000000 */
[----:B------:R-:W-:-:S04]  /*2560*/  ISETP.GT.AND P6, PT, R38, 0x50, PT ;  /* 0x000000502600780c */ /* 0x000fc80003fc4270 */
[----:B------:R-:W-:Y:S01]  /*2570*/  FSEL R31, R31, -INF , P6 ;  /* 0xff8000001f1f7808 */ /* 0x000fe20003000000 */
[----:B------:R-:W4:Y:S01]  /*2580*/  MUFU.TANH R65, R65 ;  /* 0x0000004100417308 */ /* 0x000f220000002400 */
[----:B---3--:R-:W-:Y:S02]  /*2590*/  FSEL R61, R61, -INF , P1 ;  /* 0xff8000003d3d7808 */ /* 0x008fe40000800000 */
[----:B------:R-:W-:Y:S02]  /*25a0*/  ISETP.GT.AND P1, PT, R38, 0x61, PT ;  /* 0x000000612600780c */ /* 0x000fe40003f24270 */
[----:B------:R-:W-:-:S03]  /*25b0*/  FMNMX.FTZ R29, R61, R28, !PT ;  /* 0x0000001c3d1d7209 */ /* 0x000fc60007810000 */
[----:B------:R-:W3:Y:S01]  /*25c0*/  MUFU.TANH R59, R59 ;  /* 0x0000003b003b7308 */ /* 0x000ee20000002400 */
[----:B0-----:R-:W-:Y:S02]  /*25d0*/  FSEL R64, R64, -INF , P6 ;  /* 0xff80000040407808 */ /* 0x001fe40003000000 */
[----:B------:R-:W-:Y:S02]  /*25e0*/  ISETP.GT.AND P6, PT, R38, 0x68, PT ;  /* 0x000000682600780c */ /* 0x000fe40003fc4270 */
[----:B------:R-:W-:-:S03]  /*25f0*/  FMNMX.FTZ R32, R64, R29, !PT ;  /* 0x0000001d40207209 */ /* 0x000fc60007810000 */
[----:B------:R-:W0:Y:S01]  /*2600*/  MUFU.TANH R68, R68 ;  /* 0x0000004400447308 */ /* 0x000e220000002400 */
[----:B----4-:R-:W-:-:S04]  /*2610*/  FSEL R65, R65, -INF , P5 ;  /* 0xff80000041417808 */ /* 0x010fc80002800000 */
[----:B------:R-:W-:-:S03]  /*2620*/  FMNMX.FTZ R33, R65, R32, !PT ;  /* 0x0000002041217209 */ /* 0x000fc60007810000 */
[----:B------:R-:W4:Y:S01]  /*2630*/  MUFU.TANH R62, R62 ;  /* 0x0000003e003e7308 */ /* 0x000f220000002400 */
[----:B---3--:R-:W-:Y:S02]  /*2640*/  FSEL R28, R59, -INF , P3 ;  /* 0xff8000003b1c7808 */ /* 0x008fe40001800000 */
[----:B------:R-:W-:-:S04]  /*2650*/  ISETP.GT.AND P3, PT, R38, 0x59, PT ;  /* 0x000000592600780c */ /* 0x000fc80003f64270 */
[----:B------:R-:W-:Y:S01]  /*2660*/  FSEL R34, R34, -INF , P3 ;  /* 0xff80000022227808 */ /* 0x000fe20001800000 */
[----:B------:R-:W3:Y:S01]  /*2670*/  MUFU.TANH R69, R69 ;  /* 0x0000004500457308 */ /* 0x000ee20000002400 */
[----:B0-----:R-:W-:-:S04]  /*2680*/  FSEL R68, R68, -INF , P4 ;  /* 0xff80000044447808 */ /* 0x001fc80002000000 */
        /* <DEDUP_REMOVED lines=18> */
[----:B------:R-:W-:-:S05]  /*27b0*/  ISETP.GT.AND P5, PT, R38, 0x69, PT ;  /* 0x000000692600780c */ /* 0x000fca0003fa4270 */
[----:B------:R-:W3:Y:S01]  /*27c0*/  MUFU.TANH R77, R77 ;  /* 0x0000004d004d7308 */ /* 0x000ee20000002400 */
[----:B0-----:R-:W-:-:S04]  /*27d0*/  FSEL R76, R76, -INF , P6 ;  /* 0xff8000004c4c7808 */ /* 0x001fc80003000000 */
[----:B------:R-:W-:-:S03]  /*27e0*/  FMNMX.FTZ R36, R76, R37, !PT ;  /* 0x000000254c247209 */ /* 0x000fc60007810000 */
[----:B------:R-:W0:Y:S01]  /*27f0*/  MUFU.TANH R80, R80 ;  /* 0x0000005000507308 */ /* 0x000e220000002400 */
[----:B----4-:R-:W-:Y:S02]  /*2800*/  FSEL R33, R70, -INF , P4 ;  /* 0xff80000046217808 */ /* 0x010fe40002000000 */
[----:B------:R-:W-:-:S05]  /*2810*/  ISETP.GT.AND P4, PT, R38, 0x70, PT ;  /* 0x000000702600780c */ /* 0x000fca0003f84270 */
[----:B------:R-:W4:Y:S01]  /*2820*/  MUFU.TANH R81, R81 ;  /* 0x0000005100517308 */ /* 0x000f220000002400 */
[----:B---3--:R-:W-:-:S04]  /*2830*/  FSEL R77, R77, -INF , P5 ;  /* 0xff8000004d4d7808 */ /* 0x008fc80002800000 */
[----:B------:R-:W-:-:S03]  /*2840*/  FMNMX.FTZ R37, R77, R36, !PT ;  /* 0x000000244d257209 */ /* 0x000fc60007810000 */
[----:B------:R-:W3:Y:S01]  /*2850*/  MUFU.TANH R75, R75 ;  /* 0x0000004b004b7308 */ /* 0x000ee20000002400 */
[----:B0-----:R-:W-:-:S04]  /*2860*/  FSEL R80, R80, -INF , P4 ;  /* 0xff80000050507808 */ /* 0x001fc80002000000 */
        /* <DEDUP_REMOVED lines=11> */
[----:B----4-:R-:W-:-:S04]  /*2920*/  FSEL R85, R85, -INF , P1 ;  /* 0xff80000055557808 */ /* 0x010fc80000800000 */
[----:B------:R-:W-:-:S03]  /*2930*/  FMNMX.FTZ R38, R85, R38, !PT ;  /* 0x0000002655267209 */ /* 0x000fc60007810000 */
[----:B------:R-:W4:Y:S01]  /*2940*/  MUFU.TANH R82, R82 ;  /* 0x0000005200527308 */ /* 0x000f220000002400 */
[----:B---3--:R-:W-:Y:S01]  /*2950*/  FSEL R78, R78, -INF , P6 ;  /* 0xff8000004e4e7808 */ /* 0x008fe20003000000 */
[----:B------:R-:W3:Y:S06]  /*2960*/  SHFL.BFLY PT, R37, R38, 0x2, 0x1f ;  /* 0x0c401f0026257f89 */ /* 0x000eec00000e0000 */
[----:B------:R-:W5:Y:S01]  /*2970*/  MUFU.TANH R83, R83 ;  /* 0x0000005300537308 */ /* 0x000f620000002400 */
[----:B0-----:R-:W-:-:S07]  /*2980*/  FSEL R79, R79, -INF , P5 ;  /* 0xff8000004f4f7808 */ /* 0x001fce0002800000 */
[----:B------:R-:W0:Y:S01]  /*2990*/  MUFU.TANH R86, R86 ;  /* 0x0000005600567308 */ /* 0x000e220000002400 */
[----:B----4-:R-:W-:-:S07]  /*29a0*/  FSEL R82, R82, -INF , P4 ;  /* 0xff80000052527808 */ /* 0x010fce0002000000 */
[----:B------:R-:W4:Y:S01]  /*29b0*/  MUFU.TANH R87, R87 ;  /* 0x0000005700577308 */ /* 0x000f220000002400 */
[----:B-----5:R-:W-:Y:S02]  /*29c0*/  FSEL R83, R83, -INF , P3 ;  /* 0xff80000053537808 */ /* 0x020fe40001800000 */
[----:B---3--:R-:W-:-:S05]  /*29d0*/  FMNMX.FTZ R37, R38, R37, !PT ;  /* 0x0000002526257209 */ /* 0x008fca0007810000 */
[----:B------:R-:W3:Y:S01]  /*29e0*/  SHFL.BFLY PT, R40, R37, 0x1, 0x1f ;  /* 0x0c201f0025287f89 */ /* 0x000ee200000e0000 */
[----:B0-----:R-:W-:Y:S02]  /*29f0*/  FSEL R86, R86, -INF , P2 ;  /* 0xff80000056567808 */ /* 0x001fe40001000000 */
[----:B----4-:R-:W-:Y:S02]  /*2a00*/  FSEL R87, R87, -INF , P1 ;  /* 0xff80000057577808 */ /* 0x010fe40000800000 */
[----:B---3--:R-:W-:Y:S01]  /*2a10*/  FMNMX.FTZ R181, R37, R40, !PT ;  /* 0x0000002825b57209 */ /* 0x008fe20007810000 */
[----:B------:R-:W-:-:S03]  /*2a20*/  IMAD.U32 R40, RZ, RZ, UR10 ;  /* 0x0000000aff287e24 */ /* 0x000fc6000f8e00ff */
[C---:B------:R-:W-:Y:S01]  /*2a30*/  FSETP.NEU.FTZ.AND P0, PT, R181.reuse, -INF , PT ;  /* 0xff800000b500780b */ /* 0x040fe20003f1d000 */
[----:B------:R-:W-:-:S05]  /*2a40*/  FFMA.FTZ R40, R181, R40, -8 ;  /* 0xc1000000b5287423 */ /* 0x000fca0000010028 */
[----:B------:R-:W-:Y:S02]  /*2a50*/  FSEL R67, R40, RZ, P0 ;  /* 0x000000ff28437208 */ /* 0x000fe40000000000 */
[----:B------:R-:W-:Y:S02]  /*2a60*/  FMNMX.FTZ R40, R3, R4, !PT ;  /* 0x0000000403287209 */ /* 0x000fe40007810000 */
[----:B------:R-:W-:Y:S01]  /*2a70*/  ISETP.NE.AND P0, PT, R88, RZ, PT ;  /* 0x000000ff5800720c */ /* 0x000fe20003f05270 */
[----:B------:R-:W-:-:S01]  /*2a80*/  FFMA.FTZ R38, R43, UR10, -R67 ;  /* 0x0000000a2b267c23 */ /* 0x000fc20008010843 */
[----:B------:R-:W-:Y:S01]  /*2a90*/  FMNMX.FTZ R41, R7, R40, !PT ;  /* 0x0000002807297209 */ /* 0x000fe20007810000 */
[----:B------:R-:W-:-:S01]  /*2aa0*/  FFMA.FTZ R37, R42, UR10, -R67 ;  /* 0x0000000a2a257c23 */ /* 0x000fc20008010843 */
[--C-:B------:R-:W-:Y:S01]  /*2ab0*/  FFMA.FTZ R154, R47, UR10, -R67.reuse ;  /* 0x0000000a2f9a7c23 */ /* 0x100fe20008010843 */
        /* <DEDUP_REMOVED lines=8> */
[----:B------:R-:W-:Y:S01]  /*2b40*/  IMAD.U32 R63, RZ, RZ, UR10 ;  /* 0x0000000aff3f7e24 */ /* 0x000fe2000f8e00ff */
[----:B------:R-:W-:Y:S01]  /*2b50*/  FMNMX.FTZ R40, R10, R41, !PT ;  /* 0x000000290a287209 */ /* 0x000fe20007810000 */
[----:B------:R-:W-:-:S01]  /*2b60*/  FFMA.FTZ R41, R50, UR10, -R67 ;  /* 0x0000000a32297c23 */ /* 0x000fc20008010843 */
[--C-:B------:R-:W-:Y:S01]  /*2b70*/  FFMA.FTZ R50, R57, UR10, -R67.reuse ;  /* 0x0000000a39327c23 */ /* 0x100fe20008010843 */
[----:B------:R-:W-:Y:S01]  /*2b80*/  MUFU.EX2 R152, R152 ;  /* 0x0000009800987308 */ /* 0x000fe20000000800 */
[----:B------:R-:W-:Y:S01]  /*2b90*/  FMNMX.FTZ R43, R11, R40, !PT ;  /* 0x000000280b2b7209 */ /* 0x000fe20007810000 */
[--C-:B------:R-:W-:Y:S01]  /*2ba0*/  FFMA.FTZ R52, R52, UR10, -R67.reuse ;  /* 0x0000000a34347c23 */ /* 0x100fe20008010843 */
[----:B------:R-:W-:-:S01]  /*2bb0*/  FFMA.FTZ R55, R55, UR10, -R67 ;  /* 0x0000000a37377c23 */ /* 0x000fc20008010843 */
[--C-:B------:R-:W-:Y:S01]  /*2bc0*/  FFMA.FTZ R49, R71, UR10, -R67.reuse ;  /* 0x0000000a47317c23 */ /* 0x100fe20008010843 */
[----:B------:R-:W-:Y:S01]  /*2bd0*/  FMNMX.FTZ R40, R12, R43, !PT ;  /* 0x0000002b0c287209 */ /* 0x000fe20007810000 */
[--C-:B------:R-:W-:Y:S01]  /*2be0*/  FFMA.FTZ R160, R56, UR10, -R67.reuse ;  /* 0x0000000a38a07c23 */ /* 0x100fe20008010843 */
[----:B------:R-:W-:-:S01]  /*2bf0*/  FFMA.FTZ R61, R61, UR10, -R67 ;  /* 0x0000000a3d3d7c23 */ /* 0x000fc20008010843 */
        /* <DEDUP_REMOVED lines=14> */
[----:B------:R-:W-:-:S02]  /*2ce0*/  FFMA.FTZ R84, R84, UR10, -R67 ;  /* 0x0000000a54547c23 */ /* 0x000fc40008010843 */
[----:B------:R-:W0:Y:S01]  /*2cf0*/  MUFU.EX2 R39, R39 ;  /* 0x0000002700277308 */ /* 0x000e220000000800 */
[----:B------:R-:W-:-:S04]  /*2d00*/  FMNMX.FTZ R45, R21, R42, !PT ;  /* 0x0000002a152d7209 */ /* 0x000fc80007810000 */
[----:B------:R-:W-:Y:S01]  /*2d10*/  FMNMX.FTZ R42, R24, R45, !PT ;  /* 0x0000002d182a7209 */ /* 0x000fe20007810000 */
[----:B------:R-:W-:-:S02]  /*2d20*/  FFMA.FTZ R45, R66, UR10, -R67 ;  /* 0x0000000a422d7c23 */ /* 0x000fc40008010843 */
[----:B------:R-:W3:Y:S01]  /*2d30*/  MUFU.EX2 R154, R154 ;  /* 0x0000009a009a7308 */ /* 0x000ee20000000800 */
[----:B------:R-:W-:-:S04]  /*2d40*/  FMNMX.FTZ R47, R25, R42, !PT ;  /* 0x0000002a192f7209 */ /* 0x000fc80007810000 */
[----:B------:R-:W-:-:S03]  /*2d50*/  FMNMX.FTZ R42, R26, R47, !PT ;  /* 0x0000002f1a2a7209 */ /* 0x000fc60007810000 */
[----:B------:R-:W4:Y:S01]  /*2d60*/  MUFU.EX2 R41, R41 ;  /* 0x0000002900297308 */ /* 0x000f220000000800 */
[----:B------:R-:W-:Y:S02]  /*2d70*/  FMNMX.FTZ R47, R27, R42, !PT ;  /* 0x0000002a1b2f7209 */ /* 0x000fe40007810000 */
[----:B0-----:R-:W-:Y:S02]  /*2d80*/  F2FP.SATFINITE.E4M3.F32.PACK_AB_MERGE_C R54, R39, R38, RZ ;  /* 0x000000262736723e */ /* 0x001fe400048070ff */
[----:B------:R-:W-:-:S03]  /*2d90*/  FMNMX.FTZ R44, R28, R47, !PT ;  /* 0x0000002f1c2c7209 */ /* 0x000fc60007810000 */
[----:B------:R-:W-:Y:S01]  /*2da0*/  MUFU.EX2 R42, R46 ;  /* 0x0000002e002a7308 */ /* 0x000fe20000000800 */
[----:B------:R-:W-:-:S04]  /*2db0*/  FMNMX.FTZ R47, R29, R44, !PT ;  /* 0x0000002c1d2f7209 */ /* 0x000fc80007810000 */
[----:B------:R-:W-:-:S03]  /*2dc0*/  FMNMX.FTZ R44, R30, R47, !PT ;  /* 0x0000002f1e2c7209 */ /* 0x000fc60007810000 */
[----:B------:R0:W5:Y:S01]  /*2dd0*/  MUFU.EX2 R40, R55 ;  /* 0x0000003700287308 */ /* 0x0001620000000800 */
[----:B------:R-:W-:-:S04]  /*2de0*/  FMNMX.FTZ R47, R31, R44, !PT ;  /* 0x0000002c1f2f7209 */ /* 0x000fc80007810000 */
[----:B------:R-:W-:Y:S01]  /*2df0*/  FMNMX.FTZ R44, R32, R47, !PT ;  /* 0x0000002f202c7209 */ /* 0x000fe20007810000 */
[----:B------:R-:W-:-:S02]  /*2e00*/  FFMA.FTZ R47, R74, UR10, -R67 ;  /* 0x0000000a4a2f7c23 */ /* 0x000fc40008010843 */
[----:B------:R-:W-:Y:S01]  /*2e10*/  MUFU.EX2 R43, R43 ;  /* 0x0000002b002b7308 */ /* 0x000fe20000000800 */
[----:B------:R-:W-:Y:S01]  /*2e20*/  FMNMX.FTZ R51, R33, R44, !PT ;  /* 0x0000002c21337209 */ /* 0x000fe20007810000 */
[----:B0-----:R-:W-:-:S03]  /*2e30*/  FFMA.FTZ R55, R65, UR10, -R67 ;  /* 0x0000000a41377c23 */ /* 0x001fc60008010843 */
[----:B------:R-:W-:-:S03]  /*2e40*/  FMNMX.FTZ R44, R34, R51, !PT ;  /* 0x00000033222c7209 */ /* 0x000fc60007810000 */
[----:B------:R-:W-:Y:S01]  /*2e50*/  MUFU.EX2 R156, R156 ;  /* 0x0000009c009c7308 */ /* 0x000fe20000000800 */
[----:B------:R-:W-:-:S04]  /*2e60*/  FMNMX.FTZ R51, R35, R44, !PT ;  /* 0x0000002c23337209 */ /* 0x000fc80007810000 */
[----:B------:R-:W-:-:S03]  /*2e70*/  FMNMX.FTZ R51, R36, R51, !PT ;  /* 0x0000003324337209 */ /* 0x000fc60007810000 */
[----:B------:R-:W-:Y:S01]  /*2e80*/  MUFU.EX2 R44, R52 ;  /* 0x00000034002c7308 */ /* 0x000fe20000000800 */
[----:B------:R-:W-:-:S04]  /*2e90*/  FMNMX.FTZ R46, R78, R51, !PT ;  /* 0x000000334e2e7209 */ /* 0x000fc80007810000 */
[----:B------:R-:W-:-:S03]  /*2ea0*/  FMNMX.FTZ R53, R79, R46, !PT ;  /* 0x0000002e4f357209 */ /* 0x000fc60007810000 */
[----:B------:R0:W-:Y:S01]  /*2eb0*/  MUFU.EX2 R51, R48 ;  /* 0x0000003000337308 */ /* 0x0001e20000000800 */
[----:B------:R-:W-:-:S04]  /*2ec0*/  FMNMX.FTZ R46, R82, R53, !PT ;  /* 0x00000035522e7209 */ /* 0x000fc80007810000 */
[----:B------:R-:W-:-:S03]  /*2ed0*/  FMNMX.FTZ R53, R83, R46, !PT ;  /* 0x0000002e53357209 */ /* 0x000fc60007810000 */
[----:B------:R-:W-:Y:S01]  /*2ee0*/  MUFU.EX2 R45, R45 ;  /* 0x0000002d002d7308 */ /* 0x000fe20000000800 */
[----:B------:R-:W-:-:S04]  /*2ef0*/  FMNMX.FTZ R46, R86, R53, !PT ;  /* 0x00000035562e7209 */ /* 0x000fc80007810000 */
[----:B0-----:R-:W-:Y:S01]  /*2f00*/  FMNMX.FTZ R48, R87, R46, !PT ;  /* 0x0000002e57307209 */ /* 0x001fe20007810000 */
[----:B------:R-:W-:-:S02]  /*2f10*/  FFMA.FTZ R46, R60, UR10, -R67 ;  /* 0x0000000a3c2e7c23 */ /* 0x000fc40008010843 */
[----:B------:R0:W-:Y:S02]  /*2f20*/  MUFU.EX2 R53, R50 ;  /* 0x0000003200357308 */ /* 0x0001e40000000800 */
[----:B------:R-:W0:Y:S06]  /*2f30*/  SHFL.BFLY PT, R57, R48, 0x2, 0x1f ;  /* 0x0c401f0030397f89 */ /* 0x000e2c00000e0000 */
[----:B------:R-:W-:Y:S08]  /*2f40*/  MUFU.EX2 R49, R49 ;  /* 0x0000003100317308 */ /* 0x000ff00000000800 */
[----:B------:R-:W-:Y:S08]  /*2f50*/  MUFU.EX2 R158, R158 ;  /* 0x0000009e009e7308 */ /* 0x000ff00000000800 */
[----:B------:R-:W-:Y:S01]  /*2f60*/  MUFU.EX2 R47, R47 ;  /* 0x0000002f002f7308 */ /* 0x000fe20000000800 */
[----:B0-----:R-:W-:Y:S01]  /*2f70*/  FMNMX.FTZ R50, R48, R57, !PT ;  /* 0x0000003930327209 */ /* 0x001fe20007810000 */
[----:B------:R-:W-:-:S04]  /*2f80*/  FFMA.FTZ R57, R73, UR10, -R67 ;  /* 0x0000000a49397c23 */ /* 0x000fc80008010843 */
[----:B------:R-:W0:Y:S02]  /*2f90*/  SHFL.BFLY PT, R59, R50, 0x1, 0x1f ;  /* 0x0c201f00323b7f89 */ /* 0x000e2400000e0000 */
[----:B------:R-:W-:Y:S08]  /*2fa0*/  MUFU.EX2 R160, R160 ;  /* 0x000000a000a07308 */ /* 0x000ff00000000800 */
[----:B------:R-:W-:Y:S08]  /*2fb0*/  MUFU.EX2 R46, R46 ;  /* 0x0000002e002e7308 */ /* 0x000ff00000000800 */
[----:B------:R-:W-:Y:S01]  /*2fc0*/  MUFU.EX2 R61, R61 ;  /* 0x0000003d003d7308 */ /* 0x000fe20000000800 */
[----:B0-----:R-:W-:-:S07]  /*2fd0*/  FMNMX.FTZ R170, R50, R59, !PT ;  /* 0x0000003b32aa7209 */ /* 0x001fce0007810000 */
[----:B------:R-:W-:Y:S01]  /*2fe0*/  MUFU.EX2 R162, R162 ;  /* 0x000000a200a27308 */ /* 0x000fe20000000800 */
[----:B------:R-:W-:-:S01]  /*2ff0*/  FFMA.FTZ R59, R81, UR10, -R67 ;  /* 0x0000000a513b7c23 */ /* 0x000fc20008010843 */
[----:B------:R-:W-:Y:S01]  /*3000*/  FFMA.FTZ R67, R85, UR10, -R67 ;  /* 0x0000000a55437c23 */ /* 0x000fe20008010843 */
[C---:B------:R-:W-:Y:S01]  /*3010*/  FSETP.NEU.FTZ.AND P1, PT, R170.reuse, -INF , PT ;  /* 0xff800000aa00780b */ /* 0x040fe20003f3d000 */
[----:B------:R-:W-:-:S04]  /*3020*/  FFMA.FTZ R48, R170, R63, -8 ;  /* 0xc1000000aa307423 */ /* 0x000fc8000001003f */
[----:B------:R-:W-:Y:S01]  /*3030*/  MUFU.EX2 R55, R55 ;  /* 0x0000003700377308 */ /* 0x000fe20000000800 */
[----:B------:R-:W-:-:S05]  /*3040*/  FSEL R50, R48, RZ, P1 ;  /* 0x000000ff30327208 */ /* 0x000fca0000800000 */
[--C-:B------:R-:W-:Y:S01]  /*3050*/  FFMA.FTZ R153, R3, UR10, -R50.reuse ;  /* 0x0000000a03997c23 */ /* 0x100fe20008010832 */
[----:B------:R-:W-:-:S01]  /*3060*/  FFMA.FTZ R48, R4, UR10, -R50 ;  /* 0x0000000a04307c23 */ /* 0x000fc20008010832 */
[--C-:B------:R-:W-:Y:S01]  /*3070*/  FFMA.FTZ R7, R7, UR10, -R50.reuse ;  /* 0x0000000a07077c23 */ /* 0x100fe20008010832 */
[----:B------:R-:W-:-:S01]  /*3080*/  FFMA.FTZ R8, R8, UR10, -R50 ;  /* 0x0000000a08087c23 */ /* 0x000fc20008010832 */
[--C-:B------:R-:W-:Y:S01]  /*3090*/  FFMA.FTZ R9, R9, UR10, -R50.reuse ;  /* 0x0000000a09097c23 */ /* 0x100fe20008010832 */
[----:B------:R-:W-:-:S01]  /*30a0*/  FFMA.FTZ R10, R10, UR10, -R50 ;  /* 0x0000000a0a0a7c23 */ /* 0x000fc20008010832 */
[----:B------:R-:W-:Y:S01]  /*30b0*/  MUFU.EX2 R153, R153 ;  /* 0x0000009900997308 */ /* 0x000fe20000000800 */
[----:B------:R-:W-:-:S01]  /*30c0*/  FFMA.FTZ R11, R11, UR10, -R50 ;  /* 0x0000000a0b0b7c23 */ /* 0x000fc20008010832 */
[----:B------:R-:W-:Y:S01]  /*30d0*/  FADD.FTZ R3, R152, R37 ;  /* 0x0000002598037221 */ /* 0x000fe20000010000 */
[----:B------:R-:W-:-:S01]  /*30e0*/  FFMA.FTZ R12, R12, UR10, -R50 ;  /* 0x0000000a0c0c7c23 */ /* 0x000fc20008010832 */
[--C-:B------:R-:W-:Y:S01]  /*30f0*/  FFMA.FTZ R13, R13, UR10, -R50.reuse ;  /* 0x0000000a0d0d7c23 */ /* 0x100fe20008010832 */
[----:B------:R-:W-:-:S01]  /*3100*/  FFMA.FTZ R14, R14, UR10, -R50 ;  /* 0x0000000a0e0e7c23 */ /* 0x000fc20008010832 */
[----:B------:R-:W-:Y:S01]  /*3110*/  FADD.FTZ R52, R38, R3 ;  /* 0x0000000326347221 */ /* 0x000fe20000010000 */
[----:B------:R-:W-:-:S01]  /*3120*/  FFMA.FTZ R15, R15, UR10, -R50 ;  /* 0x0000000a0f0f7c23 */ /* 0x000fc20008010832 */
[----:B------:R-:W0:Y:S01]  /*3130*/  MUFU.EX2 R48, R48 ;  /* 0x0000003000307308 */ /* 0x000e220000000800 */
[----:B------:R-:W-:-:S01]  /*3140*/  FFMA.FTZ R20, R20, UR10, -R50 ;  /* 0x0000000a14147c23 */ /* 0x000fc20008010832 */
[----:B------:R-:W-:Y:S01]  /*3150*/  FADD.FTZ R63, R39, R52 ;  /* 0x00000034273f7221 */ /* 0x000fe20000010000 */
[----:B------:R-:W-:-:S01]  /*3160*/  FFMA.FTZ R21, R21, UR10, -R50 ;  /* 0x0000000a15157c23 */ /* 0x000fc20008010832 */
[--C-:B------:R-:W-:Y:S01]  /*3170*/  FFMA.FTZ R24, R24, UR10, -R50.reuse ;  /* 0x0000000a18187c23 */ /* 0x100fe20008010832 */
[----:B------:R-:W-:-:S01]  /*3180*/  FFMA.FTZ R25, R25, UR10, -R50 ;  /* 0x0000000a19197c23 */ /* 0x000fc20008010832 */
[----:B---3--:R-:W-:Y:S01]  /*3190*/  FADD.FTZ R52, R154, R63 ;  /* 0x0000003f9a347221 */ /* 0x008fe20000010000 */
[----:B------:R-:W-:-:S01]  /*31a0*/  FFMA.FTZ R26, R26, UR10, -R50 ;  /* 0x0000000a1a1a7c23 */ /* 0x000fc20008010832 */
[----:B------:R-:W3:Y:S01]  /*31b0*/  MUFU.EX2 R7, R7 ;  /* 0x0000000700077308 */ /* 0x000ee20000000800 */
[----:B------:R-:W-:-:S01]  /*31c0*/  FFMA.FTZ R27, R27, UR10, -R50 ;  /* 0x0000000a1b1b7c23 */ /* 0x000fc20008010832 */
[----:B----4-:R-:W-:Y:S01]  /*31d0*/  FADD.FTZ R63, R41, R52 ;  /* 0x00000034293f7221 */ /* 0x010fe20000010000 */
[----:B------:R-:W-:-:S01]  /*31e0*/  FFMA.FTZ R28, R28, UR10, -R50 ;  /* 0x0000000a1c1c7c23 */ /* 0x000fc20008010832 */
[--C-:B------:R-:W-:Y:S01]  /*31f0*/  FFMA.FTZ R29, R29, UR10, -R50.reuse ;  /* 0x0000000a1d1d7c23 */ /* 0x100fe20008010832 */
[----:B------:R-:W-:-:S01]  /*3200*/  FFMA.FTZ R30, R30, UR10, -R50 ;  /* 0x0000000a1e1e7c23 */ /* 0x000fc20008010832 */
[----:B-----5:R-:W-:Y:S01]  /*3210*/  FADD.FTZ R52, R40, R63 ;  /* 0x0000003f28347221 */ /* 0x020fe20000010000 */
[----:B------:R-:W-:-:S01]  /*3220*/  FFMA.FTZ R31, R31, UR10, -R50 ;  /* 0x0000000a1f1f7c23 */ /* 0x000fc20008010832 */
[----:B------:R-:W4:Y:S01]  /*3230*/  MUFU.EX2 R8, R8 ;  /* 0x0000000800087308 */ /* 0x000f220000000800 */
[----:B0-----:R-:W-:-:S01]  /*3240*/  FADD.FTZ R4, R153, R48 ;  /* 0x0000003099047221 */ /* 0x001fc20000010000 */
[----:B------:R-:W-:Y:S01]  /*3250*/  FADD.FTZ R63, R43, R52 ;  /* 0x000000342b3f7221 */ /* 0x000fe20000010000 */
[----:B------:R-:W-:-:S01]  /*3260*/  FFMA.FTZ R32, R32, UR10, -R50 ;  /* 0x0000000a20207c23 */ /* 0x000fc20008010832 */
[--C-:B------:R-:W-:Y:S01]  /*3270*/  FFMA.FTZ R33, R33, UR10, -R50.reuse ;  /* 0x0000000a21217c23 */ /* 0x100fe20008010832 */
[----:B------:R-:W-:-:S01]  /*3280*/  FFMA.FTZ R34, R34, UR10, -R50 ;  /* 0x0000000a22227c23 */ /* 0x000fc20008010832 */
[----:B------:R-:W-:Y:S01]  /*3290*/  FADD.FTZ R52, R156, R63 ;  /* 0x0000003f9c347221 */ /* 0x000fe20000010000 */
[----:B------:R-:W-:-:S01]  /*32a0*/  FFMA.FTZ R35, R35, UR10, -R50 ;  /* 0x0000000a23237c23 */ /* 0x000fc20008010832 */
[----:B------:R-:W0:Y:S01]  /*32b0*/  MUFU.EX2 R9, R9 ;  /* 0x0000000900097308 */ /* 0x000e220000000800 */
[----:B---3--:R-:W-:-:S01]  /*32c0*/  FADD.FTZ R3, R7, R4 ;  /* 0x0000000407037221 */ /* 0x008fc20000010000 */
[----:B------:R-:W-:Y:S01]  /*32d0*/  FADD.FTZ R63, R45, R52 ;  /* 0x000000342d3f7221 */ /* 0x000fe20000010000 */
[----:B------:R-:W-:-:S01]  /*32e0*/  FFMA.FTZ R36, R36, UR10, -R50 ;  /* 0x0000000a24247c23 */ /* 0x000fc20008010832 */
[--C-:B------:R-:W-:Y:S01]  /*32f0*/  FFMA.FTZ R78, R78, UR10, -R50.reuse ;  /* 0x0000000a4e4e7c23 */ /* 0x100fe20008010832 */
[----:B------:R-:W-:-:S01]  /*3300*/  FFMA.FTZ R79, R79, UR10, -R50 ;  /* 0x0000000a4f4f7c23 */ /* 0x000fc20008010832 */
[----:B------:R-:W-:Y:S01]  /*3310*/  FADD.FTZ R52, R42, R63 ;  /* 0x0000003f2a347221 */ /* 0x000fe20000010000 */
[----:B------:R-:W-:-:S01]  /*3320*/  FFMA.FTZ R82, R82, UR10, -R50 ;  /* 0x0000000a52527c23 */ /* 0x000fc20008010832 */
[----:B------:R-:W3:Y:S01]  /*3330*/  MUFU.EX2 R10, R10 ;  /* 0x0000000a000a7308 */ /* 0x000ee20000000800 */
[----:B----4-:R-:W-:-:S01]  /*3340*/  FADD.FTZ R4, R8, R3 ;  /* 0x0000000308047221 */ /* 0x010fc20000010000 */
[----:B------:R-:W-:Y:S01]  /*3350*/  FADD.FTZ R63, R49, R52 ;  /* 0x00000034313f7221 */ /* 0x000fe20000010000 */
[----:B------:R-:W-:-:S01]  /*3360*/  FFMA.FTZ R83, R83, UR10, -R50 ;  /* 0x0000000a53537c23 */ /* 0x000fc20008010832 */
[--C-:B------:R-:W-:Y:S01]  /*3370*/  FFMA.FTZ R86, R86, UR10, -R50.reuse ;  /* 0x0000000a56567c23 */ /* 0x100fe20008010832 */
[----:B------:R-:W-:-:S01]  /*3380*/  FFMA.FTZ R50, R87, UR10, -R50 ;  /* 0x0000000a57327c23 */ /* 0x000fc20008010832 */
[----:B------:R-:W-:Y:S01]  /*3390*/  FADD.FTZ R52, R158, R63 ;  /* 0x0000003f9e347221 */ /* 0x000fe20000010000 */
[----:B------:R-:W-:Y:S01]  /*33a0*/  F2FP.SATFINITE.E4M3.F32.PACK_AB_MERGE_C R40, R43, R40, RZ ;  /* 0x000000282b28723e */ /* 0x000fe200048070ff */
[----:B------:R-:W4:Y:S01]  /*33b0*/  MUFU.EX2 R11, R11 ;  /* 0x0000000b000b7308 */ /* 0x000f220000000800 */
[----:B0-----:R-:W-:-:S01]  /*33c0*/  FADD.FTZ R3, R9, R4 ;  /* 0x0000000409037221 */ /* 0x001fc20000010000 */
[----:B------:R-:W-:Y:S01]  /*33d0*/  FADD.FTZ R63, R47, R52 ;  /* 0x000000342f3f7221 */ /* 0x000fe20000010000 */
[----:B------:R-:W-:-:S02]  /*33e0*/  F2FP.SATFINITE.E4M3.F32.PACK_AB_MERGE_C R42, R49, R42, RZ ;  /* 0x0000002a312a723e */ /* 0x000fc400048070ff */
[----:B------:R-:W-:Y:S01]  /*33f0*/  F2FP.SATFINITE.E4M3.F32.PACK_AB_MERGE_C R152, R37, R152, R54 ;  /* 0x000000982598723e */ /* 0x000fe20004807036 */
[----:B------:R-:W-:-:S01]  /*3400*/  FADD.FTZ R52, R44, R63 ;  /* 0x0000003f2c347221 */ /* 0x000fc20000010000 */
[----:B------:R-:W-:Y:S01]  /*3410*/  F2FP.SATFINITE.E4M3.F32.PACK_AB_MERGE_C R44, R51, R44, RZ ;  /* 0x0000002c332c723e */ /* 0x000fe200048070ff */
[----:B------:R-:W0:Y:S01]  /*3420*/  MUFU.EX2 R12, R12 ;  /* 0x0000000c000c7308 */ /* 0x000e220000000800 */
[----:B---3--:R-:W-:-:S01]  /*3430*/  FADD.FTZ R4, R10, R3 ;  /* 0x000000030a047221 */ /* 0x008fc20000010000 */
[----:B------:R-:W-:Y:S01]  /*3440*/  FADD.FTZ R63, R51, R52 ;  /* 0x00000034333f7221 */ /* 0x000fe20000010000 */
[----:B------:R-:W-:Y:S02]  /*3450*/  F2FP.SATFINITE.E4M3.F32.PACK_AB_MERGE_C R154, R41, R154, R40 ;  /* 0x0000009a299a723e */ /* 0x000fe40004807028 */
[----:B------:R-:W-:Y:S01]  /*3460*/  F2FP.SATFINITE.E4M3.F32.PACK_AB_MERGE_C R156, R45, R156, R42 ;  /* 0x0000009c2d9c723e */ /* 0x000fe2000480702a */
[----:B------:R-:W-:-:S01]  /*3470*/  FADD.FTZ R52, R160, R63 ;  /* 0x0000003fa0347221 */ /* 0x000fc20000010000 */
[----:B------:R-:W-:Y:S01]  /*3480*/  F2FP.SATFINITE.E4M3.F32.PACK_AB_MERGE_C R158, R47, R158, R44 ;  /* 0x0000009e2f9e723e */ /* 0x000fe2000480702c */
[----:B------:R-:W3:Y:S01]  /*3490*/  MUFU.EX2 R13, R13 ;  /* 0x0000000d000d7308 */ /* 0x000ee20000000800 */
[----:B----4-:R-:W-:-:S01]  /*34a0*/  FADD.FTZ R3, R11, R4 ;  /* 0x000000040b037221 */ /* 0x010fc20000010000 */
[----:B------:R-:W-:-:S04]  /*34b0*/  FADD.FTZ R63, R53, R52 ;  /* 0x00000034353f7221 */ /* 0x000fc80000010000 */
[----:B------:R-:W-:Y:S01]  /*34c0*/  FADD.FTZ R52, R46, R63 ;  /* 0x0000003f2e347221 */ /* 0x000fe20000010000 */
[----:B------:R-:W-:Y:S01]  /*34d0*/  F2FP.SATFINITE.E4M3.F32.PACK_AB_MERGE_C R46, R61, R46, RZ ;  /* 0x0000002e3d2e723e */ /* 0x000fe200048070ff */
[----:B------:R-:W4:Y:S01]  /*34e0*/  MUFU.EX2 R14, R14 ;  /* 0x0000000e000e7308 */ /* 0x000f220000000800 */
[----:B0-----:R-:W-:-:S01]  /*34f0*/  FADD.FTZ R4, R12, R3 ;  /* 0x000000030c047221 */ /* 0x001fc20000010000 */
[----:B------:R-:W-:Y:S01]  /*3500*/  FADD.FTZ R63, R61, R52 ;  /* 0x000000343d3f7221 */ /* 0x000fe20000010000 */
[----:B------:R-:W-:Y:S02]  /*3510*/  F2FP.SATFINITE.E4M3.F32.PACK_AB_MERGE_C R12, R12, R11, RZ ;  /* 0x0000000b0c0c723e */ /* 0x000fe400048070ff */
[----:B------:R-:W-:Y:S01]  /*3520*/  F2FP.SATFINITE.E4M3.F32.PACK_AB_MERGE_C R160, R53, R160, R46 ;  /* 0x000000a035a0723e */ /* 0x000fe2000480702e */
[----:B------:R-:W-:-:S01]  /*3530*/  FADD.FTZ R52, R162, R63 ;  /* 0x0000003fa2347221 */ /* 0x000fc20000010000 */
[----:B------:R-:W-:Y:S01]  /*3540*/  F2FP.SATFINITE.E4M3.F32.PACK_AB_MERGE_C R155, R10, R9, R12 ;  /* 0x000000090a9b723e */ /* 0x000fe2000480700c */
[----:B------:R-:W0:Y:S01]  /*3550*/  MUFU.EX2 R15, R15 ;  /* 0x0000000f000f7308 */ /* 0x000e220000000800 */
[----:B---3--:R-:W-:-:S01]  /*3560*/  FADD.FTZ R3, R13, R4 ;  /* 0x000000040d037221 */ /* 0x008fc20000010000 */
[----:B------:R-:W-:-:S06]  /*3570*/  FADD.FTZ R39, R55, R52 ;  /* 0x0000003437277221 */ /* 0x000fcc0000010000 */
[----:B------:R-:W3:Y:S01]  /*3580*/  MUFU.EX2 R20, R20 ;  /* 0x0000001400147308 */ /* 0x000ee20000000800 */
[----:B----4-:R-:W-:-:S07]  /*3590*/  FADD.FTZ R4, R14, R3 ;  /* 0x000000030e047221 */ /* 0x010fce0000010000 */
[----:B------:R-:W4:Y:S01]  /*35a0*/  MUFU.EX2 R21, R21 ;  /* 0x0000001500157308 */ /* 0x000f220000000800 */
[----:B0-----:R-:W-:-:S07]  /*35b0*/  FADD.FTZ R3, R15, R4 ;  /* 0x000000040f037221 */ /* 0x001fce0000010000 */
[----:B------:R-:W0:Y:S01]  /*35c0*/  MUFU.EX2 R24, R24 ;  /* 0x0000001800187308 */ /* 0x000e220000000800 */
[----:B---3--:R-:W-:-:S01]  /*35d0*/  FADD.FTZ R4, R20, R3 ;  /* 0x0000000314047221 */ /* 0x008fc20000010000 */
[----:B------:R-:W-:-:S04]  /*35e0*/  F2FP.SATFINITE.E4M3.F32.PACK_AB_MERGE_C R15, R20, R15, RZ ;  /* 0x0000000f140f723e */ /* 0x000fc800048070ff */
[----:B------:R-:W-:Y:S02]  /*35f0*/  F2FP.SATFINITE.E4M3.F32.PACK_AB_MERGE_C R157, R14, R13, R15 ;  /* 0x0000000d0e9d723e */ /* 0x000fe4000480700f */
[----:B------:R-:W3:Y:S01]  /*3600*/  MUFU.EX2 R25, R25 ;  /* 0x0000001900197308 */ /* 0x000ee20000000800 */
[----:B----4-:R-:W-:-:S07]  /*3610*/  FADD.FTZ R3, R21, R4 ;  /* 0x0000000415037221 */ /* 0x010fce0000010000 */
[----:B------:R-:W4:Y:S01]  /*3620*/  MUFU.EX2 R26, R26 ;  /* 0x0000001a001a7308 */ /* 0x000f220000000800 */
[----:B0-----:R-:W-:-:S07]  /*3630*/  FADD.FTZ R4, R24, R3 ;  /* 0x0000000318047221 */ /* 0x001fce0000010000 */
[----:B------:R-:W0:Y:S01]  /*3640*/  MUFU.EX2 R27, R27 ;  /* 0x0000001b001b7308 */ /* 0x000e220000000800 */
[----:B---3--:R-:W-:-:S07]  /*3650*/  FADD.FTZ R3, R25, R4 ;  /* 0x0000000419037221 */ /* 0x008fce0000010000 */
[----:B------:R-:W3:Y:S01]  /*3660*/  MUFU.EX2 R28, R28 ;  /* 0x0000001c001c7308 */ /* 0x000ee20000000800 */
[----:B----4-:R-:W-:-:S01]  /*3670*/  FADD.FTZ R4, R26, R3 ;  /* 0x000000031a047221 */ /* 0x010fc20000010000 */
[----:B------:R-:W-:-:S04]  /*3680*/  F2FP.SATFINITE.E4M3.F32.PACK_AB_MERGE_C R25, R26, R25, RZ ;  /* 0x000000191a19723e */ /* 0x000fc800048070ff */
[----:B------:R-:W-:Y:S02]  /*3690*/  F2FP.SATFINITE.E4M3.F32.PACK_AB_MERGE_C R159, R24, R21, R25 ;  /* 0x00000015189f723e */ /* 0x000fe40004807019 */
[----:B------:R-:W4:Y:S01]  /*36a0*/  MUFU.EX2 R29, R29 ;  /* 0x0000001d001d7308 */ /* 0x000f220000000800 */
[----:B0-----:R-:W-:-:S07]  /*36b0*/  FADD.FTZ R3, R27, R4 ;  /* 0x000000041b037221 */ /* 0x001fce0000010000 */
[----:B------:R-:W0:Y:S01]  /*36c0*/  MUFU.EX2 R30, R30 ;  /* 0x0000001e001e7308 */ /* 0x000e220000000800 */
[----:B---3--:R-:W-:-:S07]  /*36d0*/  FADD.FTZ R4, R28, R3 ;  /* 0x000000031c047221 */ /* 0x008fce0000010000 */
[----:B------:R-:W3:Y:S01]  /*36e0*/  MUFU.EX2 R31, R31 ;  /* 0x0000001f001f7308 */ /* 0x000ee20000000800 */
[----:B----4-:R-:W-:-:S07]  /*36f0*/  FADD.FTZ R3, R29, R4 ;  /* 0x000000041d037221 */ /* 0x010fce0000010000 */
[----:B------:R-:W4:Y:S01]  /*3700*/  MUFU.EX2 R32, R32 ;  /* 0x0000002000207308 */ /* 0x000f220000000800 */
[----:B0-----:R-:W-:-:S01]  /*3710*/  FADD.FTZ R4, R30, R3 ;  /* 0x000000031e047221 */ /* 0x001fc20000010000 */
[----:B------:R-:W-:-:S04]  /*3720*/  F2FP.SATFINITE.E4M3.F32.PACK_AB_MERGE_C R29, R30, R29, RZ ;  /* 0x0000001d1e1d723e */ /* 0x000fc800048070ff */
[----:B------:R-:W-:Y:S02]  /*3730*/  F2FP.SATFINITE.E4M3.F32.PACK_AB_MERGE_C R161, R28, R27, R29 ;  /* 0x0000001b1ca1723e */ /* 0x000fe4000480701d */
[----:B------:R-:W0:Y:S01]  /*3740*/  MUFU.EX2 R33, R33 ;  /* 0x0000002100217308 */ /* 0x000e220000000800 */
[----:B---3--:R-:W-:-:S07]  /*3750*/  FADD.FTZ R3, R31, R4 ;  /* 0x000000041f037221 */ /* 0x008fce0000010000 */
        /* <DEDUP_REMOVED lines=11> */
[----:B0-----:R-:W-:-:S01]  /*3810*/  FADD.FTZ R39, R69, R38 ;  /* 0x0000002645277221 */ /* 0x001fc20000010000 */
[----:B------:R-:W-:-:S04]  /*3820*/  F2FP.SATFINITE.E4M3.F32.PACK_AB_MERGE_C R68, R69, R68, RZ ;  /* 0x000000444544723e */ /* 0x000fc800048070ff */
[----:B------:R-:W-:Y:S02]  /*3830*/  F2FP.SATFINITE.E4M3.F32.PACK_AB_MERGE_C R162, R55, R162, R68 ;  /* 0x000000a237a2723e */ /* 0x000fe40004807044 */
        /* <DEDUP_REMOVED lines=13> */
[----:B0-----:R-:W-:-:S07]  /*3910*/  FADD.FTZ R4, R76, R7 ;  /* 0x000000074c047221 */ /* 0x001fce0000010000 */
[----:B------:R-:W0:Y:S01]  /*3920*/  MUFU.EX2 R166, R166 ;  /* 0x000000a600a67308 */ /* 0x000e220000000800 */
[C---:B---3--:R-:W-:Y:S01]  /*3930*/  F2FP.SATFINITE.E4M3.F32.PACK_AB_MERGE_C R76, R77.reuse, R76, RZ ;  /* 0x0000004c4d4c723e */ /* 0x048fe200048070ff */
[----:B------:R-:W-:-:S03]  /*3940*/  FADD.FTZ R77, R77, R4 ;  /* 0x000000044d4d7221 */ /* 0x000fc60000010000 */
[----:B------:R-:W-:-:S03]  /*3950*/  F2FP.SATFINITE.E4M3.F32.PACK_AB_MERGE_C R164, R57, R164, R76 ;  /* 0x000000a439a4723e */ /* 0x000fc6000480704c */
        /* <DEDUP_REMOVED lines=16> */
[C---:B0-----:R-:W-:Y:S01]  /*3a60*/  F2FP.SATFINITE.E4M3.F32.PACK_AB_MERGE_C R84, R67.reuse, R84, RZ ;  /* 0x000000544354723e */ /* 0x041fe200048070ff */
[----:B------:R-:W-:-:S03]  /*3a70*/  FADD.FTZ R4, R67, R4 ;  /* 0x0000000443047221 */ /* 0x000fc60000010000 */
[----:B------:R-:W-:Y:S02]  /*3a80*/  F2FP.SATFINITE.E4M3.F32.PACK_AB_MERGE_C R166, R59, R166, R84 ;  /* 0x000000a63ba6723e */ /* 0x000fe40004807054 */
[C---:B---3--:R-:W-:Y:S01]  /*3a90*/  F2FP.SATFINITE.E4M3.F32.PACK_AB_MERGE_C R86, R3.reuse, R86, RZ ;  /* 0x000000560356723e */ /* 0x048fe200048070ff */
[----:B------:R-:W-:-:S03]  /*3aa0*/  FADD.FTZ R3, R3, R8 ;  /* 0x0000000803037221 */ /* 0x000fc60000010000 */
[----:B------:R-:W-:Y:S01]  /*3ab0*/  F2FP.SATFINITE.E4M3.F32.PACK_AB_MERGE_C R167, R83, R82, R86 ;  /* 0x0000005253a7723e */ /* 0x000fe20004807056 */
[----:B------:R-:W-:Y:S06]  /*3ac0*/  @!P0 BRA `(.L_x_14) ;  /* 0x0000000000048947 */ /* 0x000fec0003800000 */
[----:B------:R-:W-:Y:S01]  /*3ad0*/  BPT.TRAP 0x1 ;  /* 0x000000040000795c */ /* 0x000fe20000300000 */
.L_x_14:
[----:B------:R0:W3:Y:S01]  /*3ae0*/  SYNCS.PHASECHK.TRANS64.TRYWAIT P1, [UR51+0x38850], R6 ;  /* 0x03885006ff0075a7 */ /* 0x0000e20008020173 */
[----:B------:R-:W-:Y:S05]  /*3af0*/  @!P0 BRA `(.L_x_15) ;  /* 0x0000000000048947 */ /* 0x000fea0003800000 */
[----:B------:R-:W-:Y:S01]  /*3b00*/  BPT.TRAP 0x1 ;  /* 0x000000040000795c */ /* 0x000fe20000300000 */
.L_x_15:
[----:B---3--:R-:W-:Y:S05]  /*3b10*/  @P1 BRA `(.L_x_16) ;  /* 0x0000000000081947 */ /* 0x008fea0003800000 */
[----:B------:R-:W3:Y:S02]  /*3b20*/  SYNCS.PHASECHK.TRANS64.TRYWAIT P1, [UR51+0x38850], R6 ;  /* 0x03885006ff0075a7 */ /* 0x000ee40008020173 */
[----:B---3--:R-:W-:Y:S05]  /*3b30*/  @!P1 BRA `(.L_x_17) ;  /* 0x000000b400989947 */ /* 0x008fea0003800000 */
.L_x_16:
[----:B------:R4:W-:Y:S01]  /*3b40*/  BAR.SYNC.DEFER_BLOCKING R5, 0x100 ;  /* 0x000400050000751d */ /* 0x0009e20000010000 */
[----:B------:R-:W-:-:S04]  /*3b50*/  UIADD3 UR50, UR50, 0x400, URZ ;  /* 0x0000040032327890 */ /* 0x000fc8000fffe03f */
[----:B------:R-:W-:Y:S01]  /*3b60*/  USHF.R.U32.HI UR50, URZ, 0x4, UR50 ;  /* 0x000000043f327899 */ /* 0x000fe20008011632 */
[----:B------:R-:W-:-:S03]  /*3b70*/  UMOV UR7, 0x40000040 ;  /* 0x4000004000077882 */ /* 0x000fc60000000000 */
[----:B------:R-:W-:-:S04]  /*3b80*/  ULOP3.LUT UR50, UR50, 0x3fff, URZ, 0xc0, !UPT ;  /* 0x00003fff32327892 */ /* 0x000fc8000f8ec03f */
[----:B------:R-:W-:-:S04]  /*3b90*/  ULOP3.LUT UR50, UR50, 0x10000, URZ, 0xfc, !UPT ;  /* 0x0001000032327892 */ /* 0x000fc8000f8efc3f */
[----:B------:R-:W-:Y:S01]  /*3ba0*/  ULEA UR11, UR37, UR50, 0xb ;  /* 0x00000032250b7291 */ /* 0x000fe2000f8e583f */
[----:B------:R-:W-:-:S06]  /*3bb0*/  WARPGROUP.ARRIVE ;  /* 0x00000000000079c5 */ /* 0x000fcc0000000000 */
[----:B------:R-:W-:Y:S02]  /*3bc0*/  UMOV UR6, UR11 ;  /* 0x0000000b00067c82 */ /* 0x000fe40008000000 */
[----:B------:R-:W-:Y:S01]  /*3bd0*/  QGMMA.64x256x32.F32.E4M3.E4M3 R24, R152, gdesc[UR4], RZ, !UPT, gsb0 ;  /* 0x03e0000498187df3 */ /* 0x000fe2000c0008ff */
[----:B------:R-:W-:Y:S01]  /*3be0*/  UIADD3 UR6, UR11, 0x2, URZ ;  /* 0x000000020b067890 */ /* 0x000fe2000fffe03f */
[----:B------:R-:W-:Y:S01]  /*3bf0*/  UMOV UR7, 0x40000040 ;  /* 0x4000004000077882 */ /* 0x000fe20000000000 */
[----:B------:R-:W-:Y:S02]  /*3c00*/  WARPGROUP.DEPBAR.LE gsb0, 0x0 ;  /* 0x00008000000079c5 */ /* 0x000fe40000010000 */
[----:B------:R-:W-:-:S15]  /*3c10*/  WARPGROUP.ARRIVE ;  /* 0x00000000000079c5 */ /* 0x000fde0000000000 */
[----:B------:R-:W-:-:S08]  /*3c20*/  NOP ;  /* 0x0000000000007918 */ /* 0x000fd00000000000 */
[----:B------:R-:W-:Y:S01]  /*3c30*/  QGMMA.64x256x32.F32.E4M3.E4M3 R24, R156, gdesc[UR4], R24, gsb0 ;  /* 0x03e000049c187df3 */ /* 0x000fe20008000818 */
        /* <DEDUP_REMOVED lines=11> */
[----:B------:R-:W-:Y:S03]  /*3cf0*/  QGMMA.64x256x32.F32.E4M3.E4M3 R24, R164, gdesc[UR4], R24, gsb0 ;  /* 0x03e00004a4187df3 */ /* 0x000fe60008000818 */
[----:B------:R-:W-:Y:S02]  /*3d00*/  WARPGROUP.DEPBAR.LE gsb0, 0x0 ;  /* 0x00008000000079c5 */ /* 0x000fe40000010000 */
[----:B----4-:R-:W-:Y:S05]  /*3d10*/  @!P0 BRA `(.L_x_18) ;  /* 0x0000000000048947 */ /* 0x010fea0003800000 */
[----:B------:R-:W-:Y:S01]  /*3d20*/  BPT.TRAP 0x1 ;  /* 0x000000040000795c */ /* 0x000fe20000300000 */
.L_x_18:
[----:B------:R-:W-:Y:S02]  /*3d30*/  UISETP.GE.AND UP0, UPT, UR47, 0x81, UPT ;  /* 0x000000812f00788c */ /* 0x000fe4000bf06270 */
[----:B------:R-:W-:-:S04]  /*3d40*/  UIADD3 UR51, UR51, 0x38860, URZ ;  /* 0x0003886033337890 */ /* 0x000fc8000fffe03f */
[----:B------:R-:W-:Y:S01]  /*3d50*/  PLOP3.LUT P1, PT, PT, PT, UP0, 0x80, 0x0 ;  /* 0x000000000000781c */ /* 0x000fe20003f2f008 */
[----:B------:R-:W-:-:S09]  /*3d60*/  UPRMT UR51, UR44, 0x654, UR51 ;  /* 0x000006542c337896 */ /* 0x000fd20008000033 */
[----:B------:R-:W-:Y:S03]  /*3d70*/  SYNCS.ARRIVE.TRANS64.RED.A1T0 RZ, [UR51], RZ ;  /* 0x000000ffffff79a7 */ /* 0x000fe60008100433 */
[----:B------:R-:W-:Y:S05]  /*3d80*/  @!P1 BRA `(.L_x_19) ;  /* 0x0000002800b49947 */ /* 0x000fea0003800000 */
[----:B------:R-:W-:Y:S01]  /*3d90*/  IMAD.MOV.U32 R5, RZ, RZ, R170 ;  /* 0x000000ffff057224 */ /* 0x000fe200078e00aa */
[----:B------:R-:W-:Y:S01]  /*3da0*/  UIADD3 UR51, UR46, -0x2, URZ ;  /* 0xfffffffe2e337890 */ /* 0x000fe2000fffe03f */
[----:B01-3--:R-:W-:Y:S01]  /*3db0*/  IMAD.MOV.U32 R6, RZ, RZ, R181 ;  /* 0x000000ffff067224 */ /* 0x00bfe200078e00b5 */
[----:B------:R-:W-:-:S10]  /*3dc0*/  ULDC UR44, c[0x0][0x988] ;  /* 0x00026200002c7ab9 */ /* 0x000fd40000000800 */
.L_x_30:
[----:B------:R-:W-:Y:S01]  /*3dd0*/  UIADD3 UR37, UR37, 0x1, URZ ;  /* 0x0000000125257890 */ /* 0x000fe2000fffe03f */
[----:B--2---:R-:W-:Y:S01]  /*3de0*/  IMAD.U32 R2, RZ, RZ, UR51 ;  /* 0x00000033ff027e24 */ /* 0x004fe2000f8e00ff */
[----:B------:R-:W-:Y:S02]  /*3df0*/  UIADD3 UR51, UR51, -0x1, URZ ;  /* 0xffffffff33337890 */ /* 0x000fe4000fffe03f */
[----:B------:R-:W-:Y:S02]  /*3e00*/  UISETP.NE.AND UP0, UPT, UR37, 0x2, UPT ;  /* 0x000000022500788c */ /* 0x000fe4000bf05270 */
[----:B------:R-:W-:Y:S02]  /*3e10*/  ISETP.GT.AND P1, PT, R2, RZ, PT ;  /* 0x000000ff0200720c */ /* 0x000fe40003f24270 */
[----:B------:R-:W-:Y:S02]  /*3e20*/  USEL UR6, URZ, 0x1, UP0 ;  /* 0x000000013f067887 */ /* 0x000fe40008000000 */
[----:B------:R-:W-:-:S02]  /*3e30*/  USEL UR37, UR37, URZ, UP0 ;  /* 0x0000003f25257287 */ /* 0x000fc40008000000 */
[----:B------:R-:W-:Y:S01]  /*3e40*/  ULOP3.LUT UR36, UR36, UR6, URZ, 0x3c, !UPT ;  /* 0x0000000624247292 */ /* 0x000fe2000f8e3c3f */
[----:B------:R-:W-:Y:S11]  /*3e50*/  @!P0 BRA `(.L_x_20) ;  /* 0x0000000000048947 */ /* 0x000ff60003800000 */
[----:B------:R-:W-:Y:S01]  /*3e60*/  BPT.TRAP 0x1 ;  /* 0x000000040000795c */ /* 0x000fe20000300000 */
.L_x_20:
[----:B------:R-:W0:Y:S01]  /*3e70*/  S2UR UR47, SR_CgaCtaId ;  /* 0x00000000002f79c3 */ /* 0x000e220000008800 */
[----:B------:R-:W-:Y:S01]  /*3e80*/  IMAD.U32 R2, RZ, RZ, UR36 ;  /* 0x00000024ff027e24 */ /* 0x000fe2000f8e00ff */
[----:B------:R-:W-:-:S04]  /*3e90*/  UMOV UR6, 0x400 ;  /* 0x0000040000067882 */ /* 0x000fc80000000000 */
[----:B------:R-:W-:-:S04]  /*3ea0*/  SHF.L.U32 R2, R2, 0x1f, RZ ;  /* 0x0000001f02027819 */ /* 0x000fc800000006ff */
[----:B------:R-:W-:-:S13]  /*3eb0*/  R2UR UR52, R2 ;  /* 0x00000000023472ca */ /* 0x000fda00000e0000 */
[----:B------:R-:W-:Y:S01]  /*3ec0*/  IMAD.U32 R2, RZ, RZ, UR52 ;  /* 0x00000034ff027e24 */ /* 0x000fe2000f8e00ff */
[----:B0-----:R-:W-:-:S04]  /*3ed0*/  ULEA UR6, UR47, UR6, 0x18 ;  /* 0x000000062f067291 */ /* 0x001fc8000f8ec03f */
[----:B------:R-:W-:-:S09]  /*3ee0*/  ULEA UR46, UR37, UR6, 0x3 ;  /* 0x00000006252e7291 */ /* 0x000fd2000f8e183f */
[----:B------:R0:W1:Y:S01]  /*3ef0*/  SYNCS.PHASECHK.TRANS64.TRYWAIT P2, [UR46+0x38830], R2 ;  /* 0x03883002ff0075a7 */ /* 0x000062000804016e */
[----:B------:R-:W-:Y:S05]  /*3f00*/  @!P0 BRA `(.L_x_21) ;  /* 0x0000000000048947 */ /* 0x000fea0003800000 */
[----:B------:R-:W-:Y:S01]  /*3f10*/  BPT.TRAP 0x1 ;  /* 0x000000040000795c */ /* 0x000fe20000300000 */
.L_x_21:
[----:B-1----:R-:W-:Y:S05]  /*3f20*/  @P2 BRA `(.L_x_22) ;  /* 0x00000000000c2947 */ /* 0x002fea0003800000 */
[----:B0-----:R-:W-:-:S04]  /*3f30*/  IMAD.U32 R2, RZ, RZ, UR52 ;  /* 0x00000034ff027e24 */ /* 0x001fc8000f8e00ff */
[----:B------:R-:W0:Y:S02]  /*3f40*/  SYNCS.PHASECHK.TRANS64.TRYWAIT P2, [UR46+0x38830], R2 ;  /* 0x03883002ff0075a7 */ /* 0x000e24000804016e */
[----:B0-----:R-:W-:Y:S05]  /*3f50*/  @!P2 BRA `(.L_x_23) ;  /* 0x000000b000a8a947 */ /* 0x001fea0003800000 */
.L_x_22:
[----:B------:R-:W-:Y:S01]  /*3f60*/  ULEA UR34, UR37, UR45, 0xb ;  /* 0x0000002d25227291 */ /* 0x000fe2000f8e583f */
[----:B------:R-:W-:Y:S01]  /*3f70*/  WARPGROUP.ARRIVE ;  /* 0x00000000000079c5 */ /* 0x000fe20000000000 */
[----:B------:R-:W-:Y:S01]  /*3f80*/  UMOV UR35, 0x40000040 ;  /* 0x4000004000237882 */ /* 0x000fe20000000000 */
[----:B------:R-:W-:Y:S01]  /*3f90*/  UMOV UR7, 0x40000040 ;  /* 0x4000004000077882 */ /* 0x000fe20000000000 */
[----:B------:R-:W-:-:S03]  /*3fa0*/  UIADD3 UR6, UR34, 0x2, URZ ;  /* 0x0000000222067890 */ /* 0x000fc6000fffe03f */
[----:B0-----:R-:W0:Y:S01]  /*3fb0*/  S2R R2, SR_TID.X ;  /* 0x0000000000027919 */ /* 0x001e220000002100 */
[----:B------:R-:W-:Y:S01]  /*3fc0*/  UIADD3 UR10, UR34, 0x4, URZ ;  /* 0x00000004220a7890 */ /* 0x000fe2000fffe03f */
[----:B------:R-:W-:Y:S01]  /*3fd0*/  UMOV UR11, 0x40000040 ;  /* 0x40000040000b7882 */ /* 0x000fe20000000000 */
[----:B------:R-:W-:Y:S01]  /*3fe0*/  QGMMA.64x128x32.F32.E4M3.E4M3 R152, gdesc[UR32], RZ, !UPT, gsb0 ;  /* 0x01e00000209879f3 */ /* 0x000fe2000c0008ff */
[----:B------:R-:W-:Y:S01]  /*3ff0*/  UIADD3 UR14, UR34, 0x6, URZ ;  /* 0x00000006220e7890 */ /* 0x000fe2000fffe03f */
[----:B------:R-:W-:Y:S01]  /*4000*/  UMOV UR15, 0x40000040 ;  /* 0x40000040000f7882 */ /* 0x000fe20000000000 */
        /* <DEDUP_REMOVED lines=8> */
[----:B0-----:R-:W-:-:S04]  /*4090*/  SHF.R.U32.HI R225, RZ, 0x7, R2 ;  /* 0x00000007ffe17819 */ /* 0x001fc80000011602 */
[----:B------:R-:W-:Y:S01]  /*40a0*/  IADD3 R2, -R225, 0xb, RZ ;  /* 0x0000000be1027810 */ /* 0x000fe20007ffe1ff */
        /* <DEDUP_REMOVED lines=25> */
.L_x_24:
[C---:B------:R-:W-:Y:S01]  /*4240*/  FMUL.FTZ R7, R0.reuse, R152 ;  /* 0x0000009800077220 */ /* 0x040fe20000410000 */
[C---:B------:R-:W-:Y:S01]  /*4250*/  FMUL.FTZ R8, R0.reuse, R153 ;  /* 0x0000009900087220 */ /* 0x040fe20000410000 */
[C---:B------:R-:W-:Y:S01]  /*4260*/  FMUL.FTZ R11, R0.reuse, R156 ;  /* 0x0000009c000b7220 */ /* 0x040fe20000410000 */
[C---:B------:R-:W-:Y:S01]  /*4270*/  FMUL.FTZ R12, R0.reuse, R157 ;  /* 0x0000009d000c7220 */ /* 0x040fe20000410000 */
[C---:B------:R-:W-:Y:S01]  /*4280*/  FMUL.FTZ R15, R0.reuse, R160 ;  /* 0x000000a0000f7220 */ /* 0x040fe20000410000 */
[C---:B------:R-:W-:Y:S01]  /*4290*/  FMUL.FTZ R14, R0.reuse, R159 ;  /* 0x0000009f000e7220 */ /* 0x040fe20000410000 */
[----:B------:R-:W1:Y:S01]  /*42a0*/  MUFU.TANH R7, R7 ;  /* 0x0000000700077308 */ /* 0x000e620000002400 */
[C---:B------:R-:W-:Y:S01]  /*42b0*/  FMUL.FTZ R20, R0.reuse, R161 ;  /* 0x000000a100147220 */ /* 0x040fe20000410000 */
[C---:B------:R-:W-:Y:S01]  /*42c0*/  FMUL.FTZ R159, R0.reuse, R170 ;  /* 0x000000aa009f7220 */ /* 0x040fe20000410000 */
[C---:B------:R-:W-:Y:S01]  /*42d0*/  FMUL.FTZ R170, R0.reuse, R181 ;  /* 0x000000b500aa7220 */ /* 0x040fe20000410000 */
[C---:B------:R-:W-:Y:S01]  /*42e0*/  FMUL.FTZ R13, R0.reuse, R158 ;  /* 0x0000009e000d7220 */ /* 0x040fe20000410000 */
[C---:B------:R-:W-:Y:S01]  /*42f0*/  FMUL.FTZ R153, R0.reuse, R164 ;  /* 0x000000a400997220 */ /* 0x040fe20000410000 */
[C---:B------:R-:W-:Y:S01]  /*4300*/  FMUL.FTZ R158, R0.reuse, R169 ;  /* 0x000000a9009e7220 */ /* 0x040fe20000410000 */
[C---:B------:R-:W-:Y:S01]  /*4310*/  FMUL.FTZ R169, R0.reuse, R180 ;  /* 0x000000b400a97220 */ /* 0x040fe20000410000 */
[----:B------:R-:W2:Y:S01]  /*4320*/  MUFU.TANH R8, R8 ;  /* 0x0000000800087308 */ /* 0x000ea20000002400 */
[C---:B------:R-:W-:Y:S01]  /*4330*/  FMUL.FTZ R10, R0.reuse, R154 ;  /* 0x0000009a000a7220 */ /* 0x040fe20000410000 */
[C---:B------:R-:W-:Y:S01]  /*4340*/  FMUL.FTZ R154, R0.reuse, R165 ;  /* 0x000000a5009a7220 */ /* 0x040fe20000410000 */
[C---:B------:R-:W-:Y:S01]  /*4350*/  FMUL.FTZ R157, R0.reuse, R168 ;  /* 0x000000a8009d7220 */ /* 0x040fe20000410000 */
[C---:B------:R-:W-:Y:S01]  /*4360*/  FMUL.FTZ R160, R0.reuse, R171 ;  /* 0x000000ab00a07220 */ /* 0x040fe20000410000 */
[C---:B------:R-:W-:Y:S01]  /*4370*/  FMUL.FTZ R171, R0.reuse, R182 ;  /* 0x000000b600ab7220 */ /* 0x040fe20000410000 */
[C---:B------:R-:W-:Y:S01]  /*4380*/  FMUL.FTZ R21, R0.reuse, R162 ;  /* 0x000000a200157220 */ /* 0x040fe20000410000 */
[C---:B------:R-:W-:Y:S01]  /*4390*/  FMUL.FTZ R161, R0.reuse, R172 ;  /* 0x000000ac00a17220 */ /* 0x040fe20000410000 */
[----:B------:R-:W3:Y:S01]  /*43a0*/  MUFU.TANH R11, R11 ;  /* 0x0000000b000b7308 */ /* 0x000ee20000002400 */
[----:B-1----:R-:W-:Y:S01]  /*43b0*/  FMNMX.FTZ R181, R7, R6, !PT ;  /* 0x0000000607b57209 */ /* 0x002fe20007810000 */
[C---:B------:R-:W-:Y:S01]  /*43c0*/  FMUL.FTZ R162, R0.reuse, R173 ;  /* 0x000000ad00a27220 */ /* 0x040fe20000410000 */
[C---:B------:R-:W-:Y:S01]  /*43d0*/  FMUL.FTZ R173, R0.reuse, R184 ;  /* 0x000000b800ad7220 */ /* 0x040fe20000410000 */
[C---:B------:R-:W-:Y:S01]  /*43e0*/  FMUL.FTZ R165, R0.reuse, R176 ;  /* 0x000000b000a57220 */ /* 0x040fe20000410000 */
[C---:B------:R-:W-:Y:S01]  /*43f0*/  FMUL.FTZ R9, R0.reuse, R155 ;  /* 0x0000009b00097220 */ /* 0x040fe20000410000 */
[C---:B------:R-:W-:Y:S01]  /*4400*/  FMUL.FTZ R155, R0.reuse, R166 ;  /* 0x000000a6009b7220 */ /* 0x040fe20000410000 */
[----:B------:R-:W-:Y:S01]  /*4410*/  FMUL.FTZ R166, R0, R177 ;  /* 0x000000b100a67220 */ /* 0x000fe20000410000 */
[----:B------:R-:W1:Y:S01]  /*4420*/  MUFU.TANH R12, R12 ;  /* 0x0000000c000c7308 */ /* 0x000e620000002400 */
[----:B--2---:R-:W-:Y:S01]  /*4430*/  FMNMX.FTZ R180, R8, R181, !PT ;  /* 0x000000b508b47209 */ /* 0x004fe20007810000 */
[C---:B------:R-:W-:Y:S01]  /*4440*/  FMUL.FTZ R164, R0.reuse, R175 ;  /* 0x000000af00a47220 */ /* 0x040fe20000410000 */
[C---:B------:R-:W-:Y:S01]  /*4450*/  FMUL.FTZ R175, R0.reuse, R186 ;  /* 0x000000ba00af7220 */ /* 0x040fe20000410000 */
[C---:B------:R-:W-:Y:S01]  /*4460*/  FMUL.FTZ R152, R0.reuse, R163 ;  /* 0x000000a300987220 */ /* 0x040fe20000410000 */
[C---:B------:R-:W-:Y:S01]  /*4470*/  FMUL.FTZ R163, R0.reuse, R174 ;  /* 0x000000ae00a37220 */ /* 0x040fe20000410000 */
[C---:B------:R-:W-:Y:S01]  /*4480*/  FMUL.FTZ R174, R0.reuse, R185 ;  /* 0x000000b900ae7220 */ /* 0x040fe20000410000 */
[C---:B------:R-:W-:Y:S01]  /*4490*/  FMUL.FTZ R177, R0.reuse, R188 ;  /* 0x000000bc00b17220 */ /* 0x040fe20000410000 */
[----:B------:R-:W2:Y:S01]  /*44a0*/  MUFU.TANH R15, R15 ;  /* 0x0000000f000f7308 */ /* 0x000ea20000002400 */
[----:B---3--:R-:W-:Y:S01]  /*44b0*/  FMNMX.FTZ R181, R11, R180, !PT ;  /* 0x000000b40bb57209 */ /* 0x008fe20007810000 */
[C---:B------:R-:W-:Y:S01]  /*44c0*/  FMUL.FTZ R156, R0.reuse, R167 ;  /* 0x000000a7009c7220 */ /* 0x040fe20000410000 */
[C---:B------:R-:W-:Y:S01]  /*44d0*/  FMUL.FTZ R167, R0.reuse, R178 ;  /* 0x000000b200a77220 */ /* 0x040fe20000410000 */
[C---:B------:R-:W-:Y:S01]  /*44e0*/  FMUL.FTZ R178, R0.reuse, R189 ;  /* 0x000000bd00b27220 */ /* 0x040fe20000410000 */
[C---:B------:R-:W-:Y:S01]  /*44f0*/  FMUL.FTZ R180, R0.reuse, R192 ;  /* 0x000000c000b47220 */ /* 0x040fe20000410000 */
[C---:B------:R-:W-:Y:S01]  /*4500*/  FMUL.FTZ R172, R0.reuse, R183 ;  /* 0x000000b700ac7220 */ /* 0x040fe20000410000 */
[----:B------:R-:W-:Y:S01]  /*4510*/  FMUL.FTZ R183, R0, R196 ;  /* 0x000000c400b77220 */ /* 0x000fe20000410000 */
[----:B------:R-:W3:Y:S01]  /*4520*/  MUFU.TANH R20, R20 ;  /* 0x0000001400147308 */ /* 0x000ee20000002400 */
[----:B-1----:R-:W-:Y:S01]  /*4530*/  FMNMX.FTZ R182, R12, R181, !PT ;  /* 0x000000b50cb67209 */ /* 0x002fe20007810000 */
[C---:B------:R-:W-:Y:S01]  /*4540*/  FMUL.FTZ R168, R0.reuse, R179 ;  /* 0x000000b300a87220 */ /* 0x040fe20000410000 */
[C---:B------:R-:W-:Y:S01]  /*4550*/  FMUL.FTZ R179, R0.reuse, R190 ;  /* 0x000000be00b37220 */ /* 0x040fe20000410000 */
[C---:B------:R-:W-:Y:S01]  /*4560*/  FMUL.FTZ R185, R0.reuse, R200 ;  /* 0x000000c800b97220 */ /* 0x040fe20000410000 */
[C---:B------:R-:W-:Y:S01]  /*4570*/  FMUL.FTZ R176, R0.reuse, R187 ;  /* 0x000000bb00b07220 */ /* 0x040fe20000410000 */
[C---:B------:R-:W-:Y:S01]  /*4580*/  FMUL.FTZ R187, R0.reuse, R204 ;  /* 0x000000cc00bb7220 */ /* 0x040fe20000410000 */
[C---:B------:R-:W-:Y:S01]  /*4590*/  FMUL.FTZ R189, R0.reuse, R208 ;  /* 0x000000d000bd7220 */ /* 0x040fe20000410000 */
[----:B------:R-:W1:Y:S01]  /*45a0*/  MUFU.TANH R153, R153 ;  /* 0x0000009900997308 */ /* 0x000e620000002400 */
[----:B--2---:R-:W-:Y:S01]  /*45b0*/  FMNMX.FTZ R181, R15, R182, !PT ;  /* 0x000000b60fb57209 */ /* 0x004fe20007810000 */
[C---:B------:R-:W-:Y:S01]  /*45c0*/  FMUL.FTZ R182, R0.reuse, R193 ;  /* 0x000000c100b67220 */ /* 0x040fe20000410000 */
[C---:B------:R-:W-:Y:S01]  /*45d0*/  FMUL.FTZ R193, R0.reuse, R213 ;  /* 0x000000d500c17220 */ /* 0x040fe20000410000 */
[----:B------:R-:W-:Y:S01]  /*45e0*/  UMOV UR10, UR44 ;  /* 0x0000002c000a7c82 */ /* 0x000fe20008000000 */
[C---:B------:R-:W-:Y:S01]  /*45f0*/  FMUL.FTZ R191, R0.reuse, R191 ;  /* 0x000000bf00bf7220 */ /* 0x040fe20000410000 */
[C---:B------:R-:W-:Y:S01]  /*4600*/  FMUL.FTZ R194, R0.reuse, R194 ;  /* 0x000000c200c27220 */ /* 0x040fe20000410000 */
[----:B------:R-:W-:Y:S01]  /*4610*/  FMUL.FTZ R195, R0, R195 ;  /* 0x000000c300c37220 */ /* 0x000fe20000410000 */
[----:B------:R-:W2:Y:S01]  /*4620*/  MUFU.TANH R154, R154 ;  /* 0x0000009a009a7308 */ /* 0x000ea20000002400 */
[----:B---3--:R-:W-:Y:S01]  /*4630*/  FMNMX.FTZ R184, R20, R181, !PT ;  /* 0x000000b514b87209 */ /* 0x008fe20007810000 */
[----:B------:R-:W-:Y:S01]  /*4640*/  FMUL.FTZ R204, R0, R214 ;  /* 0x000000d600cc7220 */ /* 0x000fe20000410000 */
[----:B------:R-:W-:-:S04]  /*4650*/  UIADD3 UR6, UR46, 0x38840, URZ ;  /* 0x000388402e067890 */ /* 0x000fc8000fffe03f */
[----:B------:R-:W-:Y:S01]  /*4660*/  UPRMT UR6, UR47, 0x654, UR6 ;  /* 0x000006542f067896 */ /* 0x000fe20008000006 */
[----:B------:R-:W3:Y:S01]  /*4670*/  MUFU.TANH R157, R157 ;  /* 0x0000009d009d7308 */ /* 0x000ee20000002400 */
[----:B-1----:R-:W-:-:S07]  /*4680*/  FMNMX.FTZ R181, R153, R184, !PT ;  /* 0x000000b899b57209 */ /* 0x002fce0007810000 */
[----:B------:R-:W1:Y:S01]  /*4690*/  MUFU.TANH R158, R158 ;  /* 0x0000009e009e7308 */ /* 0x000e620000002400 */
[----:B--2---:R-:W-:Y:S01]  /*46a0*/  FMNMX.FTZ R184, R154, R181, !PT ;  /* 0x000000b59ab87209 */ /* 0x004fe20007810000 */
[----:B------:R-:W-:Y:S06]  /*46b0*/  SYNCS.ARRIVE.TRANS64.RED.A1T0 RZ, [UR6], RZ ;  /* 0x000000ffffff79a7 */ /* 0x000fec0008100406 */
[----:B------:R-:W2:Y:S01]  /*46c0*/  MUFU.TANH R161, R161 ;  /* 0x000000a100a17308 */ /* 0x000ea20000002400 */
[----:B---3--:R-:W-:Y:S01]  /*46d0*/  FMNMX.FTZ R181, R157, R184, !PT ;  /* 0x000000b89db57209 */ /* 0x008fe20007810000 */
[C---:B------:R-:W-:Y:S01]  /*46e0*/  FMUL.FTZ R184, R0.reuse, R197 ;  /* 0x000000c500b87220 */ /* 0x040fe20000410000 */
[C---:B------:R-:W-:Y:S01]  /*46f0*/  FMUL.FTZ R197, R0.reuse, R199 ;  /* 0x000000c700c57220 */ /* 0x040fe20000410000 */
[C---:B------:R-:W-:Y:S01]  /*4700*/  FMUL.FTZ R199, R0.reuse, R203 ;  /* 0x000000cb00c77220 */ /* 0x040fe20000410000 */
[----:B------:R-:W-:-:S03]  /*4710*/  FMUL.FTZ R203, R0, R211 ;  /* 0x000000d300cb7220 */ /* 0x000fc60000410000 */
[----:B------:R-:W3:Y:S01]  /*4720*/  MUFU.TANH R162, R162 ;  /* 0x000000a200a27308 */ /* 0x000ee20000002400 */
[----:B-1----:R-:W-:-:S07]  /*4730*/  FMNMX.FTZ R186, R158, R181, !PT ;  /* 0x000000b59eba7209 */ /* 0x002fce0007810000 */
[----:B------:R-:W1:Y:S01]  /*4740*/  MUFU.TANH R165, R165 ;  /* 0x000000a500a57308 */ /* 0x000e620000002400 */
[----:B--2---:R-:W-:-:S07]  /*4750*/  FMNMX.FTZ R181, R161, R186, !PT ;  /* 0x000000baa1b57209 */ /* 0x004fce0007810000 */
[----:B------:R-:W2:Y:S01]  /*4760*/  MUFU.TANH R166, R166 ;  /* 0x000000a600a67308 */ /* 0x000ea20000002400 */
[----:B---3--:R-:W-:-:S07]  /*4770*/  FMNMX.FTZ R186, R162, R181, !PT ;  /* 0x000000b5a2ba7209 */ /* 0x008fce0007810000 */
[----:B------:R-:W3:Y:S01]  /*4780*/  MUFU.TANH R169, R169 ;  /* 0x000000a900a97308 */ /* 0x000ee20000002400 */
[----:B-1----:R-:W-:Y:S01]  /*4790*/  FMNMX.FTZ R181, R165, R186, !PT ;  /* 0x000000baa5b57209 */ /* 0x002fe20007810000 */
[C---:B------:R-:W-:Y:S01]  /*47a0*/  FMUL.FTZ R186, R0.reuse, R201 ;  /* 0x000000c900ba7220 */ /* 0x040fe20000410000 */
[----:B------:R-:W-:-:S05]  /*47b0*/  FMUL.FTZ R201, R0, R207 ;  /* 0x000000cf00c97220 */ /* 0x000fca0000410000 */
[----:B------:R-:W1:Y:S01]  /*47c0*/  MUFU.TANH R170, R170 ;  /* 0x000000aa00aa7308 */ /* 0x000e620000002400 */
[----:B--2---:R-:W-:-:S07]  /*47d0*/  FMNMX.FTZ R188, R166, R181, !PT ;  /* 0x000000b5a6bc7209 */ /* 0x004fce0007810000 */
[----:B------:R-:W2:Y:S01]  /*47e0*/  MUFU.TANH R173, R173 ;  /* 0x000000ad00ad7308 */ /* 0x000ea20000002400 */
[----:B---3--:R-:W-:-:S07]  /*47f0*/  FMNMX.FTZ R181, R169, R188, !PT ;  /* 0x000000bca9b57209 */ /* 0x008fce0007810000 */
[----:B------:R-:W3:Y:S01]  /*4800*/  MUFU.TANH R174, R174 ;  /* 0x000000ae00ae7308 */ /* 0x000ee20000002400 */
[----:B-1----:R-:W-:-:S07]  /*4810*/  FMNMX.FTZ R188, R170, R181, !PT ;  /* 0x000000b5aabc7209 */ /* 0x002fce0007810000 */
[----:B------:R-:W1:Y:S01]  /*4820*/  MUFU.TANH R177, R177 ;  /* 0x000000b100b17308 */ /* 0x000e620000002400 */
[----:B--2---:R-:W-:Y:S01]  /*4830*/  FMNMX.FTZ R181, R173, R188, !PT ;  /* 0x000000bcadb57209 */ /* 0x004fe20007810000 */
[C---:B------:R-:W-:Y:S01]  /*4840*/  FMUL.FTZ R188, R0.reuse, R205 ;  /* 0x000000cd00bc7220 */ /* 0x040fe20000410000 */
[----:B------:R-:W-:-:S05]  /*4850*/  FMUL.FTZ R205, R0, R215 ;  /* 0x000000d700cd7220 */ /* 0x000fca0000410000 */
[----:B------:R-:W2:Y:S01]  /*4860*/  MUFU.TANH R178, R178 ;  /* 0x000000b200b27308 */ /* 0x000ea20000002400 */
[----:B---3--:R-:W-:-:S07]  /*4870*/  FMNMX.FTZ R190, R174, R181, !PT ;  /* 0x000000b5aebe7209 */ /* 0x008fce0007810000 */
[----:B------:R-:W3:Y:S01]  /*4880*/  MUFU.TANH R180, R180 ;  /* 0x000000b400b47308 */ /* 0x000ee20000002400 */
[----:B-1----:R-:W-:Y:S01]  /*4890*/  FMNMX.FTZ R181, R177, R190, !PT ;  /* 0x000000beb1b57209 */ /* 0x002fe20007810000 */
[----:B------:R-:W-:-:S06]  /*48a0*/  FMUL.FTZ R190, R0, R209 ;  /* 0x000000d100be7220 */ /* 0x000fcc0000410000 */
        /* <DEDUP_REMOVED lines=8> */
[----:B------:R-:W-:-:S06]  /*4930*/  FMUL.FTZ R192, R0, R212 ;  /* 0x000000d400c07220 */ /* 0x000fcc0000410000 */
[----:B------:R-:W2:Y:S01]  /*4940*/  MUFU.TANH R186, R186 ;  /* 0x000000ba00ba7308 */ /* 0x000ea20000002400 */
[----:B---3--:R-:W-:-:S07]  /*4950*/  FMNMX.FTZ R196, R184, R181, !PT ;  /* 0x000000b5b8c47209 */ /* 0x008fce0007810000 */
[----:B------:R-:W3:Y:S01]  /*4960*/  MUFU.TANH R187, R187 ;  /* 0x000000bb00bb7308 */ /* 0x000ee20000002400 */
[----:B-1----:R-:W-:-:S07]  /*4970*/  FMNMX.FTZ R181, R185, R196, !PT ;  /* 0x000000c4b9b57209 */ /* 0x002fce0007810000 */
[----:B------:R-:W1:Y:S01]  /*4980*/  MUFU.TANH R188, R188 ;  /* 0x000000bc00bc7308 */ /* 0x000e620000002400 */
[----:B--2---:R-:W-:-:S07]  /*4990*/  FMNMX.FTZ R196, R186, R181, !PT ;  /* 0x000000b5bac47209 */ /* 0x004fce0007810000 */
        /* <DEDUP_REMOVED lines=13> */
[C---:B------:R-:W-:Y:S01]  /*4a70*/  FMUL.FTZ R198, R0.reuse, R202 ;  /* 0x000000ca00c67220 */ /* 0x040fe20000410000 */
[C---:B------:R-:W-:Y:S02]  /*4a80*/  FMUL.FTZ R202, R0.reuse, R210 ;  /* 0x000000d200ca7220 */ /* 0x040fe40000410000 */
[----:B------:R-:W2:Y:S02]  /*4a90*/  SHFL.BFLY PT, R200, R181, 0x2, 0x1f ;  /* 0x0c401f00b5c87f89 */ /* 0x000ea400000e0000 */
[----:B------:R-:W4:Y:S08]  /*4aa0*/  MUFU.TANH R13, R13 ;  /* 0x0000000d000d7308 */ /* 0x000f300000002400 */
[----:B------:R-:W5:Y:S08]  /*4ab0*/  MUFU.TANH R14, R14 ;  /* 0x0000000e000e7308 */ /* 0x000f700000002400 */
[----:B------:R-:W0:Y:S01]  /*4ac0*/  MUFU.TANH R21, R21 ;  /* 0x0000001500157308 */ /* 0x000e220000002400 */
[----:B--2---:R-:W-:Y:S01]  /*4ad0*/  FMNMX.FTZ R208, R181, R200, !PT ;  /* 0x000000c8b5d07209 */ /* 0x004fe20007810000 */
[----:B------:R-:W-:Y:S01]  /*4ae0*/  FMUL.FTZ R200, R0, R206 ;  /* 0x000000ce00c87220 */ /* 0x000fe20000410000 */
[----:B------:R-:W-:-:S05]  /*4af0*/  IMAD.U32 R206, RZ, RZ, UR10 ;  /* 0x0000000affce7e24 */ /* 0x000fca000f8e00ff */
[----:B------:R-:W2:Y:S01]  /*4b00*/  MUFU.TANH R152, R152 ;  /* 0x0000009800987308 */ /* 0x000ea20000002400 */
[----:B------:R-:W3:Y:S07]  /*4b10*/  SHFL.BFLY PT, R181, R208, 0x1, 0x1f ;  /* 0x0c201f00d0b57f89 */ /* 0x000eee00000e0000 */
[----:B------:R-:W2:Y:S08]  /*4b20*/  MUFU.TANH R155, R155 ;  /* 0x0000009b009b7308 */ /* 0x000eb00000002400 */
[----:B------:R-:W2:Y:S08]  /*4b30*/  MUFU.TANH R156, R156 ;  /* 0x0000009c009c7308 */ /* 0x000eb00000002400 */
[----:B------:R-:W2:Y:S01]  /*4b40*/  MUFU.TANH R159, R159 ;  /* 0x0000009f009f7308 */ /* 0x000ea20000002400 */
[----:B---3--:R-:W-:-:S05]  /*4b50*/  FMNMX.FTZ R181, R208, R181, !PT ;  /* 0x000000b5d0b57209 */ /* 0x008fca0007810000 */
[C---:B------:R-:W-:Y:S01]  /*4b60*/  FADD.FTZ R6, -R181.reuse, R6 ;  /* 0x00000006b5067221 */ /* 0x040fe20000010100 */
[----:B------:R-:W-:-:S01]  /*4b70*/  FFMA.FTZ R207, R181, R206, -8 ;  /* 0xc1000000b5cf7423 */ /* 0x000fc200000100ce */
[----:B------:R-:W3:Y:S02]  /*4b80*/  MUFU.TANH R160, R160 ;  /* 0x000000a000a07308 */ /* 0x000ee40000002400 */
[----:B------:R-:W-:Y:S01]  /*4b90*/  FMUL.FTZ R209, R6, UR10 ;  /* 0x0000000a06d17c20 */ /* 0x000fe20008410000 */
[--C-:B------:R-:W-:Y:S01]  /*4ba0*/  FFMA.FTZ R6, R7, UR10, -R207.reuse ;  /* 0x0000000a07067c23 */ /* 0x100fe200080108cf */
[----:B------:R-:W-:-:S01]  /*4bb0*/  FFMA.FTZ R7, R8, UR10, -R207 ;  /* 0x0000000a08077c23 */ /* 0x000fc200080108cf */
[--C-:B------:R-:W-:Y:S01]  /*4bc0*/  FFMA.FTZ R8, R15, UR10, -R207.reuse ;  /* 0x0000000a0f087c23 */ /* 0x100fe200080108cf */
[----:B------:R-:W-:-:S01]  /*4bd0*/  FFMA.FTZ R15, R20, UR10, -R207 ;  /* 0x0000000a140f7c23 */ /* 0x000fc200080108cf */
[----:B------:R-:W-:Y:S01]  /*4be0*/  FMNMX.FTZ R20, R10, R5, !PT ;  /* 0x000000050a147209 */ /* 0x000fe20007810000 */
[----:B------:R-:W3:Y:S01]  /*4bf0*/  MUFU.TANH R163, R163 ;  /* 0x000000a300a37308 */ /* 0x000ee20000002400 */
[----:B------:R-:W-:-:S01]  /*4c00*/  FFMA.FTZ R208, R157, UR10, -R207 ;  /* 0x0000000a9dd07c23 */ /* 0x000fc200080108cf */
[--C-:B------:R-:W-:Y:S01]  /*4c10*/  FFMA.FTZ R210, R165, UR10, -R207.reuse ;  /* 0x0000000aa5d27c23 */ /* 0x100fe200080108cf */
[----:B-1----:R-:W-:Y:S01]  /*4c20*/  FMNMX.FTZ R20, R9, R20, !PT ;  /* 0x0000001409147209 */ /* 0x002fe20007810000 */
[--C-:B------:R-:W-:Y:S01]  /*4c30*/  FFMA.FTZ R213, R170, UR10, -R207.reuse ;  /* 0x0000000aaad57c23 */ /* 0x100fe200080108cf */
[----:B------:R-:W-:-:S01]  /*4c40*/  FFMA.FTZ R174, R174, UR10, -R207 ;  /* 0x0000000aaeae7c23 */ /* 0x000fc200080108cf */
[--C-:B------:R-:W-:Y:S01]  /*4c50*/  FFMA.FTZ R11, R11, UR10, -R207.reuse ;  /* 0x0000000a0b0b7c23 */ /* 0x100fe200080108cf */
[----:B----4-:R-:W-:Y:S01]  /*4c60*/  FMNMX.FTZ R211, R13, R20, !PT ;  /* 0x000000140dd37209 */ /* 0x010fe20007810000 */
[----:B------:R-:W1:Y:S01]  /*4c70*/  MUFU.TANH R164, R164 ;  /* 0x000000a400a47308 */ /* 0x000e620000002400 */
[----:B------:R-:W-:-:S01]  /*4c80*/  FFMA.FTZ R12, R12, UR10, -R207 ;  /* 0x0000000a0c0c7c23 */ /* 0x000fc200080108cf */
[--C-:B------:R-:W-:Y:S01]  /*4c90*/  FFMA.FTZ R215, R178, UR10, -R207.reuse ;  /* 0x0000000ab2d77c23 */ /* 0x100fe200080108cf */
[----:B-----5:R-:W-:Y:S01]  /*4ca0*/  FMNMX.FTZ R20, R14, R211, !PT ;  /* 0x000000d30e147209 */ /* 0x020fe20007810000 */
[--C-:B------:R-:W-:Y:S01]  /*4cb0*/  FFMA.FTZ R178, R190, UR10, -R207.reuse ;  /* 0x0000000abeb27c23 */ /* 0x100fe200080108cf */
[----:B------:R-:W-:-:S01]  /*4cc0*/  FFMA.FTZ R153, R153, UR10, -R207 ;  /* 0x0000000a99997c23 */ /* 0x000fc200080108cf */
[----:B------:R-:W-:Y:S01]  /*4cd0*/  FFMA.FTZ R154, R154, UR10, -R207 ;  /* 0x0000000a9a9a7c23 */ /* 0x000fe200080108cf */
[----:B0-----:R-:W-:Y:S01]  /*4ce0*/  FMNMX.FTZ R211, R21, R20, !PT ;  /* 0x0000001415d37209 */ /* 0x001fe20007810000 */
[----:B------:R-:W0:Y:S03]  /*4cf0*/  MUFU.TANH R167, R167 ;  /* 0x000000a700a77308 */ /* 0x000e260000002400 */
[----:B--2---:R-:W-:-:S04]  /*4d00*/  FMNMX.FTZ R20, R152, R211, !PT ;  /* 0x000000d398147209 */ /* 0x004fc80007810000 */
[----:B------:R-:W-:Y:S01]  /*4d10*/  FMNMX.FTZ R157, R155, R20, !PT ;  /* 0x000000149b9d7209 */ /* 0x000fe20007810000 */
[----:B------:R-:W2:Y:S03]  /*4d20*/  MUFU.TANH R168, R168 ;  /* 0x000000a800a87308 */ /* 0x000ea60000002400 */
[----:B------:R-:W-:Y:S01]  /*4d30*/  FMNMX.FTZ R206, R156, R157, !PT ;  /* 0x0000009d9cce7209 */ /* 0x000fe20007810000 */
[----:B------:R-:W-:-:S03]  /*4d40*/  FFMA.FTZ R157, R158, UR10, -R207 ;  /* 0x0000000a9e9d7c23 */ /* 0x000fc600080108cf */
[----:B------:R-:W-:Y:S01]  /*4d50*/  FMNMX.FTZ R211, R159, R206, !PT ;  /* 0x000000ce9fd37209 */ /* 0x000fe20007810000 */
[----:B------:R-:W4:Y:S01]  /*4d60*/  MUFU.TANH R171, R171 ;  /* 0x000000ab00ab7308 */ /* 0x000f220000002400 */
[----:B------:R-:W-:-:S02]  /*4d70*/  FFMA.FTZ R206, R161, UR10, -R207 ;  /* 0x0000000aa1ce7c23 */ /* 0x000fc400080108cf */
[----:B---3--:R-:W-:Y:S01]  /*4d80*/  FMNMX.FTZ R158, R160, R211, !PT ;  /* 0x000000d3a09e7209 */ /* 0x008fe20007810000 */
[----:B------:R-:W-:-:S03]  /*4d90*/  FFMA.FTZ R211, R162, UR10, -R207 ;  /* 0x0000000aa2d37c23 */ /* 0x000fc600080108cf */
[----:B------:R-:W-:Y:S01]  /*4da0*/  FMNMX.FTZ R161, R163, R158, !PT ;  /* 0x0000009ea3a17209 */ /* 0x000fe20007810000 */
[----:B------:R-:W3:Y:S03]  /*4db0*/  MUFU.TANH R172, R172 ;  /* 0x000000ac00ac7308 */ /* 0x000ee60000002400 */
[----:B-1----:R-:W-:-:S04]  /*4dc0*/  FMNMX.FTZ R158, R164, R161, !PT ;  /* 0x000000a1a49e7209 */ /* 0x002fc80007810000 */
[----:B0-----:R-:W-:Y:S01]  /*4dd0*/  FMNMX.FTZ R161, R167, R158, !PT ;  /* 0x0000009ea7a17209 */ /* 0x001fe20007810000 */
[----:B------:R-:W0:Y:S03]  /*4de0*/  MUFU.TANH R175, R175 ;  /* 0x000000af00af7308 */ /* 0x000e260000002400 */
[----:B--2---:R-:W-:-:S04]  /*4df0*/  FMNMX.FTZ R158, R168, R161, !PT ;  /* 0x000000a1a89e7209 */ /* 0x004fc80007810000 */
[----:B----4-:R-:W-:Y:S01]  /*4e00*/  FMNMX.FTZ R161, R171, R158, !PT ;  /* 0x0000009eaba17209 */ /* 0x010fe20007810000 */
[----:B------:R-:W1:Y:S03]  /*4e10*/  MUFU.TANH R176, R176 ;  /* 0x000000b000b07308 */ /* 0x000e660000002400 */
[----:B---3--:R-:W-:Y:S01]  /*4e20*/  FMNMX.FTZ R162, R172, R161, !PT ;  /* 0x000000a1aca27209 */ /* 0x008fe20007810000 */
[----:B------:R-:W-:-:S04]  /*4e30*/  FFMA.FTZ R161, R166, UR10, -R207 ;  /* 0x0000000aa6a17c23 */ /* 0x000fc800080108cf */
[----:B------:R-:W2:Y:S01]  /*4e40*/  MUFU.TANH R179, R179 ;  /* 0x000000b300b37308 */ /* 0x000ea20000002400 */
[----:B0-----:R-:W-:-:S07]  /*4e50*/  FMNMX.FTZ R165, R175, R162, !PT ;  /* 0x000000a2afa57209 */ /* 0x001fce0007810000 */
[----:B------:R-:W0:Y:S01]  /*4e60*/  MUFU.TANH R191, R191 ;  /* 0x000000bf00bf7308 */ /* 0x000e220000002400 */
[----:B-1----:R-:W-:-:S07]  /*4e70*/  FMNMX.FTZ R162, R176, R165, !PT ;  /* 0x000000a5b0a27209 */ /* 0x002fce0007810000 */
[----:B------:R-:W1:Y:S01]  /*4e80*/  MUFU.TANH R194, R194 ;  /* 0x000000c200c27308 */ /* 0x000e620000002400 */
[----:B--2---:R-:W-:-:S07]  /*4e90*/  FMNMX.FTZ R162, R179, R162, !PT ;  /* 0x000000a2b3a27209 */ /* 0x004fce0007810000 */
[----:B------:R-:W2:Y:S01]  /*4ea0*/  MUFU.TANH R195, R195 ;  /* 0x000000c300c37308 */ /* 0x000ea20000002400 */
[----:B0-----:R-:W-:-:S07]  /*4eb0*/  FMNMX.FTZ R165, R191, R162, !PT ;  /* 0x000000a2bfa57209 */ /* 0x001fce0007810000 */
[----:B------:R-:W0:Y:S01]  /*4ec0*/  MUFU.TANH R196, R196 ;  /* 0x000000c400c47308 */ /* 0x000e220000002400 */
[----:B-1----:R-:W-:-:S07]  /*4ed0*/  FMNMX.FTZ R162, R194, R165, !PT ;  /* 0x000000a5c2a27209 */ /* 0x002fce0007810000 */
[----:B------:R-:W1:Y:S01]  /*4ee0*/  MUFU.TANH R197, R197 ;  /* 0x000000c500c57308 */ /* 0x000e620000002400 */
[----:B--2---:R-:W-:Y:S01]  /*4ef0*/  FMNMX.FTZ R165, R195, R162, !PT ;  /* 0x000000a2c3a57209 */ /* 0x004fe20007810000 */
[--C-:B------:R-:W-:Y:S01]  /*4f00*/  FFMA.FTZ R162, R173, UR10, -R207.reuse ;  /* 0x0000000aada27c23 */ /* 0x100fe200080108cf */
[----:B------:R-:W-:-:S01]  /*4f10*/  FFMA.FTZ R173, R185, UR10, -R207 ;  /* 0x0000000ab9ad7c23 */ /* 0x000fc200080108cf */
[----:B------:R-:W-:-:S04]  /*4f20*/  FFMA.FTZ R185, R188, UR10, -R207 ;  /* 0x0000000abcb97c23 */ /* 0x000fc800080108cf */
[----:B------:R-:W2:Y:S01]  /*4f30*/  MUFU.TANH R198, R198 ;  /* 0x000000c600c67308 */ /* 0x000ea20000002400 */
[----:B0-----:R-:W-:-:S07]  /*4f40*/  FMNMX.FTZ R166, R196, R165, !PT ;  /* 0x000000a5c4a67209 */ /* 0x001fce0007810000 */
[----:B------:R-:W0:Y:S01]  /*4f50*/  MUFU.TANH R199, R199 ;  /* 0x000000c700c77308 */ /* 0x000e220000002400 */
[----:B-1----:R-:W-:-:S07]  /*4f60*/  FMNMX.FTZ R165, R197, R166, !PT ;  /* 0x000000a6c5a57209 */ /* 0x002fce0007810000 */
[----:B------:R-:W1:Y:S01]  /*4f70*/  MUFU.TANH R200, R200 ;  /* 0x000000c800c87308 */ /* 0x000e620000002400 */
[----:B--2---:R-:W-:-:S07]  /*4f80*/  FMNMX.FTZ R166, R198, R165, !PT ;  /* 0x000000a5c6a67209 */ /* 0x004fce0007810000 */
[----:B------:R-:W2:Y:S08]  /*4f90*/  MUFU.TANH R201, R201 ;  /* 0x000000c900c97308 */ /* 0x000eb00000002400 */
[----:B------:R-:W3:Y:S08]  /*4fa0*/  MUFU.TANH R202, R202 ;  /* 0x000000ca00ca7308 */ /* 0x000ef00000002400 */
[----:B------:R4:W-:Y:S08]  /*4fb0*/  MUFU.EX2 R20, R208 ;  /* 0x000000d000147308 */ /* 0x0009f00000000800 */
[----:B------:R-:W5:Y:S01]  /*4fc0*/  MUFU.TANH R203, R203 ;  /* 0x000000cb00cb7308 */ /* 0x000f620000002400 */
[----:B----4-:R-:W-:-:S01]  /*4fd0*/  FFMA.FTZ R208, R169, UR10, -R207 ;  /* 0x0000000aa9d07c23 */ /* 0x010fc200080108cf */
[----:B0-----:R-:W-:-:S04]  /*4fe0*/  FMNMX.FTZ R169, R199, R166, !PT ;  /* 0x000000a6c7a97209 */ /* 0x001fc80007810000 */
[----:B-1----:R-:W-:Y:S02]  /*4ff0*/  FMNMX.FTZ R166, R200, R169, !PT ;  /* 0x000000a9c8a67209 */ /* 0x002fe40007810000 */
[----:B------:R-:W0:Y:S02]  /*5000*/  MUFU.TANH R204, R204 ;  /* 0x000000cc00cc7308 */ /* 0x000e240000002400 */
[----:B--2---:R-:W-:-:S04]  /*5010*/  FMNMX.FTZ R169, R201, R166, !PT ;  /* 0x000000a6c9a97209 */ /* 0x004fc80007810000 */
[----:B---3--:R-:W-:Y:S02]  /*5020*/  FMNMX.FTZ R166, R202, R169, !PT ;  /* 0x000000a9caa67209 */ /* 0x008fe40007810000 */
[----:B------:R-:W1:Y:S02]  /*5030*/  MUFU.TANH R205, R205 ;  /* 0x000000cd00cd7308 */ /* 0x000e640000002400 */
[----:B-----5:R-:W-:Y:S01]  /*5040*/  FMNMX.FTZ R169, R203, R166, !PT ;  /* 0x000000a6cba97209 */ /* 0x020fe20007810000 */
[--C-:B------:R-:W-:Y:S01]  /*5050*/  FFMA.FTZ R166, R180, UR10, -R207.reuse ;  /* 0x0000000ab4a67c23 */ /* 0x100fe200080108cf */
[----:B------:R-:W-:-:S01]  /*5060*/  FFMA.FTZ R180, R183, UR10, -R207 ;  /* 0x0000000ab7b47c23 */ /* 0x000fc200080108cf */
[--C-:B------:R-:W-:Y:S01]  /*5070*/  FFMA.FTZ R183, R184, UR10, -R207.reuse ;  /* 0x0000000ab8b77c23 */ /* 0x100fe200080108cf */
[----:B------:R-:W-:-:S02]  /*5080*/  FFMA.FTZ R184, R192, UR10, -R207 ;  /* 0x0000000ac0b87c23 */ /* 0x000fc400080108cf */
[----:B------:R2:W-:Y:S01]  /*5090*/  MUFU.EX2 R158, R210 ;  /* 0x000000d2009e7308 */ /* 0x0005e20000000800 */
[----:B0-----:R-:W-:Y:S01]  /*50a0*/  FMNMX.FTZ R170, R204, R169, !PT ;  /* 0x000000a9ccaa7209 */ /* 0x001fe20007810000 */
[--C-:B------:R-:W-:Y:S01]  /*50b0*/  FFMA.FTZ R169, R182, UR10, -R207.reuse ;  /* 0x0000000ab6a97c23 */ /* 0x100fe200080108cf */
[----:B------:R-:W-:-:S05]  /*50c0*/  FFMA.FTZ R182, R187, UR10, -R207 ;  /* 0x0000000abbb67c23 */ /* 0x000fca00080108cf */
[----:B------:R0:W-:Y:S01]  /*50d0*/  MUFU.EX2 R165, R174 ;  /* 0x000000ae00a57308 */ /* 0x0001e20000000800 */
[----:B-1----:R-:W-:Y:S01]  /*50e0*/  FMNMX.FTZ R170, R205, R170, !PT ;  /* 0x000000aacdaa7209 */ /* 0x002fe20007810000 */
[----:B--2---:R-:W-:-:S04]  /*50f0*/  FFMA.FTZ R210, R177, UR10, -R207 ;  /* 0x0000000ab1d27c23 */ /* 0x004fc800080108cf */
[----:B------:R-:W1:Y:S02]  /*5100*/  SHFL.BFLY PT, R177, R170, 0x2, 0x1f ;  /* 0x0c401f00aab17f89 */ /* 0x000e6400000e0000 */
[----:B------:R-:W2:Y:S01]  /*5110*/  MUFU.EX2 R209, R209 ;  /* 0x000000d100d17308 */ /* 0x000ea20000000800 */
[----:B0-----:R-:W-:-:S07]  /*5120*/  FFMA.FTZ R174, R186, UR10, -R207 ;  /* 0x0000000abaae7c23 */ /* 0x001fce00080108cf */
[----:B------:R-:W0:Y:S08]  /*5130*/  MUFU.EX2 R6, R6 ;  /* 0x0000000600067308 */ /* 0x000e300000000800 */
[----:B------:R-:W3:Y:S01]  /*5140*/  MUFU.EX2 R7, R7 ;  /* 0x0000000700077308 */ /* 0x000ee20000000800 */
[-C--:B--2---:R-:W-:Y:S01]  /*5150*/  FMUL.FTZ R24, R24, R209.reuse ;  /* 0x000000d118187220 */ /* 0x084fe20000410000 */
[-C--:B------:R-:W-:Y:S01]  /*5160*/  FMUL.FTZ R25, R25, R209.reuse ;  /* 0x000000d119197220 */ /* 0x080fe20000410000 */
[-C--:B------:R-:W-:Y:S01]  /*5170*/  FMUL.FTZ R28, R28, R209.reuse ;  /* 0x000000d11c1c7220 */ /* 0x080fe20000410000 */
[-C--:B------:R-:W-:Y:S01]  /*5180*/  FMUL.FTZ R29, R29, R209.reuse ;  /* 0x000000d11d1d7220 */ /* 0x080fe20000410000 */
[----:B------:R-:W-:Y:S01]  /*5190*/  FMUL.FTZ R32, R32, R209 ;  /* 0x000000d120207220 */ /* 0x000fe20000410000 */
[----:B-1----:R-:W-:Y:S01]  /*51a0*/  FMNMX.FTZ R186, R170, R177, !PT ;  /* 0x000000b1aaba7209 */ /* 0x002fe20007810000 */
[----:B------:R-:W-:-:S01]  /*51b0*/  FFMA.FTZ R177, R189, UR10, -R207 ;  /* 0x0000000abdb17c23 */ /* 0x000fc200080108cf */
[----:B------:R-:W-:Y:S01]  /*51c0*/  IMAD.U32 R189, RZ, RZ, UR10 ;  /* 0x0000000affbd7e24 */ /* 0x000fe2000f8e00ff */
[----:B------:R-:W1:Y:S01]  /*51d0*/  MUFU.EX2 R11, R11 ;  /* 0x0000000b000b7308 */ /* 0x000e620000000800 */
[----:B0-----:R-:W-:-:S01]  /*51e0*/  FFMA.FTZ R4, R209, R4, R6 ;  /* 0x00000004d1047223 */ /* 0x001fc20000010006 */
[----:B------:R-:W0:Y:S01]  /*51f0*/  SHFL.BFLY PT, R187, R186, 0x1, 0x1f ;  /* 0x0c201f00babb7f89 */ /* 0x000e2200000e0000 */
[-C--:B------:R-:W-:Y:S01]  /*5200*/  FMUL.FTZ R33, R33, R209.reuse ;  /* 0x000000d121217220 */ /* 0x080fe20000410000 */
[-C--:B------:R-:W-:Y:S01]  /*5210*/  FMUL.FTZ R36, R36, R209.reuse ;  /* 0x000000d124247220 */ /* 0x080fe20000410000 */
[-C--:B------:R-:W-:Y:S01]  /*5220*/  FMUL.FTZ R37, R37, R209.reuse ;  /* 0x000000d125257220 */ /* 0x080fe20000410000 */
[-C--:B------:R-:W-:Y:S01]  /*5230*/  FMUL.FTZ R40, R40, R209.reuse ;  /* 0x000000d128287220 */ /* 0x080fe20000410000 */
[----:B------:R-:W-:Y:S01]  /*5240*/  FMUL.FTZ R41, R41, R209 ;  /* 0x000000d129297220 */ /* 0x000fe20000410000 */
[----:B------:R-:W2:Y:S01]  /*5250*/  MUFU.EX2 R12, R12 ;  /* 0x0000000c000c7308 */ /* 0x000ea20000000800 */
[----:B---3--:R-:W-:-:S01]  /*5260*/  FADD.FTZ R4, R7, R4 ;  /* 0x0000000407047221 */ /* 0x008fc20000010000 */
[-C--:B------:R-:W-:Y:S01]  /*5270*/  FMUL.FTZ R44, R44, R209.reuse ;  /* 0x000000d12c2c7220 */ /* 0x080fe20000410000 */
[-C--:B------:R-:W-:Y:S01]  /*5280*/  FMUL.FTZ R45, R45, R209.reuse ;  /* 0x000000d12d2d7220 */ /* 0x080fe20000410000 */
[-C--:B------:R-:W-:Y:S01]  /*5290*/  FMUL.FTZ R48, R48, R209.reuse ;  /* 0x000000d130307220 */ /* 0x080fe20000410000 */
[-C--:B------:R-:W-:Y:S01]  /*52a0*/  FMUL.FTZ R49, R49, R209.reuse ;  /* 0x000000d131317220 */ /* 0x080fe20000410000 */
[-C--:B------:R-:W-:Y:S01]  /*52b0*/  FMUL.FTZ R52, R52, R209.reuse ;  /* 0x000000d134347220 */ /* 0x080fe20000410000 */
[-C--:B------:R-:W-:Y:S01]  /*52c0*/  FMUL.FTZ R53, R53, R209.reuse ;  /* 0x000000d135357220 */ /* 0x080fe20000410000 */
[----:B------:R-:W3:Y:S01]  /*52d0*/  MUFU.EX2 R8, R8 ;  /* 0x0000000800087308 */ /* 0x000ee20000000800 */
[-C--:B------:R-:W-:Y:S01]  /*52e0*/  FMUL.FTZ R56, R56, R209.reuse ;  /* 0x000000d138387220 */ /* 0x080fe20000410000 */
[-C--:B------:R-:W-:Y:S01]  /*52f0*/  FMUL.FTZ R57, R57, R209.reuse ;  /* 0x000000d139397220 */ /* 0x080fe20000410000 */
[-C--:B------:R-:W-:Y:S01]  /*5300*/  FMUL.FTZ R60, R60, R209.reuse ;  /* 0x000000d13c3c7220 */ /* 0x080fe20000410000 */
[-C--:B------:R-:W-:Y:S01]  /*5310*/  FMUL.FTZ R61, R61, R209.reuse ;  /* 0x000000d13d3d7220 */ /* 0x080fe20000410000 */
[-C--:B------:R-:W-:Y:S01]  /*5320*/  FMUL.FTZ R64, R64, R209.reuse ;  /* 0x000000d140407220 */ /* 0x080fe20000410000 */
[-C--:B------:R-:W-:Y:S01]  /*5330*/  FMUL.FTZ R65, R65, R209.reuse ;  /* 0x000000d141417220 */ /* 0x080fe20000410000 */
[-C--:B------:R-:W-:Y:S01]  /*5340*/  FMUL.FTZ R68, R68, R209.reuse ;  /* 0x000000d144447220 */ /* 0x080fe20000410000 */
[----:B------:R-:W4:Y:S01]  /*5350*/  MUFU.EX2 R15, R15 ;  /* 0x0000000f000f7308 */ /* 0x000f220000000800 */
[----:B------:R-:W-:Y:S01]  /*5360*/  FMUL.FTZ R69, R69, R209 ;  /* 0x000000d145457220 */ /* 0x000fe20000410000 */
[----:B0-----:R-:W-:Y:S01]  /*5370*/  FMNMX.FTZ R170, R186, R187, !PT ;  /* 0x000000bbbaaa7209 */ /* 0x001fe20007810000 */
[----:B------:R-:W-:-:S01]  /*5380*/  FFMA.FTZ R187, R193, UR10, -R207 ;  /* 0x0000000ac1bb7c23 */ /* 0x000fc200080108cf */
[-C--:B------:R-:W-:Y:S01]  /*5390*/  FMUL.FTZ R72, R72, R209.reuse ;  /* 0x000000d148487220 */ /* 0x080fe20000410000 */
[-C--:B------:R-:W-:Y:S01]  /*53a0*/  FMUL.FTZ R73, R73, R209.reuse ;  /* 0x000000d149497220 */ /* 0x080fe20000410000 */
[----:B------:R-:W-:Y:S01]  /*53b0*/  FMUL.FTZ R76, R76, R209 ;  /* 0x000000d14c4c7220 */ /* 0x000fe20000410000 */
[----:B------:R-:W-:-:S01]  /*53c0*/  FADD.FTZ R5, -R170, R5 ;  /* 0x00000005aa057221 */ /* 0x000fc20000010100 */
[----:B------:R-:W-:Y:S01]  /*53d0*/  FFMA.FTZ R186, R170, R189, -8 ;  /* 0xc1000000aaba7423 */ /* 0x000fe200000100bd */
[----:B------:R-:W-:Y:S01]  /*53e0*/  MUFU.EX2 R153, R153 ;  /* 0x0000009900997308 */ /* 0x000fe20000000800 */
[----:B------:R-:W-:Y:S01]  /*53f0*/  FMUL.FTZ R77, R77, R209 ;  /* 0x000000d14d4d7220 */ /* 0x000fe20000410000 */
[----:B------:R-:W-:Y:S01]  /*5400*/  FMUL.FTZ R188, R5, UR10 ;  /* 0x0000000a05bc7c20 */ /* 0x000fe20008410000 */
[----:B------:R-:W-:-:S01]  /*5410*/  FFMA.FTZ R5, R10, UR10, -R186 ;  /* 0x0000000a0a057c23 */ /* 0x000fc200080108ba */
[--C-:B------:R-:W-:Y:S01]  /*5420*/  FFMA.FTZ R10, R9, UR10, -R186.reuse ;  /* 0x0000000a090a7c23 */ /* 0x100fe200080108ba */
[----:B------:R-:W-:-:S01]  /*5430*/  FFMA.FTZ R13, R13, UR10, -R186 ;  /* 0x0000000a0d0d7c23 */ /* 0x000fc200080108ba */
[--C-:B------:R-:W-:Y:S01]  /*5440*/  FFMA.FTZ R190, R14, UR10, -R186.reuse ;  /* 0x0000000a0ebe7c23 */ /* 0x100fe200080108ba */
[----:B------:R-:W-:-:S01]  /*5450*/  FFMA.FTZ R9, R21, UR10, -R186 ;  /* 0x0000000a15097c23 */ /* 0x000fc200080108ba */
[----:B------:R-:W-:Y:S01]  /*5460*/  MUFU.EX2 R188, R188 ;  /* 0x000000bc00bc7308 */ /* 0x000fe20000000800 */
[----:B------:R-:W-:-:S01]  /*5470*/  FFMA.FTZ R14, R152, UR10, -R186 ;  /* 0x0000000a980e7c23 */ /* 0x000fc200080108ba */
[--C-:B------:R-:W-:Y:S01]  /*5480*/  FFMA.FTZ R21, R159, UR10, -R186.reuse ;  /* 0x0000000a9f157c23 */ /* 0x100fe200080108ba */
[----:B------:R-:W-:-:S01]  /*5490*/  FFMA.FTZ R152, R155, UR10, -R186 ;  /* 0x0000000a9b987c23 */ /* 0x000fc200080108ba */
[--C-:B------:R-:W-:Y:S01]  /*54a0*/  FFMA.FTZ R159, R167, UR10, -R186.reuse ;  /* 0x0000000aa79f7c23 */ /* 0x100fe200080108ba */
[----:B------:R-:W-:-:S01]  /*54b0*/  FFMA.FTZ R167, R175, UR10, -R186 ;  /* 0x0000000aafa77c23 */ /* 0x000fc200080108ba */
[----:B-1----:R-:W-:Y:S01]  /*54c0*/  FADD.FTZ R175, R11, R4 ;  /* 0x000000040baf7221 */ /* 0x002fe20000010000 */
[----:B------:R-:W-:-:S01]  /*54d0*/  FFMA.FTZ R155, R156, UR10, -R186 ;  /* 0x0000000a9c9b7c23 */ /* 0x000fc200080108ba */
[----:B------:R-:W0:Y:S01]  /*54e0*/  MUFU.EX2 R5, R5 ;  /* 0x0000000500057308 */ /* 0x000e220000000800 */
[----:B------:R-:W-:-:S01]  /*54f0*/  FFMA.FTZ R156, R163, UR10, -R186 ;  /* 0x0000000aa39c7c23 */ /* 0x000fc200080108ba */
[--C-:B------:R-:W-:Y:S01]  /*5500*/  FFMA.FTZ R163, R164, UR10, -R186.reuse ;  /* 0x0000000aa4a37c23 */ /* 0x100fe200080108ba */
[----:B------:R-:W-:-:S01]  /*5510*/  FFMA.FTZ R164, R168, UR10, -R186 ;  /* 0x0000000aa8a47c23 */ /* 0x000fc200080108ba */
[----:B--2---:R-:W-:Y:S01]  /*5520*/  FADD.FTZ R175, R12, R175 ;  /* 0x000000af0caf7221 */ /* 0x004fe20000010000 */
[----:B------:R-:W-:-:S01]  /*5530*/  FFMA.FTZ R168, R171, UR10, -R186 ;  /* 0x0000000aaba87c23 */ /* 0x000fc200080108ba */
[--C-:B------:R-:W-:Y:S01]  /*5540*/  FFMA.FTZ R171, R172, UR10, -R186.reuse ;  /* 0x0000000aacab7c23 */ /* 0x100fe200080108ba */
[----:B------:R-:W-:-:S01]  /*5550*/  FFMA.FTZ R172, R176, UR10, -R186 ;  /* 0x0000000ab0ac7c23 */ /* 0x000fc200080108ba */
[----:B------:R-:W1:Y:S01]  /*5560*/  MUFU.EX2 R10, R10 ;  /* 0x0000000a000a7308 */ /* 0x000e620000000800 */
[----:B------:R-:W-:Y:S01]  /*5570*/  F2FP.SATFINITE.E4M3.F32.PACK_AB_MERGE_C R11, R12, R11, RZ ;  /* 0x0000000b0c0b723e */ /* 0x000fe200048070ff */
[----:B---3--:R-:W-:Y:S01]  /*5580*/  FADD.FTZ R176, R8, R175 ;  /* 0x000000af08b07221 */ /* 0x008fe20000010000 */
[----:B------:R-:W-:-:S01]  /*5590*/  FFMA.FTZ R160, R160, UR10, -R186 ;  /* 0x0000000aa0a07c23 */ /* 0x000fc200080108ba */
[--C-:B------:R-:W-:Y:S01]  /*55a0*/  FFMA.FTZ R179, R179, UR10, -R186.reuse ;  /* 0x0000000ab3b37c23 */ /* 0x100fe200080108ba */
[----:B------:R-:W-:-:S01]  /*55b0*/  FFMA.FTZ R191, R191, UR10, -R186 ;  /* 0x0000000abfbf7c23 */ /* 0x000fc200080108ba */
[----:B----4-:R-:W-:Y:S01]  /*55c0*/  FADD.FTZ R176, R15, R176 ;  /* 0x000000b00fb07221 */ /* 0x010fe20000010000 */
[----:B------:R-:W-:-:S01]  /*55d0*/  FFMA.FTZ R194, R194, UR10, -R186 ;  /* 0x0000000ac2c27c23 */ /* 0x000fc200080108ba */
[----:B------:R-:W2:Y:S01]  /*55e0*/  MUFU.EX2 R13, R13 ;  /* 0x0000000d000d7308 */ /* 0x000ea20000000800 */
[----:B0-----:R-:W-:-:S01]  /*55f0*/  FFMA.FTZ R3, R188, R3, R5 ;  /* 0x00000003bc037223 */ /* 0x001fc20000010005 */
[----:B------:R-:W-:Y:S01]  /*5600*/  FADD.FTZ R175, R153, R176 ;  /* 0x000000b099af7221 */ /* 0x000fe20000010000 */
[----:B------:R-:W-:-:S01]  /*5610*/  FFMA.FTZ R195, R195, UR10, -R186 ;  /* 0x0000000ac3c37c23 */ /* 0x000fc200080108ba */
[--C-:B------:R-:W-:Y:S01]  /*5620*/  FFMA.FTZ R196, R196, UR10, -R186.reuse ;  /* 0x0000000ac4c47c23 */ /* 0x100fe200080108ba */
[----:B------:R-:W-:-:S01]  /*5630*/  FFMA.FTZ R197, R197, UR10, -R186 ;  /* 0x0000000ac5c57c23 */ /* 0x000fc200080108ba */
[--C-:B------:R-:W-:Y:S01]  /*5640*/  FFMA.FTZ R198, R198, UR10, -R186.reuse ;  /* 0x0000000ac6c67c23 */ /* 0x100fe200080108ba */
[----:B------:R-:W-:-:S01]  /*5650*/  FFMA.FTZ R199, R199, UR10, -R186 ;  /* 0x0000000ac7c77c23 */ /* 0x000fc200080108ba */
[----:B------:R-:W0:Y:S01]  /*5660*/  MUFU.EX2 R190, R190 ;  /* 0x000000be00be7308 */ /* 0x000e220000000800 */
[----:B-1----:R-:W-:-:S01]  /*5670*/  FADD.FTZ R4, R10, R3 ;  /* 0x000000030a047221 */ /* 0x002fc20000010000 */
[--C-:B------:R-:W-:Y:S01]  /*5680*/  FFMA.FTZ R200, R200, UR10, -R186.reuse ;  /* 0x0000000ac8c87c23 */ /* 0x100fe200080108ba */
[----:B------:R-:W-:-:S01]  /*5690*/  FFMA.FTZ R201, R201, UR10, -R186 ;  /* 0x0000000ac9c97c23 */ /* 0x000fc200080108ba */
[--C-:B------:R-:W-:Y:S01]  /*56a0*/  FFMA.FTZ R202, R202, UR10, -R186.reuse ;  /* 0x0000000acaca7c23 */ /* 0x100fe200080108ba */
[----:B------:R-:W-:-:S01]  /*56b0*/  FFMA.FTZ R203, R203, UR10, -R186 ;  /* 0x0000000acbcb7c23 */ /* 0x000fc200080108ba */
[--C-:B------:R-:W-:Y:S01]  /*56c0*/  FFMA.FTZ R204, R204, UR10, -R186.reuse ;  /* 0x0000000acccc7c23 */ /* 0x100fe200080108ba */
[----:B------:R-:W-:-:S01]  /*56d0*/  FFMA.FTZ R186, R205, UR10, -R186 ;  /* 0x0000000acdba7c23 */ /* 0x000fc200080108ba */
[----:B------:R-:W1:Y:S01]  /*56e0*/  MUFU.EX2 R9, R9 ;  /* 0x0000000900097308 */ /* 0x000e620000000800 */
[----:B--2---:R-:W-:-:S01]  /*56f0*/  FADD.FTZ R3, R13, R4 ;  /* 0x000000040d037221 */ /* 0x004fc20000010000 */
[-C--:B------:R-:W-:Y:S01]  /*5700*/  FMUL.FTZ R80, R80, R209.reuse ;  /* 0x000000d150507220 */ /* 0x080fe20000410000 */
[-C--:B------:R-:W-:Y:S01]  /*5710*/  FMUL.FTZ R81, R81, R209.reuse ;  /* 0x000000d151517220 */ /* 0x080fe20000410000 */
[-C--:B------:R-:W-:Y:S01]  /*5720*/  FMUL.FTZ R84, R84, R209.reuse ;  /* 0x000000d154547220 */ /* 0x080fe20000410000 */
[-C--:B------:R-:W-:Y:S01]  /*5730*/  FMUL.FTZ R85, R85, R209.reuse ;  /* 0x000000d155557220 */ /* 0x080fe20000410000 */
[-C--:B------:R-:W-:Y:S01]  /*5740*/  FMUL.FTZ R88, R88, R209.reuse ;  /* 0x000000d158587220 */ /* 0x080fe20000410000 */
[----:B------:R-:W-:Y:S01]  /*5750*/  FMUL.FTZ R89, R89, R209 ;  /* 0x000000d159597220 */ /* 0x000fe20000410000 */
[----:B------:R-:W2:Y:S01]  /*5760*/  MUFU.EX2 R14, R14 ;  /* 0x0000000e000e7308 */ /* 0x000ea20000000800 */
[----:B0-----:R-:W-:-:S01]  /*5770*/  FADD.FTZ R12, R190, R3 ;  /* 0x00000003be0c7221 */ /* 0x001fc20000010000 */
[----:B------:R-:W-:Y:S01]  /*5780*/  F2FP.SATFINITE.E4M3.F32.PACK_AB_MERGE_C R13, R190, R13, RZ ;  /* 0x0000000dbe0d723e */ /* 0x000fe200048070ff */
[-C--:B------:R-:W-:Y:S01]  /*5790*/  FMUL.FTZ R92, R92, R209.reuse ;  /* 0x000000d15c5c7220 */ /* 0x080fe20000410000 */
[-C--:B------:R-:W-:Y:S01]  /*57a0*/  FMUL.FTZ R93, R93, R209.reuse ;  /* 0x000000d15d5d7220 */ /* 0x080fe20000410000 */
[-C--:B------:R-:W-:Y:S01]  /*57b0*/  FMUL.FTZ R96, R96, R209.reuse ;  /* 0x000000d160607220 */ /* 0x080fe20000410000 */
[-C--:B------:R-:W-:Y:S01]  /*57c0*/  FMUL.FTZ R97, R97, R209.reuse ;  /* 0x000000d161617220 */ /* 0x080fe20000410000 */
[----:B------:R-:W-:Y:S01]  /*57d0*/  FMUL.FTZ R100, R100, R209 ;  /* 0x000000d164647220 */ /* 0x000fe20000410000 */
[----:B------:R-:W0:Y:S01]  /*57e0*/  MUFU.EX2 R154, R154 ;  /* 0x0000009a009a7308 */ /* 0x000e220000000800 */
[----:B-1----:R-:W-:-:S01]  /*57f0*/  FADD.FTZ R3, R9, R12 ;  /* 0x0000000c09037221 */ /* 0x002fc20000010000 */
[-C--:B------:R-:W-:Y:S01]  /*5800*/  FMUL.FTZ R101, R101, R209.reuse ;  /* 0x000000d165657220 */ /* 0x080fe20000410000 */
[-C--:B------:R-:W-:Y:S01]  /*5810*/  FMUL.FTZ R104, R104, R209.reuse ;  /* 0x000000d168687220 */ /* 0x080fe20000410000 */
[-C--:B------:R-:W-:Y:S01]  /*5820*/  FMUL.FTZ R105, R105, R209.reuse ;  /* 0x000000d169697220 */ /* 0x080fe20000410000 */
[-C--:B------:R-:W-:Y:S01]  /*5830*/  FMUL.FTZ R108, R108, R209.reuse ;  /* 0x000000d16c6c7220 */ /* 0x080fe20000410000 */
[-C--:B------:R-:W-:Y:S01]  /*5840*/  FMUL.FTZ R109, R109, R209.reuse ;  /* 0x000000d16d6d7220 */ /* 0x080fe20000410000 */
[----:B------:R-:W-:Y:S01]  /*5850*/  FMUL.FTZ R112, R112, R209 ;  /* 0x000000d170707220 */ /* 0x000fe20000410000 */
        /* <DEDUP_REMOVED lines=9> */
[C---:B0-----:R-:W-:Y:S01]  /*58f0*/  F2FP.SATFINITE.E4M3.F32.PACK_AB_MERGE_C R12, R154.reuse, R153, RZ ;  /* 0x000000999a0c723e */ /* 0x041fe200048070ff */
[----:B------:R-:W-:Y:S01]  /*5900*/  FADD.FTZ R175, R154, R175 ;  /* 0x000000af9aaf7221 */ /* 0x000fe20000010000 */
[-C--:B------:R-:W-:Y:S01]  /*5910*/  FMUL.FTZ R125, R125, R209.reuse ;  /* 0x000000d17d7d7220 */ /* 0x080fe20000410000 */
[-C--:B------:R-:W-:Y:S01]  /*5920*/  FMUL.FTZ R128, R128, R209.reuse ;  /* 0x000000d180807220 */ /* 0x080fe20000410000 */
[-C--:B------:R-:W-:Y:S01]  /*5930*/  FMUL.FTZ R129, R129, R209.reuse ;  /* 0x000000d181817220 */ /* 0x080fe20000410000 */
[----:B------:R-:W-:Y:S01]  /*5940*/  FADD.FTZ R176, R20, R175 ;  /* 0x000000af14b07221 */ /* 0x000fe20000010000 */
        /* <DEDUP_REMOVED lines=11> */
[----:B------:R-:W-:Y:S01]  /*5a00*/  F2FP.SATFINITE.E4M3.F32.PACK_AB_MERGE_C R155, R155, R152, RZ ;  /* 0x000000989b9b723e */ /* 0x000fe200048070ff */
[-C--:B------:R-:W-:Y:S01]  /*5a10*/  FMUL.FTZ R145, R145, R209.reuse ;  /* 0x000000d191917220 */ /* 0x080fe20000410000 */
[-C--:B------:R-:W-:Y:S01]  /*5a20*/  FMUL.FTZ R148, R148, R209.reuse ;  /* 0x000000d194947220 */ /* 0x080fe20000410000 */
[----:B------:R-:W-:Y:S01]  /*5a30*/  FMUL.FTZ R149, R149, R209 ;  /* 0x000000d195957220 */ /* 0x000fe20000410000 */
[-C--:B------:R-:W-:Y:S01]  /*5a40*/  FMUL.FTZ R26, R26, R188.reuse ;  /* 0x000000bc1a1a7220 */ /* 0x080fe20000410000 */
[----:B------:R-:W-:Y:S01]  /*5a50*/  FMUL.FTZ R27, R27, R188 ;  /* 0x000000bc1b1b7220 */ /* 0x000fe20000410000 */
[----:B------:R-:W2:Y:S01]  /*5a60*/  MUFU.EX2 R206, R206 ;  /* 0x000000ce00ce7308 */ /* 0x000ea20000000800 */
[----:B0-----:R-:W-:-:S01]  /*5a70*/  FADD.FTZ R153, R157, R176 ;  /* 0x000000b09d997221 */ /* 0x001fc20000010000 */
[-C--:B------:R-:W-:Y:S01]  /*5a80*/  FMUL.FTZ R30, R30, R188.reuse ;  /* 0x000000bc1e1e7220 */ /* 0x080fe20000410000 */
        /* <DEDUP_REMOVED lines=30> */
[C---:B-1----:R-:W-:Y:S01]  /*5c70*/  F2FP.SATFINITE.E4M3.F32.PACK_AB_MERGE_C R206, R211.reuse, R206, RZ ;  /* 0x000000ced3ce723e */ /* 0x042fe200048070ff */
[----:B------:R-:W-:Y:S01]  /*5c80*/  FADD.FTZ R211, R211, R152 ;  /* 0x00000098d3d37221 */ /* 0x000fe20000010000 */
[-C--:B------:R-:W-:Y:S01]  /*5c90*/  FMUL.FTZ R78, R78, R188.reuse ;  /* 0x000000bc4e4e7220 */ /* 0x080fe20000410000 */
[-C--:B------:R-:W-:Y:S01]  /*5ca0*/  FMUL.FTZ R79, R79, R188.reuse ;  /* 0x000000bc4f4f7220 */ /* 0x080fe20000410000 */
[-C--:B------:R-:W-:Y:S01]  /*5cb0*/  FMUL.FTZ R82, R82, R188.reuse ;  /* 0x000000bc52527220 */ /* 0x080fe20000410000 */
[----:B------:R-:W-:Y:S01]  /*5cc0*/  FADD.FTZ R154, R158, R211 ;  /* 0x000000d39e9a7221 */ /* 0x000fe20000010000 */
        /* <DEDUP_REMOVED lines=12> */
[----:B------:R-:W-:Y:S01]  /*5d90*/  FMUL.FTZ R98, R98, R188 ;  /* 0x000000bc62627220 */ /* 0x000fe20000410000 */
[----:B------:R-:W-:Y:S01]  /*5da0*/  F2FP.SATFINITE.E4M3.F32.PACK_AB_MERGE_C R156, R157, R20, R206 ;  /* 0x000000149d9c723e */ /* 0x000fe200048070ce */
[-C--:B------:R-:W-:Y:S01]  /*5db0*/  FMUL.FTZ R99, R99, R188.reuse ;  /* 0x000000bc63637220 */ /* 0x080fe20000410000 */
[----:B------:R-:W-:Y:S01]  /*5dc0*/  F2FP.SATFINITE.E4M3.F32.PACK_AB_MERGE_C R157, R160, R21, R163 ;  /* 0x00000015a09d723e */ /* 0x000fe200048070a3 */
        /* <DEDUP_REMOVED lines=35> */
[----:B------:R-:W-:Y:S01]  /*6000*/  FMUL.FTZ R151, R151, R188 ;  /* 0x000000bc97977220 */ /* 0x000fe20000410000 */
[----:B------:R-:W-:-:S05]  /*6010*/  F2FP.SATFINITE.E4M3.F32.PACK_AB_MERGE_C R155, R14, R9, R155 ;  /* 0x000000090e9b723e */ /* 0x000fca000480709b */
[----:B------:R-:W2:Y:S01]  /*6020*/  MUFU.EX2 R162, R162 ;  /* 0x000000a200a27308 */ /* 0x000ea20000000800 */
[----:B0-----:R-:W-:-:S01]  /*6030*/  FADD.FTZ R3, R213, R152 ;  /* 0x00000098d5037221 */ /* 0x001fc20000010000 */
[----:B------:R-:W-:-:S04]  /*6040*/  F2FP.SATFINITE.E4M3.F32.PACK_AB_MERGE_C R208, R213, R208, RZ ;  /* 0x000000d0d5d0723e */ /* 0x000fc800048070ff */
[----:B------:R-:W-:Y:S02]  /*6050*/  F2FP.SATFINITE.E4M3.F32.PACK_AB_MERGE_C R158, R161, R158, R208 ;  /* 0x0000009ea19e723e */ /* 0x000fe400048070d0 */
[----:B------:R-:W0:Y:S01]  /*6060*/  MUFU.EX2 R167, R167 ;  /* 0x000000a700a77308 */ /* 0x000e220000000800 */
[----:B-1----:R-:W-:-:S01]  /*6070*/  FADD.FTZ R154, R171, R154 ;  /* 0x0000009aab9a7221 */ /* 0x002fc20000010000 */
[----:B------:R-:W-:-:S04]  /*6080*/  F2FP.SATFINITE.E4M3.F32.PACK_AB_MERGE_C R168, R171, R168, RZ ;  /* 0x000000a8aba8723e */ /* 0x000fc800048070ff */
[----:B------:R-:W-:Y:S02]  /*6090*/  F2FP.SATFINITE.E4M3.F32.PACK_AB_MERGE_C R159, R164, R159, R168 ;  /* 0x0000009fa49f723e */ /* 0x000fe400048070a8 */
[----:B------:R-:W1:Y:S01]  /*60a0*/  MUFU.EX2 R172, R172 ;  /* 0x000000ac00ac7308 */ /* 0x000e620000000800 */
[----:B--2---:R-:W-:-:S04]  /*60b0*/  FADD.FTZ R152, R162, R3 ;  /* 0x00000003a2987221 */ /* 0x004fc80000010000 */
[----:B------:R-:W-:-:S03]  /*60c0*/  FADD.FTZ R153, R165, R152 ;  /* 0x00000098a5997221 */ /* 0x000fc60000010000 */
[----:B------:R-:W2:Y:S01]  /*60d0*/  MUFU.EX2 R210, R210 ;  /* 0x000000d200d27308 */ /* 0x000ea20000000800 */
[----:B0-----:R-:W-:-:S07]  /*60e0*/  FADD.FTZ R3, R167, R154 ;  /* 0x0000009aa7037221 */ /* 0x001fce0000010000 */
[----:B------:R-:W0:Y:S01]  /*60f0*/  MUFU.EX2 R179, R179 ;  /* 0x000000b300b37308 */ /* 0x000e220000000800 */
[----:B-1----:R-:W-:-:S07]  /*6100*/  FADD.FTZ R152, R172, R3 ;  /* 0x00000003ac987221 */ /* 0x002fce0000010000 */
[----:B------:R-:W1:Y:S01]  /*6110*/  MUFU.EX2 R215, R215 ;  /* 0x000000d700d77308 */ /* 0x000e620000000800 */
[----:B--2---:R-:W-:-:S07]  /*6120*/  FADD.FTZ R154, R210, R153 ;  /* 0x00000099d29a7221 */ /* 0x004fce0000010000 */
[----:B------:R-:W2:Y:S01]  /*6130*/  MUFU.EX2 R4, R191 ;  /* 0x000000bf00047308 */ /* 0x000ea20000000800 */
[----:B0-----:R-:W-:-:S07]  /*6140*/  FADD.FTZ R3, R179, R152 ;  /* 0x00000098b3037221 */ /* 0x001fce0000010000 */
[----:B------:R-:W0:Y:S01]  /*6150*/  MUFU.EX2 R166, R166 ;  /* 0x000000a600a67308 */ /* 0x000e220000000800 */
[----:B-1----:R-:W-:-:S01]  /*6160*/  FADD.FTZ R153, R215, R154 ;  /* 0x0000009ad7997221 */ /* 0x002fc20000010000 */
[----:B------:R-:W-:-:S04]  /*6170*/  F2FP.SATFINITE.E4M3.F32.PACK_AB_MERGE_C R210, R215, R210, RZ ;  /* 0x000000d2d7d2723e */ /* 0x000fc800048070ff */
[----:B------:R-:W-:Y:S02]  /*6180*/  F2FP.SATFINITE.E4M3.F32.PACK_AB_MERGE_C R160, R165, R162, R210 ;  /* 0x000000a2a5a0723e */ /* 0x000fe400048070d2 */
[----:B------:R-:W1:Y:S01]  /*6190*/  MUFU.EX2 R194, R194 ;  /* 0x000000c200c27308 */ /* 0x000e620000000800 */
[----:B--2---:R-:W-:-:S01]  /*61a0*/  FADD.FTZ R3, R4, R3 ;  /* 0x0000000304037221 */ /* 0x004fc20000010000 */
[----:B------:R-:W-:-:S04]  /*61b0*/  F2FP.SATFINITE.E4M3.F32.PACK_AB_MERGE_C R179, R4, R179, RZ ;  /* 0x000000b304b3723e */ /* 0x000fc800048070ff */
[----:B------:R-:W-:Y:S02]  /*61c0*/  F2FP.SATFINITE.E4M3.F32.PACK_AB_MERGE_C R161, R172, R167, R179 ;  /* 0x000000a7aca1723e */ /* 0x000fe400048070b3 */
        /* <DEDUP_REMOVED lines=9> */
[----:B-1----:R-:W-:-:S07]  /*6260*/  FADD.FTZ R152, R180, R3 ;  /* 0x00000003b4987221 */ /* 0x002fce0000010000 */
[----:B------:R-:W1:Y:S01]  /*6270*/  MUFU.EX2 R197, R197 ;  /* 0x000000c500c57308 */ /* 0x000e620000000800 */
[----:B--2---:R-:W-:-:S07]  /*6280*/  FADD.FTZ R154, R196, R153 ;  /* 0x00000099c49a7221 */ /* 0x004fce0000010000 */
        /* <DEDUP_REMOVED lines=21> */
[----:B--2---:R-:W-:-:S01]  /*63e0*/  FADD.FTZ R152, R185, R152 ;  /* 0x00000098b9987221 */ /* 0x004fc20000010000 */
[----:B------:R-:W-:-:S04]  /*63f0*/  F2FP.SATFINITE.E4M3.F32.PACK_AB_MERGE_C R182, R185, R182, RZ ;  /* 0x000000b6b9b6723e */ /* 0x000fc800048070ff */
[----:B------:R-:W-:Y:S02]  /*6400*/  F2FP.SATFINITE.E4M3.F32.PACK_AB_MERGE_C R164, R174, R173, R182 ;  /* 0x000000adaea4723e */ /* 0x000fe400048070b6 */
[----:B------:R-:W2:Y:S01]  /*6410*/  MUFU.EX2 R202, R202 ;  /* 0x000000ca00ca7308 */ /* 0x000ea20000000800 */
[----:B0-----:R-:W-:-:S01]  /*6420*/  FADD.FTZ R153, R201, R154 ;  /* 0x0000009ac9997221 */ /* 0x001fc20000010000 */
[----:B------:R-:W-:Y:S02]  /*6430*/  F2FP.SATFINITE.E4M3.F32.PACK_AB_MERGE_C R200, R201, R200, RZ ;  /* 0x000000c8c9c8723e */ /* 0x000fe400048070ff */
[----:B------:R-:W-:Y:S02]  /*6440*/  F2FP.SATFINITE.E4M3.F32.PACK_AB_MERGE_C R154, R15, R8, R12 ;  /* 0x000000080f9a723e */ /* 0x000fe4000480700c */
[----:B------:R-:W-:Y:S02]  /*6450*/  F2FP.SATFINITE.E4M3.F32.PACK_AB_MERGE_C R165, R199, R198, R200 ;  /* 0x000000c6c7a5723e */ /* 0x000fe400048070c8 */
        /* <DEDUP_REMOVED lines=12> */
[----:B------:R-:W-:Y:S02]  /*6520*/  F2FP.SATFINITE.E4M3.F32.PACK_AB_MERGE_C R153, R10, R5, R13 ;  /* 0x000000050a99723e */ /* 0x000fe4000480700d */
[C---:B-1----:R-:W-:Y:S01]  /*6530*/  F2FP.SATFINITE.E4M3.F32.PACK_AB_MERGE_C R184, R187.reuse, R184, RZ ;  /* 0x000000b8bbb8723e */ /* 0x042fe200048070ff */
[----:B------:R-:W-:-:S03]  /*6540*/  FADD.FTZ R4, R187, R4 ;  /* 0x00000004bb047221 */ /* 0x000fc60000010000 */
[----:B------:R-:W-:Y:S02]  /*6550*/  F2FP.SATFINITE.E4M3.F32.PACK_AB_MERGE_C R166, R178, R177, R184 ;  /* 0x000000b1b2a6723e */ /* 0x000fe400048070b8 */
[C---:B--2---:R-:W-:Y:S01]  /*6560*/  F2FP.SATFINITE.E4M3.F32.PACK_AB_MERGE_C R204, R3.reuse, R204, RZ ;  /* 0x000000cc03cc723e */ /* 0x044fe200048070ff */
[----:B------:R-:W-:Y:S01]  /*6570*/  FADD.FTZ R3, R3, R152 ;  /* 0x0000009803037221 */ /* 0x000fe20000010000 */
[----:B------:R-:W-:Y:S02]  /*6580*/  F2FP.SATFINITE.E4M3.F32.PACK_AB_MERGE_C R152, R7, R6, R11 ;  /* 0x000000060798723e */ /* 0x000fe4000480700b */
[----:B------:R-:W-:Y:S01]  /*6590*/  F2FP.SATFINITE.E4M3.F32.PACK_AB_MERGE_C R167, R203, R202, R204 ;  /* 0x000000cacba7723e */ /* 0x000fe200048070cc */
[----:B------:R-:W-:Y:S06]  /*65a0*/  @!P0 BRA `(.L_x_25) ;  /* 0x0000000000048947 */ /* 0x000fec0003800000 */
[----:B------:R-:W-:Y:S01]  /*65b0*/  BPT.TRAP 0x1 ;  /* 0x000000040000795c */ /* 0x000fe20000300000 */
.L_x_25:
[----:B------:R-:W-:-:S04]  /*65c0*/  IMAD.U32 R5, RZ, RZ, UR52 ;  /* 0x00000034ff057e24 */ /* 0x000fc8000f8e00ff */
[----:B------:R0:W1:Y:S01]  /*65d0*/  SYNCS.PHASECHK.TRANS64.TRYWAIT P2, [UR46+0x38850], R5 ;  /* 0x03885005ff0075a7 */ /* 0x000062000804016e */
[----:B------:R-:W-:Y:S05]  /*65e0*/  @!P0 BRA `(.L_x_26) ;  /* 0x0000000000048947 */ /* 0x000fea0003800000 */
[----:B------:R-:W-:Y:S01]  /*65f0*/  BPT.TRAP 0x1 ;  /* 0x000000040000795c */ /* 0x000fe20000300000 */
.L_x_26:
[----:B0-----:R-:W-:Y:S01]  /*6600*/  VIADD R5, R225, 0x8 ;  /* 0x00000008e1057836 */ /* 0x001fe20000000000 */
[----:B-1----:R-:W-:Y:S06]  /*6610*/  @P2 BRA `(.L_x_27) ;  /* 0x00000000000c2947 */ /* 0x002fec0003800000 */
[----:B------:R-:W-:-:S04]  /*6620*/  IMAD.U32 R6, RZ, RZ, UR52 ;  /* 0x00000034ff067e24 */ /* 0x000fc8000f8e00ff */
[----:B------:R-:W0:Y:S02]  /*6630*/  SYNCS.PHASECHK.TRANS64.TRYWAIT P2, [UR46+0x38850], R6 ;  /* 0x03885006ff0075a7 */ /* 0x000e24000804016e */
[----:B0-----:R-:W-:Y:S05]  /*6640*/  @!P2 BRA `(.L_x_28) ;  /* 0x0000008c0008a947 */ /* 0x001fea0003800000 */
.L_x_27:
[----:B------:R1:W-:Y:S01]  /*6650*/  BAR.SYNC.DEFER_BLOCKING R5, 0x100 ;  /* 0x000400050000751d */ /* 0x0003e20000010000 */
[----:B------:R-:W-:-:S05]  /*6660*/  ULEA UR11, UR37, UR50, 0xb ;  /* 0x00000032250b7291 */ /* 0x000fca000f8e583f */
[----:B------:R-:W-:Y:S02]  /*6670*/  UMOV UR7, 0x40000040 ;  /* 0x4000004000077882 */ /* 0x000fe40000000000 */
[----:B------:R-:W-:Y:S01]  /*6680*/  UMOV UR6, UR11 ;  /* 0x0000000b00067c82 */ /* 0x000fe20008000000 */
[----:B------:R-:W-:-:S06]  /*6690*/  WARPGROUP.ARRIVE ;  /* 0x00000000000079c5 */ /* 0x000fcc0000000000 */
        /* <DEDUP_REMOVED lines=20> */
[----:B-1----:R-:W-:Y:S05]  /*67e0*/  @!P0 BRA `(.L_x_29) ;  /* 0x0000000000048947 */ /* 0x002fea0003800000 */
[----:B------:R-:W-:Y:S01]  /*67f0*/  BPT.TRAP 0x1 ;  /* 0x000000040000795c */ /* 0x000fe20000300000 */
.L_x_29:
[----:B------:R-:W-:Y:S01]  /*6800*/  UIADD3 UR46, UR46, 0x38860, URZ ;  /* 0x000388602e2e7890 */ /* 0x000fe2000fffe03f */
[----:B------:R-:W-:Y:S02]  /*6810*/  IMAD.MOV.U32 R5, RZ, RZ, R170 ;  /* 0x000000ffff057224 */ /* 0x000fe400078e00aa */
[----:B0-----:R-:W-:Y:S01]  /*6820*/  IMAD.MOV.U32 R6, RZ, RZ, R181 ;  /* 0x000000ffff067224 */ /* 0x001fe200078e00b5 */
[----:B------:R-:W-:-:S09]  /*6830*/  UPRMT UR46, UR47, 0x654, UR46 ;  /* 0x000006542f2e7896 */ /* 0x000fd2000800002e */
[----:B------:R-:W-:Y:S01]  /*6840*/  SYNCS.ARRIVE.TRANS64.RED.A1T0 RZ, [UR46], RZ ;  /* 0x000000ffffff79a7 */ /* 0x000fe2000810042e */
[----:B------:R-:W-:Y:S05]  /*6850*/  @P1 BRA `(.L_x_30) ;  /* 0xffffffd4005c1947 */ /* 0x000fea000383ffff */
.L_x_19:
[----:B------:R-:W-:Y:S01]  /*6860*/  ULDC.64 UR12, c[0x0][0x9a0] ;  /* 0x00026800000c7ab9 */ /* 0x000fe20000000a00 */
[----:B------:R-:W-:Y:S01]  /*6870*/  USHF.R.S32.HI UR4, URZ, 0x1f, UR40 ;  /* 0x0000001f3f047899 */ /* 0x000fe20008011428 */
[----:B------:R-:W-:Y:S01]  /*6880*/  IMAD.MOV.U32 R0, RZ, RZ, 0x3f800000 ;  /* 0x3f800000ff007424 */ /* 0x000fe200078e00ff */
[----:B------:R-:W-:Y:S02]  /*6890*/  UISETP.NE.U32.AND UP0, UPT, UR12, URZ, UPT ;  /* 0x0000003f0c00728c */ /* 0x000fe4000bf05070 */
[----:B------:R-:W-:Y:S02]  /*68a0*/  UIADD3 UR5, -UR40, URZ, URZ ;  /* 0x0000003f28057290 */ /* 0x000fe4000fffe13f */
[----:B------:R-:W-:Y:S01]  /*68b0*/  UISETP.NE.AND.EX UP0, UPT, UR13, URZ, UPT, UP0 ;  /* 0x0000003f0d00728c */ /* 0x000fe2000bf05300 */
[----:B------:R-:W-:Y:S02]  /*68c0*/  ULDC UR6, c[0x0][0xc44] ;  /* 0x0003110000067ab9 */ /* 0x000fe40000000800 */
[----:B------:R-:W-:Y:S01]  /*68d0*/  UIMAD UR5, UR6, UR5, UR39 ;  /* 0x00000005060572a4 */ /* 0x000fe2000f8e0227 */
[----:B------:R-:W4:Y:S02]  /*68e0*/  SHFL.BFLY PT, R5, R4, 0x2, 0x1f ;  /* 0x0c401f0004057f89 */ /* 0x000f2400000e0000 */
[----:B------:R-:W-:-:S05]  /*68f0*/  PLOP3.LUT P0, PT, PT, PT, UP0, 0x80, 0x0 ;  /* 0x000000000000781c */ /* 0x000fca0003f0f008 */
[----:B------:R-:W-:Y:S01]  /*6900*/  @UP0 ULDC.64 UR14, c[0x0][0x9c8] ;  /* 0x00027200000e0ab9 */ /* 0x000fe20000000a00 */
[----:B------:R-:W-:Y:S02]  /*6910*/  @UP0 USHF.R.S32.HI UR9, URZ, 0x1f, UR5 ;  /* 0x0000001f3f090899 */ /* 0x000fe40008011405 */
[----:B------:R-:W-:Y:S02]  /*6920*/  @UP0 UIMAD UR8, UR4, UR14, URZ ;  /* 0x0000000e040802a4 */ /* 0x000fe4000f8e023f */
[----:B------:R-:W-:Y:S02]  /*6930*/  @UP0 UIMAD.WIDE.U32 UR6, UR40, UR14, URZ ;  /* 0x0000000e280602a5 */ /* 0x000fe4000f8e003f */
[----:B------:R-:W-:-:S03]  /*6940*/  @UP0 UIMAD UR8, UR40, UR15, UR8 ;  /* 0x0000000f280802a4 */ /* 0x000fc6000f8e0208 */
[----:B------:R-:W-:Y:S01]  /*6950*/  @UP0 ULDC.64 UR14, c[0x0][0x9d0] ;  /* 0x00027400000e0ab9 */ /* 0x000fe20000000a00 */
[----:B------:R-:W-:Y:S02]  /*6960*/  @UP0 UIADD3 UR7, UR7, UR8, URZ ;  /* 0x0000000807070290 */ /* 0x000fe4000fffe03f */
[----:B------:R-:W-:Y:S02]  /*6970*/  @UP0 UIMAD UR8, UR9, UR14, URZ ;  /* 0x0000000e090802a4 */ /* 0x000fe4000f8e023f */
[----:B------:R-:W-:Y:S02]  /*6980*/  @UP0 UIMAD.WIDE.U32 UR6, UR5, UR14, UR6 ;  /* 0x0000000e050602a5 */ /* 0x000fe4000f8e0006 */
[----:B------:R-:W-:Y:S01]  /*6990*/  @UP0 UIMAD UR8, UR5, UR15, UR8 ;  /* 0x0000000f050802a4 */ /* 0x000fe2000f8e0208 */
[----:B------:R-:W2:Y:S03]  /*69a0*/  S2R R11, SR_TID.X ;  /* 0x00000000000b7919 */ /* 0x000ea60000002100 */
[----:B------:R-:W-:-:S02]  /*69b0*/  @UP0 UIADD3 UR7, UR7, UR8, URZ ;  /* 0x0000000807070290 */ /* 0x000fc4000fffe03f */
[----:B------:R-:W-:Y:S01]  /*69c0*/  @UP0 ULEA UR8, UP1, UR6, UR12, 0x2 ;  /* 0x0000000c06080291 */ /* 0x000fe2000f82103f */
[----:B------:R-:W2:Y:S03]  /*69d0*/  SHFL.BFLY PT, R10, R3, 0x2, 0x1f ;  /* 0x0c401f00030a7f89 */ /* 0x000ea600000e0000 */
[----:B------:R-:W-:Y:S02]  /*69e0*/  @UP0 ULEA.HI.X UR9, UR6, UR13, UR7, 0x2, UP1 ;  /* 0x0000000d06090291 */ /* 0x000fe400088f1407 */
[----:B01-3--:R-:W-:Y:S02]  /*69f0*/  IMAD.U32 R6, RZ, RZ, UR8 ;  /* 0x00000008ff067e24 */ /* 0x00bfe4000f8e00ff */
[----:B----4-:R-:W-:Y:S01]  /*6a00*/  FADD.FTZ R5, R5, R4 ;  /* 0x0000000405057221 */ /* 0x010fe20000010000 */
[----:B------:R-:W-:Y:S01]  /*6a10*/  ULDC.64 UR12, c[0x4][0x38] ;  /* 0x01000e00000c7ab9 */ /* 0x000fe20000000a00 */
[----:B------:R-:W-:Y:S01]  /*6a20*/  MOV R7, UR9 ;  /* 0x0000000900077c02 */ /* 0x000fe20008000f00 */
[----:B------:R0:W-:Y:S08]  /*6a30*/  BAR.ARV R2, 0x100 ;  /* 0x000400020000751d */ /* 0x0001f00000002000 */
[----:B------:R-:W-:Y:S06]  /*6a40*/  BAR.ARV 0x8, 0x180 ;  /* 0x0206000000007b1d */ /* 0x000fec0000002000 */
[----:B------:R1:W3:Y:S01]  /*6a50*/  @P0 LDG.E R0, desc[UR48][R6.64] ;  /* 0x0000003006000981 */ /* 0x0002e2000c1e1900 */
[----:B--2---:R-:W-:Y:S01]  /*6a60*/  FADD.FTZ R10, R10, R3 ;  /* 0x000000030a0a7221 */ /* 0x004fe20000010000 */
[----:B------:R-:W-:Y:S01]  /*6a70*/  IMAD.SHL.U32 R3, R11, 0x4, RZ ;  /* 0x000000040b037824 */ /* 0x000fe200078e00ff */
[----:B------:R-:W2:Y:S01]  /*6a80*/  S2UR UR8, SR_CgaCtaId ;  /* 0x00000000000879c3 */ /* 0x000ea20000008800 */
[----:B------:R-:W4:Y:S01]  /*6a90*/  SHFL.BFLY PT, R8, R5, 0x1, 0x1f ;  /* 0x0c201f0005087f89 */ /* 0x000f2200000e0000 */
[----:B------:R-:W-:Y:S01]  /*6aa0*/  IMAD.MOV.U32 R203, RZ, RZ, RZ ;  /* 0x000000ffffcb7224 */ /* 0x000fe200078e00ff */
[----:B------:R-:W-:Y:S01]  /*6ab0*/  UMOV UR6, 0x400 ;  /* 0x0000040000067882 */ /* 0x000fe20000000000 */
[----:B------:R-:W-:Y:S01]  /*6ac0*/  LOP3.LUT R4, R3, 0xc, RZ, 0xc0, !PT ;  /* 0x0000000c03047812 */ /* 0x000fe200078ec0ff */
[----:B------:R-:W0:Y:S01]  /*6ad0*/  SHFL.BFLY PT, R9, R10, 0x1, 0x1f ;  /* 0x0c201f000a097f89 */ /* 0x000e2200000e0000 */
[----:B------:R-:W-:-:S02]  /*6ae0*/  IMAD.MOV.U32 R205, RZ, RZ, RZ ;  /* 0x000000ffffcd7224 */ /* 0x000fc400078e00ff */
[----:B------:R-:W-:Y:S01]  /*6af0*/  IADD3 R4, P4, R4, UR12, RZ ;  /* 0x0000000c04047c10 */ /* 0x000fe2000ff9e0ff */
[----:B------:R-:W0:Y:S01]  /*6b00*/  S2UR UR7, SR_SWINHI ;  /* 0x00000000000779c3 */ /* 0x000e220000002f00 */
[----:B------:R-:W-:Y:S02]  /*6b10*/  IMAD.MOV.U32 R194, RZ, RZ, 0x2 ;  /* 0x00000002ffc27424 */ /* 0x000fe400078e00ff */
[----:B-1----:R-:W-:Y:S02]  /*6b20*/  IMAD.U32 R6, RZ, RZ, UR10 ;  /* 0x0000000aff067e24 */ /* 0x002fe4000f8e00ff */
[----:B------:R-:W-:Y:S01]  /*6b30*/  IMAD.MOV.U32 R200, RZ, RZ, -0x800000 ;  /* 0xff800000ffc87424 */ /* 0x000fe200078e00ff */
[----:B--2---:R-:W-:Y:S01]  /*6b40*/  ULEA UR6, UR8, UR6, 0x18 ;  /* 0x0000000608067291 */ /* 0x004fe2000f8ec03f */
[----:B----4-:R-:W-:Y:S01]  /*6b50*/  FADD.FTZ R8, R5, R8 ;  /* 0x0000000805087221 */ /* 0x010fe20000010000 */
[----:B------:R-:W-:-:S03]  /*6b60*/  IMAD.X R5, RZ, RZ, UR13, P4 ;  /* 0x0000000dff057e24 */ /* 0x000fc6000a0e06ff */
[C---:B0-----:R-:W-:Y:S01]  /*6b70*/  FMUL.FTZ R2, R8.reuse, 0.00390625 ;  /* 0x3b80000008027820 */ /* 0x041fe20000410000 */
[----:B------:R-:W-:Y:S01]  /*6b80*/  FSETP.NE.FTZ.AND P0, PT, R8, RZ, PT ;  /* 0x000000ff0800720b */ /* 0x000fe20003f15000 */
[----:B------:R0:W2:Y:S01]  /*6b90*/  LDG.E.CONSTANT R201, desc[UR48][R4.64] ;  /* 0x0000003004c97981 */ /* 0x0000a2000c1e9900 */
[----:B------:R-:W-:Y:S01]  /*6ba0*/  FADD.FTZ R7, R10, R9 ;  /* 0x000000090a077221 */ /* 0x000fe20000010000 */
[----:B------:R-:W-:Y:S01]  /*6bb0*/  UMOV UR8, UR6 ;  /* 0x0000000600087c82 */ /* 0x000fe20008000000 */
[----:B------:R-:W-:Y:S01]  /*6bc0*/  UMOV UR9, UR7 ;  /* 0x0000000700097c82 */ /* 0x000fe20008000000 */
[----:B------:R-:W-:Y:S01]  /*6bd0*/  FSETP.NE.FTZ.AND P3, PT, R2, RZ, PT ;  /* 0x000000ff0200720b */ /* 0x000fe20003f75000 */
[----:B------:R-:W-:-:S04]  /*6be0*/  IMAD.WIDE R194, R221, R194, UR8 ;  /* 0x00000008ddc27e25 */ /* 0x000fc8000f8e02c2 */
[----:B------:R-:W-:Y:S01]  /*6bf0*/  FMUL.FTZ R10, R7, 0.00390625 ;  /* 0x3b800000070a7820 */ /* 0x000fe20000410000 */
[----:B------:R-:W-:-:S04]  /*6c00*/  IADD3 R9, P1, R194, 0xc060, RZ ;  /* 0x0000c060c2097810 */ /* 0x000fc80007f3e0ff */
[----:B------:R-:W-:Y:S01]  /*6c10*/  FSETP.NE.FTZ.AND P2, PT, R10, RZ, PT ;  /* 0x000000ff0a00720b */ /* 0x000fe20003f55000 */
[----:B------:R1:W-:Y:S01]  /*6c20*/  @P0 MUFU.RCP R203, R8 ;  /* 0x0000000800cb0308 */ /* 0x0003e20000001000 */
[----:B------:R-:W-:Y:S01]  /*6c30*/  FSETP.NE.FTZ.AND P0, PT, R7, RZ, PT ;  /* 0x000000ff0700720b */ /* 0x000fe20003f15000 */
[----:B------:R-:W-:Y:S02]  /*6c40*/  IMAD.U32 R12, RZ, RZ, UR10 ;  /* 0x0000000aff0c7e24 */ /* 0x000fe4000f8e00ff */
[----:B------:R-:W-:-:S04]  /*6c50*/  @P3 FMUL.FTZ R6, R6, 0.69314718246459960938 ;  /* 0x3f31721806063820 */ /* 0x000fc80000410000 */
[----:B------:R-:W4:Y:S01]  /*6c60*/  @P3 MUFU.LG2 R2, R2 ;  /* 0x0000000200023308 */ /* 0x000f220000000c00 */
[----:B-1----:R-:W-:Y:S01]  /*6c70*/  LOP3.LUT R8, R9, 0x380, RZ, 0xc0, !PT ;  /* 0x0000038009087812 */ /* 0x002fe200078ec0ff */
[----:B------:R-:W-:Y:S01]  /*6c80*/  IMAD.MOV.U32 R202, RZ, RZ, -0x800000 ;  /* 0xff800000ffca7424 */ /* 0x000fe200078e00ff */
[----:B------:R-:W-:Y:S01]  /*6c90*/  IADD3 R13, P6, R194, 0xc040, RZ ;  /* 0x0000c040c20d7810 */ /* 0x000fe20007fde0ff */
[----:B------:R-:W-:Y:S01]  /*6ca0*/  IMAD R192, R23, 0x40, R16 ;  /* 0x0000004017c07824 */ /* 0x000fe200078e0210 */
[----:B------:R-:W-:Y:S01]  /*6cb0*/  SHF.R.U64 R8, R8, 0x3, RZ ;  /* 0x0000000308087819 */ /* 0x000fe200000012ff */
[----:B------:R-:W-:Y:S01]  /*6cc0*/  IMAD.MOV.U32 R193, RZ, RZ, 0x2 ;  /* 0x00000002ffc17424 */ /* 0x000fe200078e00ff */
[C---:B------:R-:W-:Y:S01]  /*6cd0*/  IADD3 R177, P5, R194.reuse, 0x8040, RZ ;  /* 0x00008040c2b17810 */ /* 0x040fe20007fbe0ff */
[----:B------:R-:W-:Y:S01]  /*6ce0*/  @P0 MUFU.RCP R205, R7 ;  /* 0x0000000700cd0308 */ /* 0x000fe20000001000 */
[----:B------:R-:W-:Y:S01]  /*6cf0*/  LOP3.LUT P0, R3, R11, 0x3, RZ, 0xc0, !PT ;  /* 0x000000030b037812 */ /* 0x000fe2000780c0ff */
[----:B------:R-:W-:Y:S01]  /*6d00*/  USHF.R.S32.HI UR12, URZ, 0x1f, UR5 ;  /* 0x0000001f3f0c7899 */ /* 0x000fe20008011405 */
[----:B------:R-:W-:Y:S01]  /*6d10*/  LOP3.LUT R199, R194, 0x380, RZ, 0xc0, !PT ;  /* 0x00000380c2c77812 */ /* 0x000fe200078ec0ff */
[----:B------:R-:W-:Y:S01]  /*6d20*/  ULDC.64 UR10, c[0x0][0xb90] ;  /* 0x0002e400000a7ab9 */ /* 0x000fe20000000a00 */
[----:B------:R-:W-:-:S03]  /*6d30*/  ISETP.EQ.OR P0, PT, R3, 0x3, !P0 ;  /* 0x000000030300780c */ /* 0x000fc60004702670 */
[----:B------:R1:W0:Y:S01]  /*6d40*/  @P2 MUFU.LG2 R7, R10 ;  /* 0x0000000a00072308 */ /* 0x0002220000000c00 */
[----:B----4-:R-:W-:Y:S01]  /*6d50*/  @P3 FMUL.FTZ R3, R2, 0.69314718246459960938 ;  /* 0x3f31721802033820 */ /* 0x010fe20000410000 */
[----:B------:R-:W-:-:S03]  /*6d60*/  LOP3.LUT R2, R8, R9, RZ, 0x3c, !PT ;  /* 0x0000000908027212 */ /* 0x000fc600078e3cff */
[----:B------:R-:W-:Y:S01]  /*6d70*/  @P3 FFMA.FTZ R200, R6, R181, R3 ;  /* 0x000000b506c83223 */ /* 0x000fe20000010003 */
[----:B------:R-:W-:Y:S01]  /*6d80*/  IADD3 R9, P3, R194, 0xc000, RZ ;  /* 0x0000c000c2097810 */ /* 0x000fe20007f7e0ff */
[----:B-1----:R-:W-:-:S03]  /*6d90*/  @P2 FMUL.FTZ R10, R12, 0.69314718246459960938 ;  /* 0x3f3172180c0a2820 */ /* 0x002fc60000410000 */
[----:B------:R-:W-:Y:S01]  /*6da0*/  LOP3.LUT R3, R9, 0x380, RZ, 0xc0, !PT ;  /* 0x0000038009037812 */ /* 0x000fe200078ec0ff */
[----:B0-----:R-:W-:-:S04]  /*6db0*/  @P2 FMUL.FTZ R7, R7, 0.69314718246459960938 ;  /* 0x3f31721807072820 */ /* 0x001fc80000410000 */
[----:B------:R-:W-:Y:S01]  /*6dc0*/  @P2 FFMA.FTZ R202, R10, R170, R7 ;  /* 0x000000aa0aca2223 */ /* 0x000fe20000010007 */
[C---:B------:R-:W-:Y:S01]  /*6dd0*/  IADD3 R179, P2, R194.reuse, 0x8060, RZ ;  /* 0x00008060c2b37810 */ /* 0x040fe20007f5e0ff */
[--C-:B------:R-:W-:Y:S01]  /*6de0*/  IMAD.X R7, RZ, RZ, R195.reuse, P6 ;  /* 0x000000ffff077224 */ /* 0x100fe200030e06c3 */
[C---:B------:R-:W-:Y:S02]  /*6df0*/  IADD3 R161, P6, R194.reuse, 0x8020, RZ ;  /* 0x00008020c2a17810 */ /* 0x040fe40007fde0ff */
[----:B------:R-:W-:Y:S01]  /*6e00*/  SHF.R.U64 R4, R3, 0x3, RZ ;  /* 0x0000000303047819 */ /* 0x000fe200000012ff */
[----:B------:R-:W-:Y:S01]  /*6e10*/  IMAD.X R3, RZ, RZ, R195, P1 ;  /* 0x000000ffff037224 */ /* 0x000fe200008e06c3 */
[----:B------:R-:W-:Y:S02]  /*6e20*/  LOP3.LUT R178, R179, 0x380, RZ, 0xc0, !PT ;  /* 0x00000380b3b27812 */ /* 0x000fe400078ec0ff */
[----:B------:R-:W-:Y:S02]  /*6e30*/  IADD3 R175, P1, R194, 0x20, RZ ;  /* 0x00000020c2af7810 */ /* 0x000fe40007f3e0ff */
[----:B------:R-:W-:-:S02]  /*6e40*/  LOP3.LUT R160, R161, 0x380, RZ, 0xc0, !PT ;  /* 0x00000380a1a07812 */ /* 0x000fc400078ec0ff */
[----:B------:R-:W-:Y:S02]  /*6e50*/  SHF.R.U64 R178, R178, 0x3, RZ ;  /* 0x00000003b2b27819 */ /* 0x000fe400000012ff */
[----:B------:R-:W-:Y:S02]  /*6e60*/  LOP3.LUT R174, R175, 0x380, RZ, 0xc0, !PT ;  /* 0x00000380afae7812 */ /* 0x000fe400078ec0ff */
[----:B------:R-:W-:Y:S02]  /*6e70*/  SHF.R.U64 R160, R160, 0x3, RZ ;  /* 0x00000003a0a07819 */ /* 0x000fe400000012ff */
[----:B------:R-:W-:Y:S01]  /*6e80*/  LOP3.LUT R178, R178, R179, RZ, 0x3c, !PT ;  /* 0x000000b3b2b27212 */ /* 0x000fe200078e3cff */
[--C-:B------:R-:W-:Y:S01]  /*6e90*/  IMAD.X R179, RZ, RZ, R195.reuse, P2 ;  /* 0x000000ffffb37224 */ /* 0x100fe200010e06c3 */
[----:B------:R-:W-:Y:S02]  /*6ea0*/  SHF.R.U64 R174, R174, 0x3, RZ ;  /* 0x00000003aeae7819 */ /* 0x000fe400000012ff */
[----:B------:R-:W-:Y:S01]  /*6eb0*/  LOP3.LUT R160, R160, R161, RZ, 0x3c, !PT ;  /* 0x000000a1a0a07212 */ /* 0x000fe200078e3cff */
[----:B------:R-:W-:Y:S01]  /*6ec0*/  IMAD.X R161, RZ, RZ, R195, P6 ;  /* 0x000000ffffa17224 */ /* 0x000fe200030e06c3 */
[----:B------:R-:W-:-:S02]  /*6ed0*/  IADD3 R181, P2, R194, 0x4040, RZ ;  /* 0x00004040c2b57810 */ /* 0x000fc40007f5e0ff */
[----:B------:R-:W-:Y:S02]  /*6ee0*/  IADD3 R189, P6, R194, 0x4000, RZ ;  /* 0x00004000c2bd7810 */ /* 0x000fe40007fde0ff */
[----:B------:R-:W-:Y:S01]  /*6ef0*/  LOP3.LUT R174, R174, R175, RZ, 0x3c, !PT ;  /* 0x000000afaeae7212 */ /* 0x000fe200078e3cff */
[----:B------:R-:W-:Y:S01]  /*6f00*/  IMAD.X R175, RZ, RZ, R195, P1 ;  /* 0x000000ffffaf7224 */ /* 0x000fe200008e06c3 */
[----:B------:R-:W-:Y:S02]  /*6f10*/  LOP3.LUT R180, R181, 0x380, RZ, 0xc0, !PT ;  /* 0x00000380b5b47812 */ /* 0x000fe400078ec0ff */
[----:B------:R-:W-:Y:S02]  /*6f20*/  IADD3 R191, P1, R194, 0x4020, RZ ;  /* 0x00004020c2bf7810 */ /* 0x000fe40007f3e0ff */
[----:B------:R-:W-:Y:S02]  /*6f30*/  LOP3.LUT R188, R189, 0x380, RZ, 0xc0, !PT ;  /* 0x00000380bdbc7812 */ /* 0x000fe400078ec0ff */
[----:B------:R-:W-:Y:S01]  /*6f40*/  LOP3.LUT R176, R177, 0x380, RZ, 0xc0, !PT ;  /* 0x00000380b1b07812 */ /* 0x000fe200078ec0ff */
[----:B------:R-:W-:Y:S01]  /*6f50*/  IMAD.WIDE R192, R192, R193, UR8 ;  /* 0x00000008c0c07e25 */ /* 0x000fe2000f8e02c1 */
[----:B------:R-:W-:-:S02]  /*6f60*/  SHF.R.U64 R180, R180, 0x3, RZ ;  /* 0x00000003b4b47819 */ /* 0x000fc400000012ff */
[----:B------:R-:W-:Y:S02]  /*6f70*/  LOP3.LUT R190, R191, 0x380, RZ, 0xc0, !PT ;  /* 0x00000380bfbe7812 */ /* 0x000fe400078ec0ff */
[----:B------:R-:W-:Y:S02]  /*6f80*/  SHF.R.U64 R188, R188, 0x3, RZ ;  /* 0x00000003bcbc7819 */ /* 0x000fe400000012ff */
[----:B------:R-:W-:Y:S02]  /*6f90*/  IADD3 R11, P4, R194, 0xc020, RZ ;  /* 0x0000c020c20b7810 */ /* 0x000fe40007f9e0ff */
[----:B------:R-:W-:Y:S02]  /*6fa0*/  SHF.R.U64 R176, R176, 0x3, RZ ;  /* 0x00000003b0b07819 */ /* 0x000fe400000012ff */
[----:B------:R-:W-:Y:S01]  /*6fb0*/  LOP3.LUT R180, R180, R181, RZ, 0x3c, !PT ;  /* 0x000000b5b4b47212 */ /* 0x000fe200078e3cff */
[----:B------:R-:W-:Y:S01]  /*6fc0*/  IMAD.X R181, RZ, RZ, R195, P2 ;  /* 0x000000ffffb57224 */ /* 0x000fe200010e06c3 */
[----:B------:R-:W-:-:S02]  /*6fd0*/  SHF.R.U64 R190, R190, 0x3, RZ ;  /* 0x00000003bebe7819 */ /* 0x000fc400000012ff */
[----:B------:R-:W-:Y:S01]  /*6fe0*/  LOP3.LUT R188, R188, R189, RZ, 0x3c, !PT ;  /* 0x000000bdbcbc7212 */ /* 0x000fe200078e3cff */
[--C-:B------:R-:W-:Y:S01]  /*6ff0*/  IMAD.X R189, RZ, RZ, R195.reuse, P6 ;  /* 0x000000ffffbd7224 */ /* 0x100fe200030e06c3 */
[----:B------:R-:W-:Y:S01]  /*7000*/  LOP3.LUT R4, R4, R9, RZ, 0x3c, !PT ;  /* 0x0000000904047212 */ /* 0x000fe200078e3cff */
[--C-:B------:R-:W-:Y:S01]  /*7010*/  IMAD.X R9, RZ, RZ, R195.reuse, P4 ;  /* 0x000000ffff097224 */ /* 0x100fe200020e06c3 */
[----:B------:R-:W-:Y:S01]  /*7020*/  LOP3.LUT R176, R176, R177, RZ, 0x3c, !PT ;  /* 0x000000b1b0b07212 */ /* 0x000fe200078e3cff */
[--C-:B------:R-:W-:Y:S01]  /*7030*/  IMAD.X R5, RZ, RZ, R195.reuse, P3 ;  /* 0x000000ffff057224 */ /* 0x100fe200018e06c3 */
[C---:B------:R-:W-:Y:S01]  /*7040*/  IADD3 R15, P2, R192.reuse, 0x2000, RZ ;  /* 0x00002000c00f7810 */ /* 0x040fe20007f5e0ff */
[----:B------:R-:W-:Y:S01]  /*7050*/  IMAD.X R177, RZ, RZ, R195, P5 ;  /* 0x000000ffffb17224 */ /* 0x000fe200028e06c3 */
[----:B------:R-:W-:Y:S02]  /*7060*/  IADD3 R159, P6, R192, 0x5000, RZ ;  /* 0x00005000c09f7810 */ /* 0x000fe40007fde0ff */
[----:B------:R-:W-:-:S02]  /*7070*/  IADD3 R183, P4, R194, 0x8000, RZ ;  /* 0x00008000c2b77810 */ /* 0x000fc40007f9e0ff */
[C---:B------:R-:W-:Y:S02]  /*7080*/  IADD3 R185, P3, R194.reuse, 0x4060, RZ ;  /* 0x00004060c2b97810 */ /* 0x040fe40007f7e0ff */
[----:B------:R-:W-:Y:S02]  /*7090*/  IADD3 R187, P5, R194, 0x40, RZ ;  /* 0x00000040c2bb7810 */ /* 0x000fe40007fbe0ff */
[----:B------:R-:W-:Y:S01]  /*70a0*/  LOP3.LUT R190, R190, R191, RZ, 0x3c, !PT ;  /* 0x000000bfbebe7212 */ /* 0x000fe200078e3cff */
[----:B------:R-:W-:Y:S01]  /*70b0*/  IMAD.X R191, RZ, RZ, R195, P1 ;  /* 0x000000ffffbf7224 */ /* 0x000fe200008e06c3 */
[----:B------:R-:W-:Y:S02]  /*70c0*/  LOP3.LUT R14, R15, 0x380, RZ, 0xc0, !PT ;  /* 0x000003800f0e7812 */ /* 0x000fe400078ec0ff */
[----:B------:R-:W-:Y:S02]  /*70d0*/  IADD3 R155, P1, R192, 0x4000, RZ ;  /* 0x00004000c09b7810 */ /* 0x000fe40007f3e0ff */
[----:B------:R-:W-:-:S02]  /*70e0*/  LOP3.LUT R158, R159, 0x380, RZ, 0xc0, !PT ;  /* 0x000003809f9e7812 */ /* 0x000fc400078ec0ff */
[----:B------:R-:W-:Y:S02]  /*70f0*/  LOP3.LUT R182, R183, 0x380, RZ, 0xc0, !PT ;  /* 0x00000380b7b67812 */ /* 0x000fe400078ec0ff */
[----:B------:R-:W-:Y:S02]  /*7100*/  LOP3.LUT R184, R185, 0x380, RZ, 0xc0, !PT ;  /* 0x00000380b9b87812 */ /* 0x000fe400078ec0ff */
[----:B------:R-:W-:Y:S02]  /*7110*/  LOP3.LUT R186, R187, 0x380, RZ, 0xc0, !PT ;  /* 0x00000380bbba7812 */ /* 0x000fe400078ec0ff */
[----:B------:R-:W-:Y:S02]  /*7120*/  LOP3.LUT R6, R13, 0x380, RZ, 0xc0, !PT ;  /* 0x000003800d067812 */ /* 0x000fe400078ec0ff */
[----:B------:R-:W-:Y:S02]  /*7130*/  LOP3.LUT R8, R11, 0x380, RZ, 0xc0, !PT ;  /* 0x000003800b087812 */ /* 0x000fe400078ec0ff */
[----:B------:R-:W-:-:S02]  /*7140*/  SHF.R.U64 R14, R14, 0x3, RZ ;  /* 0x000000030e0e7819 */ /* 0x000fc400000012ff */
[----:B------:R-:W-:Y:S02]  /*7150*/  LOP3.LUT R154, R155, 0x380, RZ, 0xc0, !PT ;  /* 0x000003809b9a7812 */ /* 0x000fe400078ec0ff */
[----:B------:R-:W-:Y:S02]  /*7160*/  SHF.R.U64 R158, R158, 0x3, RZ ;  /* 0x000000039e9e7819 */ /* 0x000fe400000012ff */
[----:B------:R-:W-:Y:S02]  /*7170*/  SHF.R.U64 R182, R182, 0x3, RZ ;  /* 0x00000003b6b67819 */ /* 0x000fe400000012ff */
[----:B------:R-:W-:Y:S02]  /*7180*/  SHF.R.U64 R184, R184, 0x3, RZ ;  /* 0x00000003b8b87819 */ /* 0x000fe400000012ff */
[----:B------:R-:W-:Y:S02]  /*7190*/  SHF.R.U64 R186, R186, 0x3, RZ ;  /* 0x00000003baba7819 */ /* 0x000fe400000012ff */
[----:B------:R-:W-:-:S02]  /*71a0*/  SHF.R.U64 R6, R6, 0x3, RZ ;  /* 0x0000000306067819 */ /* 0x000fc400000012ff */
[----:B------:R-:W-:Y:S02]  /*71b0*/  SHF.R.U64 R8, R8, 0x3, RZ ;  /* 0x0000000308087819 */ /* 0x000fe400000012ff */
[----:B------:R-:W-:Y:S02]  /*71c0*/  LOP3.LUT R14, R14, R15, RZ, 0x3c, !PT ;  /* 0x0000000f0e0e7212 */ /* 0x000fe400078e3cff */
[----:B------:R-:W-:Y:S02]  /*71d0*/  SHF.R.U64 R154, R154, 0x3, RZ ;  /* 0x000000039a9a7819 */ /* 0x000fe400000012ff */
[----:B------:R-:W-:Y:S02]  /*71e0*/  IADD3.X R15, RZ, R193, RZ, P2, !PT ;  /* 0x000000c1ff0f7210 */ /* 0x000fe400017fe4ff */
[----:B------:R-:W-:Y:S01]  /*71f0*/  LOP3.LUT R158, R158, R159, RZ, 0x3c, !PT ;  /* 0x0000009f9e9e7212 */ /* 0x000fe200078e3cff */
[----:B------:R-:W-:Y:S01]  /*7200*/  IMAD.X R159, RZ, RZ, R193, P6 ;  /* 0x000000ffff9f7224 */ /* 0x000fe200030e06c1 */
[----:B------:R-:W-:Y:S01]  /*7210*/  LOP3.LUT R182, R182, R183, RZ, 0x3c, !PT ;  /* 0x000000b7b6b67212 */ /* 0x000fe200078e3cff */
[--C-:B------:R-:W-:Y:S01]  /*7220*/  IMAD.X R183, RZ, RZ, R195.reuse, P4 ;  /* 0x000000ffffb77224 */ /* 0x100fe200020e06c3 */
[----:B------:R-:W-:Y:S01]  /*7230*/  LOP3.LUT R184, R184, R185, RZ, 0x3c, !PT ;  /* 0x000000b9b8b87212 */ /* 0x000fe200078e3cff */
[--C-:B------:R-:W-:Y:S01]  /*7240*/  IMAD.X R185, RZ, RZ, R195.reuse, P3 ;  /* 0x000000ffffb97224 */ /* 0x100fe200018e06c3 */
[----:B------:R-:W-:Y:S01]  /*7250*/  LOP3.LUT R186, R186, R187, RZ, 0x3c, !PT ;  /* 0x000000bbbaba7212 */ /* 0x000fe200078e3cff */
[----:B------:R-:W-:Y:S01]  /*7260*/  IMAD.X R187, RZ, RZ, R195, P5 ;  /* 0x000000ffffbb7224 */ /* 0x000fe200028e06c3 */
[----:B------:R-:W-:-:S02]  /*7270*/  IADD3 R169, P2, R192, 0x8000, RZ ;  /* 0x00008000c0a97810 */ /* 0x000fc40007f5e0ff */
[----:B------:R-:W-:Y:S02]  /*7280*/  LOP3.LUT R6, R6, R13, RZ, 0x3c, !PT ;  /* 0x0000000d06067212 */ /* 0x000fe400078e3cff */
[----:B------:R-:W-:Y:S02]  /*7290*/  LOP3.LUT R8, R8, R11, RZ, 0x3c, !PT ;  /* 0x0000000b08087212 */ /* 0x000fe400078e3cff */
[----:B------:R-:W-:Y:S02]  /*72a0*/  IADD3 R157, P6, R192, 0xb000, RZ ;  /* 0x0000b000c09d7810 */ /* 0x000fe40007fde0ff */
[----:B------:R-:W-:Y:S02]  /*72b0*/  IADD3 R13, P4, R194, 0x60, RZ ;  /* 0x00000060c20d7810 */ /* 0x000fe40007f9e0ff */
[C---:B------:R-:W-:Y:S02]  /*72c0*/  IADD3 R11, P3, R192.reuse, 0x1000, RZ ;  /* 0x00001000c00b7810 */ /* 0x040fe40007f7e0ff */
[----:B------:R-:W-:-:S02]  /*72d0*/  IADD3 R153, P5, R192, 0x3000, RZ ;  /* 0x00003000c0997810 */ /* 0x000fc40007fbe0ff */
[----:B------:R-:W-:Y:S01]  /*72e0*/  LOP3.LUT R154, R154, R155, RZ, 0x3c, !PT ;  /* 0x0000009b9a9a7212 */ /* 0x000fe200078e3cff */
[----:B------:R-:W-:Y:S01]  /*72f0*/  IMAD.X R155, RZ, RZ, R193, P1 ;  /* 0x000000ffff9b7224 */ /* 0x000fe200008e06c1 */
[----:B------:R-:W-:Y:S02]  /*7300*/  LOP3.LUT R168, R169, 0x380, RZ, 0xc0, !PT ;  /* 0x00000380a9a87812 */ /* 0x000fe400078ec0ff */
[----:B------:R-:W-:Y:S02]  /*7310*/  IADD3 R21, P1, R192, 0xa000, RZ ;  /* 0x0000a000c0157810 */ /* 0x000fe40007f3e0ff */
[----:B------:R-:W-:Y:S02]  /*7320*/  LOP3.LUT R156, R157, 0x380, RZ, 0xc0, !PT ;  /* 0x000003809d9c7812 */ /* 0x000fe400078ec0ff */
[----:B------:R-:W-:Y:S02]  /*7330*/  LOP3.LUT R12, R13, 0x380, RZ, 0xc0, !PT ;  /* 0x000003800d0c7812 */ /* 0x000fe400078ec0ff */
[----:B------:R-:W-:-:S02]  /*7340*/  LOP3.LUT R10, R11, 0x380, RZ, 0xc0, !PT ;  /* 0x000003800b0a7812 */ /* 0x000fc400078ec0ff */
[----:B------:R-:W-:Y:S02]  /*7350*/  LOP3.LUT R152, R153, 0x380, RZ, 0xc0, !PT ;  /* 0x0000038099987812 */ /* 0x000fe400078ec0ff */
[----:B------:R-:W-:Y:S02]  /*7360*/  SHF.R.U64 R168, R168, 0x3, RZ ;  /* 0x00000003a8a87819 */ /* 0x000fe400000012ff */
[----:B------:R-:W-:Y:S02]  /*7370*/  LOP3.LUT R20, R21, 0x380, RZ, 0xc0, !PT ;  /* 0x0000038015147812 */ /* 0x000fe400078ec0ff */
[----:B------:R-:W-:Y:S02]  /*7380*/  SHF.R.U64 R156, R156, 0x3, RZ ;  /* 0x000000039c9c7819 */ /* 0x000fe400000012ff */
[----:B------:R-:W-:Y:S02]  /*7390*/  SHF.R.U64 R12, R12, 0x3, RZ ;  /* 0x000000030c0c7819 */ /* 0x000fe400000012ff */
[----:B------:R-:W-:-:S02]  /*73a0*/  SHF.R.U64 R10, R10, 0x3, RZ ;  /* 0x000000030a0a7819 */ /* 0x000fc400000012ff */
[----:B------:R-:W-:Y:S02]  /*73b0*/  SHF.R.U64 R152, R152, 0x3, RZ ;  /* 0x0000000398987819 */ /* 0x000fe400000012ff */
[----:B------:R-:W-:Y:S01]  /*73c0*/  LOP3.LUT R168, R168, R169, RZ, 0x3c, !PT ;  /* 0x000000a9a8a87212 */ /* 0x000fe200078e3cff */
[----:B------:R-:W-:Y:S01]  /*73d0*/  IMAD.X R169, RZ, RZ, R193, P2 ;  /* 0x000000ffffa97224 */ /* 0x000fe200010e06c1 */
[----:B------:R-:W-:Y:S02]  /*73e0*/  SHF.R.U64 R20, R20, 0x3, RZ ;  /* 0x0000000314147819 */ /* 0x000fe400000012ff */
[----:B------:R-:W-:Y:S02]  /*73f0*/  LOP3.LUT R156, R156, R157, RZ, 0x3c, !PT ;  /* 0x0000009d9c9c7212 */ /* 0x000fe400078e3cff */
[----:B------:R-:W-:Y:S01]  /*7400*/  LOP3.LUT R12, R12, R13, RZ, 0x3c, !PT ;  /* 0x0000000d0c0c7212 */ /* 0x000fe200078e3cff */
[----:B------:R-:W-:Y:S01]  /*7410*/  IMAD.X R13, RZ, RZ, R195, P4 ;  /* 0x000000ffff0d7224 */ /* 0x000fe200020e06c3 */
[----:B------:R-:W-:Y:S01]  /*7420*/  LOP3.LUT R10, R10, R11, RZ, 0x3c, !PT ;  /* 0x0000000b0a0a7212 */ /* 0x000fe200078e3cff */
[--C-:B------:R-:W-:Y:S01]  /*7430*/  IMAD.X R11, RZ, RZ, R193.reuse, P3 ;  /* 0x000000ffff0b7224 */ /* 0x100fe200018e06c1 */
[----:B------:R-:W-:Y:S01]  /*7440*/  LOP3.LUT R152, R152, R153, RZ, 0x3c, !PT ;  /* 0x0000009998987212 */ /* 0x000fe200078e3cff */
[----:B------:R-:W-:Y:S01]  /*7450*/  IMAD.X R153, RZ, RZ, R193, P5 ;  /* 0x000000ffff997224 */ /* 0x000fe200028e06c1 */
[----:B------:R-:W-:-:S02]  /*7460*/  IADD3 R157, P2, R192, 0xe000, RZ ;  /* 0x0000e000c09d7810 */ /* 0x000fc40007f5e0ff */
[C---:B------:R-:W-:Y:S02]  /*7470*/  IADD3 R163, P4, R192.reuse, 0x6000, RZ ;  /* 0x00006000c0a37810 */ /* 0x040fe40007f9e0ff */
[C---:B------:R-:W-:Y:S02]  /*7480*/  IADD3 R167, P3, R192.reuse, 0x7000, RZ ;  /* 0x00007000c0a77810 */ /* 0x040fe40007f7e0ff */
[----:B------:R-:W-:Y:S02]  /*7490*/  IADD3 R173, P5, R192, 0x9000, RZ ;  /* 0x00009000c0ad7810 */ /* 0x000fe40007fbe0ff */
[----:B------:R-:W-:Y:S02]  /*74a0*/  LOP3.LUT R20, R20, R21, RZ, 0x3c, !PT ;  /* 0x0000001514147212 */ /* 0x000fe400078e3cff */
[----:B------:R-:W-:Y:S02]  /*74b0*/  SHF.R.U64 R199, R199, 0x3, RZ ;  /* 0x00000003c7c77819 */ /* 0x000fe400000012ff */
[----:B------:R-:W-:-:S02]  /*74c0*/  LOP3.LUT R21, R157, 0x380, RZ, 0xc0, !PT ;  /* 0x000003809d157812 */ /* 0x000fc400078ec0ff */
[----:B------:R-:W-:Y:S02]  /*74d0*/  LOP3.LUT R162, R163, 0x380, RZ, 0xc0, !PT ;  /* 0x00000380a3a27812 */ /* 0x000fe400078ec0ff */
[----:B------:R-:W-:Y:S02]  /*74e0*/  LOP3.LUT R166, R167, 0x380, RZ, 0xc0, !PT ;  /* 0x00000380a7a67812 */ /* 0x000fe400078ec0ff */
[----:B------:R-:W-:Y:S02]  /*74f0*/  LOP3.LUT R172, R173, 0x380, RZ, 0xc0, !PT ;  /* 0x00000380adac7812 */ /* 0x000fe400078ec0ff */
[----:B------:R-:W-:Y:S02]  /*7500*/  LOP3.LUT R198, R199, R194, RZ, 0x3c, !PT ;  /* 0x000000c2c7c67212 */ /* 0x000fe400078e3cff */
[----:B------:R-:W-:Y:S02]  /*7510*/  SHF.R.U64 R194, R21, 0x3, RZ ;  /* 0x0000000315c27819 */ /* 0x000fe400000012ff */
[----:B------:R-:W-:-:S02]  /*7520*/  LOP3.LUT R21, R192, 0x380, RZ, 0xc0, !PT ;  /* 0x00000380c0157812 */ /* 0x000fc400078ec0ff */
[----:B------:R-:W-:Y:S02]  /*7530*/  SHF.R.U64 R162, R162, 0x3, RZ ;  /* 0x00000003a2a27819 */ /* 0x000fe400000012ff */
[----:B------:R-:W-:Y:S02]  /*7540*/  SHF.R.U64 R166, R166, 0x3, RZ ;  /* 0x00000003a6a67819 */ /* 0x000fe400000012ff */
[----:B------:R-:W-:Y:S02]  /*7550*/  SHF.R.U64 R172, R172, 0x3, RZ ;  /* 0x00000003acac7819 */ /* 0x000fe400000012ff */
[----:B------:R-:W-:Y:S02]  /*7560*/  MOV R2, R2 ;  /* 0x0000000200027202 */ /* 0x000fe40000000f00 */
[----:B------:R-:W-:Y:S02]  /*7570*/  SHF.R.U64 R3, R21, 0x3, RZ ;  /* 0x0000000315037819 */ /* 0x000fe400000012ff */
[----:B------:R-:W-:Y:S01]  /*7580*/  LOP3.LUT R162, R162, R163, RZ, 0x3c, !PT ;  /* 0x000000a3a2a27212 */ /* 0x000fe200078e3cff */
[--C-:B------:R-:W-:Y:S01]  /*7590*/  IMAD.X R163, RZ, RZ, R193.reuse, P4 ;  /* 0x000000ffffa37224 */ /* 0x100fe200020e06c1 */
[----:B------:R-:W-:Y:S01]  /*75a0*/  LOP3.LUT R166, R166, R167, RZ, 0x3c, !PT ;  /* 0x000000a7a6a67212 */ /* 0x000fe200078e3cff */
[----:B---3--:R-:W-:Y:S01]  /*75b0*/  FMUL.FTZ R203, R203, R0 ;  /* 0x00000000cbcb7220 */ /* 0x008fe20000410000 */
[----:B------:R-:W-:Y:S01]  /*75c0*/  LOP3.LUT R172, R172, R173, RZ, 0x3c, !PT ;  /* 0x000000adacac7212 */ /* 0x000fe200078e3cff */
[--C-:B------:R-:W-:Y:S01]  /*75d0*/  IMAD.X R167, RZ, RZ, R193.reuse, P3 ;  /* 0x000000ffffa77224 */ /* 0x100fe200018e06c1 */
[----:B------:R-:W-:Y:S01]  /*75e0*/  MOV R12, R12 ;  /* 0x0000000c000c7202 */ /* 0x000fe20000000f00 */
[----:B------:R-:W-:Y:S01]  /*75f0*/  IMAD.X R173, RZ, RZ, R193, P5 ;  /* 0x000000ffffad7224 */ /* 0x000fe200028e06c1 */
[C---:B------:R-:W-:Y:S01]  /*7600*/  IADD3 R165, P4, R192.reuse, 0xc000, RZ ;  /* 0x0000c000c0a57810 */ /* 0x040fe20007f9e0ff */
[----:B------:R-:W-:Y:S01]  /*7610*/  FMUL.FTZ R205, R205, R0 ;  /* 0x00000000cdcd7220 */ /* 0x000fe20000410000 */
[----:B------:R-:W-:Y:S01]  /*7620*/  IADD3 R171, P3, R192, 0xd000, RZ ;  /* 0x0000d000c0ab7810 */ /* 0x000fe20007f7e0ff */
[-C--:B------:R-:W-:Y:S01]  /*7630*/  FMUL.FTZ R13, R56, R203.reuse ;  /* 0x000000cb380d7220 */ /* 0x080fe20000410000 */
[----:B------:R-:W-:Y:S01]  /*7640*/  IADD3 R197, P5, R192, 0xf000, RZ ;  /* 0x0000f000c0c57810 */ /* 0x000fe20007fbe0ff */
[-C--:B------:R-:W-:Y:S01]  /*7650*/  FMUL.FTZ R56, R65, R203.reuse ;  /* 0x000000cb41387220 */ /* 0x080fe20000410000 */
[----:B------:R-:W-:Y:S01]  /*7660*/  LOP3.LUT R192, R3, R192, RZ, 0x3c, !PT ;  /* 0x000000c003c07212 */ /* 0x000fe200078e3cff */
[-C--:B------:R-:W-:Y:S01]  /*7670*/  FMUL.FTZ R28, R28, R203.reuse ;  /* 0x000000cb1c1c7220 */ /* 0x080fe20000410000 */
[-C--:B------:R-:W-:Y:S01]  /*7680*/  FMUL.FTZ R3, R24, R203.reuse ;  /* 0x000000cb18037220 */ /* 0x080fe20000410000 */
[-C--:B------:R-:W-:Y:S01]  /*7690*/  FMUL.FTZ R29, R29, R203.reuse ;  /* 0x000000cb1d1d7220 */ /* 0x080fe20000410000 */
[-C--:B------:R-:W-:Y:S01]  /*76a0*/  FMUL.FTZ R0, R25, R203.reuse ;  /* 0x000000cb19007220 */ /* 0x080fe20000410000 */
[-C--:B------:R-:W-:Y:S01]  /*76b0*/  FMUL.FTZ R65, R104, R203.reuse ;  /* 0x000000cb68417220 */ /* 0x080fe20000410000 */
[----:B------:R-:W-:Y:S01]  /*76c0*/  FMUL.FTZ R104, R113, R203 ;  /* 0x000000cb71687220 */ /* 0x000fe20000410000 */
[-C--:B------:R-:W-:Y:S01]  /*76d0*/  FMUL.FTZ R113, R26, R205.reuse ;  /* 0x000000cd1a717220 */ /* 0x080fe20000410000 */
[-C--:B------:R-:W-:Y:S01]  /*76e0*/  FMUL.FTZ R31, R31, R205.reuse ;  /* 0x000000cd1f1f7220 */ /* 0x080fe20000410000 */
[----:B------:R-:W-:Y:S01]  /*76f0*/  FMUL.FTZ R26, R27, R205 ;  /* 0x000000cd1b1a7220 */ /* 0x000fe20000410000 */
[----:B------:R-:W-:-:S02]  /*7700*/  F2FP.BF16.F32.PACK_AB R3, R28, R3 ;  /* 0x000000031c03723e */ /* 0x000fc400000010ff */
[----:B------:R-:W-:Y:S02]  /*7710*/  F2FP.BF16.F32.PACK_AB R0, R29, R0 ;  /* 0x000000001d00723e */ /* 0x000fe400000010ff */
[----:B------:R-:W-:Y:S02]  /*7720*/  F2FP.BF16.F32.PACK_AB R31, R31, R26 ;  /* 0x0000001a1f1f723e */ /* 0x000fe400000010ff */
[----:B------:R-:W-:Y:S02]  /*7730*/  SEL R26, R3, R0, P0 ;  /* 0x00000000031a7207 */ /* 0x000fe40000000000 */
[----:B------:R-:W-:Y:S02]  /*7740*/  SEL R3, R0, R3, P0 ;  /* 0x0000000300037207 */ /* 0x000fe40000000000 */
[----:B------:R-:W0:Y:S01]  /*7750*/  LDC R0, c[0x0][0xbe8] ;  /* 0x0002fa00ff007b82 */ /* 0x000e220000000800 */
[-C--:B------:R-:W-:Y:S01]  /*7760*/  FMUL.FTZ R27, R34, R205.reuse ;  /* 0x000000cd221b7220 */ /* 0x080fe20000410000 */
[-C--:B------:R-:W-:Y:S01]  /*7770*/  FMUL.FTZ R34, R35, R205.reuse ;  /* 0x000000cd23227220 */ /* 0x080fe20000410000 */
[----:B------:R-:W-:Y:S01]  /*7780*/  FMUL.FTZ R35, R42, R205 ;  /* 0x000000cd2a237220 */ /* 0x000fe20000410000 */
[----:B------:R-:W-:Y:S01]  /*7790*/  MOV R4, R4 ;  /* 0x0000000400047202 */ /* 0x000fe20000000f00 */
[----:B------:R-:W-:Y:S01]  /*77a0*/  FMUL.FTZ R42, R43, R205 ;  /* 0x000000cd2b2a7220 */ /* 0x000fe20000410000 */
[----:B------:R-:W-:Y:S01]  /*77b0*/  MOV R6, R6 ;  /* 0x0000000600067202 */ /* 0x000fe20000000f00 */
[-C--:B------:R-:W-:Y:S01]  /*77c0*/  FMUL.FTZ R5, R32, R203.reuse ;  /* 0x000000cb20057220 */ /* 0x080fe20000410000 */
[-C--:B------:R-:W-:Y:S01]  /*77d0*/  FMUL.FTZ R24, R33, R203.reuse ;  /* 0x000000cb21187220 */ /* 0x080fe20000410000 */
[----:B------:R-:W-:Y:S01]  /*77e0*/  FMUL.FTZ R25, R64, R203 ;  /* 0x000000cb40197220 */ /* 0x000fe20000410000 */
[----:B------:R-:W-:Y:S01]  /*77f0*/  FMUL.FTZ R43, R50, R205 ;  /* 0x000000cd322b7220 */ /* 0x000fe20000410000 */
[-C--:B------:R-:W-:Y:S01]  /*7800*/  FMUL.FTZ R7, R40, R203.reuse ;  /* 0x000000cb28077220 */ /* 0x080fe20000410000 */
[-C--:B------:R-:W-:Y:S01]  /*7810*/  FMUL.FTZ R32, R41, R203.reuse ;  /* 0x000000cb29207220 */ /* 0x080fe20000410000 */
[-C--:B------:R-:W-:Y:S01]  /*7820*/  FMUL.FTZ R76, R76, R203.reuse ;  /* 0x000000cb4c4c7220 */ /* 0x080fe20000410000 */
[-C--:B------:R-:W-:Y:S01]  /*7830*/  FMUL.FTZ R33, R72, R203.reuse ;  /* 0x000000cb48217220 */ /* 0x080fe20000410000 */
[-C--:B------:R-:W-:Y:S01]  /*7840*/  FMUL.FTZ R77, R77, R203.reuse ;  /* 0x000000cb4d4d7220 */ /* 0x080fe20000410000 */
[----:B------:R-:W-:Y:S01]  /*7850*/  FMUL.FTZ R64, R73, R203 ;  /* 0x000000cb49407220 */ /* 0x000fe20000410000 */
[----:B------:R-:W-:Y:S01]  /*7860*/  FMUL.FTZ R50, R51, R205 ;  /* 0x000000cd33327220 */ /* 0x000fe20000410000 */
[-C--:B------:R-:W-:Y:S01]  /*7870*/  FMUL.FTZ R40, R49, R203.reuse ;  /* 0x000000cb31287220 */ /* 0x080fe20000410000 */
[----:B------:R-:W-:Y:S01]  /*7880*/  FMUL.FTZ R41, R80, R203 ;  /* 0x000000cb50297220 */ /* 0x000fe20000410000 */
[----:B------:R-:W-:Y:S01]  /*7890*/  FMUL.FTZ R51, R58, R205 ;  /* 0x000000cd3a337220 */ /* 0x000fe20000410000 */
[----:B------:R-:W-:Y:S01]  /*78a0*/  LOP3.LUT R170, R171, 0x380, RZ, 0xc0, !PT ;  /* 0x00000380abaa7812 */ /* 0x000fe200078ec0ff */
[-C--:B------:R-:W-:Y:S01]  /*78b0*/  FMUL.FTZ R92, R92, R203.reuse ;  /* 0x000000cb5c5c7220 */ /* 0x080fe20000410000 */
[-C--:B------:R-:W-:Y:S01]  /*78c0*/  FMUL.FTZ R49, R88, R203.reuse ;  /* 0x000000cb58317220 */ /* 0x080fe20000410000 */
[-C--:B------:R-:W-:Y:S01]  /*78d0*/  FMUL.FTZ R93, R93, R203.reuse ;  /* 0x000000cb5d5d7220 */ /* 0x080fe20000410000 */
[----:B------:R-:W-:Y:S01]  /*78e0*/  FMUL.FTZ R80, R89, R203 ;  /* 0x000000cb59507220 */ /* 0x000fe20000410000 */
[----:B------:R-:W-:Y:S01]  /*78f0*/  FMUL.FTZ R58, R59, R205 ;  /* 0x000000cd3b3a7220 */ /* 0x000fe20000410000 */
[----:B------:R-:W-:Y:S01]  /*7900*/  FMUL.FTZ R60, R60, R203 ;  /* 0x000000cb3c3c7220 */ /* 0x000fe20000410000 */
[-C--:B------:R-:W-:Y:S01]  /*7910*/  FMUL.FTZ R30, R30, R205.reuse ;  /* 0x000000cd1e1e7220 */ /* 0x080fe20000410000 */
[-C--:B------:R-:W-:Y:S01]  /*7920*/  FMUL.FTZ R38, R38, R205.reuse ;  /* 0x000000cd26267220 */ /* 0x080fe20000410000 */
[-C--:B------:R-:W-:Y:S01]  /*7930*/  FMUL.FTZ R39, R39, R205.reuse ;  /* 0x000000cd27277220 */ /* 0x080fe20000410000 */
[----:B------:R-:W-:Y:S01]  /*7940*/  FMUL.FTZ R59, R66, R205 ;  /* 0x000000cd423b7220 */ /* 0x000fe20000410000 */
[----:B------:R-:W-:Y:S01]  /*7950*/  MOV R8, R8 ;  /* 0x0000000800087202 */ /* 0x000fe20000000f00 */
        /* <DEDUP_REMOVED lines=8> */
[----:B------:R-:W-:Y:S01]  /*79e0*/  F2FP.BF16.F32.PACK_AB R33, R76, R33 ;  /* 0x000000214c21723e */ /* 0x000fe200000010ff */
[----:B------:R-:W-:Y:S01]  /*79f0*/  FMUL.FTZ R48, R57, R203 ;  /* 0x000000cb39307220 */ /* 0x000fe20000410000 */
[----:B------:R-:W-:Y:S01]  /*7a00*/  F2FP.BF16.F32.PACK_AB R64, R77, R64 ;  /* 0x000000404d40723e */ /* 0x000fe200000010ff */
[-C--:B------:R-:W-:Y:S01]  /*7a10*/  FMUL.FTZ R78, R78, R205.reuse ;  /* 0x000000cd4e4e7220 */ /* 0x080fe20000410000 */
[----:B------:R-:W-:Y:S01]  /*7a20*/  SHF.R.U64 R170, R170, 0x3, RZ ;  /* 0x00000003aaaa7819 */ /* 0x000fe200000012ff */
[----:B------:R-:W-:Y:S01]  /*7a30*/  FMUL.FTZ R74, R75, R205 ;  /* 0x000000cd4b4a7220 */ /* 0x000fe20000410000 */
[----:B------:R-:W-:Y:S01]  /*7a40*/  FMUL.FTZ R57, R96, R203 ;  /* 0x000000cb60397220 */ /* 0x000fe20000410000 */
[-C--:B------:R-:W-:Y:S01]  /*7a50*/  FMUL.FTZ R54, R54, R205.reuse ;  /* 0x000000cd36367220 */ /* 0x080fe20000410000 */
[-C--:B------:R-:W-:Y:S01]  /*7a60*/  FMUL.FTZ R55, R55, R205.reuse ;  /* 0x000000cd37377220 */ /* 0x080fe20000410000 */
[----:B------:R-:W-:Y:S01]  /*7a70*/  FMUL.FTZ R75, R82, R205 ;  /* 0x000000cd524b7220 */ /* 0x000fe20000410000 */
[----:B------:R-:W-:Y:S01]  /*7a80*/  F2FP.BF16.F32.PACK_AB R49, R92, R49 ;  /* 0x000000315c31723e */ /* 0x000fe200000010ff */
[-C--:B------:R-:W-:Y:S01]  /*7a90*/  FMUL.FTZ R108, R108, R203.reuse ;  /* 0x000000cb6c6c7220 */ /* 0x080fe20000410000 */
[----:B------:R-:W-:Y:S01]  /*7aa0*/  F2FP.BF16.F32.PACK_AB R80, R93, R80 ;  /* 0x000000505d50723e */ /* 0x000fe200000010ff */
[-C--:B------:R-:W-:Y:S01]  /*7ab0*/  FMUL.FTZ R109, R109, R203.reuse ;  /* 0x000000cb6d6d7220 */ /* 0x080fe20000410000 */
[----:B--2---:R-:W-:Y:S01]  /*7ac0*/  LOP3.LUT R28, R201, 0x2, RZ, 0x3c, !PT ;  /* 0x00000002c91c7812 */ /* 0x004fe200078e3cff */
[----:B------:R-:W-:Y:S01]  /*7ad0*/  FMUL.FTZ R96, R105, R203 ;  /* 0x000000cb69607220 */ /* 0x000fe20000410000 */
[-C--:B------:R-:W-:Y:S01]  /*7ae0*/  FMUL.FTZ R62, R62, R205.reuse ;  /* 0x000000cd3e3e7220 */ /* 0x080fe20000410000 */
[----:B------:R-:W-:Y:S01]  /*7af0*/  FMUL.FTZ R82, R83, R205 ;  /* 0x000000cd53527220 */ /* 0x000fe20000410000 */
[----:B------:R-:W-:Y:S01]  /*7b00*/  F2FP.BF16.F32.PACK_AB R30, R30, R113 ;  /* 0x000000711e1e723e */ /* 0x000fe200000010ff */
[----:B------:R-:W-:Y:S01]  /*7b10*/  FMUL.FTZ R70, R70, R205 ;  /* 0x000000cd46467220 */ /* 0x000fe20000410000 */
[----:B------:R-:W-:Y:S01]  /*7b20*/  F2FP.BF16.F32.PACK_AB R27, R38, R27 ;  /* 0x0000001b261b723e */ /* 0x000fe200000010ff */
[-C--:B------:R-:W-:Y:S01]  /*7b30*/  FMUL.FTZ R71, R71, R205.reuse ;  /* 0x000000cd47477220 */ /* 0x080fe20000410000 */
[----:B------:R-:W-:Y:S01]  /*7b40*/  F2FP.BF16.F32.PACK_AB R34, R39, R34 ;  /* 0x000000222722723e */ /* 0x000fe200000010ff */
[----:B------:R-:W-:Y:S01]  /*7b50*/  FMUL.FTZ R83, R90, R205 ;  /* 0x000000cd5a537220 */ /* 0x000fe20000410000 */
[----:B------:R-:W-:Y:S01]  /*7b60*/  F2FP.BF16.F32.PACK_AB R13, R60, R13 ;  /* 0x0000000d3c0d723e */ /* 0x000fe200000010ff */
[----:B------:R-:W-:Y:S01]  /*7b70*/  FMUL.FTZ R84, R84, R203 ;  /* 0x000000cb54547220 */ /* 0x000fe20000410000 */
[----:B------:R-:W-:Y:S01]  /*7b80*/  F2FP.BF16.F32.PACK_AB R5, R36, R5 ;  /* 0x000000052405723e */ /* 0x000fe200000010ff */
[-C--:B------:R-:W-:Y:S01]  /*7b90*/  FMUL.FTZ R79, R79, R205.reuse ;  /* 0x000000cd4f4f7220 */ /* 0x080fe20000410000 */
[----:B------:R-:W-:Y:S01]  /*7ba0*/  F2FP.BF16.F32.PACK_AB R24, R37, R24 ;  /* 0x000000182518723e */ /* 0x000fe200000010ff */
[----:B------:R-:W-:Y:S01]  /*7bb0*/  FMUL.FTZ R90, R91, R205 ;  /* 0x000000cd5b5a7220 */ /* 0x000fe20000410000 */
[----:B------:R-:W-:Y:S01]  /*7bc0*/  SEL R60, R33, R64, P0 ;  /* 0x00000040213c7207 */ /* 0x000fe20000000000 */
[----:B------:R-:W-:Y:S01]  /*7bd0*/  FMUL.FTZ R68, R68, R203 ;  /* 0x000000cb44447220 */ /* 0x000fe20000410000 */
[----:B------:R-:W-:Y:S01]  /*7be0*/  LOP3.LUT R170, R170, R171, RZ, 0x3c, !PT ;  /* 0x000000abaaaa7212 */ /* 0x000fe200078e3cff */
[----:B------:R-:W-:Y:S01]  /*7bf0*/  IMAD.X R171, RZ, RZ, R193, P3 ;  /* 0x000000ffffab7224 */ /* 0x000fe200018e06c1 */
[----:B------:R-:W-:Y:S01]  /*7c00*/  F2FP.BF16.F32.PACK_AB R35, R46, R35 ;  /* 0x000000232e23723e */ /* 0x000fe200000010ff */
[-C--:B------:R-:W-:Y:S01]  /*7c10*/  FMUL.FTZ R102, R102, R205.reuse ;  /* 0x000000cd66667220 */ /* 0x080fe20000410000 */
[----:B------:R-:W-:Y:S01]  /*7c20*/  F2FP.BF16.F32.PACK_AB R42, R47, R42 ;  /* 0x0000002a2f2a723e */ /* 0x000fe200000010ff */
[----:B------:R-:W-:Y:S01]  /*7c30*/  FMUL.FTZ R91, R98, R205 ;  /* 0x000000cd625b7220 */ /* 0x000fe20000410000 */
[----:B------:R-:W-:-:S02]  /*7c40*/  F2FP.BF16.F32.PACK_AB R58, R63, R58 ;  /* 0x0000003a3f3a723e */ /* 0x000fc400000010ff */
[----:B------:R-:W-:Y:S01]  /*7c50*/  SEL R33, R64, R33, P0 ;  /* 0x0000002140217207 */ /* 0x000fe20000000000 */
[----:B------:R-:W-:Y:S01]  /*7c60*/  FMUL.FTZ R44, R44, R203 ;  /* 0x000000cb2c2c7220 */ /* 0x000fe20000410000 */
[----:B------:R-:W-:Y:S01]  /*7c70*/  F2FP.BF16.F32.PACK_AB R67, R78, R67 ;  /* 0x000000434e43723e */ /* 0x000fe200000010ff */
[-C--:B------:R-:W-:Y:S01]  /*7c80*/  FMUL.FTZ R45, R45, R203.reuse ;  /* 0x000000cb2d2d7220 */ /* 0x080fe20000410000 */
[----:B------:R-:W-:Y:S01]  /*7c90*/  SEL R64, R49, R80, P0 ;  /* 0x0000005031407207 */ /* 0x000fe20000000000 */
[----:B------:R-:W-:Y:S01]  /*7ca0*/  FMUL.FTZ R85, R85, R203 ;  /* 0x000000cb55557220 */ /* 0x000fe20000410000 */
[----:B------:R-:W-:Y:S01]  /*7cb0*/  SEL R63, R80, R49, P0 ;  /* 0x00000031503f7207 */ /* 0x000fe20000000000 */
[----:B------:R-:W-:Y:S01]  /*7cc0*/  FMUL.FTZ R72, R81, R203 ;  /* 0x000000cb51487220 */ /* 0x000fe20000410000 */
[----:B------:R-:W-:Y:S01]  /*7cd0*/  F2FP.BF16.F32.PACK_AB R43, R54, R43 ;  /* 0x0000002b362b723e */ /* 0x000fe200000010ff */
[----:B------:R-:W-:Y:S01]  /*7ce0*/  SHFL.IDX PT, R26, R26, R201, 0x1c1f ;  /* 0x001c1fc91a1a7589 */ /* 0x000fe200000e0000 */
[----:B------:R-:W-:Y:S01]  /*7cf0*/  F2FP.BF16.F32.PACK_AB R50, R55, R50 ;  /* 0x000000323732723e */ /* 0x000fe200000010ff */
[----:B------:R-:W-:Y:S01]  /*7d00*/  FMUL.FTZ R86, R86, R205 ;  /* 0x000000cd56567220 */ /* 0x000fe20000410000 */
[----:B------:R-:W-:Y:S01]  /*7d10*/  SEL R78, R30, R31, P0 ;  /* 0x0000001f1e4e7207 */ /* 0x000fe20000000000 */
[----:B------:R-:W1:Y:S01]  /*7d20*/  SHFL.IDX PT, R3, R3, R28, 0x1c1f ;  /* 0x001c1f1c03037589 */ /* 0x000e6200000e0000 */
[----:B------:R-:W-:-:S02]  /*7d30*/  SEL R80, R27, R34, P0 ;  /* 0x000000221b507207 */ /* 0x000fc40000000000 */
[----:B0-----:R-:W-:Y:S02]  /*7d40*/  ISETP.NE.AND P3, PT, R0, 0x1, PT ;  /* 0x000000010000780c */ /* 0x001fe40003f65270 */
[----:B------:R-:W-:Y:S02]  /*7d50*/  F2FP.BF16.F32.PACK_AB R51, R62, R51 ;  /* 0x000000333e33723e */ /* 0x000fe400000010ff */
[----:B------:R-:W-:Y:S02]  /*7d60*/  F2FP.BF16.F32.PACK_AB R65, R108, R65 ;  /* 0x000000416c41723e */ /* 0x000fe400000010ff */
[----:B------:R-:W-:Y:S02]  /*7d70*/  F2FP.BF16.F32.PACK_AB R96, R109, R96 ;  /* 0x000000606d60723e */ /* 0x000fe400000010ff */
[----:B------:R-:W-:Y:S02]  /*7d80*/  SEL R36, R5, R24, P0 ;  /* 0x0000001805247207 */ /* 0x000fe40000000000 */
[----:B------:R-:W-:-:S02]  /*7d90*/  SEL R29, R24, R5, P0 ;  /* 0x00000005181d7207 */ /* 0x000fc40000000000 */
[----:B------:R-:W-:Y:S02]  /*7da0*/  SEL R31, R31, R30, P0 ;  /* 0x0000001e1f1f7207 */ /* 0x000fe40000000000 */
[----:B------:R-:W-:Y:S01]  /*7db0*/  SEL R27, R34, R27, P0 ;  /* 0x0000001b221b7207 */ /* 0x000fe20000000000 */
[----:B------:R-:W-:Y:S01]  /*7dc0*/  FMUL.FTZ R61, R61, R203 ;  /* 0x000000cb3d3d7220 */ /* 0x000fe20000410000 */
[----:B------:R-:W-:Y:S02]  /*7dd0*/  F2FP.BF16.F32.PACK_AB R59, R70, R59 ;  /* 0x0000003b463b723e */ /* 0x000fe400000010ff */
[----:B------:R-:W-:Y:S02]  /*7de0*/  F2FP.BF16.F32.PACK_AB R66, R71, R66 ;  /* 0x000000424742723e */ /* 0x000fe400000010ff */
[----:B------:R-:W-:Y:S02]  /*7df0*/  SEL R34, R35, R42, P0 ;  /* 0x0000002a23227207 */ /* 0x000fe40000000000 */
[----:B------:R-:W-:-:S02]  /*7e00*/  F2FP.BF16.F32.PACK_AB R74, R79, R74 ;  /* 0x0000004a4f4a723e */ /* 0x000fc400000010ff */
[----:B------:R-:W-:Y:S02]  /*7e10*/  F2FP.BF16.F32.PACK_AB R41, R84, R41 ;  /* 0x000000295429723e */ /* 0x000fe400000010ff */
[----:B------:R-:W-:Y:S01]  /*7e20*/  SEL R35, R42, R35, P0 ;  /* 0x000000232a237207 */ /* 0x000fe20000000000 */
[----:B------:R-:W-:Y:S01]  /*7e30*/  FMUL.FTZ R52, R52, R203 ;  /* 0x000000cb34347220 */ /* 0x000fe20000410000 */
[----:B------:R-:W-:Y:S01]  /*7e40*/  F2FP.BF16.F32.PACK_AB R25, R68, R25 ;  /* 0x000000194419723e */ /* 0x000fe200000010ff */
[----:B------:R-:W-:Y:S01]  /*7e50*/  FMUL.FTZ R53, R53, R203 ;  /* 0x000000cb35357220 */ /* 0x000fe20000410000 */
[----:B------:R-:W-:Y:S02]  /*7e60*/  F2FP.BF16.F32.PACK_AB R91, R102, R91 ;  /* 0x0000005b665b723e */ /* 0x000fe400000010ff */
[----:B------:R-:W-:Y:S01]  /*7e70*/  SEL R84, R43, R50, P0 ;  /* 0x000000322b547207 */ /* 0x000fe20000000000 */
[----:B------:R-:W0:Y:S01]  /*7e80*/  LDC R102, c[0x0][0xc38] ;  /* 0x00030e00ff667b82 */ /* 0x000e220000000800 */
[----:B------:R-:W-:-:S02]  /*7e90*/  SEL R71, R50, R43, P0 ;  /* 0x0000002b32477207 */ /* 0x000fc40000000000 */
[----:B------:R-:W-:Y:S02]  /*7ea0*/  F2FP.BF16.F32.PACK_AB R7, R44, R7 ;  /* 0x000000072c07723e */ /* 0x000fe400000010ff */
[----:B------:R-:W-:Y:S02]  /*7eb0*/  F2FP.BF16.F32.PACK_AB R32, R45, R32 ;  /* 0x000000202d20723e */ /* 0x000fe400000010ff */
[----:B------:R-:W-:Y:S02]  /*7ec0*/  F2FP.BF16.F32.PACK_AB R72, R85, R72 ;  /* 0x000000485548723e */ /* 0x000fe400000010ff */
[----:B------:R-:W-:Y:S02]  /*7ed0*/  SEL R68, R65, R96, P0 ;  /* 0x0000006041447207 */ /* 0x000fe40000000000 */
[----:B------:R-:W-:Y:S02]  /*7ee0*/  SEL R50, R51, R58, P0 ;  /* 0x0000003a33327207 */ /* 0x000fe40000000000 */
[----:B------:R-:W-:Y:S01]  /*7ef0*/  SEL R77, R58, R51, P0 ;  /* 0x000000333a4d7207 */ /* 0x000fe20000000000 */
[----:B------:R-:W-:Y:S01]  /*7f00*/  FMUL.FTZ R69, R69, R203 ;  /* 0x000000cb45457220 */ /* 0x000fe20000410000 */
[----:B------:R-:W-:Y:S01]  /*7f10*/  F2FP.BF16.F32.PACK_AB R75, R86, R75 ;  /* 0x0000004b564b723e */ /* 0x000fe200000010ff */
[----:B------:R-:W-:Y:S01]  /*7f20*/  SHFL.IDX PT, R36, R36, R201, 0x1c1f ;  /* 0x001c1fc924247589 */ /* 0x000fe200000e0000 */
[----:B------:R-:W-:-:S02]  /*7f30*/  SEL R58, R59, R66, P0 ;  /* 0x000000423b3a7207 */ /* 0x000fc40000000000 */
[----:B------:R-:W-:Y:S01]  /*7f40*/  SEL R79, R66, R59, P0 ;  /* 0x0000003b424f7207 */ /* 0x000fe20000000000 */
[----:B------:R-:W-:Y:S01]  /*7f50*/  SHFL.IDX PT, R78, R78, R201, 0x1c1f ;  /* 0x001c1fc94e4e7589 */ /* 0x000fe200000e0000 */
[----:B------:R-:W-:Y:S02]  /*7f60*/  SEL R86, R67, R74, P0 ;  /* 0x0000004a43567207 */ /* 0x000fe40000000000 */
[----:B------:R-:W-:Y:S01]  /*7f70*/  SEL R85, R74, R67, P0 ;  /* 0x000000434a557207 */ /* 0x000fe20000000000 */
[----:B------:R-:W-:Y:S01]  /*7f80*/  SHFL.IDX PT, R29, R29, R28, 0x1c1f ;  /* 0x001c1f1c1d1d7589 */ /* 0x000fe200000e0000 */
[----:B------:R-:W-:-:S03]  /*7f90*/  F2FP.BF16.F32.PACK_AB R48, R61, R48 ;  /* 0x000000303d30723e */ /* 0x000fc600000010ff */
[----:B------:R-:W2:Y:S01]  /*7fa0*/  SHFL.IDX PT, R31, R31, R28, 0x1c1f ;  /* 0x001c1f1c1f1f7589 */ /* 0x000ea200000e0000 */
[----:B------:R-:W-:Y:S02]  /*7fb0*/  SEL R37, R32, R7, P0 ;  /* 0x0000000720257207 */ /* 0x000fe40000000000 */
[----:B------:R-:W-:Y:S01]  /*7fc0*/  SEL R62, R41, R72, P0 ;  /* 0x00000048293e7207 */ /* 0x000fe20000000000 */
[----:B------:R-:W-:Y:S01]  /*7fd0*/  SHFL.IDX PT, R66, R34, R201, 0x1c1f ;  /* 0x001c1fc922427589 */ /* 0x000fe200000e0000 */
[----:B------:R-:W-:-:S03]  /*7fe0*/  SEL R61, R72, R41, P0 ;  /* 0x00000029483d7207 */ /* 0x000fc60000000000 */
[----:B------:R-:W3:Y:S01]  /*7ff0*/  SHFL.IDX PT, R67, R35, R28, 0x1c1f ;  /* 0x001c1f1c23437589 */ /* 0x000ee200000e0000 */
[----:B------:R-:W-:Y:S01]  /*8000*/  F2FP.BF16.F32.PACK_AB R9, R52, R9 ;  /* 0x000000093409723e */ /* 0x000fe200000010ff */
[-C--:B------:R-:W-:Y:S01]  /*8010*/  FMUL.FTZ R100, R100, R203.reuse ;  /* 0x000000cb64647220 */ /* 0x080fe20000410000 */
[----:B------:R-:W-:Y:S01]  /*8020*/  F2FP.BF16.F32.PACK_AB R40, R53, R40 ;  /* 0x000000283528723e */ /* 0x000fe200000010ff */
[----:B------:R-:W-:Y:S01]  /*8030*/  SHFL.IDX PT, R41, R68, R201, 0x1c1f ;  /* 0x001c1fc944297589 */ /* 0x000fe200000e0000 */
[----:B------:R-:W-:Y:S01]  /*8040*/  SEL R24, R7, R32, P0 ;  /* 0x0000002007187207 */ /* 0x000fe20000000000 */
[-C--:B------:R-:W-:Y:S01]  /*8050*/  FMUL.FTZ R101, R101, R203.reuse ;  /* 0x000000cb65657220 */ /* 0x080fe20000410000 */
[----:B------:R-:W-:Y:S01]  /*8060*/  FMUL.FTZ R88, R97, R203 ;  /* 0x000000cb61587220 */ /* 0x000fe20000410000 */
[----:B------:R-:W-:Y:S01]  /*8070*/  SHFL.IDX PT, R68, R58, R201, 0x1c1f ;  /* 0x001c1fc93a447589 */ /* 0x000fe200000e0000 */
[----:B------:R-:W-:Y:S02]  /*8080*/  F2FP.BF16.F32.PACK_AB R56, R69, R56 ;  /* 0x000000384538723e */ /* 0x000fe400000010ff */
[----:B------:R-:W-:Y:S01]  /*8090*/  SEL R65, R96, R65, P0 ;  /* 0x0000004160417207 */ /* 0x000fe20000000000 */
[----:B------:R4:W-:Y:S01]  /*80a0*/  SHFL.IDX PT, R58, R63, R28, 0x1c1f ;  /* 0x001c1f1c3f3a7589 */ /* 0x0009e200000e0000 */
[----:B------:R-:W-:Y:S01]  /*80b0*/  SEL R39, R40, R9, P0 ;  /* 0x0000000928277207 */ /* 0x000fe20000000000 */
[-C--:B------:R-:W-:Y:S01]  /*80c0*/  FMUL.FTZ R98, R99, R205.reuse ;  /* 0x000000cd63627220 */ /* 0x080fe20000410000 */
[----:B------:R-:W-:Y:S01]  /*80d0*/  SEL R32, R9, R40, P0 ;  /* 0x0000002809207207 */ /* 0x000fe20000000000 */
[----:B------:R-:W-:Y:S01]  /*80e0*/  SHFL.IDX PT, R80, R80, R201, 0x1c1f ;  /* 0x001c1fc950507589 */ /* 0x000fe200000e0000 */
[----:B------:R-:W-:Y:S01]  /*80f0*/  SEL R52, R13, R48, P0 ;  /* 0x000000300d347207 */ /* 0x000fe20000000000 */
[----:B------:R-:W-:Y:S01]  /*8100*/  FMUL.FTZ R99, R106, R205 ;  /* 0x000000cd6a637220 */ /* 0x000fe20000410000 */
[----:B------:R-:W-:Y:S01]  /*8110*/  SEL R55, R48, R13, P0 ;  /* 0x0000000d30377207 */ /* 0x000fe20000000000 */
[----:B------:R-:W3:Y:S01]  /*8120*/  SHFL.IDX PT, R27, R27, R28, 0x1c1f ;  /* 0x001c1f1c1b1b7589 */ /* 0x000ee200000e0000 */
[----:B----4-:R-:W4:Y:S01]  /*8130*/  @P3 LDC R63, c[0x0][0xbec] ;  /* 0x0002fb00ff3f3b82 */ /* 0x010f220000000800 */
[----:B------:R-:W-:-:S02]  /*8140*/  F2FP.BF16.F32.PACK_AB R57, R100, R57 ;  /* 0x000000396439723e */ /* 0x000fc400000010ff */
[----:B------:R-:W-:Y:S01]  /*8150*/  SHFL.IDX PT, R30, R24, R201, 0x1c1f ;  /* 0x001c1fc9181e7589 */ /* 0x000fe200000e0000 */
[----:B------:R-:W-:Y:S01]  /*8160*/  SEL R48, R25, R56, P0 ;  /* 0x0000003819307207 */ /* 0x000fe20000000000 */
[-C--:B------:R-:W-:Y:S02]  /*8170*/  FMUL.FTZ R87, R87, R205.reuse ;  /* 0x000000cd57577220 */ /* 0x080fe40000410000 */
[----:B------:R-:W-:Y:S01]  /*8180*/  SHFL.IDX PT, R37, R37, R28, 0x1c1f ;  /* 0x001c1f1c25257589 */ /* 0x000fe200000e0000 */
[----:B------:R-:W-:Y:S01]  /*8190*/  FMUL.FTZ R106, R107, R205 ;  /* 0x000000cd6b6a7220 */ /* 0x000fe20000410000 */
[----:B------:R-:W-:Y:S02]  /*81a0*/  F2FP.BF16.F32.PACK_AB R88, R101, R88 ;  /* 0x000000586558723e */ /* 0x000fe400000010ff */
[----:B------:R-:W-:Y:S01]  /*81b0*/  SHFL.IDX PT, R49, R64, R201, 0x1c1f ;  /* 0x001c1fc940317589 */ /* 0x000fe200000e0000 */
[----:B------:R-:W-:Y:S01]  /*81c0*/  SEL R25, R56, R25, P0 ;  /* 0x0000001938197207 */ /* 0x000fe20000000000 */
[----:B------:R-:W-:-:S02]  /*81d0*/  FMUL.FTZ R107, R114, R205 ;  /* 0x000000cd726b7220 */ /* 0x000fc40000410000 */
[----:B------:R1:W-:Y:S01]  /*81e0*/  SHFL.IDX PT, R64, R65, R28, 0x1c1f ;  /* 0x001c1f1c41407589 */ /* 0x0003e200000e0000 */
[-C--:B------:R-:W-:Y:S01]  /*81f0*/  FMUL.FTZ R94, R94, R205.reuse ;  /* 0x000000cd5e5e7220 */ /* 0x080fe20000410000 */
[-C--:B------:R-:W-:Y:S01]  /*8200*/  FMUL.FTZ R95, R95, R205.reuse ;  /* 0x000000cd5f5f7220 */ /* 0x080fe20000410000 */
[----:B------:R-:W-:Y:S01]  /*8210*/  FMUL.FTZ R114, R115, R205 ;  /* 0x000000cd73727220 */ /* 0x000fe20000410000 */
[----:B------:R-:W-:Y:S01]  /*8220*/  FMUL.FTZ R73, R112, R203 ;  /* 0x000000cb70497220 */ /* 0x000fe20000410000 */
[----:B------:R-:W-:Y:S01]  /*8230*/  FMUL.FTZ R115, R122, R205 ;  /* 0x000000cd7a737220 */ /* 0x000fe20000410000 */
[----:B------:R0:W-:Y:S01]  /*8240*/  SHFL.IDX PT, R38, R32, R201, 0x1c1f ;  /* 0x001c1fc920267589 */ /* 0x0001e200000e0000 */
[-C--:B------:R-:W-:Y:S01]  /*8250*/  FMUL.FTZ R81, R120, R203.reuse ;  /* 0x000000cb78517220 */ /* 0x080fe20000410000 */
[----:B-1----:R-:W1:Y:S02]  /*8260*/  @P3 LDC R65, c[0x0][0xbf0] ;  /* 0x0002fc00ff413b82 */ /* 0x002e640000000800 */
[----:B------:R-:W1:Y:S01]  /*8270*/  SHFL.IDX PT, R39, R39, R28, 0x1c1f ;  /* 0x001c1f1c27277589 */ /* 0x000e6200000e0000 */
[----:B------:R-:W-:Y:S01]  /*8280*/  FMUL.FTZ R112, R121, R203 ;  /* 0x000000cb79707220 */ /* 0x000fe20000410000 */
[-C--:B------:R-:W-:Y:S01]  /*8290*/  FMUL.FTZ R103, R103, R205.reuse ;  /* 0x000000cd67677220 */ /* 0x080fe20000410000 */
[----:B------:R-:W-:Y:S01]  /*82a0*/  FMUL.FTZ R122, R123, R205 ;  /* 0x000000cd7b7a7220 */ /* 0x000fe20000410000 */
[----:B------:R-:W-:Y:S01]  /*82b0*/  SEL R44, R57, R88, P0 ;  /* 0x00000058392c7207 */ /* 0x000fe20000000000 */
[----:B------:R-:W-:Y:S01]  /*82c0*/  FMUL.FTZ R116, R116, R203 ;  /* 0x000000cb74747220 */ /* 0x000fe20000410000 */
[----:B------:R-:W-:Y:S01]  /*82d0*/  SEL R69, R88, R57, P0 ;  /* 0x0000003958457207 */ /* 0x000fe20000000000 */
[-C--:B------:R-:W-:Y:S01]  /*82e0*/  FMUL.FTZ R117, R117, R203.reuse ;  /* 0x000000cb75757220 */ /* 0x080fe20000410000 */
[-C--:B------:R-:W-:Y:S01]  /*82f0*/  FMUL.FTZ R89, R128, R203.reuse ;  /* 0x000000cb80597220 */ /* 0x080fe20000410000 */
[-C--:B------:R-:W-:Y:S01]  /*8300*/  FMUL.FTZ R120, R129, R203.reuse ;  /* 0x000000cb81787220 */ /* 0x080fe20000410000 */
[-C--:B------:R-:W-:Y:S01]  /*8310*/  FMUL.FTZ R97, R136, R203.reuse ;  /* 0x000000cb88617220 */ /* 0x080fe20000410000 */
[----:B------:R-:W-:Y:S01]  /*8320*/  FMUL.FTZ R105, R144, R203 ;  /* 0x000000cb90697220 */ /* 0x000fe20000410000 */
[-C--:B------:R-:W-:Y:S01]  /*8330*/  FMUL.FTZ R126, R126, R205.reuse ;  /* 0x000000cd7e7e7220 */ /* 0x080fe20000410000 */
[-C--:B------:R-:W-:Y:S01]  /*8340*/  FMUL.FTZ R127, R127, R205.reuse ;  /* 0x000000cd7f7f7220 */ /* 0x080fe20000410000 */
[-C--:B------:R-:W-:Y:S01]  /*8350*/  FMUL.FTZ R121, R130, R205.reuse ;  /* 0x000000cd82797220 */ /* 0x080fe20000410000 */
[----:B------:R-:W-:Y:S01]  /*8360*/  FMUL.FTZ R123, R138, R205 ;  /* 0x000000cd8a7b7220 */ /* 0x000fe20000410000 */
[----:B------:R-:W-:Y:S01]  /*8370*/  F2FP.BF16.F32.PACK_AB R82, R87, R82 ;  /* 0x000000525752723e */ /* 0x000fe200000010ff */
[----:B------:R-:W-:Y:S01]  /*8380*/  SHFL.IDX PT, R56, R48, R201, 0x1c1f ;  /* 0x001c1fc930387589 */ /* 0x000fe200000e0000 */
[-C--:B------:R-:W-:Y:S01]  /*8390*/  FMUL.FTZ R124, R124, R203.reuse ;  /* 0x000000cb7c7c7220 */ /* 0x080fe20000410000 */
[-C--:B------:R-:W-:Y:S01]  /*83a0*/  FMUL.FTZ R125, R125, R203.reuse ;  /* 0x000000cb7d7d7220 */ /* 0x080fe20000410000 */
[-C--:B------:R-:W-:Y:S01]  /*83b0*/  FMUL.FTZ R132, R132, R203.reuse ;  /* 0x000000cb84847220 */ /* 0x080fe20000410000 */
        /* <DEDUP_REMOVED lines=8> */
[----:B------:R-:W1:Y:S01]  /*8440*/  SHFL.IDX PT, R71, R71, R28, 0x1c1f ;  /* 0x001c1f1c47477589 */ /* 0x000e6200000e0000 */
[----:B------:R-:W-:Y:S01]  /*8450*/  FMUL.FTZ R136, R145, R203 ;  /* 0x000000cb91887220 */ /* 0x000fe20000410000 */
[-C--:B------:R-:W-:Y:S01]  /*8460*/  FMUL.FTZ R110, R110, R205.reuse ;  /* 0x000000cd6e6e7220 */ /* 0x080fe20000410000 */
        /* <DEDUP_REMOVED lines=12> */
[----:B------:R-:W-:Y:S01]  /*8530*/  FMUL.FTZ R144, R147, R205 ;  /* 0x000000cd93907220 */ /* 0x000fe20000410000 */
[----:B------:R-:W-:Y:S01]  /*8540*/  SHFL.IDX PT, R54, R52, R201, 0x1c1f ;  /* 0x001c1fc934367589 */ /* 0x000fe200000e0000 */
[----:B------:R-:W-:-:S02]  /*8550*/  F2FP.BF16.F32.PACK_AB R83, R94, R83 ;  /* 0x000000535e53723e */ /* 0x000fc400000010ff */
[----:B------:R-:W-:Y:S01]  /*8560*/  F2FP.BF16.F32.PACK_AB R90, R95, R90 ;  /* 0x0000005a5f5a723e */ /* 0x000fe200000010ff */
[----:B------:R-:W-:Y:S01]  /*8570*/  SHFL.IDX PT, R74, R50, R201, 0x1c1f ;  /* 0x001c1fc9324a7589 */ /* 0x000fe200000e0000 */
[----:B0-----:R-:W-:Y:S02]  /*8580*/  SEL R32, R26, R3, P0 ;  /* 0x000000031a207207 */ /* 0x001fe40000000000 */
[----:B------:R-:W-:Y:S01]  /*8590*/  SEL R34, R3, R26, P0 ;  /* 0x0000001a03227207 */ /* 0x000fe20000000000 */
[----:B------:R-:W0:Y:S01]  /*85a0*/  SHFL.IDX PT, R55, R55, R28, 0x1c1f ;  /* 0x001c1f1c37377589 */ /* 0x000e2200000e0000 */
[----:B------:R-:W-:-:S03]  /*85b0*/  IMAD R3, RZ, RZ, -UR39 ;  /* 0x80000027ff037e24 */ /* 0x000fc6000f8e02ff */
[----:B------:R-:W0:Y:S01]  /*85c0*/  SHFL.IDX PT, R77, R77, R28, 0x1c1f ;  /* 0x001c1f1c4d4d7589 */ /* 0x000e2200000e0000 */
[----:B------:R-:W-:Y:S01]  /*85d0*/  IMAD.MOV.U32 R199, RZ, RZ, R195 ;  /* 0x000000ffffc77224 */ /* 0x000fe200078e00c3 */
[----:B------:R-:W-:Y:S02]  /*85e0*/  F2FP.BF16.F32.PACK_AB R98, R103, R98 ;  /* 0x000000626762723e */ /* 0x000fe400000010ff */
[----:B------:R-:W0:Y:S01]  /*85f0*/  SHFL.IDX PT, R79, R79, R28, 0x1c1f ;  /* 0x001c1f1c4f4f7589 */ /* 0x000e2200000e0000 */
[----:B------:R-:W-:-:S03]  /*8600*/  SEL R88, R75, R82, P0 ;  /* 0x000000524b587207 */ /* 0x000fc60000000000 */
[----:B------:R-:W-:Y:S01]  /*8610*/  SHFL.IDX PT, R60, R60, R201, 0x1c1f ;  /* 0x001c1fc93c3c7589 */ /* 0x000fe200000e0000 */
[----:B------:R-:W-:-:S03]  /*8620*/  F2FP.BF16.F32.PACK_AB R73, R116, R73 ;  /* 0x000000497449723e */ /* 0x000fc600000010ff */
[----:B------:R-:W-:Y:S01]  /*8630*/  SHFL.IDX PT, R86, R86, R201, 0x1c1f ;  /* 0x001c1fc956567589 */ /* 0x000fe200000e0000 */
[----:B------:R-:W-:-:S03]  /*8640*/  F2FP.BF16.F32.PACK_AB R104, R117, R104 ;  /* 0x000000687568723e */ /* 0x000fc600000010ff */
[----:B------:R2:W0:Y:S01]  /*8650*/  SHFL.IDX PT, R59, R33, R28, 0x1c1f ;  /* 0x001c1f1c213b7589 */ /* 0x00042200000e0000 */
[----:B------:R-:W-:-:S03]  /*8660*/  F2FP.BF16.F32.PACK_AB R115, R126, R115 ;  /* 0x000000737e73723e */ /* 0x000fc600000010ff */
[----:B------:R-:W0:Y:S01]  /*8670*/  SHFL.IDX PT, R85, R85, R28, 0x1c1f ;  /* 0x001c1f1c55557589 */ /* 0x000e2200000e0000 */
[----:B------:R-:W-:Y:S02]  /*8680*/  F2FP.BF16.F32.PACK_AB R122, R127, R122 ;  /* 0x0000007a7f7a723e */ /* 0x000fe400000010ff */
[----:B------:R-:W-:Y:S01]  /*8690*/  SEL R75, R82, R75, P0 ;  /* 0x0000004b524b7207 */ /* 0x000fe20000000000 */
[----:B------:R-:W-:Y:S01]  /*86a0*/  IMAD R3, R102, R3, UR41 ;  /* 0x0000002966037e24 */ /* 0x000fe2000f8e0203 */
[----:B------:R-:W-:Y:S02]  /*86b0*/  F2FP.BF16.F32.PACK_AB R99, R110, R99 ;  /* 0x000000636e63723e */ /* 0x000fe400000010ff */
[----:B------:R-:W-:Y:S02]  /*86c0*/  F2FP.BF16.F32.PACK_AB R106, R111, R106 ;  /* 0x0000006a6f6a723e */ /* 0x000fe400000010ff */
[----:B------:R-:W-:Y:S02]  /*86d0*/  F2FP.BF16.F32.PACK_AB R107, R118, R107 ;  /* 0x0000006b766b723e */ /* 0x000fe400000010ff */
[----:B------:R-:W-:-:S02]  /*86e0*/  F2FP.BF16.F32.PACK_AB R114, R119, R114 ;  /* 0x000000727772723e */ /* 0x000fc400000010ff */
[----:B------:R-:W-:Y:S02]  /*86f0*/  F2FP.BF16.F32.PACK_AB R81, R124, R81 ;  /* 0x000000517c51723e */ /* 0x000fe400000010ff */
[----:B------:R-:W-:Y:S02]  /*8700*/  F2FP.BF16.F32.PACK_AB R112, R125, R112 ;  /* 0x000000707d70723e */ /* 0x000fe400000010ff */
        /* <DEDUP_REMOVED lines=12> */
[----:B------:R-:W-:Y:S02]  /*87d0*/  SEL R82, R83, R90, P0 ;  /* 0x0000005a53527207 */ /* 0x000fe40000000000 */
[----:B------:R-:W-:Y:S02]  /*87e0*/  SEL R83, R90, R83, P0 ;  /* 0x000000535a537207 */ /* 0x000fe40000000000 */
[----:B------:R-:W-:Y:S02]  /*87f0*/  SEL R90, R91, R98, P0 ;  /* 0x000000625b5a7207 */ /* 0x000fe40000000000 */
[----:B------:R-:W-:-:S02]  /*8800*/  MOV R198, R198 ;  /* 0x000000c600c67202 */ /* 0x000fc40000000f00 */
[----:B------:R-:W-:Y:S02]  /*8810*/  SEL R40, R73, R104, P0 ;  /* 0x0000006849287207 */ /* 0x000fe40000000000 */
[----:B------:R-:W-:Y:S02]  /*8820*/  SEL R91, R98, R91, P0 ;  /* 0x0000005b625b7207 */ /* 0x000fe40000000000 */
[----:B------:R-:W-:Y:S02]  /*8830*/  SEL R42, R115, R122, P0 ;  /* 0x0000007a732a7207 */ /* 0x000fe40000000000 */
[----:B--2---:R-:W-:Y:S02]  /*8840*/  SEL R33, R78, R31, P0 ;  /* 0x0000001f4e217207 */ /* 0x004fe40000000000 */
[----:B------:R-:W-:Y:S01]  /*8850*/  SEL R35, R31, R78, P0 ;  /* 0x0000004e1f237207 */ /* 0x000fe20000000000 */
[----:B------:R-:W-:Y:S01]  /*8860*/  BAR.SYNC.DEFER_BLOCKING 0x1, 0x100 ;  /* 0x0044000000007b1d */ /* 0x000fe20000010000 */
[----:B------:R-:W-:-:S02]  /*8870*/  SEL R24, R36, R29, P0 ;  /* 0x0000001d24187207 */ /* 0x000fc40000000000 */
[----:B------:R-:W-:Y:S02]  /*8880*/  SEL R26, R29, R36, P0 ;  /* 0x000000241d1a7207 */ /* 0x000fe40000000000 */
[----:B------:R-:W-:Y:S02]  /*8890*/  SEL R73, R104, R73, P0 ;  /* 0x0000004968497207 */ /* 0x000fe40000000000 */
[----:B------:R-:W-:Y:S02]  /*88a0*/  SEL R70, R81, R112, P0 ;  /* 0x0000007051467207 */ /* 0x000fe40000000000 */
[----:B------:R-:W-:Y:S02]  /*88b0*/  SEL R53, R120, R89, P0 ;  /* 0x0000005978357207 */ /* 0x000fe40000000000 */
[----:B------:R-:W-:Y:S02]  /*88c0*/  SEL R72, R97, R128, P0 ;  /* 0x0000008061487207 */ /* 0x000fe40000000000 */
[----:B------:R-:W-:-:S02]  /*88d0*/  SEL R76, R105, R136, P0 ;  /* 0x00000088694c7207 */ /* 0x000fc40000000000 */
[----:B------:R-:W-:Y:S02]  /*88e0*/  SEL R92, R99, R106, P0 ;  /* 0x0000006a635c7207 */ /* 0x000fe40000000000 */
[----:B------:R-:W-:Y:S02]  /*88f0*/  SEL R94, R107, R114, P0 ;  /* 0x000000726b5e7207 */ /* 0x000fe40000000000 */
[----:B------:R-:W-:Y:S02]  /*8900*/  SEL R115, R122, R115, P0 ;  /* 0x000000737a737207 */ /* 0x000fe40000000000 */
[----:B------:R-:W-:Y:S02]  /*8910*/  SEL R96, R121, R130, P0 ;  /* 0x0000008279607207 */ /* 0x000fe40000000000 */
[----:B------:R-:W-:Y:S02]  /*8920*/  SEL R98, R123, R138, P0 ;  /* 0x0000008a7b627207 */ /* 0x000fe40000000000 */
[----:B------:R-:W-:-:S02]  /*8930*/  SEL R100, R129, R144, P0 ;  /* 0x0000009081647207 */ /* 0x000fc40000000000 */
[----:B---3--:R-:W-:Y:S02]  /*8940*/  SEL R29, R66, R67, P0 ;  /* 0x00000043421d7207 */ /* 0x008fe40000000000 */
[----:B------:R-:W-:Y:S01]  /*8950*/  SEL R31, R67, R66, P0 ;  /* 0x00000042431f7207 */ /* 0x000fe20000000000 */
[----:B------:R-:W-:Y:S01]  /*8960*/  IMAD R66, R3, 0x80, R220 ;  /* 0x0000008003427824 */ /* 0x000fe200078e02dc */
[----:B------:R-:W-:Y:S02]  /*8970*/  SEL R81, R112, R81, P0 ;  /* 0x0000005170517207 */ /* 0x000fe40000000000 */
[----:B------:R-:W-:Y:S02]  /*8980*/  SEL R97, R128, R97, P0 ;  /* 0x0000006180617207 */ /* 0x000fe40000000000 */
[----:B------:R-:W-:Y:S02]  /*8990*/  SEL R105, R136, R105, P0 ;  /* 0x0000006988697207 */ /* 0x000fe40000000000 */
[----:B------:R-:W-:-:S02]  /*89a0*/  SEL R99, R106, R99, P0 ;  /* 0x000000636a637207 */ /* 0x000fc40000000000 */
[----:B------:R-:W-:Y:S02]  /*89b0*/  SEL R107, R114, R107, P0 ;  /* 0x0000006b726b7207 */ /* 0x000fe40000000000 */
[----:B------:R-:W-:Y:S02]  /*89c0*/  SEL R121, R130, R121, P0 ;  /* 0x0000007982797207 */ /* 0x000fe40000000000 */
[----:B------:R-:W-:Y:S02]  /*89d0*/  SEL R123, R138, R123, P0 ;  /* 0x0000007b8a7b7207 */ /* 0x000fe40000000000 */
[----:B------:R-:W-:Y:S01]  /*89e0*/  SEL R129, R144, R129, P0 ;  /* 0x0000008190817207 */ /* 0x000fe20000000000 */
[----:B------:R4:W-:Y:S01]  /*89f0*/  STSM.16.M88.4 [R198], R32 ;  /* 0x00000020c6007844 */ /* 0x0009e20000000200 */
[----:B------:R-:W-:Y:S01]  /*8a00*/  UIMAD UR7, UR12, UR10, URZ ;  /* 0x0000000a0c0772a4 */ /* 0x000fe2000f8e023f */
[----:B------:R-:W-:Y:S02]  /*8a10*/  SEL R25, R80, R27, P0 ;  /* 0x0000001b50197207 */ /* 0x000fe40000000000 */
[----:B------:R-:W-:Y:S01]  /*8a20*/  SHFL.IDX PT, R9, R70, R201, 0x1c1f ;  /* 0x001c1fc946097589 */ /* 0x000fe200000e0000 */
[----:B------:R-:W-:-:S03]  /*8a30*/  MOV R174, R174 ;  /* 0x000000ae00ae7202 */ /* 0x000fc60000000f00 */
[----:B------:R-:W-:Y:S01]  /*8a40*/  SHFL.IDX PT, R7, R72, R201, 0x1c1f ;  /* 0x001c1fc948077589 */ /* 0x000fe200000e0000 */
[----:B------:R-:W-:-:S03]  /*8a50*/  SEL R27, R27, R80, P0 ;  /* 0x000000501b1b7207 */ /* 0x000fc60000000000 */
[----:B------:R-:W-:Y:S01]  /*8a60*/  SHFL.IDX PT, R5, R76, R201, 0x1c1f ;  /* 0x001c1fc94c057589 */ /* 0x000fe200000e0000 */
[----:B------:R-:W-:-:S03]  /*8a70*/  MOV R186, R186 ;  /* 0x000000ba00ba7202 */ /* 0x000fc60000000f00 */
[----:B------:R-:W-:Y:S01]  /*8a80*/  SHFL.IDX PT, R45, R92, R201, 0x1c1f ;  /* 0x001c1fc95c2d7589 */ /* 0x000fe200000e0000 */
[----:B----4-:R-:W-:-:S03]  /*8a90*/  @P3 IMAD.HI.U32 R32, R66, R63, RZ ;  /* 0x0000003f42203227 */ /* 0x010fc600078e00ff */
[----:B------:R-:W-:Y:S01]  /*8aa0*/  SHFL.IDX PT, R43, R94, R201, 0x1c1f ;  /* 0x001c1fc95e2b7589 */ /* 0x000fe200000e0000 */
[----:B------:R-:W-:-:S03]  /*8ab0*/  UIMAD.WIDE.U32 UR8, UR5, UR10, URZ ;  /* 0x0000000a050872a5 */ /* 0x000fc6000f8e003f */
[----:B------:R-:W-:Y:S01]  /*8ac0*/  SHFL.IDX PT, R62, R62, R201, 0x1c1f ;  /* 0x001c1fc93e3e7589 */ /* 0x000fe200000e0000 */
[----:B------:R-:W-:-:S03]  /*8ad0*/  UIMAD UR7, UR5, UR11, UR7 ;  /* 0x0000000b050772a4 */ /* 0x000fc6000f8e0207 */
[----:B------:R-:W-:Y:S01]  /*8ae0*/  SHFL.IDX PT, R88, R88, R201, 0x1c1f ;  /* 0x001c1fc958587589 */ /* 0x000fe200000e0000 */
[----:B------:R-:W-:-:S03]  /*8af0*/  IMAD.MOV.U32 R63, RZ, RZ, R66 ;  /* 0x000000ffff3f7224 */ /* 0x000fc600078e0042 */
[----:B------:R-:W2:Y:S04]  /*8b00*/  SHFL.IDX PT, R61, R61, R28, 0x1c1f ;  /* 0x001c1f1c3d3d7589 */ /* 0x000ea800000e0000 */
[----:B------:R-:W-:Y:S04]  /*8b10*/  SHFL.IDX PT, R69, R69, R28, 0x1c1f ;  /* 0x001c1f1c45457589 */ /* 0x000fe800000e0000 */
[----:B------:R-:W-:Y:S04]  /*8b20*/  SHFL.IDX PT, R73, R73, R28, 0x1c1f ;  /* 0x001c1f1c49497589 */ /* 0x000fe800000e0000 */
[----:B------:R-:W-:Y:S04]  /*8b30*/  SHFL.IDX PT, R52, R81, R28, 0x1c1f ;  /* 0x001c1f1c51347589 */ /* 0x000fe800000e0000 */
[----:B------:R-:W-:Y:S04]  /*8b40*/  SHFL.IDX PT, R53, R53, R28, 0x1c1f ;  /* 0x001c1f1c35357589 */ /* 0x000fe800000e0000 */
[----:B------:R-:W-:Y:S04]  /*8b50*/  SHFL.IDX PT, R50, R97, R28, 0x1c1f ;  /* 0x001c1f1c61327589 */ /* 0x000fe800000e0000 */
[----:B------:R-:W-:Y:S04]  /*8b60*/  SHFL.IDX PT, R48, R105, R28, 0x1c1f ;  /* 0x001c1f1c69307589 */ /* 0x000fe800000e0000 */
[----:B------:R-:W3:Y:S04]  /*8b70*/  SHFL.IDX PT, R75, R75, R28, 0x1c1f ;  /* 0x001c1f1c4b4b7589 */ /* 0x000ee800000e0000 */
[----:B------:R-:W-:Y:S04]  /*8b80*/  SHFL.IDX PT, R83, R83, R28, 0x1c1f ;  /* 0x001c1f1c53537589 */ /* 0x000fe800000e0000 */
[----:B------:R-:W-:Y:S04]  /*8b90*/  SHFL.IDX PT, R91, R91, R28, 0x1c1f ;  /* 0x001c1f1c5b5b7589 */ /* 0x000fe800000e0000 */
[----:B------:R-:W-:Y:S04]  /*8ba0*/  SHFL.IDX PT, R70, R99, R28, 0x1c1f ;  /* 0x001c1f1c63467589 */ /* 0x000fe800000e0000 */
[----:B------:R-:W-:Y:S04]  /*8bb0*/  SHFL.IDX PT, R72, R107, R28, 0x1c1f ;  /* 0x001c1f1c6b487589 */ /* 0x000fe800000e0000 */
[----:B------:R-:W-:Y:S04]  /*8bc0*/  SHFL.IDX PT, R115, R115, R28, 0x1c1f ;  /* 0x001c1f1c73737589 */ /* 0x000fe800000e0000 */
[----:B------:R-:W-:Y:S04]  /*8bd0*/  SHFL.IDX PT, R76, R121, R28, 0x1c1f ;  /* 0x001c1f1c794c7589 */ /* 0x000fe800000e0000 */
[----:B------:R-:W-:Y:S04]  /*8be0*/  SHFL.IDX PT, R92, R123, R28, 0x1c1f ;  /* 0x001c1f1c7b5c7589 */ /* 0x000fe800000e0000 */
[----:B------:R4:W-:Y:S01]  /*8bf0*/  SHFL.IDX PT, R94, R129, R28, 0x1c1f ;  /* 0x001c1f1c815e7589 */ /* 0x0009e200000e0000 */
[----:B-1----:R-:W-:Y:S01]  /*8c00*/  @P3 SHF.R.U32.HI R63, RZ, R65, R32 ;  /* 0x00000041ff3f3219 */ /* 0x002fe20000011620 */
[----:B------:R-:W-:-:S02]  /*8c10*/  ULDC.64 UR10, c[0x0][0xb98] ;  /* 0x0002e600000a7ab9 */ /* 0x000fc40000000a00 */
[----:B------:R-:W1:Y:S01]  /*8c20*/  SHFL.IDX PT, R82, R82, R201, 0x1c1f ;  /* 0x001c1fc952527589 */ /* 0x000e6200000e0000 */
[----:B------:R-:W-:Y:S01]  /*8c30*/  SEL R36, R38, R39, P0 ;  /* 0x0000002726247207 */ /* 0x000fe20000000000 */
[----:B------:R-:W-:Y:S01]  /*8c40*/  UIADD3 UR9, UR9, UR7, URZ ;  /* 0x0000000709097290 */ /* 0x000fe2000fffe03f */
[----:B----4-:R-:W-:Y:S01]  /*8c50*/  SEL R28, R30, R37, P0 ;  /* 0x000000251e1c7207 */ /* 0x010fe20000000000 */
[----:B------:R0:W-:Y:S01]  /*8c60*/  STSM.16.M88.4 [R174], R24 ;  /* 0x00000018ae007844 */ /* 0x0001e20000000200 */
[----:B------:R-:W-:Y:S01]  /*8c70*/  SEL R30, R37, R30, P0 ;  /* 0x0000001e251e7207 */ /* 0x000fe20000000000 */
[----:B------:R-:W-:Y:S01]  /*8c80*/  UIMAD UR7, UR4, UR10, URZ ;  /* 0x0000000a040772a4 */ /* 0x000fe2000f8e023f */
[----:B------:R-:W-:Y:S01]  /*8c90*/  SEL R38, R39, R38, P0 ;  /* 0x0000002627267207 */ /* 0x000fe20000000000 */
[----:B------:R-:W4:Y:S01]  /*8ca0*/  SHFL.IDX PT, R44, R44, R201, 0x1c1f ;  /* 0x001c1fc92c2c7589 */ /* 0x000f2200000e0000 */
[----:B------:R-:W-:Y:S02]  /*8cb0*/  SEL R37, R84, R71, P0 ;  /* 0x0000004754257207 */ /* 0x000fe40000000000 */
[----:B------:R-:W-:Y:S01]  /*8cc0*/  MOV R188, R188 ;  /* 0x000000bc00bc7202 */ /* 0x000fe20000000f00 */
[----:B------:R2:W-:Y:S01]  /*8cd0*/  STSM.16.M88.4 [R186], R28 ;  /* 0x0000001cba007844 */ /* 0x0005e20000000200 */
[----:B------:R-:W-:Y:S01]  /*8ce0*/  SEL R39, R71, R84, P0 ;  /* 0x0000005447277207 */ /* 0x000fe20000000000 */
[----:B------:R-:W-:Y:S01]  /*8cf0*/  UIMAD UR7, UR40, UR11, UR7 ;  /* 0x0000000b280772a4 */ /* 0x000fe2000f8e0207 */
[----:B------:R-:W-:Y:S01]  /*8d00*/  MOV R190, R190 ;  /* 0x000000be00be7202 */ /* 0x000fe20000000f00 */
[----:B------:R-:W4:Y:S01]  /*8d10*/  SHFL.IDX PT, R90, R90, R201, 0x1c1f ;  /* 0x001c1fc95a5a7589 */ /* 0x000f2200000e0000 */
[----:B------:R-:W-:-:S02]  /*8d20*/  SEL R46, R89, R120, P0 ;  /* 0x00000078592e7207 */ /* 0x000fc40000000000 */
[----:B------:R-:W-:Y:S01]  /*8d30*/  MOV R180, R180 ;  /* 0x000000b400b47202 */ /* 0x000fe20000000f00 */
[----:B------:R-:W4:Y:S01]  /*8d40*/  SHFL.IDX PT, R40, R40, R201, 0x1c1f ;  /* 0x001c1fc928287589 */ /* 0x000f2200000e0000 */
[----:B0-----:R-:W-:Y:S01]  /*8d50*/  SEL R24, R54, R55, P0 ;  /* 0x0000003736187207 */ /* 0x001fe20000000000 */
[----:B------:R-:W-:Y:S01]  /*8d60*/  IMAD.X R21, RZ, RZ, R193, P1 ;  /* 0x000000ffff157224 */ /* 0x000fe200008e06c1 */
[----:B------:R-:W-:Y:S01]  /*8d70*/  SEL R26, R55, R54, P0 ;  /* 0x00000036371a7207 */ /* 0x000fe20000000000 */
[----:B------:R-:W-:Y:S01]  /*8d80*/  SHFL.IDX PT, R42, R42, R201, 0x1c1f ;  /* 0x001c1fc92a2a7589 */ /* 0x000fe200000e0000 */
[----:B------:R-:W-:Y:S02]  /*8d90*/  SEL R25, R74, R77, P0 ;  /* 0x0000004d4a197207 */ /* 0x000fe40000000000 */
[----:B------:R-:W-:Y:S01]  /*8da0*/  LOP3.LUT R164, R165, 0x380, RZ, 0xc0, !PT ;  /* 0x00000380a5a47812 */ /* 0x000fe200078ec0ff */
[----:B------:R-:W-:Y:S01]  /*8db0*/  SHFL.IDX PT, R47, R96, R201, 0x1c1f ;  /* 0x001c1fc9602f7589 */ /* 0x000fe200000e0000 */
[----:B--2---:R-:W-:-:S02]  /*8dc0*/  SEL R28, R56, R57, P0 ;  /* 0x00000039381c7207 */ /* 0x004fc40000000000 */
[----:B------:R-:W-:Y:S01]  /*8dd0*/  MOV R184, R184 ;  /* 0x000000b800b87202 */ /* 0x000fe20000000f00 */
[----:B------:R-:W-:Y:S01]  /*8de0*/  SHFL.IDX PT, R13, R98, R201, 0x1c1f ;  /* 0x001c1fc9620d7589 */ /* 0x000fe200000e0000 */
[----:B------:R-:W-:Y:S01]  /*8df0*/  SEL R30, R57, R56, P0 ;  /* 0x00000038391e7207 */ /* 0x000fe20000000000 */
[----:B------:R-:W-:Y:S01]  /*8e00*/  IMAD.MOV R57, RZ, RZ, -R63 ;  /* 0x000000ffff397224 */ /* 0x000fe200078e0a3f */
[----:B------:R-:W-:Y:S01]  /*8e10*/  SEL R27, R77, R74, P0 ;  /* 0x0000004a4d1b7207 */ /* 0x000fe20000000000 */
[----:B------:R-:W-:Y:S01]  /*8e20*/  SHFL.IDX PT, R51, R100, R201, 0x1c1f ;  /* 0x001c1fc964337589 */ /* 0x000fe200000e0000 */
[----:B------:R-:W-:Y:S02]  /*8e30*/  SEL R29, R68, R79, P0 ;  /* 0x0000004f441d7207 */ /* 0x000fe40000000000 */
[----:B------:R-:W-:Y:S02]  /*8e40*/  MOV R182, R182 ;  /* 0x000000b600b67202 */ /* 0x000fe40000000f00 */
[----:B------:R-:W-:-:S02]  /*8e50*/  MOV R160, R160 ;  /* 0x000000a000a07202 */ /* 0x000fc40000000f00 */
[----:B------:R-:W-:Y:S01]  /*8e60*/  MOV R176, R176 ;  /* 0x000000b000b07202 */ /* 0x000fe20000000f00 */
[----:B------:R-:W-:Y:S01]  /*8e70*/  IMAD.X R195, RZ, RZ, R193, P2 ;  /* 0x000000ffffc37224 */ /* 0x000fe200010e06c1 */
[----:B------:R-:W-:Y:S01]  /*8e80*/  SEL R31, R79, R68, P0 ;  /* 0x000000444f1f7207 */ /* 0x000fe20000000000 */
[----:B------:R-:W-:Y:S01]  /*8e90*/  UIMAD.WIDE.U32 UR8, UR40, UR10, UR8 ;  /* 0x0000000a280872a5 */ /* 0x000fe2000f8e0008 */
[----:B------:R-:W-:Y:S02]  /*8ea0*/  SEL R32, R60, R59, P0 ;  /* 0x0000003b3c207207 */ /* 0x000fe40000000000 */
[----:B------:R-:W-:Y:S02]  /*8eb0*/  SEL R34, R59, R60, P0 ;  /* 0x0000003c3b227207 */ /* 0x000fe40000000000 */
[----:B------:R-:W-:Y:S02]  /*8ec0*/  SEL R33, R86, R85, P0 ;  /* 0x0000005556217207 */ /* 0x000fe40000000000 */
[----:B------:R-:W-:Y:S01]  /*8ed0*/  SEL R35, R85, R86, P0 ;  /* 0x0000005655237207 */ /* 0x000fe20000000000 */
[----:B------:R0:W-:Y:S01]  /*8ee0*/  STSM.16.M88.4 [R12], R36 ;  /* 0x000000240c007844 */ /* 0x0001e20000000200 */
[----:B------:R-:W-:Y:S01]  /*8ef0*/  IMAD R57, R0, R57, R66 ;  /* 0x0000003900397224 */ /* 0x000fe200078e0242 */
[----:B------:R-:W-:Y:S01]  /*8f00*/  ULDC.64 UR10, c[0x0][0xb88] ;  /* 0x0002e200000a7ab9 */ /* 0x000fe20000000a00 */
[----:B------:R-:W-:Y:S01]  /*8f10*/  MOV R178, R178 ;  /* 0x000000b200b27202 */ /* 0x000fe20000000f00 */
[----:B------:R-:W-:Y:S01]  /*8f20*/  STSM.16.M88.4 [R188], R24 ;  /* 0x00000018bc007844 */ /* 0x000fe20000000200 */
[----:B------:R-:W-:Y:S01]  /*8f30*/  IADD3 R54, P1, R63, UR8, RZ ;  /* 0x000000083f367c10 */ /* 0x000fe2000ff3e0ff */
[----:B------:R-:W2:Y:S02]  /*8f40*/  @P3 LDC R65, c[0x0][0xbf0] ;  /* 0x0002fc00ff413b82 */ /* 0x000ea40000000800 */
[----:B------:R-:W-:Y:S04]  /*8f50*/  STSM.16.M88.4 [R190], R28 ;  /* 0x0000001cbe007844 */ /* 0x000fe80000000200 */
[----:B------:R-:W2:Y:S04]  /*8f60*/  SHFL.IDX PT, R46, R46, R201, 0x1c1f ;  /* 0x001c1fc92e2e7589 */ /* 0x000ea800000e0000 */
[----:B------:R1:W-:Y:S01]  /*8f70*/  STSM.16.M88.4 [R180], R32 ;  /* 0x00000020b4007844 */ /* 0x0003e20000000200 */
[----:B0-----:R-:W-:-:S02]  /*8f80*/  SHF.R.S32.HI R12, RZ, 0x1f, R57 ;  /* 0x0000001fff0c7819 */ /* 0x001fc40000011439 */
[----:B------:R-:W-:Y:S02]  /*8f90*/  SEL R36, R62, R61, P0 ;  /* 0x0000003d3e247207 */ /* 0x000fe40000000000 */
[----:B------:R-:W-:Y:S01]  /*8fa0*/  SEL R38, R61, R62, P0 ;  /* 0x0000003e3d267207 */ /* 0x000fe20000000000 */
[----:B------:R-:W-:Y:S01]  /*8fb0*/  IMAD R12, R12, UR10, RZ ;  /* 0x0000000a0c0c7c24 */ /* 0x000fe2000f8e02ff */
[----:B---3--:R-:W-:Y:S02]  /*8fc0*/  SEL R37, R88, R75, P0 ;  /* 0x0000004b58257207 */ /* 0x008fe40000000000 */
[----:B------:R-:W-:Y:S01]  /*8fd0*/  SEL R39, R75, R88, P0 ;  /* 0x000000584b277207 */ /* 0x000fe20000000000 */
[----:B-1----:R-:W-:Y:S01]  /*8fe0*/  IMAD.U32 R33, RZ, RZ, UR7 ;  /* 0x00000007ff217e24 */ /* 0x002fe2000f8e00ff */
[----:B------:R-:W-:Y:S02]  /*8ff0*/  SHF.R.S32.HI R32, RZ, 0x1f, R63 ;  /* 0x0000001fff207819 */ /* 0x000fe4000001143f */
[----:B------:R-:W-:-:S02]  /*9000*/  SEL R24, R49, R58, P0 ;  /* 0x0000003a31187207 */ /* 0x000fc40000000000 */
[----:B------:R-:W-:Y:S02]  /*9010*/  SEL R26, R58, R49, P0 ;  /* 0x000000313a1a7207 */ /* 0x000fe40000000000 */
[----:B------:R-:W-:Y:S02]  /*9020*/  SEL R25, R82, R83, P0 ;  /* 0x0000005352197207 */ /* 0x000fe40000000000 */
[----:B------:R-:W-:Y:S02]  /*9030*/  SEL R27, R83, R82, P0 ;  /* 0x00000052531b7207 */ /* 0x000fe40000000000 */
[----:B------:R-:W-:Y:S01]  /*9040*/  SHF.R.U64 R164, R164, 0x3, RZ ;  /* 0x00000003a4a47819 */ /* 0x000fe200000012ff */
[----:B------:R-:W-:Y:S01]  /*9050*/  STSM.16.M88.4 [R184], R36 ;  /* 0x00000024b8007844 */ /* 0x000fe20000000200 */
[----:B------:R-:W-:Y:S01]  /*9060*/  IADD3.X R55, R32, UR9, R33, P1, !PT ;  /* 0x0000000920377c10 */ /* 0x000fe20008ffe421 */
[----:B------:R-:W-:Y:S01]  /*9070*/  IMAD R49, R57, UR11, R12 ;  /* 0x0000000b39317c24 */ /* 0x000fe2000f8e020c */
[----:B------:R-:W-:-:S02]  /*9080*/  SEL R32, R41, R64, P0 ;  /* 0x0000004029207207 */ /* 0x000fc40000000000 */
[----:B------:R-:W-:Y:S01]  /*9090*/  SEL R34, R64, R41, P0 ;  /* 0x0000002940227207 */ /* 0x000fe20000000000 */
[----:B------:R-:W-:Y:S01]  /*90a0*/  IMAD.WIDE.U32 R54, R57, UR10, R54 ;  /* 0x0000000a39367c25 */ /* 0x000fe2000f8e0036 */
[----:B------:R-:W-:Y:S01]  /*90b0*/  LOP3.LUT R164, R164, R165, RZ, 0x3c, !PT ;  /* 0x000000a5a4a47212 */ /* 0x000fe200078e3cff */
[----:B------:R0:W-:Y:S01]  /*90c0*/  STSM.16.M88.4 [R182], R24 ;  /* 0x00000018b6007844 */ /* 0x0001e20000000200 */
[----:B------:R-:W-:Y:S01]  /*90d0*/  ULDC UR7, c[0x0][0xa88] ;  /* 0x0002a20000077ab9 */ /* 0x000fe20000000800 */
[----:B------:R-:W-:Y:S01]  /*90e0*/  IMAD R41, R3, 0x80, R218 ;  /* 0x0000008003297824 */ /* 0x000fe200078e02da */
[----:B------:R-:W-:Y:S01]  /*90f0*/  ULDC.64 UR8, c[0x0][0xb50] ;  /* 0x0002d40000087ab9 */ /* 0x000fe20000000a00 */
[----:B------:R-:W-:Y:S01]  /*9100*/  IMAD.X R165, RZ, RZ, R193, P4 ;  /* 0x000000ffffa57224 */ /* 0x000fe200020e06c1 */
[----:B------:R-:W-:Y:S01]  /*9110*/  LEA R12, P4, R54, UR8, 0x2 ;  /* 0x00000008360c7c11 */ /* 0x000fe2000f8810ff */
[----:B------:R-:W-:Y:S01]  /*9120*/  IMAD R60, R0, UR7, RZ ;  /* 0x00000007003c7c24 */ /* 0x000fe2000f8e02ff */
[----:B----4-:R-:W-:Y:S01]  /*9130*/  SEL R28, R44, R69, P0 ;  /* 0x000000452c1c7207 */ /* 0x010fe20000000000 */
[----:B------:R-:W1:Y:S01]  /*9140*/  @P3 LDC R63, c[0x0][0xbec] ;  /* 0x0002fb00ff3f3b82 */ /* 0x000e620000000800 */
[----:B------:R-:W-:Y:S01]  /*9150*/  SEL R30, R69, R44, P0 ;  /* 0x0000002c451e7207 */ /* 0x000fe20000000000 */
[----:B------:R-:W-:Y:S01]  /*9160*/  ULDC.64 UR10, c[0x0][0xae8] ;  /* 0x0002ba00000a7ab9 */ /* 0x000fe20000000a00 */
[----:B------:R-:W-:-:S02]  /*9170*/  SEL R29, R90, R91, P0 ;  /* 0x0000005b5a1d7207 */ /* 0x000fc40000000000 */
[----:B------:R-:W-:Y:S01]  /*9180*/  SEL R31, R91, R90, P0 ;  /* 0x0000005a5b1f7207 */ /* 0x000fe20000000000 */
[----:B0-----:R-:W-:Y:S01]  /*9190*/  IMAD.IADD R27, R55, 0x1, R49 ;  /* 0x00000001371b7824 */ /* 0x001fe200078e0231 */
[----:B------:R-:W-:Y:S01]  /*91a0*/  LOP3.LUT P1, RZ, R216, 0x3, RZ, 0xc0, !PT ;  /* 0x00000003d8ff7812 */ /* 0x000fe2000782c0ff */
[----:B------:R-:W-:Y:S01]  /*91b0*/  VIADD R25, R41, 0x8 ;  /* 0x0000000829197836 */ /* 0x000fe20000000000 */
[----:B------:R-:W-:Y:S02]  /*91c0*/  SEL R33, R45, R70, P0 ;  /* 0x000000462d217207 */ /* 0x000fe40000000000 */
[----:B------:R-:W-:Y:S02]  /*91d0*/  SEL R35, R70, R45, P0 ;  /* 0x0000002d46237207 */ /* 0x000fe40000000000 */
[----:B------:R-:W-:Y:S01]  /*91e0*/  LEA.HI.X R54, R54, UR9, R27, 0x2, P4 ;  /* 0x0000000936367c11 */ /* 0x000fe2000a0f141b */
[----:B------:R-:W-:Y:S01]  /*91f0*/  STSM.16.M88.4 [R160], R28 ;  /* 0x0000001ca0007844 */ /* 0x000fe20000000200 */
[----:B------:R-:W-:-:S02]  /*9200*/  ISETP.GE.OR P2, PT, R41, R60, P1 ;  /* 0x0000003c2900720c */ /* 0x000fc40000f46670 */
[----:B------:R-:W-:Y:S01]  /*9210*/  ISETP.GE.OR P1, PT, R25, R60, P1 ;  /* 0x0000003c1900720c */ /* 0x000fe20000f26670 */
[----:B------:R0:W-:Y:S01]  /*9220*/  STSM.16.M88.4 [R176], R32 ;  /* 0x00000020b0007844 */ /* 0x0001e20000000200 */
[----:B------:R-:W-:Y:S02]  /*9230*/  SEL R24, R40, R73, P0 ;  /* 0x0000004928187207 */ /* 0x000fe40000000000 */
[----:B------:R-:W-:Y:S02]  /*9240*/  SEL R26, R73, R40, P0 ;  /* 0x00000028491a7207 */ /* 0x000fe40000000000 */
[----:B------:R-:W-:Y:S02]  /*9250*/  SEL R25, R43, R72, P0 ;  /* 0x000000482b197207 */ /* 0x000fe40000000000 */
[----:B------:R-:W-:Y:S01]  /*9260*/  SEL R27, R72, R43, P0 ;  /* 0x0000002b481b7207 */ /* 0x000fe20000000000 */
[----:B------:R-:W-:Y:S01]  /*9270*/  SHFL.IDX PT, R57, R54, RZ, 0x1c1f ;  /* 0x001c1fff36397589 */ /* 0x000fe200000e0000 */
[----:B--2---:R-:W-:-:S02]  /*9280*/  SEL R44, R46, R53, P0 ;  /* 0x000000352e2c7207 */ /* 0x004fc40000000000 */
[----:B------:R-:W-:Y:S01]  /*9290*/  SEL R45, R47, R76, P0 ;  /* 0x0000004c2f2d7207 */ /* 0x000fe20000000000 */
[----:B------:R2:W-:Y:S01]  /*92a0*/  SHFL.IDX PT, R59, R54, 0x1, 0x1c1f ;  /* 0x003c1f00363b7f89 */ /* 0x0005e200000e0000 */
[----:B------:R-:W-:Y:S02]  /*92b0*/  SEL R46, R53, R46, P0 ;  /* 0x0000002e352e7207 */ /* 0x000fe40000000000 */
[----:B------:R-:W-:Y:S02]  /*92c0*/  SEL R47, R76, R47, P0 ;  /* 0x0000002f4c2f7207 */ /* 0x000fe40000000000 */
[----:B0-----:R-:W-:Y:S02]  /*92d0*/  SEL R32, R9, R52, P0 ;  /* 0x0000003409207207 */ /* 0x001fe40000000000 */
[----:B------:R-:W-:Y:S02]  /*92e0*/  SEL R34, R52, R9, P0 ;  /* 0x0000000934227207 */ /* 0x000fe40000000000 */
[----:B------:R-:W-:-:S02]  /*92f0*/  SEL R33, R42, R115, P0 ;  /* 0x000000732a217207 */ /* 0x000fc40000000000 */
[----:B------:R-:W-:Y:S02]  /*9300*/  SEL R35, R115, R42, P0 ;  /* 0x0000002a73237207 */ /* 0x000fe40000000000 */
[----:B------:R-:W-:Y:S02]  /*9310*/  SEL R52, R7, R50, P0 ;  /* 0x0000003207347207 */ /* 0x000fe40000000000 */
[----:B--2---:R-:W-:Y:S02]  /*9320*/  SEL R54, R50, R7, P0 ;  /* 0x0000000732367207 */ /* 0x004fe40000000000 */
[----:B------:R-:W-:Y:S02]  /*9330*/  SEL R53, R13, R92, P0 ;  /* 0x0000005c0d357207 */ /* 0x000fe40000000000 */
[----:B------:R-:W-:Y:S01]  /*9340*/  SEL R55, R92, R13, P0 ;  /* 0x0000000d5c377207 */ /* 0x000fe20000000000 */
[----:B------:R-:W-:Y:S01]  /*9350*/  STSM.16.M88.4 [R178], R24 ;  /* 0x00000018b2007844 */ /* 0x000fe20000000200 */
[----:B------:R-:W-:-:S02]  /*9360*/  SEL R29, R51, R94, P0 ;  /* 0x0000005e331d7207 */ /* 0x000fc40000000000 */
[----:B------:R-:W-:Y:S02]  /*9370*/  SEL R31, R94, R51, P0 ;  /* 0x000000335e1f7207 */ /* 0x000fe40000000000 */
[----:B------:R-:W-:Y:S02]  /*9380*/  SEL R28, R5, R48, P0 ;  /* 0x00000030051c7207 */ /* 0x000fe40000000000 */
[----:B------:R-:W-:Y:S01]  /*9390*/  SEL R30, R48, R5, P0 ;  /* 0x00000005301e7207 */ /* 0x000fe20000000000 */
[----:B------:R-:W-:Y:S04]  /*93a0*/  STSM.16.M88.4 [R4], R32 ;  /* 0x0000002004007844 */ /* 0x000fe80000000200 */
[----:B------:R-:W-:Y:S04]  /*93b0*/  STSM.16.M88.4 [R8], R44 ;  /* 0x0000002c08007844 */ /* 0x000fe80000000200 */
[----:B------:R-:W-:Y:S04]  /*93c0*/  STSM.16.M88.4 [R6], R52 ;  /* 0x0000003406007844 */ /* 0x000fe80000000200 */
[----:B------:R0:W-:Y:S01]  /*93d0*/  STSM.16.M88.4 [R2], R28 ;  /* 0x0000001c02007844 */ /* 0x0001e20000000200 */
[----:B------:R-:W-:-:S03]  /*93e0*/  UIMAD UR7, UR12, UR10, URZ ;  /* 0x0000000a0c0772a4 */ /* 0x000fc6000f8e023f */
[----:B------:R-:W2:Y:S01]  /*93f0*/  SHFL.IDX PT, R56, R12, RZ, 0x1c1f ;  /* 0x001c1fff0c387589 */ /* 0x000ea200000e0000 */
[----:B------:R-:W-:Y:S01]  /*9400*/  BAR.SYNC.DEFER_BLOCKING 0x1, 0x100 ;  /* 0x0044000000007b1d */ /* 0x000fe20000010000 */
[----:B------:R-:W-:-:S05]  /*9410*/  UIMAD.WIDE.U32 UR8, UR5, UR10, URZ ;  /* 0x0000000a050872a5 */ /* 0x000fca000f8e003f */
[----:B------:R-:W3:Y:S01]  /*9420*/  SHFL.IDX PT, R58, R12, 0x1, 0x1c1f ;  /* 0x003c1f000c3a7f89 */ /* 0x000ee200000e0000 */
[----:B------:R-:W-:Y:S01]  /*9430*/  UIMAD UR5, UR5, UR11, UR7 ;  /* 0x0000000b050572a4 */ /* 0x000fe2000f8e0207 */
[----:B0-----:R-:W-:Y:S02]  /*9440*/  IMAD R2, R22, 0x20, R23 ;  /* 0x0000002016027824 */ /* 0x001fe400078e0217 */
[----:B------:R-:W-:Y:S02]  /*9450*/  ULDC.64 UR10, c[0x0][0xaf0] ;  /* 0x0002bc00000a7ab9 */ /* 0x000fe40000000a00 */
[----:B------:R-:W-:Y:S01]  /*9460*/  UIMAD UR4, UR4, UR10, URZ ;  /* 0x0000000a040472a4 */ /* 0x000fe2000f8e023f */
[----:B------:R-:W-:Y:S01]  /*9470*/  IMAD R62, R3, 0x80, R2 ;  /* 0x00000080033e7824 */ /* 0x000fe200078e0202 */
[----:B------:R-:W-:Y:S02]  /*9480*/  UIADD3 UR5, UR9, UR5, URZ ;  /* 0x0000000509057290 */ /* 0x000fe4000fffe03f */
[----:B------:R-:W-:Y:S01]  /*9490*/  UIMAD UR7, UR40, UR11, UR4 ;  /* 0x0000000b280772a4 */ /* 0x000fe2000f8e0204 */
[----:B-1----:R-:W-:-:S02]  /*94a0*/  @P3 IMAD.HI.U32 R2, R62, R63, RZ ;  /* 0x0000003f3e023227 */ /* 0x002fc400078e00ff */
[----:B------:R-:W-:Y:S01]  /*94b0*/  UMOV UR4, UR8 ;  /* 0x0000000800047c82 */ /* 0x000fe20008000000 */
[----:B------:R-:W-:Y:S01]  /*94c0*/  LOP3.LUT R196, R197, 0x380, RZ, 0xc0, !PT ;  /* 0x00000380c5c47812 */ /* 0x000fe200078ec0ff */
[----:B------:R-:W-:Y:S01]  /*94d0*/  UIMAD.WIDE.U32 UR4, UR40, UR10, UR4 ;  /* 0x0000000a280472a5 */ /* 0x000fe2000f8e0004 */
[----:B------:R-:W-:Y:S01]  /*94e0*/  IMAD.MOV.U32 R61, RZ, RZ, R62 ;  /* 0x000000ffff3d7224 */ /* 0x000fe200078e003e */
[----:B------:R-:W-:Y:S01]  /*94f0*/  @P3 SHF.R.U32.HI R61, RZ, R65, R2 ;  /* 0x00000041ff3d3219 */ /* 0x000fe20000011602 */
[----:B--2---:R-:W-:Y:S01]  /*9500*/  @!P2 ST.E desc[UR48][R56.64], R200 ;  /* 0x000000c83800a985 */ /* 0x004fe2000c101930 */
[----:B------:R-:W-:Y:S02]  /*9510*/  UIADD3 UR7, UR5, UR7, URZ ;  /* 0x0000000705077290 */ /* 0x000fe4000fffe03f */
[----:B------:R-:W-:Y:S01]  /*9520*/  SHF.R.S32.HI R2, RZ, 0x1f, R61 ;  /* 0x0000001fff027819 */ /* 0x000fe2000001143d */
[----:B------:R-:W-:Y:S01]  /*9530*/  ULDC.64 UR8, c[0x0][0xad8] ;  /* 0x0002b60000087ab9 */ /* 0x000fe20000000a00 */
[----:B------:R-:W-:Y:S01]  /*9540*/  SHF.R.U64 R196, R196, 0x3, RZ ;  /* 0x00000003c4c47819 */ /* 0x000fe200000012ff */
[----:B---3--:R0:W-:Y:S01]  /*9550*/  @!P1 ST.E desc[UR48][R58.64], R202 ;  /* 0x000000ca3a009985 */ /* 0x0081e2000c101930 */
[----:B------:R-:W-:Y:S01]  /*9560*/  LOP3.LUT R194, R194, R157, RZ, 0x3c, !PT ;  /* 0x0000009dc2c27212 */ /* 0x000fe200078e3cff */
[----:B------:R-:W-:Y:S01]  /*9570*/  IMAD R69, R3, 0x80, R23 ;  /* 0x0000008003457824 */ /* 0x000fe200078e0217 */
[----:B------:R-:W-:Y:S01]  /*9580*/  UIADD3 UR6, UR6, 0x38820, URZ ;  /* 0x0003882006067890 */ /* 0x000fe2000fffe03f */
[----:B------:R1:W5:Y:S01]  /*9590*/  LD.E.128 R44, desc[UR48][R20.64] ;  /* 0x00000030142c7980 */ /* 0x000362000c101d00 */
[----:B------:R-:W-:Y:S01]  /*95a0*/  LOP3.LUT R196, R196, R197, RZ, 0x3c, !PT ;  /* 0x000000c5c4c47212 */ /* 0x000fe200078e3cff */
[----:B------:R-:W-:Y:S01]  /*95b0*/  IMAD.MOV R65, RZ, RZ, -R61 ;  /* 0x000000ffff417224 */ /* 0x000fe200078e0a3d */
[----:B------:R-:W-:Y:S01]  /*95c0*/  UIADD3 UR37, UR37, 0x1, URZ ;  /* 0x0000000125257890 */ /* 0x000fe2000fffe03f */
[----:B------:R-:W-:Y:S01]  /*95d0*/  IMAD.X R197, RZ, RZ, R193, P5 ;  /* 0x000000ffffc57224 */ /* 0x000fe200028e06c1 */
[----:B------:R2:W5:Y:S01]  /*95e0*/  LD.E.128 R40, desc[UR48][R192.64] ;  /* 0x00000030c0287980 */ /* 0x000562000c101d00 */
[----:B------:R-:W-:-:S03]  /*95f0*/  ULDC.64 UR10, c[0x0][0xa80] ;  /* 0x0002a000000a7ab9 */ /* 0x000fc60000000a00 */
[----:B------:R2:W5:Y:S01]  /*9600*/  LD.E.128 R36, desc[UR48][R10.64] ;  /* 0x000000300a247980 */ /* 0x000562000c101d00 */
[----:B-1----:R-:W-:Y:S02]  /*9610*/  IMAD.U32 R20, RZ, RZ, UR4 ;  /* 0x00000004ff147e24 */ /* 0x002fe4000f8e00ff */
[----:B------:R-:W-:Y:S01]  /*9620*/  IMAD.U32 R21, RZ, RZ, UR5 ;  /* 0x00000005ff157e24 */ /* 0x000fe2000f8e00ff */
[----:B------:R-:W-:Y:S01]  /*9630*/  ULDC.64 UR4, c[0x0][0xae0] ;  /* 0x0002b80000047ab9 */ /* 0x000fe20000000a00 */
[----:B------:R-:W-:Y:S01]  /*9640*/  MOV R21, UR7 ;  /* 0x0000000700157c02 */ /* 0x000fe20008000f00 */
[----:B------:R-:W-:Y:S01]  /*9650*/  IMAD R2, R2, UR4, RZ ;  /* 0x0000000402027c24 */ /* 0x000fe2000f8e02ff */
[----:B------:R-:W5:Y:S01]  /*9660*/  LD.E.128 R12, desc[UR48][R14.64] ;  /* 0x000000300e0c7980 */ /* 0x000f62000c101d00 */
[----:B------:R-:W-:Y:S02]  /*9670*/  IMAD.X R157, RZ, RZ, R193, P6 ;  /* 0x000000ffff9d7224 */ /* 0x000fe400030e06c1 */
[C---:B------:R-:W-:Y:S01]  /*9680*/  IMAD R63, R61.reuse, UR5, R2 ;  /* 0x000000053d3f7c24 */ /* 0x040fe2000f8e0202 */
[----:B------:R2:W5:Y:S01]  /*9690*/  LD.E.128 R24, desc[UR48][R152.64] ;  /* 0x0000003098187980 */ /* 0x000562000c101d00 */
[----:B------:R-:W-:-:S03]  /*96a0*/  IMAD.WIDE.U32 R20, R61, UR4, R20 ;  /* 0x000000043d147c25 */ /* 0x000fc6000f8e0014 */
[----:B------:R2:W5:Y:S01]  /*96b0*/  LD.E.128 R48, desc[UR48][R154.64] ;  /* 0x000000309a307980 */ /* 0x000562000c101d00 */
[----:B------:R-:W-:-:S03]  /*96c0*/  IMAD R61, R0, R65, R62 ;  /* 0x00000041003d7224 */ /* 0x000fc600078e023e */
[----:B------:R2:W5:Y:S02]  /*96d0*/  LD.E.128 R32, desc[UR48][R158.64] ;  /* 0x000000309e207980 */ /* 0x000564000c101d00 */
[----:B------:R-:W-:Y:S02]  /*96e0*/  SHF.R.S32.HI R0, RZ, 0x1f, R61 ;  /* 0x0000001fff007819 */ /* 0x000fe4000001143d */
[----:B------:R-:W5:Y:S04]  /*96f0*/  LD.E.128 R160, desc[UR48][R162.64] ;  /* 0x00000030a2a07980 */ /* 0x000f68000c101d00 */
[----:B------:R2:W5:Y:S04]  /*9700*/  LD.E.128 R4, desc[UR48][R166.64] ;  /* 0x00000030a6047980 */ /* 0x000568000c101d00 */
[----:B------:R2:W5:Y:S04]  /*9710*/  LD.E.128 R52, desc[UR48][R168.64] ;  /* 0x00000030a8347980 */ /* 0x000568000c101d00 */
[----:B------:R-:W5:Y:S04]  /*9720*/  LD.E.128 R172, desc[UR48][R172.64] ;  /* 0x00000030acac7980 */ /* 0x000f68000c101d00 */
[----:B------:R2:W5:Y:S04]  /*9730*/  LD.E.128 R28, desc[UR48][R156.64] ;  /* 0x000000309c1c7980 */ /* 0x000568000c101d00 */
[----:B0-----:R2:W5:Y:S04]  /*9740*/  LD.E.128 R56, desc[UR48][R164.64] ;  /* 0x00000030a4387980 */ /* 0x001568000c101d00 */
[----:B------:R2:W5:Y:S04]  /*9750*/  LD.E.128 R8, desc[UR48][R170.64] ;  /* 0x00000030aa087980 */ /* 0x000568000c101d00 */
[----:B------:R-:W5:Y:S04]  /*9760*/  LD.E.128 R192, desc[UR48][R194.64] ;  /* 0x00000030c2c07980 */ /* 0x000f68000c101d00 */
[----:B------:R-:W5:Y:S01]  /*9770*/  LD.E.128 R196, desc[UR48][R196.64] ;  /* 0x00000030c4c47980 */ /* 0x000f62000c101d00 */
[----:B------:R-:W-:Y:S01]  /*9780*/  @!PT LDS RZ, [RZ] ;  /* 0x00000000fffff984 */ /* 0x000fe20000000800 */
[----:B------:R-:W-:Y:S01]  /*9790*/  @!PT LDS RZ, [RZ] ;  /* 0x00000000fffff984 */ /* 0x000fe20000000800 */
[----:B------:R-:W-:Y:S01]  /*97a0*/  @!PT LDS RZ, [RZ] ;  /* 0x00000000fffff984 */ /* 0x000fe20000000800 */
[----:B------:R-:W-:Y:S01]  /*97b0*/  @!PT LDS RZ, [RZ] ;  /* 0x00000000fffff984 */ /* 0x000fe20000000800 */
[----:B------:R0:W-:Y:S06]  /*97c0*/  MEMBAR.ALL.CTA ;  /* 0x0000000000007992 */ /* 0x0001ec0000008000 */
[----:B0-----:R-:W0:Y:S01]  /*97d0*/  FENCE.VIEW.ASYNC.S ;  /* 0x00000000000073c6 */ /* 0x001e220000000000 */
[----:B------:R-:W-:-:S02]  /*97e0*/  IMAD.IADD R21, R21, 0x1, R63 ;  /* 0x0000000115157824 */ /* 0x000fc400078e023f */
[----:B------:R-:W-:Y:S02]  /*97f0*/  IMAD R0, R0, UR8, RZ ;  /* 0x0000000800007c24 */ /* 0x000fe4000f8e02ff */
[----:B------:R-:W-:Y:S01]  /*9800*/  IMAD.WIDE.U32 R2, R61, UR8, R20 ;  /* 0x000000083d027c25 */ /* 0x000fe2000f8e0014 */
[----:B------:R-:W-:-:S03]  /*9810*/  ISETP.GE.AND P2, PT, R69, R60, PT ;  /* 0x0000003c4500720c */ /* 0x000fc60003f46270 */
[----:B------:R-:W-:Y:S01]  /*9820*/  IMAD R65, R61, UR9, R0 ;  /* 0x000000093d417c24 */ /* 0x000fe2000f8e0200 */
[----:B------:R-:W-:Y:S01]  /*9830*/  LEA R0, P3, R2, UR10, 0x1 ;  /* 0x0000000a02007c11 */ /* 0x000fe2000f8608ff */
[----:B------:R-:W-:Y:S02]  /*9840*/  UPRMT UR6, URZ, 0x654, UR6 ;  /* 0x000006543f067896 */ /* 0x000fe40008000006 */
[----:B------:R-:W-:Y:S01]  /*9850*/  IMAD.IADD R3, R3, 0x1, R65 ;  /* 0x0000000103037824 */ /* 0x000fe200078e0241 */
[----:B------:R-:W-:Y:S01]  /*9860*/  UISETP.NE.AND UP0, UPT, UR37, 0x2, UPT ;  /* 0x000000022500788c */ /* 0x000fe2000bf05270 */
[----:B------:R-:W-:-:S03]  /*9870*/  VIADD R21, R69, 0x40 ;  /* 0x0000004045157836 */ /* 0x000fc60000000000 */
[----:B------:R-:W-:Y:S01]  /*9880*/  LEA.HI.X R61, R2, UR11, R3, 0x1, P3 ;  /* 0x0000000b023d7c11 */ /* 0x000fe200098f0c03 */
[----:B------:R-:W-:Y:S01]  /*9890*/  USEL UR5, URZ, 0x1, UP0 ;  /* 0x000000013f057887 */ /* 0x000fe20008000000 */
[----:B------:R-:W-:Y:S01]  /*98a0*/  VIADD R63, R69, 0x20 ;  /* 0x00000020453f7836 */ /* 0x000fe20000000000 */
[----:B------:R-:W-:Y:S01]  /*98b0*/  ULDC UR4, c[0x0][0xc] ;  /* 0x0000030000047ab9 */ /* 0x000fe20000000800 */
[-C--:B------:R-:W-:Y:S01]  /*98c0*/  ISETP.GE.AND P0, PT, R21, R60.reuse, PT ;  /* 0x0000003c1500720c */ /* 0x080fe20003f06270 */
[----:B------:R-:W-:Y:S01]  /*98d0*/  UIADD3 UR41, UR4, UR41, URZ ;  /* 0x0000002904297290 */ /* 0x000fe2000fffe03f */
[----:B0-----:R2:W0:Y:S01]  /*98e0*/  SHFL.IDX PT, R20, R0, RZ, 0x181f ;  /* 0x00181fff00147589 */ /* 0x00142200000e0000 */
[----:B------:R-:W-:Y:S01]  /*98f0*/  USEL UR37, UR37, URZ, UP0 ;  /* 0x0000003f25257287 */ /* 0x000fe20008000000 */
[----:B------:R-:W-:Y:S01]  /*9900*/  SYNCS.ARRIVE.TRANS64.RED.A1T0 RZ, [UR6], RZ ;  /* 0x000000ffffff79a7 */ /* 0x000fe20008100406 */
[----:B------:R-:W-:Y:S01]  /*9910*/  ULOP3.LUT UR36, UR36, UR5, URZ, 0x3c, !UPT ;  /* 0x0000000524247292 */ /* 0x000fe2000f8e3c3f */
[----:B------:R2:W1:Y:S01]  /*9920*/  SHFL.IDX PT, R21, R61, RZ, 0x181f ;  /* 0x00181fff3d157589 */ /* 0x00046200000e0000 */
[----:B------:R-:W-:Y:S01]  /*9930*/  BSSY B0, `(.L_x_31) ;  /* 0x0000013000007945 */ /* 0x000fe20003800000 */
[----:B------:R-:W-:-:S03]  /*9940*/  ISETP.GE.AND P1, PT, R63, R60, PT ;  /* 0x0000003c3f00720c */ /* 0x000fc60003f26270 */
[----:B------:R-:W-:Y:S10]  /*9950*/  @P2 BRA `(.L_x_32) ;  /* 0x0000000000402947 */ /* 0x000ff40003800000 */
[----:B------:R-:W-:Y:S02]  /*9960*/  ULDC UR4, c[0x0][0xac8] ;  /* 0x0002b20000047ab9 */ /* 0x000fe40000000800 */
[----:B------:R-:W-:Y:S02]  /*9970*/  ISETP.GE.AND P4, PT, R19, UR4, PT ;  /* 0x0000000413007c0c */ /* 0x000fe4000bf86270 */
[----:B------:R-:W-:Y:S02]  /*9980*/  ISETP.GE.AND P3, PT, R18, UR4, PT ;  /* 0x0000000412007c0c */ /* 0x000fe4000bf66270 */
[----:B------:R-:W-:Y:S02]  /*9990*/  ISETP.GE.AND P2, PT, R17, UR4, PT ;  /* 0x0000000411007c0c */ /* 0x000fe4000bf46270 */
[----:B------:R-:W-:-:S07]  /*99a0*/  ISETP.GE.AND P5, PT, R16, UR4, PT ;  /* 0x0000000410007c0c */ /* 0x000fce000bfa6270 */
[----:B0-----:R-:W-:-:S04]  /*99b0*/  @!P4 LEA R62, P6, R19, R20, 0x1 ;  /* 0x00000014133ec211 */ /* 0x001fc800078c08ff */
[----:B-1----:R-:W-:Y:S02]  /*99c0*/  @!P4 LEA.HI.X R63, R19, R21, R224, 0x1, P6 ;  /* 0x00000015133fc211 */ /* 0x002fe400030f0ce0 */
[----:B------:R-:W-:Y:S01]  /*99d0*/  @!P3 LEA R64, P6, R18, R20, 0x1 ;  /* 0x000000141240b211 */ /* 0x000fe200078c08ff */
[----:B------:R-:W-:-:S03]  /*99e0*/  @!P5 IMAD.WIDE R2, R16, 0x2, R20 ;  /* 0x000000021002d825 */ /* 0x000fc600078e0214 */
[-C--:B------:R-:W-:Y:S02]  /*99f0*/  @!P3 LEA.HI.X R65, R18, R21.reuse, R223, 0x1, P6 ;  /* 0x000000151241b211 */ /* 0x080fe400030f0cdf */
[C---:B------:R-:W-:Y:S01]  /*9a00*/  @!P2 LEA R66, P6, R17.reuse, R20, 0x1 ;  /* 0x000000141142a211 */ /* 0x040fe200078c08ff */
[----:B-----5:R3:W-:Y:S03]  /*9a10*/  @!P5 ST.E.128 desc[UR48][R2.64], R40 ;  /* 0x000000280200d985 */ /* 0x0207e6000c101d30 */
[----:B------:R-:W-:Y:S01]  /*9a20*/  @!P2 LEA.HI.X R67, R17, R21, R222, 0x1, P6 ;  /* 0x000000151143a211 */ /* 0x000fe200030f0cde */
[----:B------:R3:W-:Y:S04]  /*9a30*/  @!P4 ST.E.128 desc[UR48][R62.64], R48 ;  /* 0x000000303e00c985 */ /* 0x0007e8000c101d30 */
[----:B------:R3:W-:Y:S04]  /*9a40*/  @!P3 ST.E.128 desc[UR48][R64.64], R52 ;  /* 0x000000344000b985 */ /* 0x0007e8000c101d30 */
[----:B------:R3:W-:Y:S02]  /*9a50*/  @!P2 ST.E.128 desc[UR48][R66.64], R56 ;  /* 0x000000384200a985 */ /* 0x0007e4000c101d30 */
.L_x_32:
[----:B------:R-:W-:Y:S05]  /*9a60*/  BSYNC B0 ;  /* 0x0000000000007941 */ /* 0x000fea0003800000 */
.L_x_31:
[----:B-1----:R1:W4:Y:S01]  /*9a70*/  SHFL.IDX PT, R21, R61, 0x1, 0x181f ;  /* 0x00381f003d157f89 */ /* 0x00232200000e0000 */
[----:B------:R-:W-:Y:S03]  /*9a80*/  BSSY B0, `(.L_x_33) ;  /* 0x0000013000007945 */ /* 0x000fe60003800000 */
[----:B0-----:R1:W0:Y:S01]  /*9a90*/  SHFL.IDX PT, R20, R0, 0x1, 0x181f ;  /* 0x00381f0000147f89 */ /* 0x00122200000e0000 */
[----:B------:R-:W-:Y:S05]  /*9aa0*/  @P1 BRA `(.L_x_34) ;  /* 0x0000000000401947 */ /* 0x000fea0003800000 */
[----:B------:R-:W-:Y:S02]  /*9ab0*/  ULDC UR4, c[0x0][0xac8] ;  /* 0x0002b20000047ab9 */ /* 0x000fe40000000800 */
[----:B------:R-:W-:Y:S02]  /*9ac0*/  ISETP.GE.AND P3, PT, R19, UR4, PT ;  /* 0x0000000413007c0c */ /* 0x000fe4000bf66270 */
[----:B------:R-:W-:Y:S02]  /*9ad0*/  ISETP.GE.AND P2, PT, R18, UR4, PT ;  /* 0x0000000412007c0c */ /* 0x000fe4000bf46270 */
[----:B------:R-:W-:Y:S02]  /*9ae0*/  ISETP.GE.AND P1, PT, R17, UR4, PT ;  /* 0x0000000411007c0c */ /* 0x000fe4000bf26270 */
[----:B------:R-:W-:-:S07]  /*9af0*/  ISETP.GE.AND P4, PT, R16, UR4, PT ;  /* 0x0000000410007c0c */ /* 0x000fce000bf86270 */
[CC--:B0--3-5:R-:W-:Y:S02]  /*9b00*/  @!P3 LEA R40, P6, R19.reuse, R20.reuse, 0x1 ;  /* 0x000000141328b211 */ /* 0x0e9fe400078c08ff */
[-C--:B------:R-:W-:Y:S02]  /*9b10*/  @!P2 LEA R42, P5, R18, R20.reuse, 0x1 ;  /* 0x00000014122aa211 */ /* 0x080fe400078a08ff */
[-C--:B----4-:R-:W-:Y:S02]  /*9b20*/  @!P3 LEA.HI.X R41, R19, R21.reuse, R224, 0x1, P6 ;  /* 0x000000151329b211 */ /* 0x090fe400030f0ce0 */
[C---:B------:R-:W-:Y:S01]  /*9b30*/  @!P1 LEA R48, P6, R17.reuse, R20, 0x1 ;  /* 0x0000001411309211 */ /* 0x040fe200078c08ff */
[----:B------:R-:W-:Y:S01]  /*9b40*/  @!P4 IMAD.WIDE R2, R16, 0x2, R20 ;  /* 0x000000021002c825 */ /* 0x000fe200078e0214 */
[-C--:B------:R-:W-:Y:S02]  /*9b50*/  @!P2 LEA.HI.X R43, R18, R21.reuse, R223, 0x1, P5 ;  /* 0x00000015122ba211 */ /* 0x080fe400028f0cdf */
[----:B------:R-:W-:-:S02]  /*9b60*/  @!P1 LEA.HI.X R49, R17, R21, R222, 0x1, P6 ;  /* 0x0000001511319211 */ /* 0x000fc400030f0cde */
[----:B------:R0:W-:Y:S04]  /*9b70*/  @!P4 ST.E.128 desc[UR48][R2.64], R36 ;  /* 0x000000240200c985 */ /* 0x0001e8000c101d30 */
[----:B------:R0:W-:Y:S04]  /*9b80*/  @!P3 ST.E.128 desc[UR48][R40.64], R32 ;  /* 0x000000202800b985 */ /* 0x0001e8000c101d30 */
[----:B------:R0:W-:Y:S04]  /*9b90*/  @!P2 ST.E.128 desc[UR48][R42.64], R172 ;  /* 0x000000ac2a00a985 */ /* 0x0001e8000c101d30 */
[----:B------:R0:W-:Y:S02]  /*9ba0*/  @!P1 ST.E.128 desc[UR48][R48.64], R8 ;  /* 0x0000000830009985 */ /* 0x0001e4000c101d30 */
.L_x_34:
[----:B------:R-:W-:Y:S05]  /*9bb0*/  BSYNC B0 ;  /* 0x0000000000007941 */ /* 0x000fea0003800000 */
.L_x_33:
[----:B0----5:R0:W0:Y:S01]  /*9bc0*/  SHFL.IDX PT, R9, R61, 0x2, 0x181f ;  /* 0x00581f003d097f89 */ /* 0x02102200000e0000 */
[----:B------:R-:W-:Y:S03]  /*9bd0*/  BSSY B0, `(.L_x_35) ;  /* 0x0000013000007945 */ /* 0x000fe60003800000 */
[----:B------:R0:W0:Y:S01]  /*9be0*/  SHFL.IDX PT, R8, R0, 0x2, 0x181f ;  /* 0x00581f0000087f89 */ /* 0x00002200000e0000 */
[----:B------:R-:W-:Y:S05]  /*9bf0*/  @P0 BRA `(.L_x_36) ;  /* 0x0000000000400947 */ /* 0x000fea0003800000 */
[----:B------:R-:W-:Y:S02]  /*9c00*/  ULDC UR4, c[0x0][0xac8] ;  /* 0x0002b20000047ab9 */ /* 0x000fe40000000800 */
[----:B------:R-:W-:Y:S02]  /*9c10*/  ISETP.GE.AND P4, PT, R19, UR4, PT ;  /* 0x0000000413007c0c */ /* 0x000fe4000bf86270 */
[----:B------:R-:W-:Y:S02]  /*9c20*/  ISETP.GE.AND P5, PT, R18, UR4, PT ;  /* 0x0000000412007c0c */ /* 0x000fe4000bfa6270 */
[----:B------:R-:W-:Y:S02]  /*9c30*/  ISETP.GE.AND P6, PT, R17, UR4, PT ;  /* 0x0000000411007c0c */ /* 0x000fe4000bfc6270 */
[----:B------:R-:W-:-:S07]  /*9c40*/  ISETP.GE.AND P3, PT, R16, UR4, PT ;  /* 0x0000000410007c0c */ /* 0x000fce000bf66270 */
[-C--:B0-2---:R-:W-:Y:S02]  /*9c50*/  @!P4 LEA R10, P0, R19, R8.reuse, 0x1 ;  /* 0x00000008130ac211 */ /* 0x085fe400078008ff */
[-C--:B------:R-:W-:Y:S02]  /*9c60*/  @!P5 LEA R20, P1, R18, R8.reuse, 0x1 ;  /* 0x000000081214d211 */ /* 0x080fe400078208ff */
[----:B------:R-:W-:Y:S02]  /*9c70*/  @!P6 LEA R32, P2, R17, R8, 0x1 ;  /* 0x000000081120e211 */ /* 0x000fe400078408ff */
[----:B---3--:R-:W-:Y:S01]  /*9c80*/  @!P3 IMAD.WIDE R2, R16, 0x2, R8 ;  /* 0x000000021002b825 */ /* 0x008fe200078e0208 */
[-C--:B------:R-:W-:Y:S02]  /*9c90*/  @!P4 LEA.HI.X R11, R19, R9.reuse, R224, 0x1, P0 ;  /* 0x00000009130bc211 */ /* 0x080fe400000f0ce0 */
[-C--:B----4-:R-:W-:Y:S02]  /*9ca0*/  @!P5 LEA.HI.X R21, R18, R9.reuse, R223, 0x1, P1 ;  /* 0x000000091215d211 */ /* 0x090fe400008f0cdf */
[----:B------:R-:W-:Y:S01]  /*9cb0*/  @!P6 LEA.HI.X R33, R17, R9, R222, 0x1, P2 ;  /* 0x000000091121e211 */ /* 0x000fe200010f0cde */
[----:B------:R0:W-:Y:S04]  /*9cc0*/  @!P3 ST.E.128 desc[UR48][R2.64], R12 ;  /* 0x0000000c0200b985 */ /* 0x0001e8000c101d30 */
[----:B------:R0:W-:Y:S04]  /*9cd0*/  @!P4 ST.E.128 desc[UR48][R10.64], R160 ;  /* 0x000000a00a00c985 */ /* 0x0001e8000c101d30 */
[----:B------:R0:W-:Y:S04]  /*9ce0*/  @!P5 ST.E.128 desc[UR48][R20.64], R44 ;  /* 0x0000002c1400d985 */ /* 0x0001e8000c101d30 */
[----:B------:R0:W-:Y:S02]  /*9cf0*/  @!P6 ST.E.128 desc[UR48][R32.64], R192 ;  /* 0x000000c02000e985 */ /* 0x0001e4000c101d30 */
.L_x_36:
[----:B------:R-:W-:Y:S05]  /*9d00*/  BSYNC B0 ;  /* 0x0000000000007941 */ /* 0x000fea0003800000 */
.L_x_35:
[----:B0--3--:R-:W-:Y:S01]  /*9d10*/  VIADD R3, R69, 0x60 ;  /* 0x0000006045037836 */ /* 0x009fe20000000000 */
[----:B------:R0:W3:Y:S01]  /*9d20*/  SHFL.IDX PT, R9, R61, 0x3, 0x181f ;  /* 0x00781f003d097f89 */ /* 0x0000e200000e0000 */
[----:B------:R-:W-:Y:S01]  /*9d30*/  UIADD3 UR42, UR42, 0x1, URZ ;  /* 0x000000012a2a7890 */ /* 0x000fe2000fffe03f */
[----:B------:R-:W-:Y:S02]  /*9d40*/  BSSY B0, `(.L_x_37) ;  /* 0x0000014000007945 */ /* 0x000fe40003800000 */
[----:B------:R-:W-:Y:S01]  /*9d50*/  ISETP.GE.AND P0, PT, R3, R60, PT ;  /* 0x0000003c0300720c */ /* 0x000fe20003f06270 */
[----:B------:R0:W0:-:S12]  /*9d60*/  SHFL.IDX PT, R8, R0, 0x3, 0x181f ;  /* 0x00781f0000087f89 */ /* 0x00001800000e0000 */
        /* <DEDUP_REMOVED lines=11> */
[-C--:B------:R-:W-:Y:S02]  /*9e20*/  @!P5 LEA.HI.X R13, R18, R9.reuse, R223, 0x1, P1 ;  /* 0x00000009120dd211 */ /* 0x080fe400008f0cdf */
[----:B------:R-:W-:Y:S01]  /*9e30*/  @!P6 LEA.HI.X R15, R17, R9, R222, 0x1, P2 ;  /* 0x00000009110fe211 */ /* 0x000fe200010f0cde */
[----:B------:R0:W-:Y:S04]  /*9e40*/  @!P3 ST.E.128 desc[UR48][R2.64], R24 ;  /* 0x000000180200b985 */ /* 0x0001e8000c101d30 */
[----:B------:R0:W-:Y:S04]  /*9e50*/  @!P4 ST.E.128 desc[UR48][R10.64], R4 ;  /* 0x000000040a00c985 */ /* 0x0001e8000c101d30 */
[----:B------:R0:W-:Y:S04]  /*9e60*/  @!P5 ST.E.128 desc[UR48][R12.64], R28 ;  /* 0x0000001c0c00d985 */ /* 0x0001e8000c101d30 */
[----:B------:R0:W-:Y:S02]  /*9e70*/  @!P6 ST.E.128 desc[UR48][R14.64], R196 ;  /* 0x000000c40e00e985 */ /* 0x0001e4000c101d30 */
.L_x_38:
[----:B------:R-:W-:Y:S05]  /*9e80*/  BSYNC B0 ;  /* 0x0000000000007941 */ /* 0x000fea0003800000 */
.L_x_37:
[----:B012---:R-:W0:Y:S02]  /*9e90*/  LDC R0, c[0x0][0xc34] ;  /* 0x00030d00ff007b82 */ /* 0x007e240000000800 */
[----:B0-----:R-:W-:-:S13]  /*9ea0*/  ISETP.LE.AND P0, PT, R0, UR41, PT ;  /* 0x0000002900007c0c */ /* 0x001fda000bf03270 */
[----:B------:R-:W-:Y:S05]  /*9eb0*/  @!P0 BRA `(.L_x_39) ;  /* 0xffffff6c00948947 */ /* 0x000fea000383ffff */
[----:B------:R-:W-:Y:S05]  /*9ec0*/  EXIT ;  /* 0x000000000000794d */ /* 0x000fea0003800000 */
.L_x_5:
[----:B------:R-:W-:-:S08]  /*9ed0*/  NOP ;  /* 0x0000000000007918 */ /* 0x000fd00000000000 */
[----:B------:R-:W0:-:S00]  /*9ee0*/  USETMAXREG.DEALLOC.CTAPOOL 0x28 ;  /* 0x00000028000079c8 */ /* 0x000e0000080e0500 */
[----:B------:R-:W1:Y:S01]  /*9ef0*/  S2UR UR37, SR_CTAID.X ;  /* 0x00000000002579c3 */ /* 0x000e620000002500 */
[----:B------:R-:W-:Y:S01]  /*9f00*/  UMOV UR36, 0x1 ;  /* 0x0000000100247882 */ /* 0x000fe20000000000 */
[----:B0-----:R-:W-:Y:S02]  /*9f10*/  IMAD.MOV.U32 R29, RZ, RZ, RZ ;  /* 0x000000ffff1d7224 */ /* 0x001fe400078e00ff */
[----:B------:R-:W-:-:S04]  /*9f20*/  IMAD.MOV.U32 R31, RZ, RZ, 0x1 ;  /* 0x00000001ff1f7424 */ /* 0x000fc800078e00ff */
[----:B------:R-:W1:Y:S02]  /*9f30*/  LDC R2, c[0x0][0xc34] ;  /* 0x00030d00ff027b82 */ /* 0x000e640000000800 */
[----:B-1----:R-:W-:-:S13]  /*9f40*/  ISETP.LE.AND P0, PT, R2, UR37, PT ;  /* 0x0000002502007c0c */ /* 0x002fda000bf03270 */
[----:B------:R-:W-:Y:S05]  /*9f50*/  @P0 BRA `(.L_x_40) ;  /* 0x0000004c00800947 */ /* 0x000fea0003800000 */
[----:B------:R-:W-:Y:S01]  /*9f60*/  ULDC.64 UR4, c[0x0][0x418] ;  /* 0x0001060000047ab9 */ /* 0x000fe20000000a00 */
[----:B------:R-:W0:Y:S01]  /*9f70*/  S2R R4, SR_TID.X ;  /* 0x0000000000047919 */ /* 0x000e220000002100 */
[----:B------:R-:W-:Y:S01]  /*9f80*/  UISETP.NE.U32.AND UP0, UPT, UR4, URZ, UPT ;  /* 0x0000003f0400728c */ /* 0x000fe2000bf05070 */
[----:B------:R-:W-:Y:S01]  /*9f90*/  IMAD.MOV.U32 R36, RZ, RZ, 0x40 ;  /* 0x00000040ff247424 */ /* 0x000fe200078e00ff */
[----:B------:R-:W-:Y:S01]  /*9fa0*/  ULDC.64 UR6, c[0x0][0x2f0] ;  /* 0x0000bc0000067ab9 */ /* 0x000fe20000000a00 */
[----:B------:R-:W-:Y:S01]  /*9fb0*/  ULDC UR4, c[0x0][0x424] ;  /* 0x0001090000047ab9 */ /* 0x000fe20000000800 */
[----:B------:R-:W-:Y:S01]  /*9fc0*/  UISETP.NE.AND.EX UP0, UPT, UR5, URZ, UPT, UP0 ;  /* 0x0000003f0500728c */ /* 0x000fe2000bf05300 */
[----:B------:R-:W-:Y:S01]  /*9fd0*/  IMAD.MOV.U32 R34, RZ, RZ, 0x20 ;  /* 0x00000020ff227424 */ /* 0x000fe200078e00ff */
[----:B------:R-:W-:Y:S01]  /*9fe0*/  ULDC UR40, c[0x0][0x448] ;  /* 0x0001120000287ab9 */ /* 0x000fe20000000800 */
[----:B------:R-:W-:Y:S01]  /*9ff0*/  LOP3.LUT R16, R16, 0xf7ffffff, RZ, 0xc0, !PT ;  /* 0xf7ffffff10107812 */ /* 0x000fe200078ec0ff */
[----:B------:R-:W-:Y:S01]  /*a000*/  USEL UR4, UR4, 0x1, UP0 ;  /* 0x0000000104047887 */ /* 0x000fe20008000000 */
[----:B------:R-:W-:Y:S01]  /*a010*/  IMAD.MOV.U32 R31, RZ, RZ, 0x1 ;  /* 0x00000001ff1f7424 */ /* 0x000fe200078e00ff */
[----:B------:R-:W-:Y:S01]  /*a020*/  ULDC UR8, c[0x0][0x2b8] ;  /* 0x0000ae0000087ab9 */ /* 0x000fe20000000800 */
[----:B------:R-:W-:Y:S01]  /*a030*/  UMOV UR41, 0x400 ;  /* 0x0000040000297882 */ /* 0x000fe20000000000 */
[----:B------:R-:W-:Y:S01]  /*a040*/  UIMAD UR39, UR4, UR6, URZ ;  /* 0x00000006042772a4 */ /* 0x000fe2000f8e023f */
[----:B------:R-:W-:Y:S01]  /*a050*/  IMAD.MOV.U32 R29, RZ, RZ, RZ ;  /* 0x000000ffff1d7224 */ /* 0x000fe200078e00ff */
[----:B------:R-:W-:-:S02]  /*a060*/  ULEA UR41, UR45, UR41, 0x18 ;  /* 0x000000292d297291 */ /* 0x000fc4000f8ec03f */
[----:B------:R-:W-:Y:S01]  /*a070*/  UIADD3 UR5, UR39, 0x7f, URZ ;  /* 0x0000007f27057890 */ /* 0x000fe2000fffe03f */
[----:B------:R-:W-:Y:S01]  /*a080*/  ULDC UR4, c[0x0][0x288] ;  /* 0x0000a20000047ab9 */ /* 0x000fe20000000800 */
[----:B------:R-:W-:Y:S02]  /*a090*/  ULOP3.LUT UR46, UR38, 0x2, URZ, 0xfc, !UPT ;  /* 0x00000002262e7892 */ /* 0x000fe4000f8efc3f */
[----:B------:R-:W-:Y:S02]  /*a0a0*/  USHF.R.S32.HI UR6, URZ, 0x1f, UR5 ;  /* 0x0000001f3f067899 */ /* 0x000fe40008011405 */
[----:B------:R-:W-:Y:S02]  /*a0b0*/  UIMAD UR40, UR40, UR4, URZ ;  /* 0x00000004282872a4 */ /* 0x000fe4000f8e023f */
[----:B------:R-:W-:Y:S02]  /*a0c0*/  ULEA.HI UR6, UR6, UR5, URZ, 0x7 ;  /* 0x0000000506067291 */ /* 0x000fe4000f8f383f */
[----:B------:R-:W-:-:S02]  /*a0d0*/  ULOP3.LUT UR47, UR38, 0x1, URZ, 0xfc, !UPT ;  /* 0x00000001262f7892 */ /* 0x000fc4000f8efc3f */
[----:B------:R-:W-:Y:S01]  /*a0e0*/  ULOP3.LUT UR4, UR6, 0xffffff80, URZ, 0xc0, !UPT ;  /* 0xffffff8006047892 */ /* 0x000fe2000f8ec03f */
[C---:B0-----:R-:W-:Y:S01]  /*a0f0*/  LOP3.LUT R0, R4.reuse, 0x7f, RZ, 0xc0, !PT ;  /* 0x0000007f04007812 */ /* 0x041fe200078ec0ff */
[C---:B------:R-:W-:Y:S02]  /*a100*/  IMAD.SHL.U32 R7, R4.reuse, 0x10, RZ ;  /* 0x0000001004077824 */ /* 0x040fe400078e00ff */
[----:B------:R-:W-:Y:S01]  /*a110*/  UIADD3 UR4, UR4, -0x80, URZ ;  /* 0xffffff8004047890 */ /* 0x000fe2000fffe03f */
[C---:B------:R-:W-:Y:S01]  /*a120*/  R2P PR, R4.reuse, 0x6 ;  /* 0x0000000604007804 */ /* 0x040fe20000000000 */
[C---:B------:R-:W-:Y:S01]  /*a130*/  IMAD.SHL.U32 R3, R4.reuse, 0x80, RZ ;  /* 0x0000008004037824 */ /* 0x040fe200078e00ff */
[--C-:B------:R-:W-:Y:S01]  /*a140*/  SHF.R.U32.HI R2, RZ, 0x5, R0.reuse ;  /* 0x00000005ff027819 */ /* 0x100fe20000011600 */
[----:B------:R-:W-:Y:S01]  /*a150*/  IMAD.SHL.U32 R11, R4, 0x2, RZ ;  /* 0x00000002040b7824 */ /* 0x000fe200078e00ff */
[----:B------:R-:W-:Y:S01]  /*a160*/  SHF.R.U32.HI R8, RZ, 0x3, R0 ;  /* 0x00000003ff087819 */ /* 0x000fe20000011600 */
[----:B------:R-:W-:Y:S01]  /*a170*/  IMAD.U32 R0, RZ, RZ, UR4 ;  /* 0x00000004ff007e24 */ /* 0x000fe2000f8e00ff */
[----:B------:R-:W-:Y:S01]  /*a180*/  LOP3.LUT R32, R7, 0x70, RZ, 0xc0, !PT ;  /* 0x0000007007207812 */ /* 0x000fe200078ec0ff */
[----:B------:R-:W-:Y:S01]  /*a190*/  ULDC UR50, c[0x0][0xc] ;  /* 0x0000030000327ab9 */ /* 0x000fe20000000800 */
[----:B------:R-:W-:Y:S01]  /*a1a0*/  SEL R36, R36, 0xffffffc0, !P2 ;  /* 0xffffffc024247807 */ /* 0x000fe20005000000 */
[----:B------:R-:W-:Y:S01]  /*a1b0*/  UMOV UR36, URZ ;  /* 0x0000003f00247c82 */ /* 0x000fe20008000000 */
[----:B------:R-:W-:Y:S01]  /*a1c0*/  ISETP.GE.AND P0, PT, R32, UR7, PT ;  /* 0x0000000720007c0c */ /* 0x000fe2000bf06270 */
[----:B------:R-:W-:Y:S01]  /*a1d0*/  ULEA.HI.SX32 UR42, UR6, 0xfffffffe, 0x19 ;  /* 0xfffffffe062a7891 */ /* 0x000fe2000f8fca3f */
[----:B------:R-:W-:-:S02]  /*a1e0*/  IADD3 R0, -R8, UR39, -R0 ;  /* 0x0000002708007c10 */ /* 0x000fc4000fffe900 */
[----:B------:R-:W-:Y:S02]  /*a1f0*/  SEL R34, R34, 0xffffffe0, !P1 ;  /* 0xffffffe022227807 */ /* 0x000fe40004800000 */
[C---:B------:R-:W-:Y:S02]  /*a200*/  ISETP.LT.OR P2, PT, R0.reuse, 0x1, P0 ;  /* 0x000000010000780c */ /* 0x040fe40000741670 */
[C---:B------:R-:W-:Y:S02]  /*a210*/  ISETP.LT.OR P1, PT, R0.reuse, 0x11, P0 ;  /* 0x000000110000780c */ /* 0x040fe40000721670 */
[----:B------:R-:W-:Y:S02]  /*a220*/  ISETP.LT.OR P3, PT, R0, 0x21, P0 ;  /* 0x000000210000780c */ /* 0x000fe40000761670 */
[C---:B------:R-:W-:Y:S02]  /*a230*/  LOP3.LUT R9, R3.reuse, 0x400, RZ, 0xc0, !PT ;  /* 0x0000040003097812 */ /* 0x040fe400078ec0ff */
[----:B------:R-:W-:-:S02]  /*a240*/  LOP3.LUT R5, R3, 0x380, RZ, 0xc0, !PT ;  /* 0x0000038003057812 */ /* 0x000fc400078ec0ff */
[----:B------:R-:W-:Y:S01]  /*a250*/  LOP3.LUT R6, R7, 0x3f0, RZ, 0xc0, !PT ;  /* 0x000003f007067812 */ /* 0x000fe200078ec0ff */
[C---:B------:R-:W-:Y:S01]  /*a260*/  IMAD R9, R2.reuse, 0x800, R9 ;  /* 0x0000080002097824 */ /* 0x040fe200078e0209 */
[----:B------:R-:W-:Y:S01]  /*a270*/  LOP3.LUT R4, R5, 0x10, R4, 0xf8, !PT ;  /* 0x0000001005047812 */ /* 0x000fe200078ef804 */
[----:B------:R-:W-:Y:S01]  /*a280*/  IMAD R2, R2, 0x10, R5 ;  /* 0x0000001002027824 */ /* 0x000fe200078e0205 */
[----:B------:R-:W-:Y:S02]  /*a290*/  @P2 LOP3.LUT R16, R16, 0x8000000, RZ, 0xfc, !PT ;  /* 0x0800000010102812 */ /* 0x000fe400078efcff */
[----:B------:R-:W-:Y:S02]  /*a2a0*/  ISETP.LT.OR P2, PT, R0, 0x31, P0 ;  /* 0x000000310000780c */ /* 0x000fe40000741670 */
[----:B------:R-:W-:Y:S02]  /*a2b0*/  LOP3.LUT R16, R16, 0xfdffffff, RZ, 0xc0, !PT ;  /* 0xfdffffff10107812 */ /* 0x000fe400078ec0ff */
[----:B------:R-:W-:-:S02]  /*a2c0*/  LOP3.LUT R2, R2, 0x70, R7, 0x78, !PT ;  /* 0x0000007002027812 */ /* 0x000fc400078e7807 */
[----:B------:R-:W-:Y:S02]  /*a2d0*/  @P1 LOP3.LUT R16, R16, 0x2000000, RZ, 0xfc, !PT ;  /* 0x0200000010101812 */ /* 0x000fe400078efcff */
[----:B------:R-:W-:Y:S02]  /*a2e0*/  ISETP.LT.OR P1, PT, R0, 0x41, P0 ;  /* 0x000000410000780c */ /* 0x000fe40000721670 */
[----:B------:R-:W-:Y:S02]  /*a2f0*/  LOP3.LUT R16, R16, 0xff7fffff, RZ, 0xc0, !PT ;  /* 0xff7fffff10107812 */ /* 0x000fe400078ec0ff */
[----:B------:R-:W-:Y:S02]  /*a300*/  LOP3.LUT R2, R2, 0xc00, R3, 0xf8, !PT ;  /* 0x00000c0002027812 */ /* 0x000fe400078ef803 */
[----:B------:R-:W-:Y:S02]  /*a310*/  @P3 LOP3.LUT R16, R16, 0x800000, RZ, 0xfc, !PT ;  /* 0x0080000010103812 */ /* 0x000fe400078efcff */
[----:B------:R-:W-:Y:S01]  /*a320*/  ISETP.LT.OR P3, PT, R0, 0x51, P0 ;  /* 0x000000510000780c */ /* 0x000fe20000761670 */
[----:B------:R0:W-:Y:S01]  /*a330*/  STL [R1+0x10], R2 ;  /* 0x0000100201007387 */ /* 0x0001e20000100800 */
[----:B------:R-:W-:-:S02]  /*a340*/  LOP3.LUT R16, R16, 0xffdfffff, RZ, 0xc0, !PT ;  /* 0xffdfffff10107812 */ /* 0x000fc400078ec0ff */
[----:B------:R-:W-:Y:S02]  /*a350*/  LOP3.LUT R4, R4, 0x70, R7, 0x78, !PT ;  /* 0x0000007004047812 */ /* 0x000fe400078e7807 */
[----:B------:R-:W-:Y:S02]  /*a360*/  @P2 LOP3.LUT R16, R16, 0x200000, RZ, 0xfc, !PT ;  /* 0x0020000010102812 */ /* 0x000fe400078efcff */
[----:B------:R-:W-:Y:S02]  /*a370*/  ISETP.LT.OR P2, PT, R0, 0x61, P0 ;  /* 0x000000610000780c */ /* 0x000fe40000741670 */
[----:B------:R-:W-:Y:S01]  /*a380*/  LOP3.LUT R16, R16, 0xfff7ffff, RZ, 0xc0, !PT ;  /* 0xfff7ffff10107812 */ /* 0x000fe200078ec0ff */
[----:B0-----:R-:W-:Y:S01]  /*a390*/  IMAD.IADD R2, R9, 0x1, R4 ;  /* 0x0000000109027824 */ /* 0x001fe200078e0204 */
[----:B------:R-:W-:Y:S02]  /*a3a0*/  LOP3.LUT R6, R6, 0x70, R11, 0x78, !PT ;  /* 0x0000007006067812 */ /* 0x000fe400078e780b */
[----:B------:R-:W-:-:S02]  /*a3b0*/  @P1 LOP3.LUT R16, R16, 0x80000, RZ, 0xfc, !PT ;  /* 0x0008000010101812 */ /* 0x000fc400078efcff */
[----:B------:R0:W-:Y:S01]  /*a3c0*/  STL [R1+0xc], R2 ;  /* 0x00000c0201007387 */ /* 0x0001e20000100800 */
[----:B------:R-:W-:Y:S02]  /*a3d0*/  ISETP.LT.OR P1, PT, R0, 0x71, P0 ;  /* 0x000000710000780c */ /* 0x000fe40000721670 */
[----:B------:R-:W-:Y:S02]  /*a3e0*/  LOP3.LUT R16, R16, 0xfffdffff, RZ, 0xc0, !PT ;  /* 0xfffdffff10107812 */ /* 0x000fe400078ec0ff */
[--C-:B------:R-:W-:Y:S02]  /*a3f0*/  LOP3.LUT R5, R6, 0x400, R7.reuse, 0xf8, !PT ;  /* 0x0000040006057812 */ /* 0x100fe400078ef807 */
[----:B------:R-:W-:Y:S02]  /*a400*/  @P3 LOP3.LUT R16, R16, 0x20000, RZ, 0xfc, !PT ;  /* 0x0002000010103812 */ /* 0x000fe400078efcff */
[----:B------:R-:W-:Y:S01]  /*a410*/  LOP3.LUT R3, R8, 0x70, R7, 0xf8, !PT ;  /* 0x0000007008037812 */ /* 0x000fe200078ef807 */
[----:B------:R-:W-:Y:S01]  /*a420*/  VIADD R4, R5, UR41 ;  /* 0x0000002905047c36 */ /* 0x000fe20008000000 */
[----:B0-----:R-:W-:Y:S01]  /*a430*/  LOP3.LUT R2, R32, 0x80, RZ, 0xfc, !PT ;  /* 0x0000008020027812 */ /* 0x001fe200078efcff */
[----:B------:R0:W-:Y:S01]  /*a440*/  STL [R1+0x4], R5 ;  /* 0x0000040501007387 */ /* 0x0001e20000100800 */
[----:B------:R-:W-:-:S02]  /*a450*/  LOP3.LUT R16, R16, 0xffff7fff, RZ, 0xc0, !PT ;  /* 0xffff7fff10107812 */ /* 0x000fc400078ec0ff */
[----:B------:R-:W-:Y:S01]  /*a460*/  ISETP.GE.AND P0, PT, R2, UR7, PT ;  /* 0x0000000702007c0c */ /* 0x000fe2000bf06270 */
[----:B------:R0:W-:Y:S01]  /*a470*/  STL [R1+0x18], R4 ;  /* 0x0000180401007387 */ /* 0x0001e20000100800 */
[----:B------:R-:W-:Y:S02]  /*a480*/  @P2 LOP3.LUT R16, R16, 0x8000, RZ, 0xfc, !PT ;  /* 0x0000800010102812 */ /* 0x000fe400078efcff */
[----:B------:R-:W-:Y:S01]  /*a490*/  ISETP.LT.OR P2, PT, R0, 0x1, P0 ;  /* 0x000000010000780c */ /* 0x000fe20000741670 */
[----:B------:R0:W-:Y:S01]  /*a4a0*/  STL [R1+0x8], R0 ;  /* 0x0000080001007387 */ /* 0x0001e20000100800 */
[----:B------:R-:W-:Y:S02]  /*a4b0*/  LOP3.LUT R16, R16, 0xdfffffff, RZ, 0xc0, !PT ;  /* 0xdfffffff10107812 */ /* 0x000fe400078ec0ff */
[----:B------:R-:W-:Y:S02]  /*a4c0*/  ISETP.LT.OR P3, PT, R0, 0x21, P0 ;  /* 0x000000210000780c */ /* 0x000fe40000761670 */
[----:B------:R-:W-:-:S02]  /*a4d0*/  @P1 LOP3.LUT R16, R16, 0x20000000, RZ, 0xfc, !PT ;  /* 0x2000000010101812 */ /* 0x000fc400078efcff */
[----:B------:R-:W-:Y:S02]  /*a4e0*/  ISETP.LT.OR P1, PT, R0, 0x11, P0 ;  /* 0x000000110000780c */ /* 0x000fe40000721670 */
[----:B------:R-:W-:Y:S02]  /*a4f0*/  LOP3.LUT R16, R16, 0xfbffffff, RZ, 0xc0, !PT ;  /* 0xfbffffff10107812 */ /* 0x000fe400078ec0ff */
[----:B------:R-:W-:Y:S02]  /*a500*/  LOP3.LUT R3, R3, UR4, RZ, 0xfc, !PT ;  /* 0x0000000403037c12 */ /* 0x000fe4000f8efcff */
[----:B------:R-:W-:Y:S02]  /*a510*/  @P2 LOP3.LUT R16, R16, 0x4000000, RZ, 0xfc, !PT ;  /* 0x0400000010102812 */ /* 0x000fe400078efcff */
[----:B------:R-:W-:Y:S01]  /*a520*/  ISETP.LT.OR P2, PT, R0, 0x31, P0 ;  /* 0x000000310000780c */ /* 0x000fe20000741670 */
[----:B------:R0:W-:Y:S01]  /*a530*/  STL [R1+0x14], R3 ;  /* 0x0000140301007387 */ /* 0x0001e20000100800 */
[----:B------:R-:W-:-:S04]  /*a540*/  LOP3.LUT R16, R16, 0xfeffffff, RZ, 0xc0, !PT ;  /* 0xfeffffff10107812 */ /* 0x000fc800078ec0ff */
[----:B------:R-:W-:Y:S02]  /*a550*/  @P1 LOP3.LUT R16, R16, 0x1000000, RZ, 0xfc, !PT ;  /* 0x0100000010101812 */ /* 0x000fe400078efcff */
[----:B------:R-:W-:Y:S02]  /*a560*/  ISETP.LT.OR P1, PT, R0, 0x41, P0 ;  /* 0x000000410000780c */ /* 0x000fe40000721670 */
        /* <DEDUP_REMOVED lines=9> */
[----:B------:R-:W-:Y:S02]  /*a600*/  LOP3.LUT R16, R16, 0xfffeffff, RZ, 0xc0, !PT ;  /* 0xfffeffff10107812 */ /* 0x000fe400078ec0ff */
[----:B------:R-:W-:Y:S02]  /*a610*/  ISETP.GE.AND P0, PT, R2, UR7, PT ;  /* 0x0000000702007c0c */ /* 0x000fe4000bf06270 */
[----:B------:R-:W-:-:S04]  /*a620*/  @P3 LOP3.LUT R16, R16, 0x10000, RZ, 0xfc, !PT ;  /* 0x0001000010103812 */ /* 0x000fc800078efcff */
[----:B------:R-:W-:-:S04]  /*a630*/  LOP3.LUT R16, R16, 0xffffbfff, RZ, 0xc0, !PT ;  /* 0xffffbfff10107812 */ /* 0x000fc800078ec0ff */
[----:B------:R-:W-:Y:S02]  /*a640*/  @P2 LOP3.LUT R16, R16, 0x4000, RZ, 0xfc, !PT ;  /* 0x0000400010102812 */ /* 0x000fe400078efcff */
[----:B------:R-:W-:Y:S02]  /*a650*/  ISETP.GE.AND P2, PT, R0, 0x11, PT ;  /* 0x000000110000780c */ /* 0x000fe40003f46270 */
[----:B------:R-:W-:-:S04]  /*a660*/  LOP3.LUT R16, R16, 0xfffffffe, RZ, 0xc0, !PT ;  /* 0xfffffffe10107812 */ /* 0x000fc800078ec0ff */
[----:B------:R-:W-:-:S04]  /*a670*/  LOP3.LUT R16, R16, 0xefffffff, RZ, 0xc0, !PT ;  /* 0xefffffff10107812 */ /* 0x000fc800078ec0ff */
[----:B------:R-:W-:Y:S02]  /*a680*/  @P1 LOP3.LUT R16, R16, 0x10000000, RZ, 0xfc, !PT ;  /* 0x1000000010101812 */ /* 0x000fe400078efcff */
[----:B------:R-:W-:Y:S02]  /*a690*/  ISETP.GE.AND P1, PT, R2, UR8, PT ;  /* 0x0000000802007c0c */ /* 0x000fe4000bf26270 */
[----:B------:R-:W-:Y:S02]  /*a6a0*/  @P0 LOP3.LUT R16, R16, 0x1, RZ, 0xfc, !PT ;  /* 0x0000000110100812 */ /* 0x000fe400078efcff */
[----:B------:R-:W-:Y:S02]  /*a6b0*/  ISETP.GE.AND P0, PT, R0, 0x1, PT ;  /* 0x000000010000780c */ /* 0x000fe40003f06270 */
[----:B------:R-:W-:-:S07]  /*a6c0*/  LOP3.LUT R16, R16, 0xfffff7ff, RZ, 0xc0, !PT ;  /* 0xfffff7ff10107812 */ /* 0x000fce00078ec0ff */
[----:B------:R-:W-:Y:S02]  /*a6d0*/  @P1 LOP3.LUT R16, R16, 0x800, RZ, 0xfc, !PT ;  /* 0x0000080010101812 */ /* 0x000fe400078efcff */
[----:B------:R-:W-:Y:S02]  /*a6e0*/  ISETP.GE.AND P1, PT, R0, 0x21, PT ;  /* 0x000000210000780c */ /* 0x000fe40003f26270 */
[----:B------:R-:W-:-:S04]  /*a6f0*/  LOP3.LUT R16, R16, 0xfffffbff, RZ, 0xc0, !PT ;  /* 0xfffffbff10107812 */ /* 0x000fc800078ec0ff */
        /* <DEDUP_REMOVED lines=16> */
[----:B------:R-:W-:Y:S02]  /*a800*/  ISETP.GE.AND P1, PT, R32, UR7, PT ;  /* 0x0000000720007c0c */ /* 0x000fe4000bf26270 */
[----:B------:R-:W-:-:S04]  /*a810*/  LOP3.LUT R16, R16, 0xffffffef, RZ, 0xc0, !PT ;  /* 0xffffffef10107812 */ /* 0x000fc800078ec0ff */
[----:B------:R-:W-:Y:S02]  /*a820*/  @P0 LOP3.LUT R16, R16, 0x10, RZ, 0xfc, !PT ;  /* 0x0000001010100812 */ /* 0x000fe400078efcff */
[----:B------:R-:W-:Y:S02]  /*a830*/  ISETP.GE.AND P0, PT, R32, UR8, PT ;  /* 0x0000000820007c0c */ /* 0x000fe4000bf06270 */
[----:B------:R-:W-:-:S04]  /*a840*/  LOP3.LUT R16, R16, 0xffffdfff, RZ, 0xc0, !PT ;  /* 0xffffdfff10107812 */ /* 0x000fc800078ec0ff */
[----:B------:R-:W-:-:S04]  /*a850*/  @P2 LOP3.LUT R16, R16, 0x2000, RZ, 0xfc, !PT ;  /* 0x0000200010102812 */ /* 0x000fc800078efcff */
[----:B------:R-:W-:-:S04]  /*a860*/  LOP3.LUT R16, R16, 0xffffefff, RZ, 0xc0, !PT ;  /* 0xffffefff10107812 */ /* 0x000fc800078ec0ff */
[----:B------:R-:W-:-:S04]  /*a870*/  LOP3.LUT R16, R16, 0xfffffffd, RZ, 0xc0, !PT ;  /* 0xfffffffd10107812 */ /* 0x000fc800078ec0ff */
[----:B------:R-:W-:-:S04]  /*a880*/  @P1 LOP3.LUT R16, R16, 0x2, RZ, 0xfc, !PT ;  /* 0x0000000210101812 */ /* 0x000fc800078efcff */
[----:B0-----:R-:W-:-:S07]  /*a890*/  @P0 LOP3.LUT R16, R16, 0x1000, RZ, 0xfc, !PT ;  /* 0x0000100010100812 */ /* 0x001fce00078efcff */
.L_x_90:
[----:B------:R-:W-:Y:S01]  /*a8a0*/  ULDC UR4, c[0x0][0xc38] ;  /* 0x00030e0000047ab9 */ /* 0x000fe20000000800 */
[----:B------:R-:W-:Y:S01]  /*a8b0*/  ULDC.64 UR8, c[0x0][0xa28] ;  /* 0x00028a0000087ab9 */ /* 0x000fe20000000a00 */
[----:B------:R-:W-:Y:S01]  /*a8c0*/  UISETP.NE.AND UP0, UPT, UR4, 0x1, UPT ;  /* 0x000000010400788c */ /* 0x000fe2000bf05270 */
[----:B------:R0:W-:Y:S01]  /*a8d0*/  STL [R1], RZ ;  /* 0x000000ff01007387 */ /* 0x0001e20000100800 */
[----:B------:R-:W-:Y:S01]  /*a8e0*/  ISETP.NE.U32.AND P0, PT, RZ, UR8, PT ;  /* 0x00000008ff007c0c */ /* 0x000fe2000bf05070 */
[----:B------:R-:W-:Y:S01]  /*a8f0*/  ULDC UR4, c[0x0][0xc44] ;  /* 0x0003110000047ab9 */ /* 0x000fe20000000800 */
[----:B------:R-:W-:Y:S01]  /*a900*/  UMOV UR43, UR37 ;  /* 0x00000025002b7c82 */ /* 0x000fe20008000000 */
[----:B------:R-:W-:Y:S01]  /*a910*/  UISETP.NE.AND UP1, UPT, UR4, 0x1, UPT ;  /* 0x000000010400788c */ /* 0x000fe2000bf25270 */
[----:B------:R-:W-:Y:S01]  /*a920*/  ISETP.NE.AND.EX P0, PT, RZ, UR9, PT, P0 ;  /* 0x00000009ff007c0c */ /* 0x000fe2000bf05300 */
[----:B------:R-:W-:-:S04]  /*a930*/  UIADD3 UR11, UR41, 0x28400, URZ ;  /* 0x00028400290b7890 */ /* 0x000fc8000fffe03f */
[----:B------:R-:W-:Y:S01]  /*a940*/  @UP0 ULDC UR4, c[0x0][0xc3c] ;  /* 0x00030f0000040ab9 */ /* 0x000fe20000000800 */
[----:B------:R-:W-:Y:S01]  /*a950*/  @UP0 ULDC UR10, c[0x0][0xc40] ;  /* 0x00031000000a0ab9 */ /* 0x000fe20000000800 */
[----:B------:R-:W-:-:S03]  /*a960*/  UIMAD.WIDE.U32 UR4, UR37, UR4, URZ ;  /* 0x00000004250472a5 */ /* 0x000fc6000f8e003f */
[----:B------:R-:W-:Y:S01]  /*a970*/  @UP1 ULDC.64 UR6, c[0x0][0xc48] ;  /* 0x0003120000061ab9 */ /* 0x000fe20000000a00 */
[----:B------:R-:W-:Y:S02]  /*a980*/  @UP0 USHF.R.U32.HI UR43, URZ, UR10, UR5 ;  /* 0x0000000a3f2b0299 */ /* 0x000fe40008011605 */
[----:B------:R-:W-:Y:S02]  /*a990*/  ULOP3.LUT UP0, URZ, UR11, 0x3ff, URZ, 0xc0, !UPT ;  /* 0x000003ff0b3f7892 */ /* 0x000fe4000f80c03f */
[----:B------:R-:W-:-:S03]  /*a9a0*/  UIMAD.WIDE.U32 UR4, UR43, UR6, URZ ;  /* 0x000000062b0472a5 */ /* 0x000fc6000f8e003f */
[----:B------:R-:W-:Y:S01]  /*a9b0*/  UMOV UR44, UR43 ;  /* 0x0000002b002c7c82 */ /* 0x000fe20008000000 */
[----:B------:R-:W-:Y:S01]  /*a9c0*/  @UP1 USHF.R.U32.HI UR44, URZ, UR7, UR5 ;  /* 0x000000073f2c1299 */ /* 0x000fe20008011605 */
[----:B0-----:R-:W-:Y:S11]  /*a9d0*/  @!P0 BRA `(.L_x_41) ;  /* 0x0000000000188947 */ /* 0x001ff60003800000 */
[----:B------:R-:W-:Y:S02]  /*a9e0*/  ULDC.64 UR4, c[0x0][0xa28] ;  /* 0x00028a0000047ab9 */ /* 0x000fe40000000a00 */
[----:B------:R-:W-:-:S06]  /*a9f0*/  UIMAD.WIDE UR4, UR44, 0x4, UR4 ;  /* 0x000000042c0478a5 */ /* 0x000fcc000f8e0204 */
[----:B------:R-:W-:Y:S02]  /*aa00*/  IMAD.U32 R2, RZ, RZ, UR4 ;  /* 0x00000004ff027e24 */ /* 0x000fe4000f8e00ff */
[----:B------:R-:W-:-:S05]  /*aa10*/  IMAD.U32 R3, RZ, RZ, UR5 ;  /* 0x00000005ff037e24 */ /* 0x000fca000f8e00ff */
[----:B------:R-:W2:Y:S04]  /*aa20*/  LDG.E R0, desc[UR48][R2.64] ;  /* 0x0000003002007981 */ /* 0x000ea8000c1e1900 */
[----:B--2---:R0:W-:Y:S02]  /*aa30*/  STL [R1], R0 ;  /* 0x0000000001007387 */ /* 0x0041e40000100800 */
.L_x_41:
[----:B------:R-:W-:-:S13]  /*aa40*/  PLOP3.LUT P0, PT, PT, PT, UP0, 0x80, 0x0 ;  /* 0x000000000000781c */ /* 0x000fda0003f0f008 */
[----:B------:R-:W-:Y:S05]  /*aa50*/  @!P0 BRA `(.L_x_42) ;  /* 0x0000000000408947 */ /* 0x000fea0003800000 */
[----:B------:R-:W-:Y:S01]  /*aa60*/  MOV R2, 0x0 ;  /* 0x0000000000027802 */ /* 0x000fe20000000f00 */
[----:B------:R-:W-:Y:S01]  /*aa70*/  ULDC.64 UR4, c[0x4][0xc0] ;  /* 0x0100300000047ab9 */ /* 0x000fe20000000a00 */
[----:B------:R-:W-:Y:S01]  /*aa80*/  ULDC.64 UR6, c[0x4][0xc8] ;  /* 0x0100320000067ab9 */ /* 0x000fe20000000a00 */
[----:B------:R-:W-:Y:S02]  /*aa90*/  IMAD.U32 R4, RZ, RZ, UR4 ;  /* 0x00000004ff047e24 */ /* 0x000fe4000f8e00ff */
[----:B------:R-:W-:Y:S01]  /*aaa0*/  IMAD.U32 R5, RZ, RZ, UR5 ;  /* 0x00000005ff057e24 */ /* 0x000fe2000f8e00ff */
[----:B------:R-:W1:Y:S01]  /*aab0*/  LDC.64 R2, c[0x4][R2] ;  /* 0x0100000002027b82 */ /* 0x000e620000000a00 */
[----:B------:R-:W-:Y:S01]  /*aac0*/  ULDC.64 UR4, c[0x4][0x8] ;  /* 0x0100020000047ab9 */ /* 0x000fe20000000a00 */
[----:B------:R-:W-:Y:S01]  /*aad0*/  IMAD.U32 R6, RZ, RZ, UR6 ;  /* 0x00000006ff067e24 */ /* 0x000fe2000f8e00ff */
[----:B------:R-:W-:Y:S01]  /*aae0*/  MOV R10, UR4 ;  /* 0x00000004000a7c02 */ /* 0x000fe20008000f00 */
[----:B------:R-:W-:-:S02]  /*aaf0*/  IMAD.U32 R7, RZ, RZ, UR7 ;  /* 0x00000007ff077e24 */ /* 0x000fc4000f8e00ff */
[----:B------:R-:W-:Y:S02]  /*ab00*/  IMAD.U32 R11, RZ, RZ, UR5 ;  /* 0x00000005ff0b7e24 */ /* 0x000fe4000f8e00ff */
[----:B------:R-:W-:Y:S02]  /*ab10*/  IMAD.MOV.U32 R8, RZ, RZ, 0x70 ;  /* 0x00000070ff087424 */ /* 0x000fe400078e00ff */
[----:B------:R-:W-:Y:S02]  /*ab20*/  IMAD.MOV.U32 R12, RZ, RZ, 0x1 ;  /* 0x00000001ff0c7424 */ /* 0x000fe400078e00ff */
[----:B------:R-:W-:-:S07]  /*ab30*/  IMAD.MOV.U32 R13, RZ, RZ, RZ ;  /* 0x000000ffff0d7224 */ /* 0x000fce00078e00ff */
[----:B------:R-:W-:-:S07]  /*ab40*/  LEPC R20, `(.L_x_42) ;  /* 0x000000001014794e */ /* 0x000fce0000000000 */
[----:B01----:R-:W-:Y:S05]  /*ab50*/  CALL.ABS.NOINC R2 ;  /* 0x0000000002007343 */ /* 0x003fea0003c00000 */
.L_x_42:
[----:B------:R-:W-:Y:S01]  /*ab60*/  UIADD3 UR4, UR41, 0x10400, URZ ;  /* 0x0001040029047890 */ /* 0x000fe2000fffe03f */
[----:B------:R-:W-:-:S05]  /*ab70*/  LOP3.LUT R16, R16, 0xfffffffb, RZ, 0xc0, !PT ;  /* 0xfffffffb10107812 */ /* 0x000fca00078ec0ff */
[----:B------:R-:W-:-:S05]  /*ab80*/  IMAD.U32 R17, RZ, RZ, UR4 ;  /* 0x00000004ff117e24 */ /* 0x000fca000f8e00ff */
[----:B------:R-:W-:-:S13]  /*ab90*/  LOP3.LUT P0, RZ, R17, 0x3ff, RZ, 0xc0, !PT ;  /* 0x000003ff11ff7812 */ /* 0x000fda000780c0ff */
[----:B------:R-:W-:Y:S01]  /*aba0*/  @P0 LOP3.LUT R16, R16, 0x4, RZ, 0xfc, !PT ;  /* 0x0000000410100812 */ /* 0x000fe200078efcff */
[----:B------:R-:W-:Y:S06]  /*abb0*/  @!P0 BRA `(.L_x_43) ;  /* 0x0000000000408947 */ /* 0x000fec0003800000 */
[----:B------:R-:W-:Y:S01]  /*abc0*/  MOV R2, 0x0 ;  /* 0x0000000000027802 */ /* 0x000fe20000000f00 */
[----:B------:R-:W-:Y:S01]  /*abd0*/  ULDC.64 UR4, c[0x4][0xc0] ;  /* 0x0100300000047ab9 */ /* 0x000fe20000000a00 */
[----:B------:R-:W-:Y:S01]  /*abe0*/  ULDC.64 UR6, c[0x4][0xc8] ;  /* 0x0100320000067ab9 */ /* 0x000fe20000000a00 */
[----:B------:R-:W-:Y:S02]  /*abf0*/  IMAD.U32 R4, RZ, RZ, UR4 ;  /* 0x00000004ff047e24 */ /* 0x000fe4000f8e00ff */
[----:B------:R-:W-:Y:S01]  /*ac00*/  IMAD.U32 R5, RZ, RZ, UR5 ;  /* 0x00000005ff057e24 */ /* 0x000fe2000f8e00ff */
[----:B------:R-:W1:Y:S01]  /*ac10*/  LDC.64 R2, c[0x4][R2] ;  /* 0x0100000002027b82 */ /* 0x000e620000000a00 */
[----:B------:R-:W-:Y:S01]  /*ac20*/  ULDC.64 UR4, c[0x4][0x10] ;  /* 0x0100040000047ab9 */ /* 0x000fe20000000a00 */
[----:B------:R-:W-:Y:S02]  /*ac30*/  IMAD.U32 R6, RZ, RZ, UR6 ;  /* 0x00000006ff067e24 */ /* 0x000fe4000f8e00ff */
[----:B------:R-:W-:-:S02]  /*ac40*/  IMAD.U32 R7, RZ, RZ, UR7 ;  /* 0x00000007ff077e24 */ /* 0x000fc4000f8e00ff */
[----:B------:R-:W-:Y:S02]  /*ac50*/  IMAD.U32 R10, RZ, RZ, UR4 ;  /* 0x00000004ff0a7e24 */ /* 0x000fe4000f8e00ff */
[----:B------:R-:W-:Y:S02]  /*ac60*/  IMAD.U32 R11, RZ, RZ, UR5 ;  /* 0x00000005ff0b7e24 */ /* 0x000fe4000f8e00ff */
[----:B------:R-:W-:Y:S02]  /*ac70*/  IMAD.MOV.U32 R8, RZ, RZ, 0x70 ;  /* 0x00000070ff087424 */ /* 0x000fe400078e00ff */
[----:B------:R-:W-:Y:S02]  /*ac80*/  IMAD.MOV.U32 R12, RZ, RZ, 0x1 ;  /* 0x00000001ff0c7424 */ /* 0x000fe400078e00ff */
[----:B------:R-:W-:-:S07]  /*ac90*/  IMAD.MOV.U32 R13, RZ, RZ, RZ ;  /* 0x000000ffff0d7224 */ /* 0x000fce00078e00ff */
[----:B------:R-:W-:-:S07]  /*aca0*/  LEPC R20, `(.L_x_43) ;  /* 0x000000001014794e */ /* 0x000fce0000000000 */
[----:B01----:R-:W-:Y:S05]  /*acb0*/  CALL.ABS.NOINC R2 ;  /* 0x0000000002007343 */ /* 0x003fea0003c00000 */
.L_x_43:
[----:B------:R-:W-:-:S04]  /*acc0*/  UIADD3 UR4, UR41, 0x400, URZ ;  /* 0x0000040029047890 */ /* 0x000fc8000fffe03f */
[----:B------:R-:W-:-:S06]  /*acd0*/  ULOP3.LUT UP0, URZ, UR4, 0x3ff, URZ, 0xc0, !UPT ;  /* 0x000003ff043f7892 */ /* 0x000fcc000f80c03f */
        /* <DEDUP_REMOVED lines=18> */
.L_x_44:
[----:B------:R-:W-:-:S13]  /*ae00*/  LOP3.LUT P6, RZ, R17, 0x3ff, RZ, 0xc0, !PT ;  /* 0x000003ff11ff7812 */ /* 0x000fda00078cc0ff */
        /* <DEDUP_REMOVED lines=17> */
.L_x_45:
[----:B------:R-:W-:Y:S01]  /*af20*/  ULDC.64 UR4, c[0x0][0x9f8] ;  /* 0x00027e0000047ab9 */ /* 0x000fe20000000a00 */
[----:B------:R-:W-:Y:S01]  /*af30*/  IMAD.U32 R33, RZ, RZ, UR44 ;  /* 0x0000002cff217e24 */ /* 0x000fe2000f8e00ff */
[----:B------:R-:W-:Y:S01]  /*af40*/  UISETP.NE.U32.AND UP0, UPT, UR4, URZ, UPT ;  /* 0x0000003f0400728c */ /* 0x000fe2000bf05070 */
[----:B------:R-:W1:Y:S03]  /*af50*/  LDC R8, c[0x0][0x430] ;  /* 0x00010c00ff087b82 */ /* 0x000e660000000800 */
[----:B------:R-:W-:-:S06]  /*af60*/  UISETP.NE.AND.EX UP0, UPT, UR5, URZ, UPT, UP0 ;  /* 0x0000003f0500728c */ /* 0x000fcc000bf05300 */
[----:B------:R-:W-:-:S05]  /*af70*/  PLOP3.LUT P0, PT, PT, PT, UP0, 0x80, 0x0 ;  /* 0x000000000000781c */ /* 0x000fca0003f0f008 */
[----:B------:R-:W-:Y:S02]  /*af80*/  @UP0 ULDC.64 UR4, c[0x0][0x9f8] ;  /* 0x00027e0000040ab9 */ /* 0x000fe40000000a00 */
[----:B------:R-:W-:-:S06]  /*af90*/  @UP0 UIMAD.WIDE UR4, UR44, 0x4, UR4 ;  /* 0x000000042c0408a5 */ /* 0x000fcc000f8e0204 */
[----:B------:R-:W-:Y:S02]  /*afa0*/  IMAD.U32 R2, RZ, RZ, UR4 ;  /* 0x00000004ff027e24 */ /* 0x000fe4000f8e00ff */
[----:B------:R-:W-:-:S05]  /*afb0*/  IMAD.U32 R3, RZ, RZ, UR5 ;  /* 0x00000005ff037e24 */ /* 0x000fca000f8e00ff */
[----:B------:R2:W5:Y:S01]  /*afc0*/  @P0 LDG.E R33, desc[UR48][R2.64] ;  /* 0x0000003002210981 */ /* 0x000562000c1e1900 */
[----:B------:R-:W-:-:S03]  /*afd0*/  UMOV UR4, 0xffffffff ;  /* 0xffffffff00047882 */ /* 0x000fc60000000000 */
[----:B------:R-:W-:Y:S05]  /*afe0*/  BRA.DIV UR4, `(.L_x_46) ;  /* 0x0000004204bc7947 */ /* 0x000fea000b800000 */
.L_x_107:
[----:B0-----:R-:W3:Y:S04]  /*aff0*/  LDL R0, [R1+0x14] ;  /* 0x0000140001007983 */ /* 0x001ee80000100800 */
[----:B--2---:R-:W2:Y:S01]  /*b000*/  LDL R2, [R1] ;  /* 0x0000000001027983 */ /* 0x004ea20000100800 */
[----:B-1----:R-:W-:-:S13]  /*b010*/  ISETP.NE.AND P1, PT, R8, 0x1, PT ;  /* 0x000000010800780c */ /* 0x002fda0003f25270 */
[----:B------:R-:W0:Y:S08]  /*b020*/  @P1 LDC R3, c[0x0][0x434] ;  /* 0x00010d00ff031b82 */ /* 0x000e300000000800 */
[----:B------:R-:W1:Y:S01]  /*b030*/  @P1 LDC R7, c[0x0][0x438] ;  /* 0x00010e00ff071b82 */ /* 0x000e620000000800 */
[----:B-----5:R-:W-:Y:S02]  /*b040*/  SHF.R.S32.HI R37, RZ, 0x1f, R33 ;  /* 0x0000001fff257819 */ /* 0x020fe40000011421 */
[----:B------:R-:W-:-:S04]  /*b050*/  LOP3.LUT R16, R16, 0xfffffff7, RZ, 0xc0, !PT ;  /* 0xfffffff710107812 */ /* 0x000fc800078ec0ff */
[----:B------:R-:W-:Y:S02]  /*b060*/  @P1 LOP3.LUT R16, R16, 0x8, RZ, 0xfc, !PT ;  /* 0x0000000810101812 */ /* 0x000fe400078efcff */
[C---:B---3--:R-:W-:Y:S01]  /*b070*/  ISETP.GE.AND P0, PT, R0.reuse, UR39, PT ;  /* 0x0000002700007c0c */ /* 0x048fe2000bf06270 */
[----:B--2---:R-:W-:-:S12]  /*b080*/  IMAD.IADD R0, R0, 0x1, R2 ;  /* 0x0000000100007824 */ /* 0x004fd800078e0202 */
[----:B------:R-:W2:Y:S01]  /*b090*/  @!P0 LDC.64 R4, c[0x0][0x428] ;  /* 0x00010a00ff048b82 */ /* 0x000ea20000000a00 */
[----:B0-----:R-:W-:-:S04]  /*b0a0*/  @P1 IMAD.HI.U32 R2, R0, R3, RZ ;  /* 0x0000000300021227 */ /* 0x001fc800078e00ff */
[----:B------:R-:W-:Y:S01]  /*b0b0*/  IMAD.MOV.U32 R9, RZ, RZ, R0 ;  /* 0x000000ffff097224 */ /* 0x000fe200078e0000 */
[----:B-1----:R-:W-:Y:S02]  /*b0c0*/  @P1 SHF.R.U32.HI R9, RZ, R7, R2 ;  /* 0x00000007ff091219 */ /* 0x002fe40000011602 */
[----:B------:R-:W0:Y:S02]  /*b0d0*/  @!P0 LDC.64 R6, c[0x0][0x418] ;  /* 0x00010600ff068b82 */ /* 0x000e240000000a00 */
[----:B------:R-:W-:Y:S01]  /*b0e0*/  @!P0 SHF.R.S32.HI R3, RZ, 0x1f, R9 ;  /* 0x0000001fff038819 */ /* 0x000fe20000011409 */
[----:B--2---:R-:W-:-:S04]  /*b0f0*/  @!P0 IMAD R2, R37, R4, RZ ;  /* 0x0000000425028224 */ /* 0x004fc800078e02ff */
[----:B------:R-:W-:Y:S02]  /*b100*/  @!P0 IMAD R5, R33, R5, R2 ;  /* 0x0000000521058224 */ /* 0x000fe400078e0202 */
[----:B------:R-:W-:-:S04]  /*b110*/  @!P0 IMAD.MOV.U32 R2, RZ, RZ, R9 ;  /* 0x000000ffff028224 */ /* 0x000fc800078e0009 */
[----:B------:R-:W-:-:S04]  /*b120*/  @!P0 IMAD.WIDE.U32 R2, R33, R4, R2 ;  /* 0x0000000421028225 */ /* 0x000fc800078e0002 */
[----:B------:R-:W-:Y:S01]  /*b130*/  @!P0 IMAD.IADD R3, R3, 0x1, R5 ;  /* 0x0000000103038824 */ /* 0x000fe200078e0205 */
[----:B0-----:R-:W-:Y:S01]  /*b140*/  @!P0 LEA R6, P1, R2, R6, 0x2 ;  /* 0x0000000602068211 */ /* 0x001fe200078210ff */
[----:B------:R-:W-:-:S03]  /*b150*/  IMAD.MOV.U32 R4, RZ, RZ, RZ ;  /* 0x000000ffff047224 */ /* 0x000fc600078e00ff */
[----:B------:R-:W-:Y:S02]  /*b160*/  @!P0 LEA.HI.X R7, R2, R7, R3, 0x2, P1 ;  /* 0x0000000702078211 */ /* 0x000fe400008f1403 */
[----:B------:R-:W0:Y:S03]  /*b170*/  LDC R3, c[0x0][0xc44] ;  /* 0x00031100ff037b82 */ /* 0x000e260000000800 */
[----:B------:R1:W5:Y:S01]  /*b180*/  @!P0 LDG.E R4, desc[UR48][R6.64] ;  /* 0x0000003006048981 */ /* 0x000362000c1e1900 */
[----:B------:R-:W-:-:S05]  /*b190*/  IMAD.U32 R2, RZ, RZ, UR46 ;  /* 0x0000002eff027e24 */ /* 0x000fca000f8e00ff */
[----:B------:R-:W-:Y:S01]  /*b1a0*/  ISETP.NE.AND P2, PT, R2, 0x3, PT ;  /* 0x000000030200780c */ /* 0x000fe20003f45270 */
[----:B------:R-:W-:Y:S01]  /*b1b0*/  IMAD R28, RZ, RZ, -UR44 ;  /* 0x8000002cff1c7e24 */ /* 0x000fe2000f8e02ff */
[----:B------:R-:W-:Y:S01]  /*b1c0*/  LOP3.LUT R16, R16, 0xfffffffb, RZ, 0xc0, !PT ;  /* 0xfffffffb10107812 */ /* 0x000fe200078ec0ff */
[----:B------:R-:W-:-:S04]  /*b1d0*/  IMAD.MOV R5, RZ, RZ, -R9 ;  /* 0x000000ffff057224 */ /* 0x000fc800078e0a09 */
[----:B------:R-:W-:Y:S02]  /*b1e0*/  IMAD R5, R8, R5, R0 ;  /* 0x0000000508057224 */ /* 0x000fe400078e0200 */
[----:B0-----:R-:W-:-:S04]  /*b1f0*/  IMAD R28, R3, R28, UR43 ;  /* 0x0000002b031c7e24 */ /* 0x001fc8000f8e021c */
[----:B------:R-:W-:Y:S02]  /*b200*/  @P2 LOP3.LUT R16, R16, 0x4, RZ, 0xfc, !PT ;  /* 0x0000000410102812 */ /* 0x000fe400078efcff */
[----:B------:R-:W-:Y:S01]  /*b210*/  SHF.R.S32.HI R35, RZ, 0x1f, R28 ;  /* 0x0000001fff237819 */ /* 0x000fe2000001141c */
[----:B-1----:R-:W-:Y:S06]  /*b220*/  @!P2 BRA `(.L_x_47) ;  /* 0x000000000004a947 */ /* 0x002fec0003800000 */
[----:B------:R-:W-:Y:S01]  /*b230*/  BPT.TRAP 0x1 ;  /* 0x000000040000795c */ /* 0x000fe20000300000 */
.L_x_47:
[----:B------:R-:W-:Y:S01]  /*b240*/  LEA R6, R29, UR41, 0x3 ;  /* 0x000000291d067c11 */ /* 0x000fe2000f8e18ff */
[----:B------:R-:W-:Y:S01]  /*b250*/  BSSY B0, `(.L_x_48) ;  /* 0x0000005000007945 */ /* 0x000fe20003800000 */
[----:B------:R-:W-:Y:S02]  /*b260*/  SHF.L.U32 R20, R31, 0x1f, RZ ;  /* 0x0000001f1f147819 */ /* 0x000fe400000006ff */
[----:B------:R-:W-:Y:S02]  /*b270*/  SHF.R.S32.HI R9, RZ, 0x1f, R5 ;  /* 0x0000001fff097819 */ /* 0x000fe40000011405 */
[----:B------:R-:W0:Y:S02]  /*b280*/  SYNCS.PHASECHK.TRANS64.TRYWAIT P0, [R6+URZ+0x38880], R20 ;  /* 0x03888014060075a7 */ /* 0x000e24000800017f */
[----:B0-----:R-:W-:Y:S05]  /*b290*/  @!P0 BRA `(.L_x_49) ;  /* 0x00000040003c8947 */ /* 0x001fea0003800000 */
.L_x_108:
[----:B------:R-:W-:Y:S05]  /*b2a0*/  BSYNC B0 ;  /* 0x0000000000007941 */ /* 0x000fea0003800000 */
.L_x_48:
[----:B------:R-:W2:Y:S01]  /*b2b0*/  LDL R10, [R1+0x4] ;  /* 0x00000400010a7983 */ /* 0x000ea20000100800 */
[----:B------:R-:W-:Y:S01]  /*b2c0*/  ULDC.64 UR4, c[0x0][0x328] ;  /* 0x0000ca0000047ab9 */ /* 0x000fe20000000a00 */
[----:B-----5:R-:W-:Y:S01]  /*b2d0*/  SHF.R.S32.HI R17, RZ, 0x1f, R4 ;  /* 0x0000001fff117819 */ /* 0x020fe20000011404 */
[----:B------:R-:W-:Y:S01]  /*b2e0*/  IMAD R0, R9, UR4, RZ ;  /* 0x0000000409007c24 */ /* 0x000fe2000f8e02ff */
[----:B------:R-:W-:Y:S01]  /*b2f0*/  ULDC.64 UR6, c[0x0][0x318] ;  /* 0x0000c60000067ab9 */ /* 0x000fe20000000a00 */
[----:B------:R-:W-:-:S04]  /*b300*/  IMAD.WIDE.U32 R2, R5, UR4, RZ ;  /* 0x0000000405027c25 */ /* 0x000fc8000f8e00ff */
[----:B------:R-:W-:Y:S01]  /*b310*/  IMAD R7, R5, UR5, R0 ;  /* 0x0000000505077c24 */ /* 0x000fe2000f8e0200 */
[----:B------:R-:W-:-:S03]  /*b320*/  ULDC.64 UR4, c[0x0][0x338] ;  /* 0x0000ce0000047ab9 */ /* 0x000fc60000000a00 */
[----:B------:R-:W-:Y:S02]  /*b330*/  IMAD.IADD R3, R3, 0x1, R7 ;  /* 0x0000000103037824 */ /* 0x000fe400078e0207 */
[----:B------:R-:W-:Y:S02]  /*b340*/  IMAD R7, R17, UR4, RZ ;  /* 0x0000000411077c24 */ /* 0x000fe4000f8e02ff */
[----:B------:R-:W-:-:S04]  /*b350*/  IMAD.WIDE.U32 R2, R4, UR4, R2 ;  /* 0x0000000404027c25 */ /* 0x000fc8000f8e0002 */
[----:B------:R-:W-:Y:S01]  /*b360*/  IMAD R7, R4, UR5, R7 ;  /* 0x0000000504077c24 */ /* 0x000fe2000f8e0207 */
[----:B------:R-:W-:-:S03]  /*b370*/  ULDC.64 UR4, c[0x0][0x330] ;  /* 0x0000cc0000047ab9 */ /* 0x000fc60000000a00 */
[----:B------:R-:W-:Y:S02]  /*b380*/  IMAD.IADD R3, R3, 0x1, R7 ;  /* 0x0000000103037824 */ /* 0x000fe400078e0207 */
[----:B------:R-:W-:Y:S02]  /*b390*/  IMAD R7, R35, UR4, RZ ;  /* 0x0000000423077c24 */ /* 0x000fe4000f8e02ff */
[----:B------:R-:W-:Y:S01]  /*b3a0*/  IMAD.WIDE.U32 R2, R28, UR4, R2 ;  /* 0x000000041c027c25 */ /* 0x000fe2000f8e0002 */
[----:B------:R-:W-:-:S03]  /*b3b0*/  UMOV UR4, 0xffffffff ;  /* 0xffffffff00047882 */ /* 0x000fc60000000000 */
[----:B------:R-:W-:Y:S01]  /*b3c0*/  IMAD R11, R28, UR5, R7 ;  /* 0x000000051c0b7c24 */ /* 0x000fe2000f8e0207 */
[----:B------:R-:W-:-:S04]  /*b3d0*/  IADD3 R7, P0, R2, UR6, RZ ;  /* 0x0000000602077c10 */ /* 0x000fc8000ff1e0ff */
[----:B------:R-:W-:Y:S01]  /*b3e0*/  IADD3.X R8, R3, UR7, R11, P0, !PT ;  /* 0x0000000703087c10 */ /* 0x000fe200087fe40b */
[----:B--2---:R-:W-:Y:S01]  /*b3f0*/  IMAD R0, R29, 0x8000, R10 ;  /* 0x000080001d007824 */ /* 0x004fe200078e020a */
[----:B------:R-:W-:Y:S07]  /*b400*/  BRA.DIV UR4, `(.L_x_50) ;  /* 0x0000003e04f47947 */ /* 0x000fee000b800000 */
[C---:B------:R-:W-:Y:S01]  /*b410*/  LOP3.LUT P6, RZ, R16.reuse, 0x80000, RZ, 0xc0, !PT ;  /* 0x0008000010ff7812 */ /* 0x040fe200078cc0ff */
[----:B------:R-:W1:Y:S01]  /*b420*/  SHFL.IDX PT, R14, R7, RZ, 0x181f ;  /* 0x00181fff070e7589 */ /* 0x000e6200000e0000 */
[----:B------:R-:W-:Y:S01]  /*b430*/  LOP3.LUT R16, R16, 0xbfffffff, RZ, 0xc0, !PT ;  /* 0xbfffffff10107812 */ /* 0x000fe200078ec0ff */
[----:B------:R-:W-:Y:S01]  /*b440*/  VIADD R0, R0, UR41 ;  /* 0x0000002900007c36 */ /* 0x000fe20008000000 */
[----:B------:R-:W-:Y:S01]  /*b450*/  LOP3.LUT R12, R12, 0xfffffffe, RZ, 0xc0, !PT ;  /* 0xfffffffe0c0c7812 */ /* 0x000fe200078ec0ff */
[----:B------:R-:W2:Y:S04]  /*b460*/  SHFL.IDX PT, R3, R8, RZ, 0x181f ;  /* 0x00181fff08037589 */ /* 0x000ea800000e0000 */
[----:B------:R-:W-:Y:S04]  /*b470*/  SHFL.IDX PT, R18, R7, 0x2, 0x181f ;  /* 0x00581f0007127f89 */ /* 0x000fe800000e0000 */
[----:B------:R-:W-:Y:S01]  /*b480*/  @P6 LOP3.LUT R16, R16, 0x40000000, RZ, 0xfc, !PT ;  /* 0x4000000010106812 */ /* 0x000fe200078efcff */
[----:B------:R-:W-:Y:S03]  /*b490*/  SHFL.IDX PT, R19, R8, 0x2, 0x181f ;  /* 0x00581f0008137f89 */ /* 0x000fe600000e0000 */
[C---:B------:R-:W-:Y:S01]  /*b4a0*/  LOP3.LUT P6, RZ, R16.reuse, 0x200000, RZ, 0xc0, !PT ;  /* 0x0020000010ff7812 */ /* 0x040fe200078cc0ff */
[----:B------:R-:W-:Y:S01]  /*b4b0*/  SHFL.IDX PT, R21, R7, 0x4, 0x181f ;  /* 0x00981f0007157f89 */ /* 0x000fe200000e0000 */
[----:B------:R-:W-:-:S02]  /*b4c0*/  LOP3.LUT R16, R16, 0x7fffffff, RZ, 0xc0, !PT ;  /* 0x7fffffff10107812 */ /* 0x000fc400078ec0ff */
[----:B-1----:R-:W-:Y:S02]  /*b4d0*/  IADD3 R10, P0, R32, R14, RZ ;  /* 0x0000000e200a7210 */ /* 0x002fe40007f1e0ff */
[----:B------:R-:W1:Y:S07]  /*b4e0*/  SHFL.IDX PT, R14, R7, 0x1, 0x181f ;  /* 0x00381f00070e7f89 */ /* 0x000e6e00000e0000 */
[----:B------:R-:W-:Y:S01]  /*b4f0*/  @P6 LOP3.LUT R16, R16, 0x80000000, RZ, 0xfc, !PT ;  /* 0x8000000010106812 */ /* 0x000fe200078efcff */
[----:B--2---:R-:W-:-:S02]  /*b500*/  IMAD.X R11, RZ, RZ, R3, P0 ;  /* 0x000000ffff0b7224 */ /* 0x004fc400000e0603 */
[----:B------:R-:W2:Y:S01]  /*b510*/  SHFL.IDX PT, R3, R8, 0x1, 0x181f ;  /* 0x00381f0008037f89 */ /* 0x000ea200000e0000 */
[C---:B------:R-:W-:Y:S02]  /*b520*/  LOP3.LUT P6, RZ, R16.reuse, 0x800000, RZ, 0xc0, !PT ;  /* 0x0080000010ff7812 */ /* 0x040fe400078cc0ff */
[C---:B------:R-:W-:Y:S02]  /*b530*/  LOP3.LUT P5, RZ, R16.reuse, 0x40000, RZ, 0xc0, !PT ;  /* 0x0004000010ff7812 */ /* 0x040fe400078ac0ff */
[C---:B------:R-:W-:Y:S02]  /*b540*/  LOP3.LUT P4, RZ, R16.reuse, 0x20000, RZ, 0xc0, !PT ;  /* 0x0002000010ff7812 */ /* 0x040fe4000788c0ff */
[C---:B------:R-:W-:Y:S02]  /*b550*/  LOP3.LUT P3, RZ, R16.reuse, 0x10000, RZ, 0xc0, !PT ;  /* 0x0001000010ff7812 */ /* 0x040fe4000786c0ff */
[C---:B------:R-:W-:Y:S02]  /*b560*/  LOP3.LUT P2, RZ, R16.reuse, 0x8000, RZ, 0xc0, !PT ;  /* 0x0000800010ff7812 */ /* 0x040fe4000784c0ff */
[----:B------:R-:W-:-:S03]  /*b570*/  LOP3.LUT P1, RZ, R16, 0x4000, RZ, 0xc0, !PT ;  /* 0x0000400010ff7812 */ /* 0x000fc6000782c0ff */
[----:B------:R-:W-:Y:S02]  /*b580*/  @P6 LOP3.LUT R12, R12, 0x1, RZ, 0xfc, !PT ;  /* 0x000000010c0c6812 */ /* 0x000fe400078efcff */
[----:B------:R-:W-:Y:S02]  /*b590*/  LOP3.LUT P6, RZ, R16, 0x2000000, RZ, 0xc0, !PT ;  /* 0x0200000010ff7812 */ /* 0x000fe400078cc0ff */
[----:B-1----:R-:W-:Y:S02]  /*b5a0*/  IADD3 R2, P0, R32, R14, RZ ;  /* 0x0000000e20027210 */ /* 0x002fe40007f1e0ff */
[----:B------:R-:W-:Y:S01]  /*b5b0*/  LOP3.LUT R12, R12, 0xfffffffd, RZ, 0xc0, !PT ;  /* 0xfffffffd0c0c7812 */ /* 0x000fe200078ec0ff */
[----:B------:R-:W1:Y:S02]  /*b5c0*/  SHFL.IDX PT, R14, R7, 0x3, 0x181f ;  /* 0x00781f00070e7f89 */ /* 0x000e6400000e0000 */
[----:B--2---:R-:W-:Y:S01]  /*b5d0*/  IMAD.X R3, RZ, RZ, R3, P0 ;  /* 0x000000ffff037224 */ /* 0x004fe200000e0603 */
[----:B------:R-:W-:-:S05]  /*b5e0*/  IADD3 R18, P0, R32, R18, RZ ;  /* 0x0000001220127210 */ /* 0x000fca0007f1e0ff */
[----:B------:R-:W-:Y:S01]  /*b5f0*/  @P6 LOP3.LUT R12, R12, 0x2, RZ, 0xfc, !PT ;  /* 0x000000020c0c6812 */ /* 0x000fe200078efcff */
[----:B------:R-:W-:Y:S01]  /*b600*/  IMAD.X R19, RZ, RZ, R19, P0 ;  /* 0x000000ffff137224 */ /* 0x000fe200000e0613 */
[C---:B------:R-:W-:Y:S02]  /*b610*/  LOP3.LUT P6, RZ, R16.reuse, 0x8000000, RZ, 0xc0, !PT ;  /* 0x0800000010ff7812 */ /* 0x040fe400078cc0ff */
[----:B------:R-:W-:-:S11]  /*b620*/  LOP3.LUT P0, RZ, R16, 0x4000000, RZ, 0xc0, !PT ;  /* 0x0400000010ff7812 */ /* 0x000fd6000780c0ff */
[----:B------:R-:W-:Y:S01]  /*b630*/  LDGSTS.E.BYPASS.LTC128B.128 [R0+0x10400], desc[UR48][R10.64], !P6 ;  /* 0x104000000a007fae */ /* 0x000fe2000f101d70 */
[----:B------:R-:W-:-:S03]  /*b640*/  LOP3.LUT P6, RZ, R12, 0x2, RZ, 0xc0, !PT ;  /* 0x000000020cff7812 */ /* 0x000fc600078cc0ff */
[----:B------:R2:W-:Y:S01]  /*b650*/  LDGSTS.E.BYPASS.LTC128B.128 [R0+0x14400], desc[UR48][R10.64+0x80], !P0 ;  /* 0x144000800a007fae */ /* 0x0005e2000c101d70 */
[----:B-1----:R-:W-:-:S09]  /*b660*/  IADD3 R14, P0, R32, R14, RZ ;  /* 0x0000000e200e7210 */ /* 0x002fd20007f1e0ff */
[----:B------:R-:W-:Y:S01]  /*b670*/  LDGSTS.E.BYPASS.LTC128B.128 [R0+0x10c00], desc[UR48][R2.64], !P6 ;  /* 0x10c0000002007fae */ /* 0x000fe2000f101d70 */
[----:B------:R-:W-:-:S03]  /*b680*/  LOP3.LUT P6, RZ, R12, 0x1, RZ, 0xc0, !PT ;  /* 0x000000010cff7812 */ /* 0x000fc600078cc0ff */
[----:B--2---:R-:W1:Y:S02]  /*b690*/  SHFL.IDX PT, R10, R8, 0x3, 0x181f ;  /* 0x00781f00080a7f89 */ /* 0x004e6400000e0000 */
[----:B-1----:R-:W-:Y:S01]  /*b6a0*/  IMAD.X R15, RZ, RZ, R10, P0 ;  /* 0x000000ffff0f7224 */ /* 0x002fe200000e060a */
[----:B------:R-:W-:-:S13]  /*b6b0*/  LOP3.LUT P0, RZ, R16, 0x1000000, RZ, 0xc0, !PT ;  /* 0x0100000010ff7812 */ /* 0x000fda000780c0ff */
[----:B------:R1:W-:Y:S01]  /*b6c0*/  LDGSTS.E.BYPASS.LTC128B.128 [R0+0x14c00], desc[UR48][R2.64+0x80], !P0 ;  /* 0x14c0008002007fae */ /* 0x0003e2000c101d70 */
[----:B------:R-:W-:-:S03]  /*b6d0*/  IADD3 R12, P0, R32, R21, RZ ;  /* 0x00000015200c7210 */ /* 0x000fc60007f1e0ff */
[----:B------:R-:W-:Y:S04]  /*b6e0*/  SHFL.IDX PT, R21, R7, 0x5, 0x181f ;  /* 0x00b81f0007157f89 */ /* 0x000fe800000e0000 */
[----:B------:R-:W-:Y:S01]  /*b6f0*/  LDGSTS.E.BYPASS.LTC128B.128 [R0+0x11400], desc[UR48][R18.64], !P6 ;  /* 0x1140000012007fae */ /* 0x000fe2000f101d70 */
[----:B------:R-:W-:-:S03]  /*b700*/  LOP3.LUT P6, RZ, R16, 0x80000000, RZ, 0xc0, !PT ;  /* 0x8000000010ff7812 */ /* 0x000fc600078cc0ff */
[----:B-1----:R-:W1:Y:S02]  /*b710*/  SHFL.IDX PT, R3, R8, 0x4, 0x181f ;  /* 0x00981f0008037f89 */ /* 0x002e6400000e0000 */
[----:B-1----:R-:W-:Y:S01]  /*b720*/  IMAD.X R13, RZ, RZ, R3, P0 ;  /* 0x000000ffff0d7224 */ /* 0x002fe200000e0603 */
[----:B------:R-:W-:Y:S01]  /*b730*/  LOP3.LUT P0, RZ, R16, 0x400000, RZ, 0xc0, !PT ;  /* 0x0040000010ff7812 */ /* 0x000fe2000780c0ff */
[----:B------:R-:W1:-:S12]  /*b740*/  SHFL.IDX PT, R3, R8, 0x5, 0x181f ;  /* 0x00b81f0008037f89 */ /* 0x000e5800000e0000 */
[----:B------:R-:W-:Y:S01]  /*b750*/  LDGSTS.E.BYPASS.LTC128B.128 [R0+0x15400], desc[UR48][R18.64+0x80], !P0 ;  /* 0x1540008012007fae */ /* 0x000fe2000c101d70 */
[----:B------:R-:W-:-:S03]  /*b760*/  IADD3 R10, P0, R32, R21, RZ ;  /* 0x00000015200a7210 */ /* 0x000fc60007f1e0ff */
[----:B------:R-:W2:Y:S04]  /*b770*/  SHFL.IDX PT, R21, R7, 0x6, 0x181f ;  /* 0x00d81f0007157f89 */ /* 0x000ea800000e0000 */
[----:B------:R-:W-:Y:S01]  /*b780*/  LDGSTS.E.BYPASS.LTC128B.128 [R0+0x11c00], desc[UR48][R14.64], !P6 ;  /* 0x11c000000e007fae */ /* 0x000fe2000f101d70 */
[C---:B------:R-:W-:Y:S01]  /*b790*/  LOP3.LUT P6, RZ, R16.reuse, 0x40000000, RZ, 0xc0, !PT ;  /* 0x4000000010ff7812 */ /* 0x040fe200078cc0ff */
[----:B-1----:R-:W-:Y:S01]  /*b7a0*/  IMAD.X R11, RZ, RZ, R3, P0 ;  /* 0x000000ffff0b7224 */ /* 0x002fe200000e0603 */
[----:B------:R-:W-:Y:S01]  /*b7b0*/  LOP3.LUT P0, RZ, R16, 0x100000, RZ, 0xc0, !PT ;  /* 0x0010000010ff7812 */ /* 0x000fe2000780c0ff */
[----:B------:R-:W1:Y:S04]  /*b7c0*/  SHFL.IDX PT, R3, R8, 0x6, 0x181f ;  /* 0x00d81f0008037f89 */ /* 0x000e6800000e0000 */
[----:B------:R-:W3:Y:S08]  /*b7d0*/  SHFL.IDX PT, R8, R8, 0x7, 0x181f ;  /* 0x00f81f0008087f89 */ /* 0x000ef000000e0000 */
[----:B------:R4:W-:Y:S01]  /*b7e0*/  LDGSTS.E.BYPASS.LTC128B.128 [R0+0x15c00], desc[UR48][R14.64+0x80], !P0 ;  /* 0x15c000800e007fae */ /* 0x0009e2000c101d70 */
[----:B--2---:R-:W-:-:S03]  /*b7f0*/  IADD3 R2, P0, R32, R21, RZ ;  /* 0x0000001520027210 */ /* 0x004fc60007f1e0ff */
[----:B------:R2:W-:Y:S04]  /*b800*/  LDGSTS.E.BYPASS.LTC128B.128 [R0+0x12400], desc[UR48][R12.64], !P6 ;  /* 0x124000000c007fae */ /* 0x0005e8000f101d70 */
[----:B------:R2:W-:Y:S01]  /*b810*/  LDGSTS.E.BYPASS.LTC128B.128 [R0+0x16400], desc[UR48][R12.64+0x80], !P5 ;  /* 0x164000800c007fae */ /* 0x0005e2000e901d70 */
[----:B-1----:R-:W-:-:S03]  /*b820*/  IMAD.X R3, RZ, RZ, R3, P0 ;  /* 0x000000ffff037224 */ /* 0x002fc600000e0603 */
[----:B------:R2:W-:Y:S04]  /*b830*/  LDGSTS.E.BYPASS.LTC128B.128 [R0+0x12c00], desc[UR48][R10.64], !P4 ;  /* 0x12c000000a007fae */ /* 0x0005e8000e101d70 */
[----:B------:R2:W-:Y:S04]  /*b840*/  LDGSTS.E.BYPASS.LTC128B.128 [R0+0x16c00], desc[UR48][R10.64+0x80], !P3 ;  /* 0x16c000800a007fae */ /* 0x0005e8000d901d70 */
[----:B------:R2:W-:Y:S04]  /*b850*/  LDGSTS.E.BYPASS.LTC128B.128 [R0+0x13400], desc[UR48][R2.64], !P2 ;  /* 0x1340000002007fae */ /* 0x0005e8000d101d70 */
[----:B------:R2:W-:Y:S04]  /*b860*/  LDGSTS.E.BYPASS.LTC128B.128 [R0+0x17400], desc[UR48][R2.64+0x80], !P1 ;  /* 0x1740008002007fae */ /* 0x0005e8000c901d70 */
[----:B---34-:R2:W1:Y:S02]  /*b870*/  SHFL.IDX PT, R14, R7, 0x7, 0x181f ;  /* 0x00f81f00070e7f89 */ /* 0x01846400000e0000 */
.L_x_126:
[C---:B------:R-:W-:Y:S02]  /*b880*/  LOP3.LUT P2, RZ, R16.reuse, 0x20000000, RZ, 0xc0, !PT ;  /* 0x2000000010ff7812 */ /* 0x040fe4000784c0ff */
[----:B------:R-:W-:Y:S02]  /*b890*/  LOP3.LUT P1, RZ, R16, 0x10000000, RZ, 0xc0, !PT ;  /* 0x1000000010ff7812 */ /* 0x000fe4000782c0ff */
[----:B-12---:R-:W-:-:S05]  /*b8a0*/  IADD3 R2, P0, R32, R14, RZ ;  /* 0x0000000e20027210 */ /* 0x006fca0007f1e0ff */
[----:B------:R-:W-:Y:S01]  /*b8b0*/  IMAD.X R3, RZ, RZ, R8, P0 ;  /* 0x000000ffff037224 */ /* 0x000fe200000e0608 */
[----:B------:R-:W-:-:S04]  /*b8c0*/  PLOP3.LUT P0, PT, PT, PT, PT, 0x80, 0x0 ;  /* 0x000000000000781c */ /* 0x000fc80003f0f070 */
[----:B------:R-:W-:Y:S01]  /*b8d0*/  @!PT LDS RZ, [RZ] ;  /* 0x00000000fffff984 */ /* 0x000fe20000000800 */
[----:B------:R-:W-:Y:S01]  /*b8e0*/  @!PT LDS RZ, [RZ] ;  /* 0x00000000fffff984 */ /* 0x000fe20000000800 */
[----:B------:R-:W-:Y:S01]  /*b8f0*/  @!PT LDS RZ, [RZ] ;  /* 0x00000000fffff984 */ /* 0x000fe20000000800 */
[----:B------:R1:W-:Y:S04]  /*b900*/  LDGSTS.E.BYPASS.LTC128B.128 [R0+0x13c00], desc[UR48][R2.64], !P2 ;  /* 0x13c0000002007fae */ /* 0x0003e8000d101d70 */
[----:B------:R1:W-:Y:S01]  /*b910*/  LDGSTS.E.BYPASS.LTC128B.128 [R0+0x17c00], desc[UR48][R2.64+0x80], !P1 ;  /* 0x17c0008002007fae */ /* 0x0003e2000c901d70 */
[----:B------:R-:W-:-:S04]  /*b920*/  NOP ;  /* 0x0000000000007918 */ /* 0x000fc80000000000 */
.L_x_51:
[----:B------:R-:W-:Y:S02]  /*b930*/  PLOP3.LUT P1, PT, P1, P0, PT, 0xa2, 0x0 ;  /* 0x000000000000781c */ /* 0x000fe40000f21472 */
[----:B------:R-:W-:-:S08]  /*b940*/  @P0 R2UR P1, UR4, R6 ;  /* 0x00000000060402ca */ /* 0x000fd00000020000 */
[----:B------:R-:W-:-:S05]  /*b950*/  @P0 PLOP3.LUT P0, PT, P1, PT, PT, 0x80, 0x0 ;  /* 0x000000000000081c */ /* 0x000fca0000f0f070 */
[----:B------:R-:W-:Y:S01]  /*b960*/  @!P1 SYNCS.ARRIVE.TRANS64.RED.A0T1 RZ, [UR4+0x38870], RZ ;  /* 0x038870ffffff99a7 */ /* 0x000fe20008200404 */
[----:B------:R-:W-:Y:S07]  /*b970*/  @!P1 ARRIVES.LDGSTSBAR.64.TRANSCNT [UR4+0x38870] ;  /* 0x03887000ff0099b0 */ /* 0x000fee0008000a84 */
[----:B------:R-:W-:Y:S05]  /*b980*/  @P0 BRA.U.ANY `(.L_x_51) ;  /* 0xfffffffd00e80947 */ /* 0x000fea000393ffff */
[----:B------:R-:W-:Y:S01]  /*b990*/  NOP ;  /* 0x0000000000007918 */ /* 0x000fe20000000000 */
[----:B-1----:R-:W-:-:S04]  /*b9a0*/  MOV R2, UR46 ;  /* 0x0000002e00027c02 */ /* 0x002fc80008000f00 */
[----:B------:R-:W-:-:S13]  /*b9b0*/  ISETP.NE.AND P2, PT, R2, 0x3, PT ;  /* 0x000000030200780c */ /* 0x000fda0003f45270 */
[----:B------:R-:W-:Y:S05]  /*b9c0*/  @!P2 BRA `(.L_x_52) ;  /* 0x000000000004a947 */ /* 0x000fea0003800000 */
[----:B------:R-:W-:Y:S01]  /*b9d0*/  BPT.TRAP 0x1 ;  /* 0x000000040000795c */ /* 0x000fe20000300000 */
.L_x_52:
[----:B------:R1:W-:Y:S01]  /*b9e0*/  SYNCS.ARRIVE.TRANS64.A1T0 RZ, [R6+URZ+0x38870], RZ ;  /* 0x038870ff06ff79a7 */ /* 0x0003e2000810003f */
[----:B------:R-:W-:Y:S05]  /*b9f0*/  @!P2 BRA `(.L_x_53) ;  /* 0x000000000004a947 */ /* 0x000fea0003800000 */
[----:B------:R-:W-:Y:S01]  /*ba00*/  BPT.TRAP 0x1 ;  /* 0x000000040000795c */ /* 0x000fe20000300000 */
.L_x_53:
[----:B------:R-:W2:Y:S01]  /*ba10*/  SYNCS.PHASECHK.TRANS64.TRYWAIT P0, [R6+URZ+0x38840], R20 ;  /* 0x03884014060075a7 */ /* 0x000ea2000800017f */
[----:B------:R-:W-:Y:S04]  /*ba20*/  BSSY B0, `(.L_x_54) ;  /* 0x0000002000007945 */ /* 0x000fe80003800000 */
[----:B--2---:R-:W-:Y:S05]  /*ba30*/  @!P0 BRA `(.L_x_55) ;  /* 0x0000004000d88947 */ /* 0x004fea0003800000 */
.L_x_127:
[----:B------:R-:W-:Y:S05]  /*ba40*/  BSYNC B0 ;  /* 0x0000000000007941 */ /* 0x000fea0003800000 */
.L_x_54:
[----:B------:R3:W5:Y:S01]  /*ba50*/  LDL R21, [R1+0x8] ;  /* 0x0000080001157983 */ /* 0x0007620000100800 */
[----:B------:R-:W-:Y:S01]  /*ba60*/  ULDC.64 UR4, c[0x0][0x300] ;  /* 0x0000c00000047ab9 */ /* 0x000fe20000000a00 */
[----:B------:R-:W-:Y:S01]  /*ba70*/  ULDC.64 UR6, c[0x0][0x2e8] ;  /* 0x0000ba0000067ab9 */ /* 0x000fe20000000a00 */
[----:B------:R-:W-:Y:S01]  /*ba80*/  IMAD R2, R9, UR4, RZ ;  /* 0x0000000409027c24 */ /* 0x000fe2000f8e02ff */
[C---:B------:R-:W-:Y:S02]  /*ba90*/  LOP3.LUT P3, RZ, R16.reuse, 0x2, RZ, 0xc0, !PT ;  /* 0x0000000210ff7812 */ /* 0x040fe4000786c0ff */
[----:B------:R-:W-:Y:S01]  /*baa0*/  LOP3.LUT P1, RZ, R16, 0x1, RZ, 0xc0, !PT ;  /* 0x0000000110ff7812 */ /* 0x000fe2000782c0ff */
[C---:B------:R-:W-:Y:S02]  /*bab0*/  IMAD R7, R5.reuse, UR5, R2 ;  /* 0x0000000505077c24 */ /* 0x040fe4000f8e0202 */
[----:B------:R-:W-:Y:S01]  /*bac0*/  IMAD.WIDE.U32 R2, R5, UR4, RZ ;  /* 0x0000000405027c25 */ /* 0x000fe2000f8e00ff */
[----:B------:R-:W-:-:S03]  /*bad0*/  ULDC.64 UR4, c[0x0][0x310] ;  /* 0x0000c40000047ab9 */ /* 0x000fc60000000a00 */
[----:B------:R-:W-:Y:S02]  /*bae0*/  IMAD.IADD R3, R3, 0x1, R7 ;  /* 0x0000000103037824 */ /* 0x000fe400078e0207 */
[----:B------:R-:W-:Y:S02]  /*baf0*/  IMAD R17, R17, UR4, RZ ;  /* 0x0000000411117c24 */ /* 0x000fe4000f8e02ff */
[----:B------:R-:W-:-:S04]  /*bb00*/  IMAD.WIDE.U32 R2, R4, UR4, R2 ;  /* 0x0000000404027c25 */ /* 0x000fc8000f8e0002 */
[----:B------:R-:W-:Y:S01]  /*bb10*/  IMAD R17, R4, UR5, R17 ;  /* 0x0000000504117c24 */ /* 0x000fe2000f8e0211 */
[----:B------:R-:W-:Y:S02]  /*bb20*/  ULDC.64 UR4, c[0x0][0x308] ;  /* 0x0000c20000047ab9 */ /* 0x000fe40000000a00 */
[----:B------:R-:W-:Y:S02]  /*bb30*/  IMAD R5, R35, UR4, RZ ;  /* 0x0000000423057c24 */ /* 0x000fe4000f8e02ff */
[----:B------:R-:W-:Y:S02]  /*bb40*/  IMAD.IADD R3, R3, 0x1, R17 ;  /* 0x0000000103037824 */ /* 0x000fe400078e0211 */
[C---:B------:R-:W-:Y:S02]  /*bb50*/  IMAD R5, R28.reuse, UR5, R5 ;  /* 0x000000051c057c24 */ /* 0x040fe4000f8e0205 */
[----:B------:R-:W-:Y:S01]  /*bb60*/  IMAD.WIDE.U32 R2, R28, UR4, R2 ;  /* 0x000000041c027c25 */ /* 0x000fe2000f8e0002 */
[----:B------:R-:W-:-:S02]  /*bb70*/  UMOV UR4, 0xffffffff ;  /* 0xffffffff00047882 */ /* 0x000fc40000000000 */
[----:B------:R-:W-:-:S04]  /*bb80*/  IADD3 R4, P0, R2, UR6, RZ ;  /* 0x0000000602047c10 */ /* 0x000fc8000ff1e0ff */
[----:B------:R-:W-:Y:S01]  /*bb90*/  IADD3.X R5, R3, UR7, R5, P0, !PT ;  /* 0x0000000703057c10 */ /* 0x000fe200087fe405 */
[----:B---3--:R-:W-:Y:S08]  /*bba0*/  BRA.DIV UR4, `(.L_x_56) ;  /* 0x0000004204907947 */ /* 0x008ff0000b800000 */
[----:B------:R-:W3:Y:S01]  /*bbb0*/  SHFL.IDX PT, R14, R4, RZ, 0x181f ;  /* 0x00181fff040e7589 */ /* 0x000ee200000e0000 */
[C---:B-----5:R-:W-:Y:S02]  /*bbc0*/  ISETP.GE.AND P2, PT, R21.reuse, 0x1, PT ;  /* 0x000000011500780c */ /* 0x060fe40003f46270 */
[C---:B------:R-:W-:Y:S01]  /*bbd0*/  ISETP.GE.AND P4, PT, R21.reuse, 0x11, PT ;  /* 0x000000111500780c */ /* 0x040fe20003f86270 */
[----:B------:R-:W4:Y:S01]  /*bbe0*/  SHFL.IDX PT, R9, R5, RZ, 0x181f ;  /* 0x00181fff05097589 */ /* 0x000f2200000e0000 */
[C---:B------:R-:W-:Y:S02]  /*bbf0*/  ISETP.GE.AND P6, PT, R21.reuse, 0x31, PT ;  /* 0x000000311500780c */ /* 0x040fe40003fc6270 */
[----:B------:R-:W-:Y:S01]  /*bc00*/  ISETP.GE.AND P5, PT, R21, 0x41, PT ;  /* 0x000000411500780c */ /* 0x000fe20003fa6270 */
[----:B------:R-:W-:Y:S01]  /*bc10*/  SHFL.IDX PT, R18, R5, 0x1, 0x181f ;  /* 0x00381f0005127f89 */ /* 0x000fe200000e0000 */
[----:B------:R-:W-:-:S03]  /*bc20*/  LOP3.LUT R16, R16, 0xbfffffff, RZ, 0xc0, !PT ;  /* 0xbfffffff10107812 */ /* 0x000fc600078ec0ff */
[----:B------:R-:W-:Y:S04]  /*bc30*/  SHFL.IDX PT, R17, R5, 0x2, 0x181f ;  /* 0x00581f0005117f89 */ /* 0x000fe800000e0000 */
[----:B------:R-:W-:Y:S02]  /*bc40*/  SHFL.IDX PT, R2, R5, 0x3, 0x181f ;  /* 0x00781f0005027f89 */ /* 0x000fe400000e0000 */
[----:B------:R-:W-:Y:S02]  /*bc50*/  @P6 LOP3.LUT R16, R16, 0x40000000, RZ, 0xfc, !PT ;  /* 0x4000000010106812 */ /* 0x000fe400078efcff */
[----:B------:R-:W-:Y:S01]  /*bc60*/  SHFL.IDX PT, R7, R4, 0x4, 0x181f ;  /* 0x00981f0004077f89 */ /* 0x000fe200000e0000 */
[----:B---3--:R-:W-:-:S03]  /*bc70*/  @P2 IADD3 R3, P0, R32, R14, RZ ;  /* 0x0000000e20032210 */ /* 0x008fc60007f1e0ff */
[----:B------:R-:W-:Y:S04]  /*bc80*/  SHFL.IDX PT, R8, R5, 0x5, 0x181f ;  /* 0x00b81f0005087f89 */ /* 0x000fe800000e0000 */
[----:B------:R-:W3:Y:S01]  /*bc90*/  SHFL.IDX PT, R14, R4, 0x1, 0x181f ;  /* 0x00381f00040e7f89 */ /* 0x000ee200000e0000 */
[----:B----4-:R-:W-:Y:S01]  /*bca0*/  @P2 IMAD.X R9, RZ, RZ, R9, P0 ;  /* 0x000000ffff092224 */ /* 0x010fe200000e0609 */
[----:B------:R-:W-:Y:S02]  /*bcb0*/  ISETP.GE.AND P2, PT, R21, 0x21, PT ;  /* 0x000000211500780c */ /* 0x000fe40003f46270 */
[----:B------:R-:W-:Y:S01]  /*bcc0*/  SHFL.IDX PT, R10, R5, 0x6, 0x181f ;  /* 0x00d81f00050a7f89 */ /* 0x000fe200000e0000 */
[----:B---3--:R-:W-:-:S03]  /*bcd0*/  @P4 IADD3 R19, P0, R32, R14, RZ ;  /* 0x0000000e20134210 */ /* 0x008fc60007f1e0ff */
[----:B------:R-:W3:Y:S02]  /*bce0*/  SHFL.IDX PT, R14, R4, 0x2, 0x181f ;  /* 0x00581f00040e7f89 */ /* 0x000ee400000e0000 */
[----:B------:R-:W-:Y:S01]  /*bcf0*/  @P4 IMAD.X R18, RZ, RZ, R18, P0 ;  /* 0x000000ffff124224 */ /* 0x000fe200000e0612 */
[----:B------:R-:W-:-:S04]  /*bd00*/  ISETP.GE.AND P4, PT, R21, 0x51, PT ;  /* 0x000000511500780c */ /* 0x000fc80003f86270 */
[C---:B---3--:R-:W-:Y:S02]  /*bd10*/  @P2 IADD3 R15, P0, R32.reuse, R14, RZ ;  /* 0x0000000e200f2210 */ /* 0x048fe40007f1e0ff */
[----:B------:R-:W3:Y:S03]  /*bd20*/  SHFL.IDX PT, R14, R4, 0x3, 0x181f ;  /* 0x00781f00040e7f89 */ /* 0x000ee600000e0000 */
[----:B------:R-:W-:Y:S01]  /*bd30*/  @P2 IMAD.X R17, RZ, RZ, R17, P0 ;  /* 0x000000ffff112224 */ /* 0x000fe200000e0611 */
[----:B------:R-:W-:Y:S02]  /*bd40*/  ISETP.GE.AND P2, PT, R21, 0x61, PT ;  /* 0x000000611500780c */ /* 0x000fe40003f46270 */
[----:B---3--:R-:W-:-:S05]  /*bd50*/  @P6 IADD3 R13, P0, R32, R14, RZ ;  /* 0x0000000e200d6210 */ /* 0x008fca0007f1e0ff */
[----:B------:R-:W-:Y:S01]  /*bd60*/  @P6 IMAD.X R14, RZ, RZ, R2, P0 ;  /* 0x000000ffff0e6224 */ /* 0x000fe200000e0602 */
[----:B------:R-:W-:Y:S01]  /*bd70*/  ISETP.GE.AND P6, PT, R21, 0x1, PT ;  /* 0x000000011500780c */ /* 0x000fe20003fc6270 */
[----:B------:R-:W3:Y:S01]  /*bd80*/  SHFL.IDX PT, R2, R5, 0x4, 0x181f ;  /* 0x00981f0005027f89 */ /* 0x000ee200000e0000 */
[----:B------:R-:W-:-:S03]  /*bd90*/  @P5 IADD3 R11, P0, R32, R7, RZ ;  /* 0x00000007200b5210 */ /* 0x000fc60007f1e0ff */
[----:B------:R-:W4:Y:S04]  /*bda0*/  SHFL.IDX PT, R7, R4, 0x5, 0x181f ;  /* 0x00b81f0004077f89 */ /* 0x000f2800000e0000 */
[----:B------:R-:W-:Y:S01]  /*bdb0*/  SHFL.IDX PT, R5, R5, 0x7, 0x181f ;  /* 0x00f81f0005057f89 */ /* 0x000fe200000e0000 */
[----:B---3--:R-:W-:-:S03]  /*bdc0*/  @P5 IMAD.X R12, RZ, RZ, R2, P0 ;  /* 0x000000ffff0c5224 */ /* 0x008fc600000e0602 */
[----:B------:R-:W-:Y:S02]  /*bdd0*/  @P6 IMAD.MOV.U32 R2, RZ, RZ, R3 ;  /* 0x000000ffff026224 */ /* 0x000fe400078e0003 */
[----:B------:R-:W-:Y:S01]  /*bde0*/  @P6 IMAD.MOV.U32 R3, RZ, RZ, R9 ;  /* 0x000000ffff036224 */ /* 0x000fe200078e0009 */
[----:B----4-:R-:W-:Y:S01]  /*bdf0*/  @P4 IADD3 R7, P0, R32, R7, RZ ;  /* 0x0000000720074210 */ /* 0x010fe20007f1e0ff */
[----:B------:R-:W3:Y:S04]  /*be00*/  SHFL.IDX PT, R9, R4, 0x6, 0x181f ;  /* 0x00d81f0004097f89 */ /* 0x000ee800000e0000 */
[----:B------:R-:W-:Y:S01]  /*be10*/  @P6 LDGSTS.E.BYPASS.LTC128B.128 [R0+0x28400], desc[UR48][R2.64], !P3 ;  /* 0x2840000002006fae */ /* 0x000fe2000d901d70 */
[----:B------:R-:W-:-:S03]  /*be20*/  @P4 IMAD.X R8, RZ, RZ, R8, P0 ;  /* 0x000000ffff084224 */ /* 0x000fc600000e0608 */
[----:B------:R4:W-:Y:S01]  /*be30*/  @P6 LDGSTS.E.BYPASS.LTC128B.128 [R0+0x2c400], desc[UR48][R2.64+0x80], !P1 ;  /* 0x2c40008002006fae */ /* 0x0009e2000c901d70 */
[----:B------:R-:W-:-:S13]  /*be40*/  ISETP.GE.AND P6, PT, R21, 0x11, PT ;  /* 0x000000111500780c */ /* 0x000fda0003fc6270 */
[----:B----4-:R-:W-:Y:S01]  /*be50*/  @P6 IMAD.MOV.U32 R2, RZ, RZ, R19 ;  /* 0x000000ffff026224 */ /* 0x010fe200078e0013 */
[----:B---3--:R-:W-:Y:S01]  /*be60*/  @P2 IADD3 R9, P0, R32, R9, RZ ;  /* 0x0000000920092210 */ /* 0x008fe20007f1e0ff */
[----:B------:R-:W-:-:S04]  /*be70*/  @P6 IMAD.MOV.U32 R3, RZ, RZ, R18 ;  /* 0x000000ffff036224 */ /* 0x000fc800078e0012 */
[----:B------:R-:W-:Y:S01]  /*be80*/  @P2 IMAD.X R10, RZ, RZ, R10, P0 ;  /* 0x000000ffff0a2224 */ /* 0x000fe200000e060a */
[----:B------:R-:W-:Y:S01]  /*be90*/  ISETP.GE.AND P0, PT, R21, 0x21, PT ;  /* 0x000000211500780c */ /* 0x000fe20003f06270 */
[----:B------:R-:W-:Y:S04]  /*bea0*/  @P6 LDGSTS.E.BYPASS.LTC128B.128 [R0+0x28c00], desc[UR48][R2.64], !P3 ;  /* 0x28c0000002006fae */ /* 0x000fe8000d901d70 */
[----:B------:R3:W-:Y:S01]  /*beb0*/  @P6 LDGSTS.E.BYPASS.LTC128B.128 [R0+0x2cc00], desc[UR48][R2.64+0x80], !P1 ;  /* 0x2cc0008002006fae */ /* 0x0007e2000c901d70 */
[----:B------:R-:W-:-:S07]  /*bec0*/  LOP3.LUT P6, RZ, R16, 0x40000000, RZ, 0xc0, !PT ;  /* 0x4000000010ff7812 */ /* 0x000fce00078cc0ff */
[----:B---3--:R-:W-:Y:S02]  /*bed0*/  @P0 IMAD.MOV.U32 R2, RZ, RZ, R15 ;  /* 0x000000ffff020224 */ /* 0x008fe400078e000f */
[----:B------:R-:W-:-:S05]  /*bee0*/  @P0 IMAD.MOV.U32 R3, RZ, RZ, R17 ;  /* 0x000000ffff030224 */ /* 0x000fca00078e0011 */
[----:B------:R-:W-:Y:S04]  /*bef0*/  @P0 LDGSTS.E.BYPASS.LTC128B.128 [R0+0x29400], desc[UR48][R2.64], !P3 ;  /* 0x2940000002000fae */ /* 0x000fe8000d901d70 */
[----:B------:R3:W-:Y:S02]  /*bf00*/  @P0 LDGSTS.E.BYPASS.LTC128B.128 [R0+0x2d400], desc[UR48][R2.64+0x80], !P1 ;  /* 0x2d40008002000fae */ /* 0x0007e4000c901d70 */
[----:B---3--:R-:W-:Y:S02]  /*bf10*/  @P6 IMAD.MOV.U32 R2, RZ, RZ, R13 ;  /* 0x000000ffff026224 */ /* 0x008fe400078e000d */
[----:B------:R-:W-:Y:S02]  /*bf20*/  @P6 IMAD.MOV.U32 R3, RZ, RZ, R14 ;  /* 0x000000ffff036224 */ /* 0x000fe400078e000e */
[----:B------:R3:W4:Y:S04]  /*bf30*/  SHFL.IDX PT, R14, R4, 0x7, 0x181f ;  /* 0x00f81f00040e7f89 */ /* 0x00072800000e0000 */
[----:B------:R-:W-:Y:S04]  /*bf40*/  @P6 LDGSTS.E.BYPASS.LTC128B.128 [R0+0x29c00], desc[UR48][R2.64], !P3 ;  /* 0x29c0000002006fae */ /* 0x000fe8000d901d70 */
[----:B------:R0:W-:Y:S02]  /*bf50*/  @P6 LDGSTS.E.BYPASS.LTC128B.128 [R0+0x2dc00], desc[UR48][R2.64+0x80], !P1 ;  /* 0x2dc0008002006fae */ /* 0x0001e4000c901d70 */
[----:B0-----:R-:W-:-:S02]  /*bf60*/  @P5 IMAD.MOV.U32 R2, RZ, RZ, R11 ;  /* 0x000000ffff025224 */ /* 0x001fc400078e000b */
[----:B------:R-:W-:-:S05]  /*bf70*/  @P5 IMAD.MOV.U32 R3, RZ, RZ, R12 ;  /* 0x000000ffff035224 */ /* 0x000fca00078e000c */
[----:B------:R-:W-:Y:S04]  /*bf80*/  @P5 LDGSTS.E.BYPASS.LTC128B.128 [R0+0x2a400], desc[UR48][R2.64], !P3 ;  /* 0x2a40000002005fae */ /* 0x000fe8000d901d70 */
[----:B------:R0:W-:Y:S02]  /*bf90*/  @P5 LDGSTS.E.BYPASS.LTC128B.128 [R0+0x2e400], desc[UR48][R2.64+0x80], !P1 ;  /* 0x2e40008002005fae */ /* 0x0001e4000c901d70 */
[----:B0-----:R-:W-:Y:S02]  /*bfa0*/  @P4 IMAD.MOV.U32 R2, RZ, RZ, R7 ;  /* 0x000000ffff024224 */ /* 0x001fe400078e0007 */
[----:B------:R-:W-:-:S05]  /*bfb0*/  @P4 IMAD.MOV.U32 R3, RZ, RZ, R8 ;  /* 0x000000ffff034224 */ /* 0x000fca00078e0008 */
[----:B------:R-:W-:Y:S04]  /*bfc0*/  @P4 LDGSTS.E.BYPASS.LTC128B.128 [R0+0x2ac00], desc[UR48][R2.64], !P3 ;  /* 0x2ac0000002004fae */ /* 0x000fe8000d901d70 */
[----:B------:R0:W-:Y:S02]  /*bfd0*/  @P4 LDGSTS.E.BYPASS.LTC128B.128 [R0+0x2ec00], desc[UR48][R2.64+0x80], !P1 ;  /* 0x2ec0008002004fae */ /* 0x0001e4000c901d70 */
[----:B0-----:R-:W-:Y:S02]  /*bfe0*/  @P2 IMAD.MOV.U32 R2, RZ, RZ, R9 ;  /* 0x000000ffff022224 */ /* 0x001fe400078e0009 */
[----:B------:R-:W-:-:S05]  /*bff0*/  @P2 IMAD.MOV.U32 R3, RZ, RZ, R10 ;  /* 0x000000ffff032224 */ /* 0x000fca00078e000a */
[----:B------:R3:W-:Y:S04]  /*c000*/  @P2 LDGSTS.E.BYPASS.LTC128B.128 [R0+0x2b400], desc[UR48][R2.64], !P3 ;  /* 0x2b40000002002fae */ /* 0x0007e8000d901d70 */
[----:B----4-:R3:W-:Y:S02]  /*c010*/  @P2 LDGSTS.E.BYPASS.LTC128B.128 [R0+0x2f400], desc[UR48][R2.64+0x80], !P1 ;  /* 0x2f40008002002fae */ /* 0x0107e4000c901d70 */
.L_x_145:
[----:B------:R-:W-:-:S13]  /*c020*/  ISETP.GE.AND P2, PT, R21, 0x71, PT ;  /* 0x000000711500780c */ /* 0x000fda0003f46270 */
[----:B---3--:R-:W-:-:S05]  /*c030*/  @P2 IADD3 R2, P0, R32, R14, RZ ;  /* 0x0000000e20022210 */ /* 0x008fca0007f1e0ff */
[----:B------:R-:W-:Y:S01]  /*c040*/  @P2 IMAD.X R3, RZ, RZ, R5, P0 ;  /* 0x000000ffff032224 */ /* 0x000fe200000e0605 */
[----:B------:R-:W-:-:S04]  /*c050*/  PLOP3.LUT P0, PT, PT, PT, PT, 0x80, 0x0 ;  /* 0x000000000000781c */ /* 0x000fc80003f0f070 */
[----:B------:R-:W-:Y:S01]  /*c060*/  @!PT LDS RZ, [RZ] ;  /* 0x00000000fffff984 */ /* 0x000fe20000000800 */
[----:B------:R-:W-:Y:S01]  /*c070*/  @!PT LDS RZ, [RZ] ;  /* 0x00000000fffff984 */ /* 0x000fe20000000800 */
[----:B------:R-:W-:Y:S01]  /*c080*/  @!PT LDS RZ, [RZ] ;  /* 0x00000000fffff984 */ /* 0x000fe20000000800 */
[----:B------:R0:W-:Y:S04]  /*c090*/  @P2 LDGSTS.E.BYPASS.LTC128B.128 [R0+0x2bc00], desc[UR48][R2.64], !P3 ;  /* 0x2bc0000002002fae */ /* 0x0001e8000d901d70 */
[----:B------:R0:W-:Y:S01]  /*c0a0*/  @P2 LDGSTS.E.BYPASS.LTC128B.128 [R0+0x2fc00], desc[UR48][R2.64+0x80], !P1 ;  /* 0x2fc0008002002fae */ /* 0x0001e2000c901d70 */
[----:B------:R-:W-:-:S04]  /*c0b0*/  NOP ;  /* 0x0000000000007918 */ /* 0x000fc80000000000 */
.L_x_57:
[----:B------:R-:W-:Y:S02]  /*c0c0*/  PLOP3.LUT P1, PT, P1, P0, PT, 0xa2, 0x0 ;  /* 0x000000000000781c */ /* 0x000fe40000f21472 */
[----:B------:R-:W-:-:S08]  /*c0d0*/  @P0 R2UR P1, UR4, R6 ;  /* 0x00000000060402ca */ /* 0x000fd00000020000 */
[----:B------:R-:W-:-:S05]  /*c0e0*/  @P0 PLOP3.LUT P0, PT, P1, PT, PT, 0x80, 0x0 ;  /* 0x000000000000081c */ /* 0x000fca0000f0f070 */
[----:B------:R-:W-:Y:S01]  /*c0f0*/  @!P1 SYNCS.ARRIVE.TRANS64.RED.A0T1 RZ, [UR4+0x38830], RZ ;  /* 0x038830ffffff99a7 */ /* 0x000fe20008200404 */
[----:B------:R-:W-:Y:S07]  /*c100*/  @!P1 ARRIVES.LDGSTSBAR.64.TRANSCNT [UR4+0x38830] ;  /* 0x03883000ff0099b0 */ /* 0x000fee0008000a84 */
[----:B------:R-:W-:Y:S05]  /*c110*/  @P0 BRA.U.ANY `(.L_x_57) ;  /* 0xfffffffd00e80947 */ /* 0x000fea000393ffff */
[----:B------:R-:W-:Y:S01]  /*c120*/  NOP ;  /* 0x0000000000007918 */ /* 0x000fe20000000000 */
[----:B0-----:R-:W-:-:S05]  /*c130*/  IMAD.U32 R0, RZ, RZ, UR46 ;  /* 0x0000002eff007e24 */ /* 0x001fca000f8e00ff */
[----:B------:R-:W-:-:S13]  /*c140*/  ISETP.NE.AND P2, PT, R0, 0x3, PT ;  /* 0x000000030000780c */ /* 0x000fda0003f45270 */
[----:B------:R-:W-:Y:S05]  /*c150*/  @!P2 BRA `(.L_x_58) ;  /* 0x000000000004a947 */ /* 0x000fea0003800000 */
[----:B------:R-:W-:Y:S01]  /*c160*/  BPT.TRAP 0x1 ;  /* 0x000000040000795c */ /* 0x000fe20000300000 */
.L_x_58:
[----:B------:R0:W-:Y:S02]  /*c170*/  SYNCS.ARRIVE.TRANS64.A1T0 RZ, [R6+URZ+0x38830], RZ ;  /* 0x038830ff06ff79a7 */ /* 0x0001e4000810003f */
[----:B------:R-:W-:Y:S05]  /*c180*/  WARPSYNC.ALL ;  /* 0x0000000000007948 */ /* 0x000fea0003800000 */
[----:B------:R-:W-:-:S04]  /*c190*/  UIADD3 UR4, UR41, 0x20400, URZ ;  /* 0x0002040029047890 */ /* 0x000fc8000fffe03f */
[----:B------:R-:W-:Y:S01]  /*c1a0*/  ULOP3.LUT UP0, URZ, UR4, 0x3ff, URZ, 0xc0, !UPT ;  /* 0x000003ff043f7892 */ /* 0x000fe2000f80c03f */
[----:B------:R-:W-:Y:S05]  /*c1b0*/  BAR.SYNC.DEFER_BLOCKING 0x8, 0x180 ;  /* 0x0206000000007b1d */ /* 0x000fea0000010000 */
[----:B------:R-:W-:-:S13]  /*c1c0*/  PLOP3.LUT P0, PT, PT, PT, UP0, 0x80, 0x0 ;  /* 0x000000000000781c */ /* 0x000fda0003f0f008 */
[----:B------:R-:W-:Y:S05]  /*c1d0*/  @!P0 BRA `(.L_x_59) ;  /* 0x0000000000408947 */ /* 0x000fea0003800000 */
[----:B------:R-:W-:Y:S01]  /*c1e0*/  MOV R2, 0x0 ;  /* 0x0000000000027802 */ /* 0x000fe20000000f00 */
[----:B------:R-:W-:Y:S01]  /*c1f0*/  ULDC.64 UR6, c[0x4][0xc0] ;  /* 0x0100300000067ab9 */ /* 0x000fe20000000a00 */
[----:B------:R-:W-:Y:S01]  /*c200*/  ULDC.64 UR8, c[0x4][0xc8] ;  /* 0x0100320000087ab9 */ /* 0x000fe20000000a00 */
[----:B------:R-:W-:Y:S01]  /*c210*/  ULDC.64 UR4, c[0x4][0x28] ;  /* 0x01000a0000047ab9 */ /* 0x000fe20000000a00 */
[----:B------:R-:W-:Y:S01]  /*c220*/  IMAD.U32 R4, RZ, RZ, UR6 ;  /* 0x00000006ff047e24 */ /* 0x000fe2000f8e00ff */
[----:B012---:R-:W-:Y:S01]  /*c230*/  MOV R6, UR8 ;  /* 0x0000000800067c02 */ /* 0x007fe20008000f00 */
[----:B------:R-:W0:Y:S01]  /*c240*/  LDC.64 R2, c[0x4][R2] ;  /* 0x0100000002027b82 */ /* 0x000e220000000a00 */
[----:B------:R-:W-:Y:S02]  /*c250*/  IMAD.U32 R5, RZ, RZ, UR7 ;  /* 0x00000007ff057e24 */ /* 0x000fe4000f8e00ff */
[----:B------:R-:W-:Y:S02]  /*c260*/  IMAD.U32 R7, RZ, RZ, UR9 ;  /* 0x00000009ff077e24 */ /* 0x000fe4000f8e00ff */
[----:B------:R-:W-:-:S02]  /*c270*/  IMAD.U32 R10, RZ, RZ, UR4 ;  /* 0x00000004ff0a7e24 */ /* 0x000fc4000f8e00ff */
[----:B------:R-:W-:Y:S02]  /*c280*/  IMAD.U32 R11, RZ, RZ, UR5 ;  /* 0x00000005ff0b7e24 */ /* 0x000fe4000f8e00ff */
[----:B------:R-:W-:Y:S02]  /*c290*/  IMAD.MOV.U32 R8, RZ, RZ, 0x70 ;  /* 0x00000070ff087424 */ /* 0x000fe400078e00ff */
[----:B------:R-:W-:Y:S02]  /*c2a0*/  IMAD.MOV.U32 R12, RZ, RZ, 0x1 ;  /* 0x00000001ff0c7424 */ /* 0x000fe400078e00ff */
[----:B------:R-:W-:-:S07]  /*c2b0*/  IMAD.MOV.U32 R13, RZ, RZ, RZ ;  /* 0x000000ffff0d7224 */ /* 0x000fce00078e00ff */
[----:B------:R-:W-:-:S07]  /*c2c0*/  LEPC R20, `(.L_x_59) ;  /* 0x000000001014794e */ /* 0x000fce0000000000 */
[----:B0-----:R-:W-:Y:S05]  /*c2d0*/  CALL.ABS.NOINC R2 ;  /* 0x0000000002007343 */ /* 0x001fea0003c00000 */
.L_x_59:
[----:B------:R3:W5:Y:S01]  /*c2e0*/  LDL R8, [R1+0x18] ;  /* 0x0000180001087983 */ /* 0x0007620000100800 */
[----:B012---:R-:W0:Y:S01]  /*c2f0*/  LDC R6, c[0x0][0x448] ;  /* 0x00011200ff067b82 */ /* 0x007e220000000800 */
[----:B------:R-:W-:Y:S01]  /*c300*/  IMAD R5, RZ, RZ, -UR43 ;  /* 0x8000002bff057e24 */ /* 0x000fe2000f8e02ff */
[C---:B------:R-:W-:Y:S01]  /*c310*/  LOP3.LUT P4, RZ, R16.reuse, 0x1000, RZ, 0xc0, !PT ;  /* 0x0000100010ff7812 */ /* 0x040fe2000788c0ff */
[----:B------:R-:W1:Y:S01]  /*c320*/  S2R R17, SR_TID.X ;  /* 0x0000000000117919 */ /* 0x000e620000002100 */
[----:B------:R-:W-:Y:S01]  /*c330*/  LOP3.LUT P5, RZ, R16, 0x800, RZ, 0xc0, !PT ;  /* 0x0000080010ff7812 */ /* 0x000fe200078ac0ff */
[----:B------:R-:W-:-:S03]  /*c340*/  ULDC.64 UR8, c[0x0][0x2d8] ;  /* 0x0000b60000087ab9 */ /* 0x000fc60000000a00 */
[----:B------:R-:W2:Y:S01]  /*c350*/  LDC R2, c[0x0][0xc38] ;  /* 0x00030e00ff027b82 */ /* 0x000ea20000000800 */
[----:B0-----:R-:W-:Y:S02]  /*c360*/  ISETP.NE.AND P0, PT, R6, 0x1, PT ;  /* 0x000000010600780c */ /* 0x001fe40003f05270 */
[----:B------:R-:W-:Y:S02]  /*c370*/  R2UR UR6, R35 ;  /* 0x00000000230672ca */ /* 0x000fe400000e0000 */
[C---:B------:R-:W-:Y:S02]  /*c380*/  R2UR UR7, R28.reuse ;  /* 0x000000001c0772ca */ /* 0x040fe400000e0000 */
[----:B------:R-:W-:Y:S01]  /*c390*/  R2UR UR4, R28 ;  /* 0x000000001c0472ca */ /* 0x000fe200000e0000 */
[----:B--2---:R-:W-:Y:S01]  /*c3a0*/  IMAD R5, R2, R5, UR37 ;  /* 0x0000002502057e24 */ /* 0x004fe2000f8e0205 */
[C---:B-1----:R-:W-:Y:S01]  /*c3b0*/  LOP3.LUT R18, R17.reuse, 0x7f, RZ, 0xc0, !PT ;  /* 0x0000007f11127812 */ /* 0x042fe200078ec0ff */
[----:B------:R-:W-:-:S04]  /*c3c0*/  IMAD.SHL.U32 R17, R17, 0x10, RZ ;  /* 0x0000001011117824 */ /* 0x000fc800078e00ff */
[----:B------:R-:W0:Y:S01]  /*c3d0*/  @P0 LDC R0, c[0x0][0x44c] ;  /* 0x00011300ff000b82 */ /* 0x000e220000000800 */
[----:B------:R-:W-:Y:S01]  /*c3e0*/  IMAD.SHL.U32 R5, R5, 0x80, RZ ;  /* 0x0000008005057824 */ /* 0x000fe200078e00ff */
[----:B------:R-:W-:-:S04]  /*c3f0*/  SHF.R.U32.HI R18, RZ, 0x3, R18 ;  /* 0x00000003ff127819 */ /* 0x000fc80000011612 */
[----:B------:R-:W-:Y:S02]  /*c400*/  LOP3.LUT R17, R18, 0x70, R17, 0xf8, !PT ;  /* 0x0000007012117812 */ /* 0x000fe400078ef811 */
[----:B------:R-:W1:Y:S01]  /*c410*/  @P0 LDC R3, c[0x0][0x450] ;  /* 0x00011400ff030b82 */ /* 0x000e620000000800 */
[----:B------:R-:W-:Y:S01]  /*c420*/  UIMAD UR6, UR6, UR8, URZ ;  /* 0x00000008060672a4 */ /* 0x000fe2000f8e023f */
[----:B------:R-:W-:Y:S01]  /*c430*/  LOP3.LUT R4, R17, R5, RZ, 0xfc, !PT ;  /* 0x0000000511047212 */ /* 0x000fe200078efcff */
[----:B------:R-:W-:Y:S02]  /*c440*/  UIMAD.WIDE.U32 UR4, UR4, UR8, URZ ;  /* 0x00000008040472a5 */ /* 0x000fe4000f8e003f */
[----:B------:R-:W-:Y:S02]  /*c450*/  UIMAD UR7, UR7, UR9, UR6 ;  /* 0x00000009070772a4 */ /* 0x000fe4000f8e0206 */
[----:B------:R-:W-:Y:S01]  /*c460*/  USHF.R.S32.HI UR6, URZ, 0x1f, UR44 ;  /* 0x0000001f3f067899 */ /* 0x000fe2000801142c */
[----:B------:R-:W2:Y:S01]  /*c470*/  S2R R17, SR_TID.X ;  /* 0x0000000000117919 */ /* 0x000ea20000002100 */
[----:B------:R-:W-:Y:S01]  /*c480*/  ULDC.64 UR8, c[0x0][0x2e0] ;  /* 0x0000b80000087ab9 */ /* 0x000fe20000000a00 */
[----:B------:R-:W-:Y:S01]  /*c490*/  IMAD.MOV.U32 R2, RZ, RZ, R4 ;  /* 0x000000ffff027224 */ /* 0x000fe200078e0004 */
[----:B------:R-:W-:Y:S01]  /*c4a0*/  UIADD3 UR5, UR5, UR7, URZ ;  /* 0x0000000705057290 */ /* 0x000fe2000fffe03f */
[----:B0-----:R-:W-:Y:S01]  /*c4b0*/  @P0 IMAD.HI.U32 R0, R4, R0, RZ ;  /* 0x0000000004000227 */ /* 0x001fe200078e00ff */
[----:B------:R-:W-:-:S02]  /*c4c0*/  UIMAD UR6, UR6, UR8, URZ ;  /* 0x00000008060672a4 */ /* 0x000fc4000f8e023f */
[----:B------:R-:W-:Y:S02]  /*c4d0*/  UIMAD.WIDE.U32 UR4, UR44, UR8, UR4 ;  /* 0x000000082c0472a5 */ /* 0x000fe4000f8e0004 */
[----:B-1----:R-:W-:Y:S01]  /*c4e0*/  @P0 SHF.R.U32.HI R2, RZ, R3, R0 ;  /* 0x00000003ff020219 */ /* 0x002fe20000011600 */
[----:B------:R-:W-:-:S03]  /*c4f0*/  UIMAD UR6, UR44, UR9, UR6 ;  /* 0x000000092c0672a4 */ /* 0x000fc6000f8e0206 */
[--C-:B------:R-:W-:Y:S01]  /*c500*/  SHF.R.S32.HI R0, RZ, 0x1f, R2.reuse ;  /* 0x0000001fff007819 */ /* 0x100fe20000011402 */
[----:B------:R-:W-:Y:S01]  /*c510*/  IMAD.MOV R7, RZ, RZ, -R2 ;  /* 0x000000ffff077224 */ /* 0x000fe200078e0a02 */
[----:B------:R-:W-:Y:S01]  /*c520*/  ULDC.64 UR8, c[0x0][0x2d0] ;  /* 0x0000b40000087ab9 */ /* 0x000fe20000000a00 */
[----:B------:R-:W-:Y:S01]  /*c530*/  UIADD3 UR5, UR5, UR6, URZ ;  /* 0x0000000605057290 */ /* 0x000fe2000fffe03f */
[----:B------:R-:W-:Y:S02]  /*c540*/  IMAD.U32 R11, RZ, RZ, UR8 ;  /* 0x00000008ff0b7e24 */ /* 0x000fe4000f8e00ff */
[----:B------:R-:W-:Y:S02]  /*c550*/  IMAD R3, R0, UR8, RZ ;  /* 0x0000000800037c24 */ /* 0x000fe4000f8e02ff */
[----:B------:R-:W-:Y:S02]  /*c560*/  IMAD R7, R6, R7, R4 ;  /* 0x0000000706077224 */ /* 0x000fe400078e0204 */
[----:B------:R-:W-:-:S02]  /*c570*/  IMAD R9, R2, UR9, R3 ;  /* 0x0000000902097c24 */ /* 0x000fc4000f8e0203 */
[----:B------:R-:W-:Y:S01]  /*c580*/  IMAD.WIDE.U32 R2, R2, R11, UR4 ;  /* 0x0000000402027e25 */ /* 0x000fe2000f8e000b */
[----:B------:R-:W-:Y:S01]  /*c590*/  SHF.R.S32.HI R0, RZ, 0x1f, R7 ;  /* 0x0000001fff007819 */ /* 0x000fe20000011407 */
[----:B------:R-:W-:Y:S02]  /*c5a0*/  ULDC.64 UR4, c[0x0][0x2c8] ;  /* 0x0000b20000047ab9 */ /* 0x000fe40000000a00 */
[----:B------:R-:W-:Y:S02]  /*c5b0*/  IMAD.IADD R3, R3, 0x1, R9 ;  /* 0x0000000103037824 */ /* 0x000fe400078e0209 */
[----:B------:R-:W-:Y:S02]  /*c5c0*/  IMAD R0, R0, UR4, RZ ;  /* 0x0000000400007c24 */ /* 0x000fe4000f8e02ff */
[----:B------:R-:W-:-:S04]  /*c5d0*/  IMAD.WIDE.U32 R2, R7, UR4, R2 ;  /* 0x0000000407027c25 */ /* 0x000fc8000f8e0002 */
[----:B------:R-:W-:Y:S01]  /*c5e0*/  IMAD R7, R7, UR5, R0 ;  /* 0x0000000507077c24 */ /* 0x000fe2000f8e0200 */
[----:B------:R-:W-:Y:S02]  /*c5f0*/  ULDC.64 UR4, c[0x0][0x280] ;  /* 0x0000a00000047ab9 */ /* 0x000fe40000000a00 */
[----:B------:R-:W-:Y:S01]  /*c600*/  IADD3 R0, P0, R2, UR4, RZ ;  /* 0x0000000402007c10 */ /* 0x000fe2000ff1e0ff */
[----:B------:R-:W-:Y:S01]  /*c610*/  UMOV UR4, 0xffffffff ;  /* 0xffffffff00047882 */ /* 0x000fe20000000000 */
[----:B--2---:R-:W-:Y:S02]  /*c620*/  LOP3.LUT R10, R17, 0x7f, RZ, 0xc0, !PT ;  /* 0x0000007f110a7812 */ /* 0x004fe400078ec0ff */
[----:B------:R-:W-:Y:S02]  /*c630*/  IADD3.X R4, R3, UR5, R7, P0, !PT ;  /* 0x0000000503047c10 */ /* 0x000fe400087fe407 */
[----:B------:R-:W-:Y:S01]  /*c640*/  SHF.R.U32.HI R10, RZ, 0x3, R10 ;  /* 0x00000003ff0a7819 */ /* 0x000fe2000001160a */
[----:B---3--:R-:W-:Y:S06]  /*c650*/  BRA.DIV UR4, `(.L_x_60) ;  /* 0x00000042047c7947 */ /* 0x008fec000b800000 */
[----:B------:R-:W0:Y:S01]  /*c660*/  SHFL.IDX PT, R14, R0, RZ, 0x181f ;  /* 0x00181fff000e7589 */ /* 0x000e2200000e0000 */
[----:B------:R-:W-:-:S03]  /*c670*/  IMAD.IADD R5, R10, 0x1, R5 ;  /* 0x000000010a057824 */ /* 0x000fc600078e0205 */
[----:B------:R-:W1:Y:S01]  /*c680*/  SHFL.IDX PT, R2, R4, RZ, 0x181f ;  /* 0x00181fff04027589 */ /* 0x000e6200000e0000 */
[C---:B------:R-:W-:Y:S01]  /*c690*/  VIADD R7, R5.reuse, 0x10 ;  /* 0x0000001005077836 */ /* 0x040fe20000000000 */
[----:B------:R-:W-:Y:S02]  /*c6a0*/  ISETP.GE.AND P1, PT, R5, UR40, PT ;  /* 0x0000002805007c0c */ /* 0x000fe4000bf26270 */
[----:B------:R-:W-:Y:S11]  /*c6b0*/  SHFL.IDX PT, R6, R4, 0x1, 0x181f ;  /* 0x00381f0004067f89 */ /* 0x000ff600000e0000 */
[----:B0-----:R-:W-:-:S05]  /*c6c0*/  @!P1 IADD3 R14, P0, R32, R14, RZ ;  /* 0x0000000e200e9210 */ /* 0x001fca0007f1e0ff */
[----:B-1----:R-:W-:Y:S02]  /*c6d0*/  @!P1 IMAD.X R3, RZ, RZ, R2, P0 ;  /* 0x000000ffff039224 */ /* 0x002fe400000e0602 */
[----:B------:R-:W-:Y:S02]  /*c6e0*/  @!P1 IMAD.MOV.U32 R2, RZ, RZ, R14 ;  /* 0x000000ffff029224 */ /* 0x000fe400078e000e */
[----:B------:R-:W0:Y:S04]  /*c6f0*/  SHFL.IDX PT, R14, R0, 0x1, 0x181f ;  /* 0x00381f00000e7f89 */ /* 0x000e2800000e0000 */
[----:B-----5:R-:W-:Y:S04]  /*c700*/  @!P1 LDGSTS.E.BYPASS.LTC128B.128 [R8+0x20400], desc[UR48][R2.64], !P4 ;  /* 0x2040000002089fae */ /* 0x020fe8000e101d70 */
[----:B------:R1:W-:Y:S01]  /*c710*/  @!P1 LDGSTS.E.BYPASS.LTC128B.128 [R8+0x24400], desc[UR48][R2.64+0x80], !P5 ;  /* 0x2440008002089fae */ /* 0x0003e2000e901d70 */
[----:B------:R-:W-:-:S13]  /*c720*/  ISETP.GE.AND P1, PT, R7, UR40, PT ;  /* 0x0000002807007c0c */ /* 0x000fda000bf26270 */
[----:B0-----:R-:W-:-:S05]  /*c730*/  @!P1 IADD3 R14, P0, R32, R14, RZ ;  /* 0x0000000e200e9210 */ /* 0x001fca0007f1e0ff */
[----:B-1----:R-:W-:Y:S02]  /*c740*/  @!P1 IMAD.MOV.U32 R2, RZ, RZ, R14 ;  /* 0x000000ffff029224 */ /* 0x002fe400078e000e */
[----:B------:R-:W-:Y:S01]  /*c750*/  @!P1 IMAD.X R7, RZ, RZ, R6, P0 ;  /* 0x000000ffff079224 */ /* 0x000fe200000e0606 */
[----:B------:R-:W0:Y:S03]  /*c760*/  SHFL.IDX PT, R14, R0, 0x2, 0x181f ;  /* 0x00581f00000e7f89 */ /* 0x000e2600000e0000 */
[----:B------:R-:W-:Y:S01]  /*c770*/  @!P1 IMAD.MOV.U32 R3, RZ, RZ, R7 ;  /* 0x000000ffff039224 */ /* 0x000fe200078e0007 */
[----:B------:R-:W1:Y:S01]  /*c780*/  SHFL.IDX PT, R6, R4, 0x2, 0x181f ;  /* 0x00581f0004067f89 */ /* 0x000e6200000e0000 */
[----:B------:R-:W-:-:S03]  /*c790*/  VIADD R7, R5, 0x20 ;  /* 0x0000002005077836 */ /* 0x000fc60000000000 */
[----:B------:R-:W-:Y:S04]  /*c7a0*/  @!P1 LDGSTS.E.BYPASS.LTC128B.128 [R8+0x20c00], desc[UR48][R2.64], !P4 ;  /* 0x20c0000002089fae */ /* 0x000fe8000e101d70 */
[----:B------:R2:W-:Y:S01]  /*c7b0*/  @!P1 LDGSTS.E.BYPASS.LTC128B.128 [R8+0x24c00], desc[UR48][R2.64+0x80], !P5 ;  /* 0x24c0008002089fae */ /* 0x0005e2000e901d70 */
[----:B------:R-:W-:-:S13]  /*c7c0*/  ISETP.GE.AND P1, PT, R7, UR40, PT ;  /* 0x0000002807007c0c */ /* 0x000fda000bf26270 */
[----:B0-----:R-:W-:-:S05]  /*c7d0*/  @!P1 IADD3 R14, P0, R32, R14, RZ ;  /* 0x0000000e200e9210 */ /* 0x001fca0007f1e0ff */
[----:B--2---:R-:W-:Y:S02]  /*c7e0*/  @!P1 IMAD.MOV.U32 R2, RZ, RZ, R14 ;  /* 0x000000ffff029224 */ /* 0x004fe400078e000e */
[----:B-1----:R-:W-:Y:S01]  /*c7f0*/  @!P1 IMAD.X R7, RZ, RZ, R6, P0 ;  /* 0x000000ffff079224 */ /* 0x002fe200000e0606 */
        /* <DEDUP_REMOVED lines=8> */
[----:B-1----:R-:W-:Y:S02]  /*c880*/  @!P1 IMAD.X R7, RZ, RZ, R6, P0 ;  /* 0x000000ffff079224 */ /* 0x002fe400000e0606 */
[----:B--2---:R-:W-:Y:S01]  /*c890*/  @!P1 IMAD.MOV.U32 R2, RZ, RZ, R14 ;  /* 0x000000ffff029224 */ /* 0x004fe200078e000e */
[----:B------:R-:W-:Y:S02]  /*c8a0*/  SHFL.IDX PT, R6, R4, 0x4, 0x181f ;  /* 0x00981f0004067f89 */ /* 0x000fe400000e0000 */
[----:B------:R-:W-:Y:S01]  /*c8b0*/  @!P1 MOV R3, R7 ;  /* 0x0000000700039202 */ /* 0x000fe20000000f00 */
[----:B------:R-:W-:Y:S01]  /*c8c0*/  VIADD R7, R5, 0x40 ;  /* 0x0000004005077836 */ /* 0x000fe20000000000 */
[----:B------:R-:W0:Y:S04]  /*c8d0*/  SHFL.IDX PT, R14, R0, 0x4, 0x181f ;  /* 0x00981f00000e7f89 */ /* 0x000e2800000e0000 */
[----:B------:R-:W-:Y:S04]  /*c8e0*/  @!P1 LDGSTS.E.BYPASS.LTC128B.128 [R8+0x21c00], desc[UR48][R2.64], !P4 ;  /* 0x21c0000002089fae */ /* 0x000fe8000e101d70 */
        /* <DEDUP_REMOVED lines=25> */
[----:B------:R0:W1:Y:S01]  /*ca80*/  SHFL.IDX PT, R6, R4, 0x7, 0x181f ;  /* 0x00f81f0004067f89 */ /* 0x00006200000e0000 */
[----:B------:R-:W-:-:S03]  /*ca90*/  @!P1 IMAD.MOV.U32 R3, RZ, RZ, R7 ;  /* 0x000000ffff039224 */ /* 0x000fc600078e0007 */
[----:B------:R0:W2:Y:S04]  /*caa0*/  SHFL.IDX PT, R14, R0, 0x7, 0x181f ;  /* 0x00f81f00000e7f89 */ /* 0x0000a800000e0000 */
[----:B------:R0:W-:Y:S04]  /*cab0*/  @!P1 LDGSTS.E.BYPASS.LTC128B.128 [R8+0x23400], desc[UR48][R2.64], !P4 ;  /* 0x2340000002089fae */ /* 0x0001e8000e101d70 */
[----:B------:R0:W-:Y:S02]  /*cac0*/  @!P1 LDGSTS.E.BYPASS.LTC128B.128 [R8+0x27400], desc[UR48][R2.64+0x80], !P5 ;  /* 0x2740008002089fae */ /* 0x0001e4000e901d70 */
.L_x_162:
[----:B------:R-:W-:-:S05]  /*cad0*/  VIADD R5, R5, 0x70 ;  /* 0x0000007005057836 */ /* 0x000fca0000000000 */
[----:B------:R-:W-:-:S13]  /*cae0*/  ISETP.GE.AND P0, PT, R5, UR40, PT ;  /* 0x0000002805007c0c */ /* 0x000fda000bf06270 */
[----:B0-2---:R-:W-:-:S05]  /*caf0*/  @!P0 IADD3 R2, P1, R32, R14, RZ ;  /* 0x0000000e20028210 */ /* 0x005fca0007f3e0ff */
[----:B-1----:R-:W-:-:S05]  /*cb00*/  @!P0 IMAD.X R3, RZ, RZ, R6, P1 ;  /* 0x000000ffff038224 */ /* 0x002fca00008e0606 */
[----:B------:R-:W-:Y:S01]  /*cb10*/  @!PT LDS RZ, [RZ] ;  /* 0x00000000fffff984 */ /* 0x000fe20000000800 */
[----:B------:R-:W-:Y:S01]  /*cb20*/  @!PT LDS RZ, [RZ] ;  /* 0x00000000fffff984 */ /* 0x000fe20000000800 */
[----:B------:R-:W-:Y:S01]  /*cb30*/  @!PT LDS RZ, [RZ] ;  /* 0x00000000fffff984 */ /* 0x000fe20000000800 */
[----:B------:R-:W-:Y:S04]  /*cb40*/  @!P0 LDGSTS.E.BYPASS.LTC128B.128 [R8+0x23c00], desc[UR48][R2.64], !P4 ;  /* 0x23c0000002088fae */ /* 0x000fe8000e101d70 */
[----:B------:R0:W-:Y:S01]  /*cb50*/  @!P0 LDGSTS.E.BYPASS.LTC128B.128 [R8+0x27c00], desc[UR48][R2.64+0x80], !P5 ;  /* 0x27c0008002088fae */ /* 0x0001e2000e901d70 */
[----:B------:R-:W-:Y:S01]  /*cb60*/  NOP ;  /* 0x0000000000007918 */ /* 0x000fe20000000000 */
[----:B------:R-:W-:Y:S02]  /*cb70*/  SYNCS.ARRIVE.TRANS64.RED.A0T1 RZ, [UR41+0x38800], RZ ;  /* 0x038800ffffff79a7 */ /* 0x000fe40008200429 */
[----:B------:R-:W-:Y:S01]  /*cb80*/  ARRIVES.LDGSTSBAR.64.TRANSCNT [UR41+0x38800] ;  /* 0x03880000ff0079b0 */ /* 0x000fe20008000aa9 */
[----:B------:R-:W-:Y:S01]  /*cb90*/  NOP ;  /* 0x0000000000007918 */ /* 0x000fe20000000000 */
[----:B------:R-:W-:Y:S01]  /*cba0*/  ULOP3.LUT UR4, UR36, 0x1, URZ, 0xc, !UPT ;  /* 0x0000000124047892 */ /* 0x000fe2000f8e0c3f */
[----:B------:R-:W-:Y:S01]  /*cbb0*/  SYNCS.ARRIVE.TRANS64.A1T0 RZ, [UR41+0x38800], RZ ;  /* 0x038800ffffff79a7 */ /* 0x000fe20008100029 */
[----:B0-----:R-:W-:-:S04]  /*cbc0*/  IMAD.U32 R2, RZ, RZ, UR39 ;  /* 0x00000027ff027e24 */ /* 0x001fc8000f8e00ff */
[----:B------:R-:W-:-:S05]  /*cbd0*/  IMAD.U32 R0, RZ, RZ, UR4 ;  /* 0x00000004ff007e24 */ /* 0x000fca000f8e00ff */
[----:B------:R-:W-:-:S04]  /*cbe0*/  SHF.L.U32 R0, R0, 0x1f, RZ ;  /* 0x0000001f00007819 */ /* 0x000fc800000006ff */
[----:B------:R-:W0:Y:S02]  /*cbf0*/  SYNCS.PHASECHK.TRANS64.TRYWAIT P0, [UR41+0x38820], R0 ;  /* 0x03882000ff0075a7 */ /* 0x000e240008000169 */
[----:B0-----:R-:W-:Y:S05]  /*cc00*/  @!P0 BRA `(.L_x_61) ;  /* 0x00000044008c8947 */ /* 0x001fea0003800000 */
.L_x_163:
[----:B------:R-:W-:-:S13]  /*cc10*/  ISETP.GE.AND P0, PT, R2, 0x81, PT ;  /* 0x000000810200780c */ /* 0x000fda0003f06270 */
[----:B------:R-:W-:Y:S05]  /*cc20*/  @!P0 BRA `(.L_x_62) ;  /* 0x0000001400e48947 */ /* 0x000fea0003800000 */
[----:B------:R-:W-:Y:S02]  /*cc30*/  IMAD.MOV.U32 R19, RZ, RZ, R31 ;  /* 0x000000ffff137224 */ /* 0x000fe400078e001f */
[----:B------:R-:W-:Y:S02]  /*cc40*/  IMAD.MOV.U32 R18, RZ, RZ, R29 ;  /* 0x000000ffff127224 */ /* 0x000fe400078e001d */
[----:B------:R-:W-:-:S07]  /*cc50*/  IMAD.U32 R30, RZ, RZ, UR42 ;  /* 0x0000002aff1e7e24 */ /* 0x000fce000f8e00ff */
.L_x_82:
[----:B0-----:R-:W2:Y:S01]  /*cc60*/  LDL R0, [R1] ;  /* 0x0000000001007983 */ /* 0x001ea20000100800 */
[----:B------:R-:W0:Y:S01]  /*cc70*/  LDC R4, c[0x0][0x430] ;  /* 0x00010c00ff047b82 */ /* 0x000e220000000800 */
[----:B------:R-:W-:Y:S01]  /*cc80*/  ULDC.64 UR4, c[0x0][0x428] ;  /* 0x00010a0000047ab9 */ /* 0x000fe20000000a00 */
[----:B-1----:R-:W1:Y:S01]  /*cc90*/  S2R R3, SR_TID.X ;  /* 0x0000000000037919 */ /* 0x002e620000002100 */
[----:B0-----:R-:W-:-:S13]  /*cca0*/  ISETP.NE.AND P0, PT, R4, 0x1, PT ;  /* 0x000000010400780c */ /* 0x001fda0003f05270 */
[----:B------:R-:W0:Y:S01]  /*ccb0*/  @P0 LDC R5, c[0x0][0x434] ;  /* 0x00010d00ff050b82 */ /* 0x000e220000000800 */
[----:B-1----:R-:W-:-:S07]  /*ccc0*/  LOP3.LUT R3, R3, 0x7f, RZ, 0xc0, !PT ;  /* 0x0000007f03037812 */ /* 0x002fce00078ec0ff */
[----:B------:R-:W1:Y:S01]  /*ccd0*/  @P0 LDC R9, c[0x0][0x438] ;  /* 0x00010e00ff090b82 */ /* 0x000e620000000800 */
[----:B------:R-:W-:-:S05]  /*cce0*/  SHF.R.U32.HI R3, RZ, 0x3, R3 ;  /* 0x00000003ff037819 */ /* 0x000fca0000011603 */
[----:B------:R-:W-:-:S05]  /*ccf0*/  IMAD R3, R30, 0x80, R3 ;  /* 0x000000801e037824 */ /* 0x000fca00078e0203 */
[----:B--2---:R-:W-:-:S05]  /*cd00*/  IADD3 R6, R32, R3, R0 ;  /* 0x0000000320067210 */ /* 0x004fca0007ffe000 */
[----:B0-----:R-:W-:-:S04]  /*cd10*/  @P0 IMAD.HI.U32 R0, R6, R5, RZ ;  /* 0x0000000506000227 */ /* 0x001fc800078e00ff */
[----:B------:R-:W-:Y:S01]  /*cd20*/  IMAD.MOV.U32 R7, RZ, RZ, R6 ;  /* 0x000000ffff077224 */ /* 0x000fe200078e0006 */
[----:B-1----:R-:W-:Y:S01]  /*cd30*/  @P0 SHF.R.U32.HI R7, RZ, R9, R0 ;  /* 0x00000009ff070219 */ /* 0x002fe20000011600 */
[----:B------:R-:W-:-:S03]  /*cd40*/  IMAD R0, R37, UR4, RZ ;  /* 0x0000000425007c24 */ /* 0x000fc6000f8e02ff */
[--C-:B------:R-:W-:Y:S01]  /*cd50*/  SHF.R.S32.HI R3, RZ, 0x1f, R7.reuse ;  /* 0x0000001fff037819 */ /* 0x100fe20000011407 */
[----:B------:R-:W-:Y:S02]  /*cd60*/  IMAD.MOV.U32 R2, RZ, RZ, R7 ;  /* 0x000000ffff027224 */ /* 0x000fe400078e0007 */
[C---:B------:R-:W-:Y:S02]  /*cd70*/  IMAD R5, R33.reuse, UR5, R0 ;  /* 0x0000000521057c24 */ /* 0x040fe4000f8e0200 */
[----:B------:R-:W-:Y:S01]  /*cd80*/  IMAD.WIDE.U32 R2, R33, UR4, R2 ;  /* 0x0000000421027c25 */ /* 0x000fe2000f8e0002 */
[----:B------:R-:W-:-:S03]  /*cd90*/  ULDC.64 UR4, c[0x0][0x418] ;  /* 0x0001060000047ab9 */ /* 0x000fc60000000a00 */
[----:B------:R-:W-:Y:S01]  /*cda0*/  IMAD.IADD R3, R5, 0x1, R3 ;  /* 0x0000000105037824 */ /* 0x000fe200078e0203 */
[C---:B------:R-:W-:Y:S01]  /*cdb0*/  LEA R4, P0, R2.reuse, UR4, 0x2 ;  /* 0x0000000402047c11 */ /* 0x040fe2000f8010ff */
[----:B------:R-:W-:Y:S01]  /*cdc0*/  IMAD.U32 R8, RZ, RZ, UR46 ;  /* 0x0000002eff087e24 */ /* 0x000fe2000f8e00ff */
[----:B------:R-:W-:Y:S02]  /*cdd0*/  ULDC UR4, c[0x0][0x430] ;  /* 0x00010c0000047ab9 */ /* 0x000fe40000000800 */
[----:B------:R-:W-:-:S06]  /*cde0*/  LEA.HI.X R5, R2, UR5, R3, 0x2, P0 ;  /* 0x0000000502057c11 */ /* 0x000fcc00080f1403 */
[----:B------:R-:W2:Y:S01]  /*cdf0*/  LDG.E R5, desc[UR48][R4.64] ;  /* 0x0000003004057981 */ /* 0x000ea2000c1e1900 */
[----:B------:R-:W-:Y:S01]  /*ce00*/  ISETP.NE.AND P2, PT, R8, 0x3, PT ;  /* 0x000000030800780c */ /* 0x000fe20003f45270 */
[----:B------:R-:W-:Y:S02]  /*ce10*/  VIADD R29, R18, 0x1 ;  /* 0x00000001121d7836 */ /* 0x000fe40000000000 */
[----:B------:R-:W-:-:S03]  /*ce20*/  IMAD.MOV R3, RZ, RZ, -R7 ;  /* 0x000000ffff037224 */ /* 0x000fc600078e0a07 */
[----:B------:R-:W-:Y:S01]  /*ce30*/  ISETP.NE.AND P0, PT, R29, 0x2, PT ;  /* 0x000000021d00780c */ /* 0x000fe20003f05270 */
[----:B------:R-:W-:Y:S02]  /*ce40*/  IMAD.MOV.U32 R2, RZ, RZ, R30 ;  /* 0x000000ffff027224 */ /* 0x000fe400078e001e */
[----:B------:R-:W-:Y:S01]  /*ce50*/  IMAD R6, R3, UR4, R6 ;  /* 0x0000000403067c24 */ /* 0x000fe2000f8e0206 */
[----:B------:R-:W-:Y:S02]  /*ce60*/  SEL R0, RZ, 0x1, P0 ;  /* 0x00000001ff007807 */ /* 0x000fe40000000000 */
[----:B------:R-:W-:Y:S02]  /*ce70*/  SEL R29, R29, RZ, P0 ;  /* 0x000000ff1d1d7207 */ /* 0x000fe40000000000 */
[----:B------:R-:W-:Y:S02]  /*ce80*/  IADD3 R30, R30, -0x1, RZ ;  /* 0xffffffff1e1e7810 */ /* 0x000fe40007ffe0ff */
[----:B------:R-:W-:-:S02]  /*ce90*/  LOP3.LUT R31, R19, R0, RZ, 0x3c, !PT ;  /* 0x00000000131f7212 */ /* 0x000fc400078e3cff */
[----:B------:R-:W-:Y:S02]  /*cea0*/  ISETP.GT.AND P1, PT, R2, RZ, PT ;  /* 0x000000ff0200720c */ /* 0x000fe40003f24270 */
[----:B--2---:R-:W-:Y:S01]  /*ceb0*/  SHF.R.S32.HI R20, RZ, 0x1f, R5 ;  /* 0x0000001fff147819 */ /* 0x004fe20000011405 */
[----:B------:R-:W-:Y:S10]  /*cec0*/  @!P2 BRA `(.L_x_63) ;  /* 0x000000000004a947 */ /* 0x000ff40003800000 */
[----:B------:R-:W-:Y:S01]  /*ced0*/  BPT.TRAP 0x1 ;  /* 0x000000040000795c */ /* 0x000fe20000300000 */
.L_x_63:
[----:B------:R-:W-:Y:S01]  /*cee0*/  LEA R0, R29, UR41, 0x3 ;  /* 0x000000291d007c11 */ /* 0x000fe2000f8e18ff */
[----:B------:R-:W-:Y:S01]  /*cef0*/  BSSY B0, `(.L_x_64) ;  /* 0x0000005000007945 */ /* 0x000fe20003800000 */
[----:B------:R-:W-:Y:S02]  /*cf00*/  SHF.L.U32 R21, R31, 0x1f, RZ ;  /* 0x0000001f1f157819 */ /* 0x000fe400000006ff */
[----:B------:R-:W-:Y:S02]  /*cf10*/  SHF.R.S32.HI R17, RZ, 0x1f, R6 ;  /* 0x0000001fff117819 */ /* 0x000fe40000011406 */
[----:B------:R-:W0:Y:S02]  /*cf20*/  SYNCS.PHASECHK.TRANS64.TRYWAIT P0, [R0+URZ+0x38880], R21 ;  /* 0x03888015000075a7 */ /* 0x000e24000800017f */
[----:B0-----:R-:W-:Y:S05]  /*cf30*/  @!P0 BRA `(.L_x_65) ;  /* 0x0000004000d88947 */ /* 0x001fea0003800000 */
.L_x_164:
[----:B------:R-:W-:Y:S05]  /*cf40*/  BSYNC B0 ;  /* 0x0000000000007941 */ /* 0x000fea0003800000 */
.L_x_64:
[----:B------:R-:W2:Y:S01]  /*cf50*/  LDL R8, [R1+0x4] ;  /* 0x0000040001087983 */ /* 0x000ea20000100800 */
        /* <DEDUP_REMOVED lines=22> */
[----:B------:R-:W1:Y:S01]  /*d0c0*/  SHFL.IDX PT, R14, R10, RZ, 0x181f ;  /* 0x00181fff0a0e7589 */ /* 0x000e6200000e0000 */
[----:B------:R-:W-:-:S03]  /*d0d0*/  VIADD R4, R4, UR41 ;  /* 0x0000002904047c36 */ /* 0x000fc60008000000 */
[----:B------:R-:W2:Y:S04]  /*d0e0*/  SHFL.IDX PT, R3, R7, RZ, 0x181f ;  /* 0x00181fff07037589 */ /* 0x000ea800000e0000 */
[----:B------:R-:W3:Y:S04]  /*d0f0*/  SHFL.IDX PT, R8, R10, 0x1, 0x181f ;  /* 0x00381f000a087f89 */ /* 0x000ee800000e0000 */
[----:B------:R-:W4:Y:S01]  /*d100*/  SHFL.IDX PT, R9, R7, 0x1, 0x181f ;  /* 0x00381f0007097f89 */ /* 0x000f2200000e0000 */
[----:B-1----:R-:W-:-:S03]  /*d110*/  IADD3 R2, P0, R32, R14, RZ ;  /* 0x0000000e20027210 */ /* 0x002fc60007f1e0ff */
[----:B------:R-:W-:Y:S02]  /*d120*/  SHFL.IDX PT, R14, R10, 0x7, 0x181f ;  /* 0x00f81f000a0e7f89 */ /* 0x000fe400000e0000 */
[----:B--2---:R-:W-:Y:S01]  /*d130*/  IMAD.X R3, RZ, RZ, R3, P0 ;  /* 0x000000ffff037224 */ /* 0x004fe200000e0603 */
[----:B---3--:R-:W-:-:S04]  /*d140*/  IADD3 R8, P0, R32, R8, RZ ;  /* 0x0000000820087210 */ /* 0x008fc80007f1e0ff */
[----:B------:R-:W-:Y:S01]  /*d150*/  LDGSTS.E.BYPASS.LTC128B.128 [R4+0x10400], desc[UR48][R2.64], !P3 ;  /* 0x1040000002047fae */ /* 0x000fe2000d901d70 */
[----:B----4-:R-:W-:-:S03]  /*d160*/  IMAD.X R9, RZ, RZ, R9, P0 ;  /* 0x000000ffff097224 */ /* 0x010fc600000e0609 */
[----:B------:R1:W-:Y:S04]  /*d170*/  LDGSTS.E.BYPASS.LTC128B.128 [R4+0x14400], desc[UR48][R2.64+0x80], !P2 ;  /* 0x1440008002047fae */ /* 0x0003e8000d101d70 */
[----:B------:R-:W-:Y:S04]  /*d180*/  LDGSTS.E.BYPASS.LTC128B.128 [R4+0x10c00], desc[UR48][R8.64], !P3 ;  /* 0x10c0000008047fae */ /* 0x000fe8000d901d70 */
[----:B------:R2:W-:Y:S04]  /*d190*/  LDGSTS.E.BYPASS.LTC128B.128 [R4+0x14c00], desc[UR48][R8.64+0x80], !P2 ;  /* 0x14c0008008047fae */ /* 0x0005e8000d101d70 */
[----:B-1----:R-:W1:Y:S04]  /*d1a0*/  SHFL.IDX PT, R2, R10, 0x2, 0x181f ;  /* 0x00581f000a027f89 */ /* 0x002e6800000e0000 */
[----:B------:R-:W3:Y:S04]  /*d1b0*/  SHFL.IDX PT, R3, R7, 0x2, 0x181f ;  /* 0x00581f0007037f89 */ /* 0x000ee800000e0000 */
[----:B--2---:R-:W2:Y:S04]  /*d1c0*/  SHFL.IDX PT, R8, R10, 0x3, 0x181f ;  /* 0x00781f000a087f89 */ /* 0x004ea800000e0000 */
[----:B------:R-:W4:Y:S01]  /*d1d0*/  SHFL.IDX PT, R9, R7, 0x3, 0x181f ;  /* 0x00781f0007097f89 */ /* 0x000f2200000e0000 */
[----:B-1----:R-:W-:-:S05]  /*d1e0*/  IADD3 R2, P0, R32, R2, RZ ;  /* 0x0000000220027210 */ /* 0x002fca0007f1e0ff */
[----:B---3--:R-:W-:Y:S01]  /*d1f0*/  IMAD.X R3, RZ, RZ, R3, P0 ;  /* 0x000000ffff037224 */ /* 0x008fe200000e0603 */
[----:B--2---:R-:W-:-:S04]  /*d200*/  IADD3 R8, P0, R32, R8, RZ ;  /* 0x0000000820087210 */ /* 0x004fc80007f1e0ff */
        /* <DEDUP_REMOVED lines=15> */
[----:B------:R2:W-:Y:S04]  /*d300*/  LDGSTS.E.BYPASS.LTC128B.128 [R4+0x12c00], desc[UR48][R8.64], !P3 ;  /* 0x12c0000008047fae */ /* 0x0005e8000d901d70 */
[----:B------:R2:W-:Y:S04]  /*d310*/  LDGSTS.E.BYPASS.LTC128B.128 [R4+0x16c00], desc[UR48][R8.64+0x80], !P2 ;  /* 0x16c0008008047fae */ /* 0x0005e8000d101d70 */
[----:B-1----:R-:W1:Y:S04]  /*d320*/  SHFL.IDX PT, R2, R10, 0x6, 0x181f ;  /* 0x00d81f000a027f89 */ /* 0x002e6800000e0000 */
[----:B------:R-:W3:Y:S04]  /*d330*/  SHFL.IDX PT, R3, R7, 0x6, 0x181f ;  /* 0x00d81f0007037f89 */ /* 0x000ee800000e0000 */
[----:B------:R-:W4:Y:S01]  /*d340*/  SHFL.IDX PT, R7, R7, 0x7, 0x181f ;  /* 0x00f81f0007077f89 */ /* 0x000f2200000e0000 */
[----:B-1----:R-:W-:-:S05]  /*d350*/  IADD3 R2, P0, R32, R2, RZ ;  /* 0x0000000220027210 */ /* 0x002fca0007f1e0ff */
[----:B---3--:R-:W-:-:S05]  /*d360*/  IMAD.X R3, RZ, RZ, R3, P0 ;  /* 0x000000ffff037224 */ /* 0x008fca00000e0603 */
[----:B------:R2:W-:Y:S04]  /*d370*/  LDGSTS.E.BYPASS.LTC128B.128 [R4+0x13400], desc[UR48][R2.64], !P3 ;  /* 0x1340000002047fae */ /* 0x0005e8000d901d70 */
[----:B----4-:R2:W-:Y:S02]  /*d380*/  LDGSTS.E.BYPASS.LTC128B.128 [R4+0x17400], desc[UR48][R2.64+0x80], !P2 ;  /* 0x1740008002047fae */ /* 0x0105e4000d101d70 */
.L_x_182:
[----:B--2---:R-:W-:-:S05]  /*d390*/  IADD3 R2, P0, R32, R14, RZ ;  /* 0x0000000e20027210 */ /* 0x004fca0007f1e0ff */
        /* <DEDUP_REMOVED lines=8> */
.L_x_67:
[----:B------:R-:W-:Y:S02]  /*d420*/  PLOP3.LUT P2, PT, P2, P0, PT, 0xa2, 0x0 ;  /* 0x000000000000781c */ /* 0x000fe40001741472 */
[----:B------:R-:W-:-:S08]  /*d430*/  @P0 R2UR P2, UR4, R0 ;  /* 0x00000000000402ca */ /* 0x000fd00000040000 */
[----:B------:R-:W-:-:S05]  /*d440*/  @P0 PLOP3.LUT P0, PT, P2, PT, PT, 0x80, 0x0 ;  /* 0x000000000000081c */ /* 0x000fca000170f070 */
[----:B------:R-:W-:Y:S01]  /*d450*/  @!P2 SYNCS.ARRIVE.TRANS64.RED.A0T1 RZ, [UR4+0x38870], RZ ;  /* 0x038870ffffffa9a7 */ /* 0x000fe20008200404 */
[----:B------:R-:W-:Y:S07]  /*d460*/  @!P2 ARRIVES.LDGSTSBAR.64.TRANSCNT [UR4+0x38870] ;  /* 0x03887000ff00a9b0 */ /* 0x000fee0008000a84 */
[----:B------:R-:W-:Y:S05]  /*d470*/  @P0 BRA.U.ANY `(.L_x_67) ;  /* 0xfffffffd00e80947 */ /* 0x000fea000393ffff */
[----:B------:R-:W-:Y:S01]  /*d480*/  NOP ;  /* 0x0000000000007918 */ /* 0x000fe20000000000 */
[----:B-1----:R-:W-:-:S05]  /*d490*/  IMAD.U32 R2, RZ, RZ, UR46 ;  /* 0x0000002eff027e24 */ /* 0x002fca000f8e00ff */
[----:B------:R-:W-:-:S13]  /*d4a0*/  ISETP.NE.AND P3, PT, R2, 0x3, PT ;  /* 0x000000030200780c */ /* 0x000fda0003f65270 */
[----:B------:R-:W-:Y:S05]  /*d4b0*/  @!P3 BRA `(.L_x_68) ;  /* 0x000000000004b947 */ /* 0x000fea0003800000 */
[----:B------:R-:W-:Y:S01]  /*d4c0*/  BPT.TRAP 0x1 ;  /* 0x000000040000795c */ /* 0x000fe20000300000 */
.L_x_68:
[----:B------:R1:W-:Y:S01]  /*d4d0*/  SYNCS.ARRIVE.TRANS64.A1T0 RZ, [R0+URZ+0x38870], RZ ;  /* 0x038870ff00ff79a7 */ /* 0x0003e2000810003f */
[----:B------:R-:W-:Y:S05]  /*d4e0*/  @!P3 BRA `(.L_x_69) ;  /* 0x000000000004b947 */ /* 0x000fea0003800000 */
[----:B------:R-:W-:Y:S01]  /*d4f0*/  BPT.TRAP 0x1 ;  /* 0x000000040000795c */ /* 0x000fe20000300000 */
.L_x_69:
[----:B------:R-:W2:Y:S01]  /*d500*/  SYNCS.PHASECHK.TRANS64.TRYWAIT P0, [R0+URZ+0x38840], R21 ;  /* 0x03884015000075a7 */ /* 0x000ea2000800017f */
[----:B------:R-:W-:Y:S04]  /*d510*/  BSSY B0, `(.L_x_70) ;  /* 0x0000002000007945 */ /* 0x000fe80003800000 */
[----:B--2---:R-:W-:Y:S05]  /*d520*/  @!P0 BRA `(.L_x_71) ;  /* 0x0000004400b08947 */ /* 0x004fea0003800000 */
.L_x_183:
[----:B------:R-:W-:Y:S05]  /*d530*/  BSYNC B0 ;  /* 0x0000000000007941 */ /* 0x000fea0003800000 */
.L_x_70:
[----:B------:R-:W-:Y:S01]  /*d540*/  ULDC.64 UR4, c[0x0][0x300] ;  /* 0x0000c00000047ab9 */ /* 0x000fe20000000a00 */
[----:B------:R-:W-:Y:S01]  /*d550*/  ULDC.64 UR6, c[0x0][0x2e8] ;  /* 0x0000ba0000067ab9 */ /* 0x000fe20000000a00 */
[----:B------:R-:W-:Y:S01]  /*d560*/  IMAD R17, R17, UR4, RZ ;  /* 0x0000000411117c24 */ /* 0x000fe2000f8e02ff */
[----:B------:R-:W-:Y:S01]  /*d570*/  LOP3.LUT P3, RZ, R16, 0x2, RZ, 0xc0, !PT ;  /* 0x0000000210ff7812 */ /* 0x000fe2000786c0ff */
[----:B------:R-:W-:Y:S01]  /*d580*/  IMAD.WIDE.U32 R2, R6, UR4, RZ ;  /* 0x0000000406027c25 */ /* 0x000fe2000f8e00ff */
[----:B------:R-:W-:-:S03]  /*d590*/  LOP3.LUT P2, RZ, R16, 0x1, RZ, 0xc0, !PT ;  /* 0x0000000110ff7812 */ /* 0x000fc6000784c0ff */
[----:B------:R-:W-:Y:S01]  /*d5a0*/  IMAD R17, R6, UR5, R17 ;  /* 0x0000000506117c24 */ /* 0x000fe2000f8e0211 */
[----:B------:R-:W-:Y:S02]  /*d5b0*/  ULDC.64 UR4, c[0x0][0x310] ;  /* 0x0000c40000047ab9 */ /* 0x000fe40000000a00 */
[----:B------:R-:W-:Y:S02]  /*d5c0*/  IMAD R20, R20, UR4, RZ ;  /* 0x0000000414147c24 */ /* 0x000fe4000f8e02ff */
[----:B------:R-:W-:Y:S02]  /*d5d0*/  IMAD.IADD R3, R3, 0x1, R17 ;  /* 0x0000000103037824 */ /* 0x000fe400078e0211 */
[C---:B------:R-:W-:Y:S02]  /*d5e0*/  IMAD R7, R5.reuse, UR5, R20 ;  /* 0x0000000505077c24 */ /* 0x040fe4000f8e0214 */
[----:B------:R-:W-:Y:S01]  /*d5f0*/  IMAD.WIDE.U32 R2, R5, UR4, R2 ;  /* 0x0000000405027c25 */ /* 0x000fe2000f8e0002 */
        /* <DEDUP_REMOVED lines=8> */
[----:B------:R-:W-:Y:S08]  /*d680*/  BRA.DIV UR4, `(.L_x_72) ;  /* 0x00000046046c7947 */ /* 0x000ff0000b800000 */
[----:B------:R-:W3:Y:S04]  /*d690*/  SHFL.IDX PT, R14, R17, RZ, 0x181f ;  /* 0x00181fff110e7589 */ /* 0x000ee800000e0000 */
[----:B------:R-:W4:Y:S04]  /*d6a0*/  SHFL.IDX PT, R3, R5, RZ, 0x181f ;  /* 0x00181fff05037589 */ /* 0x000f2800000e0000 */
[----:B------:R-:W-:Y:S01]  /*d6b0*/  SHFL.IDX PT, R8, R5, 0x2, 0x181f ;  /* 0x00581f0005087f89 */ /* 0x000fe200000e0000 */
[----:B---3--:R-:W-:-:S03]  /*d6c0*/  IADD3 R6, P0, R32, R14, RZ ;  /* 0x0000000e20067210 */ /* 0x008fc60007f1e0ff */
[----:B------:R-:W3:Y:S02]  /*d6d0*/  SHFL.IDX PT, R14, R17, 0x1, 0x181f ;  /* 0x00381f00110e7f89 */ /* 0x000ee400000e0000 */
[----:B----4-:R-:W-:Y:S02]  /*d6e0*/  IMAD.X R7, RZ, RZ, R3, P0 ;  /* 0x000000ffff077224 */ /* 0x010fe400000e0603 */
[----:B------:R-:W4:Y:S04]  /*d6f0*/  SHFL.IDX PT, R3, R5, 0x1, 0x181f ;  /* 0x00381f0005037f89 */ /* 0x000f2800000e0000 */
[----:B------:R-:W-:Y:S04]  /*d700*/  LDGSTS.E.BYPASS.LTC128B.128 [R4+0x28400], desc[UR48][R6.64], !P3 ;  /* 0x2840000006047fae */ /* 0x000fe8000d901d70 */
[----:B------:R5:W-:Y:S01]  /*d710*/  LDGSTS.E.BYPASS.LTC128B.128 [R4+0x2c400], desc[UR48][R6.64+0x80], !P2 ;  /* 0x2c40008006047fae */ /* 0x000be2000d101d70 */
[----:B---3--:R-:W-:-:S03]  /*d720*/  IADD3 R2, P0, R32, R14, RZ ;  /* 0x0000000e20027210 */ /* 0x008fc60007f1e0ff */
[----:B-----5:R-:W-:Y:S04]  /*d730*/  SHFL.IDX PT, R6, R5, 0x4, 0x181f ;  /* 0x00981f0005067f89 */ /* 0x020fe800000e0000 */
[----:B------:R-:W3:Y:S01]  /*d740*/  SHFL.IDX PT, R14, R17, 0x2, 0x181f ;  /* 0x00581f00110e7f89 */ /* 0x000ee200000e0000 */
[----:B----4-:R-:W-:-:S05]  /*d750*/  IMAD.X R3, RZ, RZ, R3, P0 ;  /* 0x000000ffff037224 */ /* 0x010fca00000e0603 */
[----:B------:R-:W-:Y:S04]  /*d760*/  LDGSTS.E.BYPASS.LTC128B.128 [R4+0x28c00], desc[UR48][R2.64], !P3 ;  /* 0x28c0000002047fae */ /* 0x000fe8000d901d70 */
[----:B------:R4:W-:Y:S04]  /*d770*/  LDGSTS.E.BYPASS.LTC128B.128 [R4+0x2cc00], desc[UR48][R2.64+0x80], !P2 ;  /* 0x2cc0008002047fae */ /* 0x0009e8000d101d70 */
[----:B----4-:R-:W-:Y:S01]  /*d780*/  SHFL.IDX PT, R3, R5, 0x5, 0x181f ;  /* 0x00b81f0005037f89 */ /* 0x010fe200000e0000 */
[----:B---3--:R-:W-:-:S03]  /*d790*/  IADD3 R10, P0, R32, R14, RZ ;  /* 0x0000000e200a7210 */ /* 0x008fc60007f1e0ff */
[----:B------:R-:W3:Y:S02]  /*d7a0*/  SHFL.IDX PT, R14, R17, 0x3, 0x181f ;  /* 0x00781f00110e7f89 */ /* 0x000ee400000e0000 */
[----:B------:R-:W-:Y:S02]  /*d7b0*/  IMAD.X R11, RZ, RZ, R8, P0 ;  /* 0x000000ffff0b7224 */ /* 0x000fe400000e0608 */
[----:B------:R-:W4:Y:S04]  /*d7c0*/  SHFL.IDX PT, R8, R5, 0x3, 0x181f ;  /* 0x00781f0005087f89 */ /* 0x000f2800000e0000 */
[----:B------:R0:W-:Y:S04]  /*d7d0*/  LDGSTS.E.BYPASS.LTC128B.128 [R4+0x29400], desc[UR48][R10.64], !P3 ;  /* 0x294000000a047fae */ /* 0x0001e8000d901d70 */
[----:B------:R0:W-:Y:S01]  /*d7e0*/  LDGSTS.E.BYPASS.LTC128B.128 [R4+0x2d400], desc[UR48][R10.64+0x80], !P2 ;  /* 0x2d4000800a047fae */ /* 0x0001e2000d101d70 */
[----:B---3--:R-:W-:-:S03]  /*d7f0*/  IADD3 R12, P0, R32, R14, RZ ;  /* 0x0000000e200c7210 */ /* 0x008fc60007f1e0ff */
[----:B------:R-:W3:Y:S02]  /*d800*/  SHFL.IDX PT, R14, R17, 0x4, 0x181f ;  /* 0x00981f00110e7f89 */ /* 0x000ee400000e0000 */
[----:B----4-:R-:W-:-:S05]  /*d810*/  IMAD.X R13, RZ, RZ, R8, P0 ;  /* 0x000000ffff0d7224 */ /* 0x010fca00000e0608 */
[----:B------:R0:W-:Y:S04]  /*d820*/  LDGSTS.E.BYPASS.LTC128B.128 [R4+0x29c00], desc[UR48][R12.64], !P3 ;  /* 0x29c000000c047fae */ /* 0x0001e8000d901d70 */
[----:B------:R0:W-:Y:S01]  /*d830*/  LDGSTS.E.BYPASS.LTC128B.128 [R4+0x2dc00], desc[UR48][R12.64+0x80], !P2 ;  /* 0x2dc000800c047fae */ /* 0x0001e2000d101d70 */
[----:B---3--:R-:W-:-:S03]  /*d840*/  IADD3 R8, P0, R32, R14, RZ ;  /* 0x0000000e20087210 */ /* 0x008fc60007f1e0ff */
[----:B------:R-:W3:Y:S02]  /*d850*/  SHFL.IDX PT, R14, R17, 0x5, 0x181f ;  /* 0x00b81f00110e7f89 */ /* 0x000ee400000e0000 */
[----:B------:R-:W-:-:S05]  /*d860*/  IMAD.X R9, RZ, RZ, R6, P0 ;  /* 0x000000ffff097224 */ /* 0x000fca00000e0606 */
[----:B------:R0:W-:Y:S04]  /*d870*/  LDGSTS.E.BYPASS.LTC128B.128 [R4+0x2a400], desc[UR48][R8.64], !P3 ;  /* 0x2a40000008047fae */ /* 0x0001e8000d901d70 */
[----:B------:R0:W-:Y:S01]  /*d880*/  LDGSTS.E.BYPASS.LTC128B.128 [R4+0x2e400], desc[UR48][R8.64+0x80], !P2 ;  /* 0x2e40008008047fae */ /* 0x0001e2000d101d70 */
[----:B---3--:R-:W-:-:S03]  /*d890*/  IADD3 R6, P0, R32, R14, RZ ;  /* 0x0000000e20067210 */ /* 0x008fc60007f1e0ff */
[----:B------:R-:W3:Y:S02]  /*d8a0*/  SHFL.IDX PT, R14, R17, 0x6, 0x181f ;  /* 0x00d81f00110e7f89 */ /* 0x000ee400000e0000 */
[----:B------:R-:W-:Y:S02]  /*d8b0*/  IMAD.X R7, RZ, RZ, R3, P0 ;  /* 0x000000ffff077224 */ /* 0x000fe400000e0603 */
[----:B------:R-:W4:Y:S04]  /*d8c0*/  SHFL.IDX PT, R3, R5, 0x6, 0x181f ;  /* 0x00d81f0005037f89 */ /* 0x000f2800000e0000 */
[----:B------:R0:W-:Y:S04]  /*d8d0*/  LDGSTS.E.BYPASS.LTC128B.128 [R4+0x2ac00], desc[UR48][R6.64], !P3 ;  /* 0x2ac0000006047fae */ /* 0x0001e8000d901d70 */
[----:B------:R0:W-:Y:S04]  /*d8e0*/  LDGSTS.E.BYPASS.LTC128B.128 [R4+0x2ec00], desc[UR48][R6.64+0x80], !P2 ;  /* 0x2ec0008006047fae */ /* 0x0001e8000d101d70 */
[----:B------:R-:W0:Y:S01]  /*d8f0*/  SHFL.IDX PT, R5, R5, 0x7, 0x181f ;  /* 0x00f81f0005057f89 */ /* 0x000e2200000e0000 */
[----:B---3--:R-:W-:-:S03]  /*d900*/  IADD3 R2, P0, R32, R14, RZ ;  /* 0x0000000e20027210 */ /* 0x008fc60007f1e0ff */
[----:B------:R3:W0:Y:S02]  /*d910*/  SHFL.IDX PT, R14, R17, 0x7, 0x181f ;  /* 0x00f81f00110e7f89 */ /* 0x00062400000e0000 */
[----:B----4-:R-:W-:-:S05]  /*d920*/  IMAD.X R3, RZ, RZ, R3, P0 ;  /* 0x000000ffff037224 */ /* 0x010fca00000e0603 */
[----:B------:R3:W-:Y:S04]  /*d930*/  LDGSTS.E.BYPASS.LTC128B.128 [R4+0x2b400], desc[UR48][R2.64], !P3 ;  /* 0x2b40000002047fae */ /* 0x0007e8000d901d70 */
[----:B------:R3:W-:Y:S02]  /*d940*/  LDGSTS.E.BYPASS.LTC128B.128 [R4+0x2f400], desc[UR48][R2.64+0x80], !P2 ;  /* 0x2f40008002047fae */ /* 0x0007e4000d101d70 */
.L_x_201:
[----:B0--3--:R-:W-:-:S05]  /*d950*/  IADD3 R2, P0, R32, R14, RZ ;  /* 0x0000000e20027210 */ /* 0x009fca0007f1e0ff */
        /* <DEDUP_REMOVED lines=8> */
.L_x_73:
        /* <DEDUP_REMOVED lines=11> */
.L_x_74:
[----:B------:R1:W-:Y:S02]  /*da90*/  SYNCS.ARRIVE.TRANS64.A1T0 RZ, [R0+URZ+0x38830], RZ ;  /* 0x038830ff00ff79a7 */ /* 0x0003e4000810003f */
[----:B-12---:R-:W-:-:S05]  /*daa0*/  IMAD.U32 R0, RZ, RZ, UR47 ;  /* 0x0000002fff007e24 */ /* 0x006fca000f8e00ff */
[----:B------:R-:W-:-:S13]  /*dab0*/  ISETP.NE.AND P0, PT, R0, 0x3, PT ;  /* 0x000000030000780c */ /* 0x000fda0003f05270 */
[----:B------:R-:W-:Y:S05]  /*dac0*/  @!P0 BRA `(.L_x_75) ;  /* 0x0000000000048947 */ /* 0x000fea0003800000 */
[----:B------:R-:W-:Y:S01]  /*dad0*/  BPT.TRAP 0x1 ;  /* 0x000000040000795c */ /* 0x000fe20000300000 */
.L_x_75:
[----:B------:R-:W-:Y:S01]  /*dae0*/  LOP3.LUT R0, R19, 0x1, RZ, 0x3c, !PT ;  /* 0x0000000113007812 */ /* 0x000fe200078e3cff */
[----:B------:R-:W-:Y:S01]  /*daf0*/  BSSY B0, `(.L_x_76) ;  /* 0x0000005000007945 */ /* 0x000fe20003800000 */
[----:B------:R-:W-:Y:S02]  /*db00*/  LEA R17, R18, UR41, 0x3 ;  /* 0x0000002912117c11 */ /* 0x000fe4000f8e18ff */
[----:B------:R-:W-:-:S04]  /*db10*/  SHF.L.U32 R0, R0, 0x1f, RZ ;  /* 0x0000001f00007819 */ /* 0x000fc800000006ff */
[----:B------:R-:W0:Y:S02]  /*db20*/  SYNCS.PHASECHK.TRANS64.TRYWAIT P2, [R17+URZ+0x38870], R0 ;  /* 0x03887000110075a7 */ /* 0x000e24000804017f */
[----:B0-----:R-:W-:Y:S05]  /*db30*/  @!P2 BRA `(.L_x_77) ;  /* 0x000000480064a947 */ /* 0x001fea0003800000 */
.L_x_202:
[----:B------:R-:W-:Y:S05]  /*db40*/  BSYNC B0 ;  /* 0x0000000000007941 */ /* 0x000fea0003800000 */
.L_x_76:
[----:B------:R-:W-:-:S05]  /*db50*/  IMAD.U32 R2, RZ, RZ, UR46 ;  /* 0x0000002eff027e24 */ /* 0x000fca000f8e00ff */
[----:B------:R-:W-:-:S13]  /*db60*/  ISETP.NE.AND P2, PT, R2, 0x3, PT ;  /* 0x000000030200780c */ /* 0x000fda0003f45270 */
[----:B------:R-:W-:Y:S05]  /*db70*/  @!P2 BRA `(.L_x_78) ;  /* 0x000000000004a947 */ /* 0x000fea0003800000 */
[----:B------:R-:W-:Y:S01]  /*db80*/  BPT.TRAP 0x1 ;  /* 0x000000040000795c */ /* 0x000fe20000300000 */
.L_x_78:
[----:B0-----:R-:W-:Y:S01]  /*db90*/  SHF.L.U32 R0, R19, 0x1f, RZ ;  /* 0x0000001f13007819 */ /* 0x001fe200000006ff */
[----:B------:R-:W-:-:S03]  /*dba0*/  IMAD.SHL.U32 R2, R18, 0x8000, RZ ;  /* 0x0000800012027824 */ /* 0x000fc600078e00ff */
[----:B------:R-:W0:Y:S02]  /*dbb0*/  SYNCS.PHASECHK.TRANS64.TRYWAIT P2, [R17+URZ+0x38860], R0 ;  /* 0x03886000110075a7 */ /* 0x000e24000804017f */
[----:B0-----:R-:W-:Y:S05]  /*dbc0*/  @!P2 BRA `(.L_x_79) ;  /* 0x000000480054a947 */ /* 0x001fea0003800000 */
.L_x_203:
[----:B------:R-:W2:Y:S04]  /*dbd0*/  LDL R3, [R1+0x10] ;  /* 0x0000100001037983 */ /* 0x000ea80000100800 */
[----:B------:R-:W3:Y:S01]  /*dbe0*/  LDL R18, [R1+0xc] ;  /* 0x00000c0001127983 */ /* 0x000ee20000100800 */
[----:B------:R-:W-:Y:S05]  /*dbf0*/  WARPSYNC.ALL ;  /* 0x0000000000007948 */ /* 0x000fea0003800000 */
[----:B------:R-:W-:-:S05]  /*dc00*/  IMAD.U32 R19, RZ, RZ, UR46 ;  /* 0x0000002eff137e24 */ /* 0x000fca000f8e00ff */
[----:B------:R-:W-:Y:S02]  /*dc10*/  ISETP.NE.AND P2, PT, R19, 0x3, PT ;  /* 0x000000031300780c */ /* 0x000fe40003f45270 */
[----:B--2---:R-:W-:-:S04]  /*dc20*/  LOP3.LUT R3, R2, R3, RZ, 0xfc, !PT ;  /* 0x0000000302037212 */ /* 0x004fc800078efcff */
[----:B------:R-:W-:Y:S01]  /*dc30*/  IADD3 R5, R3, UR41, RZ ;  /* 0x0000002903057c10 */ /* 0x000fe2000fffe0ff */
[----:B------:R-:W1:Y:S01]  /*dc40*/  LDSM.16.MT88.4 R12, [R3+UR41+0x10400] ;  /* 0x01040029030c783b */ /* 0x000e620008004200 */
[----:B---3--:R-:W-:-:S03]  /*dc50*/  IADD3 R2, R2, UR41, R18 ;  /* 0x0000002902027c10 */ /* 0x008fc6000fffe012 */
[----:B0-----:R-:W-:Y:S01]  /*dc60*/  IMAD.IADD R0, R36, 0x1, R5 ;  /* 0x0000000124007824 */ /* 0x001fe200078e0205 */
[----:B------:R-:W-:-:S04]  /*dc70*/  IADD3 R18, R34, 0x400, R2 ;  /* 0x0000040022127810 */ /* 0x000fc80007ffe002 */
[----:B------:R-:W0:Y:S01]  /*dc80*/  LDSM.16.MT88.4 R4, [R0+0x10400] ;  /* 0x010400000004783b */ /* 0x000e220000004200 */
[C-C-:B-1----:R-:W-:Y:S02]  /*dc90*/  PRMT R8, R12.reuse, 0x6420, R13.reuse ;  /* 0x000064200c087816 */ /* 0x142fe4000000000d */
[----:B------:R-:W-:Y:S02]  /*dca0*/  PRMT R9, R12, 0x7531, R13 ;  /* 0x000075310c097816 */ /* 0x000fe4000000000d */
[C-C-:B------:R-:W-:Y:S02]  /*dcb0*/  PRMT R10, R14.reuse, 0x6420, R15.reuse ;  /* 0x000064200e0a7816 */ /* 0x140fe4000000000f */
[----:B------:R-:W-:Y:S02]  /*dcc0*/  PRMT R11, R14, 0x7531, R15 ;  /* 0x000075310e0b7816 */ /* 0x000fe4000000000f */
[C-C-:B0-----:R-:W-:Y:S02]  /*dcd0*/  PRMT R20, R4.reuse, 0x6420, R5.reuse ;  /* 0x0000642004147816 */ /* 0x141fe40000000005 */
[----:B------:R-:W-:Y:S01]  /*dce0*/  PRMT R21, R4, 0x7531, R5 ;  /* 0x0000753104157816 */ /* 0x000fe20000000005 */
[----:B------:R-:W-:Y:S01]  /*dcf0*/  STSM.16.M88.4 [R2+0x400], R8 ;  /* 0x0004000802007844 */ /* 0x000fe20000000200 */
[----:B------:R-:W-:-:S02]  /*dd00*/  PRMT R22, R6, 0x6420, R7 ;  /* 0x0000642006167816 */ /* 0x000fc40000000007 */
[----:B------:R-:W-:-:S05]  /*dd10*/  PRMT R23, R6, 0x7531, R7 ;  /* 0x0000753106177816 */ /* 0x000fca0000000007 */
[----:B------:R-:W-:Y:S04]  /*dd20*/  STSM.16.M88.4 [R2+0x2400], R20 ;  /* 0x0024001402007844 */ /* 0x000fe80000000200 */
[----:B------:R-:W0:Y:S04]  /*dd30*/  LDSM.16.MT88.4 R4, [R3+UR41+0x14400] ;  /* 0x014400290304783b */ /* 0x000e280008004200 */
[----:B------:R-:W1:Y:S01]  /*dd40*/  LDSM.16.MT88.4 R8, [R0+0x14400] ;  /* 0x014400000008783b */ /* 0x000e620000004200 */
[C-C-:B0-----:R-:W-:Y:S02]  /*dd50*/  PRMT R12, R4.reuse, 0x6420, R5.reuse ;  /* 0x00006420040c7816 */ /* 0x141fe40000000005 */
[----:B------:R-:W-:-:S02]  /*dd60*/  PRMT R13, R4, 0x7531, R5 ;  /* 0x00007531040d7816 */ /* 0x000fc40000000005 */
[C-C-:B------:R-:W-:Y:S02]  /*dd70*/  PRMT R14, R6.reuse, 0x6420, R7.reuse ;  /* 0x00006420060e7816 */ /* 0x140fe40000000007 */
[----:B------:R-:W-:Y:S02]  /*dd80*/  PRMT R15, R6, 0x7531, R7 ;  /* 0x00007531060f7816 */ /* 0x000fe40000000007 */
[C-C-:B-1----:R-:W-:Y:S02]  /*dd90*/  PRMT R24, R8.reuse, 0x6420, R9.reuse ;  /* 0x0000642008187816 */ /* 0x142fe40000000009 */
[----:B------:R-:W-:Y:S01]  /*dda0*/  PRMT R25, R8, 0x7531, R9 ;  /* 0x0000753108197816 */ /* 0x000fe20000000009 */
[----:B------:R-:W-:Y:S01]  /*ddb0*/  STSM.16.M88.4 [R2+0x4400], R12 ;  /* 0x0044000c02007844 */ /* 0x000fe20000000200 */
[C-C-:B------:R-:W-:Y:S02]  /*ddc0*/  PRMT R26, R10.reuse, 0x6420, R11.reuse ;  /* 0x000064200a1a7816 */ /* 0x140fe4000000000b */
[----:B------:R-:W-:-:S05]  /*ddd0*/  PRMT R27, R10, 0x7531, R11 ;  /* 0x000075310a1b7816 */ /* 0x000fca000000000b */
[----:B------:R0:W-:Y:S04]  /*dde0*/  STSM.16.M88.4 [R2+0x6400], R24 ;  /* 0x0064001802007844 */ /* 0x0001e80000000200 */
[----:B------:R-:W1:Y:S04]  /*ddf0*/  LDSM.16.MT88.4 R4, [R3+UR41+0x11400] ;  /* 0x011400290304783b */ /* 0x000e680008004200 */
[----:B------:R-:W2:Y:S01]  /*de00*/  LDSM.16.MT88.4 R8, [R0+0x11400] ;  /* 0x011400000008783b */ /* 0x000ea20000004200 */
[----:B0-----:R-:W-:Y:S02]  /*de10*/  IADD3 R2, R36, 0x400, R2 ;  /* 0x0000040024027810 */ /* 0x001fe40007ffe002 */
[----:B-1----:R-:W-:-:S02]  /*de20*/  PRMT R12, R4, 0x6420, R5 ;  /* 0x00006420040c7816 */ /* 0x002fc40000000005 */
[----:B------:R-:W-:Y:S02]  /*de30*/  PRMT R13, R4, 0x7531, R5 ;  /* 0x00007531040d7816 */ /* 0x000fe40000000005 */
[C-C-:B------:R-:W-:Y:S02]  /*de40*/  PRMT R14, R6.reuse, 0x6420, R7.reuse ;  /* 0x00006420060e7816 */ /* 0x140fe40000000007 */
[----:B------:R-:W-:Y:S02]  /*de50*/  PRMT R15, R6, 0x7531, R7 ;  /* 0x00007531060f7816 */ /* 0x000fe40000000007 */
[C-C-:B--2---:R-:W-:Y:S02]  /*de60*/  PRMT R20, R8.reuse, 0x6420, R9.reuse ;  /* 0x0000642008147816 */ /* 0x144fe40000000009 */
[----:B------:R-:W-:Y:S01]  /*de70*/  PRMT R21, R8, 0x7531, R9 ;  /* 0x0000753108157816 */ /* 0x000fe20000000009 */
[----:B------:R-:W-:Y:S01]  /*de80*/  STSM.16.M88.4 [R18], R12 ;  /* 0x0000000c12007844 */ /* 0x000fe20000000200 */
        /* <DEDUP_REMOVED lines=23> */
[----:B------:R-:W-:Y:S01]  /*e000*/  STSM.16.M88.4 [R2], R12 ;  /* 0x0000000c02007844 */ /* 0x000fe20000000200 */
        /* <DEDUP_REMOVED lines=17> */
[----:B0-----:R-:W-:Y:S01]  /*e120*/  IMAD.IADD R2, R34, 0x1, R2 ;  /* 0x0000000122027824 */ /* 0x001fe200078e0202 */
        /* <DEDUP_REMOVED lines=18> */
[----:B------:R0:W-:Y:S01]  /*e250*/  STSM.16.M88.4 [R2+0x4000], R12 ;  /* 0x0040000c02007844 */ /* 0x0001e20000000200 */
[C-C-:B------:R-:W-:Y:S02]  /*e260*/  PRMT R6, R10.reuse, 0x6420, R11.reuse ;  /* 0x000064200a067816 */ /* 0x140fe4000000000b */
[----:B------:R-:W-:-:S05]  /*e270*/  PRMT R7, R10, 0x7531, R11 ;  /* 0x000075310a077816 */ /* 0x000fca000000000b */
[----:B------:R0:W-:Y:S01]  /*e280*/  STSM.16.M88.4 [R2+0x6000], R4 ;  /* 0x0060000402007844 */ /* 0x0001e20000000200 */
[----:B------:R-:W-:Y:S01]  /*e290*/  @!PT LDS RZ, [RZ] ;  /* 0x00000000fffff984 */ /* 0x000fe20000000800 */
[----:B------:R-:W-:Y:S01]  /*e2a0*/  @!PT LDS RZ, [RZ] ;  /* 0x00000000fffff984 */ /* 0x000fe20000000800 */
[----:B------:R-:W-:Y:S01]  /*e2b0*/  @!PT LDS RZ, [RZ] ;  /* 0x00000000fffff984 */ /* 0x000fe20000000800 */
[----:B------:R-:W-:Y:S01]  /*e2c0*/  @!PT LDS RZ, [RZ] ;  /* 0x00000000fffff984 */ /* 0x000fe20000000800 */
[----:B------:R1:W-:Y:S06]  /*e2d0*/  MEMBAR.ALL.CTA ;  /* 0x0000000000007992 */ /* 0x0003ec0000008000 */
[----:B-1----:R-:W1:Y:S01]  /*e2e0*/  FENCE.VIEW.ASYNC.S ;  /* 0x00000000000073c6 */ /* 0x002e620000000000 */
[----:B------:R-:W-:Y:S05]  /*e2f0*/  @!P2 BRA `(.L_x_80) ;  /* 0x000000000004a947 */ /* 0x000fea0003800000 */
[----:B------:R-:W-:Y:S01]  /*e300*/  BPT.TRAP 0x1 ;  /* 0x000000040000795c */ /* 0x000fe20000300000 */
.L_x_80:
[----:B-1----:R1:W-:Y:S01]  /*e310*/  SYNCS.ARRIVE.TRANS64.A1T0 RZ, [R17+URZ+0x38850], RZ ;  /* 0x038850ff11ff79a7 */ /* 0x0023e2000810003f */
[----:B------:R-:W-:Y:S06]  /*e320*/  BAR.SYNC.DEFER_BLOCKING 0x2, 0x80 ;  /* 0x0082000000007b1d */ /* 0x000fec0000010000 */
[----:B------:R-:W-:Y:S05]  /*e330*/  @!P0 BRA `(.L_x_81) ;  /* 0x0000000000048947 */ /* 0x000fea0003800000 */
[----:B------:R-:W-:Y:S01]  /*e340*/  BPT.TRAP 0x1 ;  /* 0x000000040000795c */ /* 0x000fe20000300000 */
.L_x_81:
[----:B-1----:R-:W-:Y:S02]  /*e350*/  VIADD R17, R17, 0x38880 ;  /* 0x0003888011117836 */ /* 0x002fe40000000000 */
[----:B------:R-:W-:Y:S02]  /*e360*/  IMAD.U32 R0, RZ, RZ, UR45 ;  /* 0x0000002dff007e24 */ /* 0x000fe4000f8e00ff */
[----:B------:R-:W-:Y:S02]  /*e370*/  IMAD.MOV.U32 R19, RZ, RZ, R31 ;  /* 0x000000ffff137224 */ /* 0x000fe400078e001f */
[----:B------:R-:W-:Y:S01]  /*e380*/  IMAD.MOV.U32 R18, RZ, RZ, R29 ;  /* 0x000000ffff127224 */ /* 0x000fe200078e001d */
[----:B------:R-:W-:-:S04]  /*e390*/  PRMT R17, R0, 0x654, R17 ;  /* 0x0000065400117816 */ /* 0x000fc80000000011 */
[----:B------:R1:W-:Y:S01]  /*e3a0*/  SYNCS.ARRIVE.TRANS64.RED.A1T0 RZ, [R17+URZ], RZ ;  /* 0x000000ff11ff79a7 */ /* 0x0003e2000810043f */
[----:B------:R-:W-:Y:S05]  /*e3b0*/  @P1 BRA `(.L_x_82) ;  /* 0xffffffe800281947 */ /* 0x000fea000383ffff */
.L_x_62:
[----:B0-----:R-:W-:-:S05]  /*e3c0*/  IMAD.U32 R0, RZ, RZ, UR47 ;  /* 0x0000002fff007e24 */ /* 0x001fca000f8e00ff */
[----:B------:R-:W-:-:S13]  /*e3d0*/  ISETP.NE.AND P0, PT, R0, 0x3, PT ;  /* 0x000000030000780c */ /* 0x000fda0003f05270 */
[----:B------:R-:W-:Y:S05]  /*e3e0*/  @!P0 BRA `(.L_x_83) ;  /* 0x0000000000048947 */ /* 0x000fea0003800000 */
[----:B------:R-:W-:Y:S01]  /*e3f0*/  BPT.TRAP 0x1 ;  /* 0x000000040000795c */ /* 0x000fe20000300000 */
.L_x_83:
[----:B------:R-:W-:Y:S01]  /*e400*/  LOP3.LUT R3, R31, 0x1, RZ, 0x3c, !PT ;  /* 0x000000011f037812 */ /* 0x000fe200078e3cff */
[----:B------:R-:W-:Y:S01]  /*e410*/  BSSY B0, `(.L_x_84) ;  /* 0x0000005000007945 */ /* 0x000fe20003800000 */
[----:B------:R-:W-:Y:S02]  /*e420*/  LEA R18, R29, UR41, 0x3 ;  /* 0x000000291d127c11 */ /* 0x000fe4000f8e18ff */
[----:B------:R-:W-:-:S04]  /*e430*/  SHF.L.U32 R3, R3, 0x1f, RZ ;  /* 0x0000001f03037819 */ /* 0x000fc800000006ff */
[----:B------:R-:W0:Y:S02]  /*e440*/  SYNCS.PHASECHK.TRANS64.TRYWAIT P1, [R18+URZ+0x38870], R3 ;  /* 0x03887003120075a7 */ /* 0x000e24000802017f */
[----:B0-----:R-:W-:Y:S05]  /*e450*/  @!P1 BRA `(.L_x_85) ;  /* 0x0000004000449947 */ /* 0x001fea0003800000 */
.L_x_204:
[----:B------:R-:W-:Y:S05]  /*e460*/  BSYNC B0 ;  /* 0x0000000000007941 */ /* 0x000fea0003800000 */
.L_x_84:
[----:B------:R-:W-:-:S05]  /*e470*/  IMAD.U32 R0, RZ, RZ, UR46 ;  /* 0x0000002eff007e24 */ /* 0x000fca000f8e00ff */
[----:B------:R-:W-:-:S13]  /*e480*/  ISETP.NE.AND P1, PT, R0, 0x3, PT ;  /* 0x000000030000780c */ /* 0x000fda0003f25270 */
[----:B------:R-:W-:Y:S05]  /*e490*/  @!P1 BRA `(.L_x_86) ;  /* 0x0000000000049947 */ /* 0x000fea0003800000 */
[----:B------:R-:W-:Y:S01]  /*e4a0*/  BPT.TRAP 0x1 ;  /* 0x000000040000795c */ /* 0x000fe20000300000 */
.L_x_86:
[----:B------:R-:W2:Y:S01]  /*e4b0*/  LDL R0, [R1+0x10] ;  /* 0x0000100001007983 */ /* 0x000ea20000100800 */
[----:B------:R-:W-:Y:S01]  /*e4c0*/  SHF.L.U32 R5, R31, 0x1f, RZ ;  /* 0x0000001f1f057819 */ /* 0x000fe200000006ff */
[----:B0-----:R-:W-:-:S03]  /*e4d0*/  IMAD.SHL.U32 R3, R29, 0x8000, RZ ;  /* 0x000080001d037824 */ /* 0x001fc600078e00ff */
[----:B------:R-:W0:Y:S02]  /*e4e0*/  SYNCS.PHASECHK.TRANS64.TRYWAIT P1, [R18+URZ+0x38860], R5 ;  /* 0x03886005120075a7 */ /* 0x000e24000802017f */
[----:B--2---:R-:W-:Y:S01]  /*e4f0*/  LOP3.LUT R0, R3, R0, RZ, 0xfc, !PT ;  /* 0x0000000003007212 */ /* 0x004fe200078efcff */
[----:B0-----:R-:W-:Y:S06]  /*e500*/  @!P1 BRA `(.L_x_87) ;  /* 0x00000040002c9947 */ /* 0x001fec0003800000 */
.L_x_205:
[----:B-1----:R-:W2:Y:S01]  /*e510*/  LDL R17, [R1+0xc] ;  /* 0x00000c0001117983 */ /* 0x002ea20000100800 */
[----:B------:R-:W-:Y:S01]  /*e520*/  VIADD R9, R0, UR41 ;  /* 0x0000002900097c36 */ /* 0x000fe20008000000 */
[----:B------:R-:W-:Y:S05]  /*e530*/  WARPSYNC.ALL ;  /* 0x0000000000007948 */ /* 0x000fea0003800000 */
[----:B------:R-:W-:Y:S01]  /*e540*/  IMAD.IADD R2, R36, 0x1, R9 ;  /* 0x0000000124027824 */ /* 0x000fe200078e0209 */
[----:B0-----:R-:W0:Y:S01]  /*e550*/  LDSM.16.MT88.4 R4, [R0+UR41+0x10400] ;  /* 0x010400290004783b */ /* 0x001e220008004200 */
[----:B------:R-:W-:-:S03]  /*e560*/  IMAD.U32 R19, RZ, RZ, UR46 ;  /* 0x0000002eff137e24 */ /* 0x000fc6000f8e00ff */
[----:B------:R-:W1:Y:S02]  /*e570*/  LDSM.16.MT88.4 R8, [R2+0x10400] ;  /* 0x010400000208783b */ /* 0x000e640000004200 */
[----:B------:R-:W-:Y:S02]  /*e580*/  ISETP.NE.AND P1, PT, R19, 0x3, PT ;  /* 0x000000031300780c */ /* 0x000fe40003f25270 */
[C-C-:B0-----:R-:W-:Y:S02]  /*e590*/  PRMT R12, R4.reuse, 0x6420, R5.reuse ;  /* 0x00006420040c7816 */ /* 0x141fe40000000005 */
[----:B------:R-:W-:Y:S02]  /*e5a0*/  PRMT R13, R4, 0x7531, R5 ;  /* 0x00007531040d7816 */ /* 0x000fe40000000005 */
[C-C-:B------:R-:W-:Y:S02]  /*e5b0*/  PRMT R14, R6.reuse, 0x6420, R7.reuse ;  /* 0x00006420060e7816 */ /* 0x140fe40000000007 */
[----:B------:R-:W-:-:S02]  /*e5c0*/  PRMT R15, R6, 0x7531, R7 ;  /* 0x00007531060f7816 */ /* 0x000fc40000000007 */
[C-C-:B-1----:R-:W-:Y:S02]  /*e5d0*/  PRMT R4, R8.reuse, 0x6420, R9.reuse ;  /* 0x0000642008047816 */ /* 0x142fe40000000009 */
[----:B------:R-:W-:Y:S02]  /*e5e0*/  PRMT R5, R8, 0x7531, R9 ;  /* 0x0000753108057816 */ /* 0x000fe40000000009 */
[C-C-:B------:R-:W-:Y:S02]  /*e5f0*/  PRMT R6, R10.reuse, 0x6420, R11.reuse ;  /* 0x000064200a067816 */ /* 0x140fe4000000000b */
[----:B------:R-:W-:Y:S02]  /*e600*/  PRMT R7, R10, 0x7531, R11 ;  /* 0x000075310a077816 */ /* 0x000fe4000000000b */
[----:B--2---:R-:W-:-:S04]  /*e610*/  IADD3 R3, R3, UR41, R17 ;  /* 0x0000002903037c10 */ /* 0x004fc8000fffe011 */
[----:B------:R-:W-:Y:S01]  /*e620*/  IADD3 R17, R34, 0x400, R3 ;  /* 0x0000040022117810 */ /* 0x000fe20007ffe003 */
[----:B------:R-:W-:Y:S04]  /*e630*/  STSM.16.M88.4 [R3+0x400], R12 ;  /* 0x0004000c03007844 */ /* 0x000fe80000000200 */
[----:B------:R-:W-:Y:S04]  /*e640*/  STSM.16.M88.4 [R3+0x2400], R4 ;  /* 0x0024000403007844 */ /* 0x000fe80000000200 */
[----:B------:R-:W0:Y:S04]  /*e650*/  LDSM.16.MT88.4 R4, [R0+UR41+0x14400] ;  /* 0x014400290004783b */ /* 0x000e280008004200 */
[----:B------:R-:W1:Y:S01]  /*e660*/  LDSM.16.MT88.4 R8, [R2+0x14400] ;  /* 0x014400000208783b */ /* 0x000e620000004200 */
[----:B0-----:R-:W-:-:S02]  /*e670*/  PRMT R12, R4, 0x6420, R5 ;  /* 0x00006420040c7816 */ /* 0x001fc40000000005 */
[----:B------:R-:W-:Y:S02]  /*e680*/  PRMT R13, R4, 0x7531, R5 ;  /* 0x00007531040d7816 */ /* 0x000fe40000000005 */
[C-C-:B------:R-:W-:Y:S02]  /*e690*/  PRMT R14, R6.reuse, 0x6420, R7.reuse ;  /* 0x00006420060e7816 */ /* 0x140fe40000000007 */
[----:B------:R-:W-:Y:S02]  /*e6a0*/  PRMT R15, R6, 0x7531, R7 ;  /* 0x00007531060f7816 */ /* 0x000fe40000000007 */
[C-C-:B-1----:R-:W-:Y:S02]  /*e6b0*/  PRMT R4, R8.reuse, 0x6420, R9.reuse ;  /* 0x0000642008047816 */ /* 0x142fe40000000009 */
[----:B------:R-:W-:Y:S01]  /*e6c0*/  PRMT R5, R8, 0x7531, R9 ;  /* 0x0000753108057816 */ /* 0x000fe20000000009 */
[----:B------:R-:W-:Y:S01]  /*e6d0*/  STSM.16.M88.4 [R3+0x4400], R12 ;  /* 0x0044000c03007844 */ /* 0x000fe20000000200 */
[----:B------:R-:W-:-:S02]  /*e6e0*/  PRMT R6, R10, 0x6420, R11 ;  /* 0x000064200a067816 */ /* 0x000fc4000000000b */
        /* <DEDUP_REMOVED lines=84> */
.L_x_88:
[----:B-1----:R1:W-:Y:S01]  /*ec30*/  SYNCS.ARRIVE.TRANS64.A1T0 RZ, [R18+URZ+0x38850], RZ ;  /* 0x038850ff12ff79a7 */ /* 0x0023e2000810003f */
[----:B------:R-:W-:Y:S06]  /*ec40*/  BAR.SYNC.DEFER_BLOCKING 0x2, 0x80 ;  /* 0x0082000000007b1d */ /* 0x000fec0000010000 */
[----:B------:R-:W-:Y:S05]  /*ec50*/  @!P0 BRA `(.L_x_89) ;  /* 0x0000000000048947 */ /* 0x000fea0003800000 */
[----:B------:R-:W-:Y:S01]  /*ec60*/  BPT.TRAP 0x1 ;  /* 0x000000040000795c */ /* 0x000fe20000300000 */
.L_x_89:
[----:B------:R-:W2:Y:S01]  /*ec70*/  LDC R2, c[0x0][0xc34] ;  /* 0x00030d00ff027b82 */ /* 0x000ea20000000800 */
[----:B------:R-:W-:Y:S01]  /*ec80*/  VIADD R29, R29, 0x1 ;  /* 0x000000011d1d7836 */ /* 0x000fe20000000000 */
[----:B------:R-:W-:Y:S01]  /*ec90*/  UIADD3 UR37, UR50, UR37, URZ ;  /* 0x0000002532257290 */ /* 0x000fe2000fffe03f */
[----:B-1----:R-:W-:Y:S01]  /*eca0*/  VIADD R18, R18, 0x38880 ;  /* 0x0003888012127836 */ /* 0x002fe20000000000 */
[----:B------:R-:W-:Y:S01]  /*ecb0*/  UIADD3 UR36, UR36, 0x1, URZ ;  /* 0x0000000124247890 */ /* 0x000fe2000fffe03f */
[----:B0-----:R-:W-:Y:S01]  /*ecc0*/  IMAD.U32 R3, RZ, RZ, UR45 ;  /* 0x0000002dff037e24 */ /* 0x001fe2000f8e00ff */
[----:B------:R-:W-:-:S04]  /*ecd0*/  ISETP.NE.AND P0, PT, R29, 0x2, PT ;  /* 0x000000021d00780c */ /* 0x000fc80003f05270 */
[----:B------:R-:W-:Y:S02]  /*ece0*/  SEL R29, R29, RZ, P0 ;  /* 0x000000ff1d1d7207 */ /* 0x000fe40000000000 */
[----:B------:R-:W-:Y:S02]  /*ecf0*/  SEL R0, RZ, 0x1, P0 ;  /* 0x00000001ff007807 */ /* 0x000fe40000000000 */
[----:B------:R-:W-:Y:S02]  /*ed00*/  PRMT R18, R3, 0x654, R18 ;  /* 0x0000065403127816 */ /* 0x000fe40000000012 */
[----:B------:R-:W-:Y:S02]  /*ed10*/  LOP3.LUT R31, R31, R0, RZ, 0x3c, !PT ;  /* 0x000000001f1f7212 */ /* 0x000fe400078e3cff */
[----:B------:R0:W-:Y:S01]  /*ed20*/  SYNCS.ARRIVE.TRANS64.RED.A1T0 RZ, [R18+URZ], RZ ;  /* 0x000000ff12ff79a7 */ /* 0x0001e2000810043f */
[----:B--2---:R-:W-:-:S13]  /*ed30*/  ISETP.LE.AND P0, PT, R2, UR37, PT ;  /* 0x0000002502007c0c */ /* 0x004fda000bf03270 */
[----:B0-----:R-:W-:Y:S05]  /*ed40*/  @!P0 BRA `(.L_x_90) ;  /* 0xffffffb800d48947 */ /* 0x001fea000383ffff */
[----:B------:R-:W-:-:S12]  /*ed50*/  ULOP3.LUT UR36, UR36, 0x1, URZ, 0xc, !UPT ;  /* 0x0000000124247892 */ /* 0x000fd8000f8e0c3f */
.L_x_40:
[----:B------:R-:W0:Y:S01]  /*ed60*/  S2R R3, SR_CgaCtaId ;  /* 0x0000000000037919 */ /* 0x000e220000008800 */
[----:B------:R-:W-:Y:S01]  /*ed70*/  MOV R0, 0x400 ;  /* 0x0000040000007802 */ /* 0x000fe20000000f00 */
[----:B------:R-:W-:-:S03]  /*ed80*/  IMAD.U32 R2, RZ, RZ, UR36 ;  /* 0x00000024ff027e24 */ /* 0x000fc6000f8e00ff */
[----:B0-----:R-:W-:Y:S02]  /*ed90*/  LEA R4, R3, R0, 0x18 ;  /* 0x0000000003047211 */ /* 0x001fe400078ec0ff */
[----:B------:R-:W-:-:S04]  /*eda0*/  SHF.L.U32 R0, R2, 0x1f, RZ ;  /* 0x0000001f02007819 */ /* 0x000fc800000006ff */
[----:B------:R-:W0:Y:S02]  /*edb0*/  SYNCS.PHASECHK.TRANS64.TRYWAIT P0, [R4+URZ+0x38820], R0 ;  /* 0x03882000040075a7 */ /* 0x000e24000800017f */
[----:B0-----:R-:W-:Y:S05]  /*edc0*/  @!P0 BRA `(.L_x_91) ;  /* 0x0000003800108947 */ /* 0x001fea0003800000 */
.L_x_206:
[----:B------:R-:W1:Y:S02]  /*edd0*/  S2R R2, SR_TID.X ;  /* 0x0000000000027919 */ /* 0x000e640000002100 */
[----:B-1----:R-:W-:-:S04]  /*ede0*/  SHF.R.U32.HI R2, RZ, 0x5, R2 ;  /* 0x00000005ff027819 */ /* 0x002fc80000011602 */
[----:B------:R-:W-:-:S05]  /*edf0*/  LOP3.LUT R2, R2, 0x3, RZ, 0xc0, !PT ;  /* 0x0000000302027812 */ /* 0x000fca00078ec0ff */
[----:B0-----:R-:W0:Y:S02]  /*ee00*/  SHFL.IDX PT, R0, R2, RZ, 0x1f ;  /* 0x00001fff02007589 */ /* 0x001e2400000e0000 */
[----:B0-----:R-:W-:-:S13]  /*ee10*/  ISETP.NE.AND P0, PT, R0, RZ, PT ;  /* 0x000000ff0000720c */ /* 0x001fda0003f05270 */
[----:B------:R-:W-:Y:S05]  /*ee20*/  @P0 EXIT ;  /* 0x000000000000094d */ /* 0x000fea0003800000 */
[----:B------:R-:W-:Y:S01]  /*ee30*/  ELECT P0, URZ, PT ;  /* 0x00000000003f782f */ /* 0x000fe20003800000 */
[----:B------:R-:W-:-:S12]  /*ee40*/  BSSY B0, `(.L_x_92) ;  /* 0x0000028000007945 */ /* 0x000fd80003800000 */
[----:B------:R-:W-:Y:S05]  /*ee50*/  @!P0 BRA `(.L_x_93) ;  /* 0x0000000000988947 */ /* 0x000fea0003800000 */
[----:B------:R-:W-:-:S06]  /*ee60*/  ULOP3.LUT UR4, UR38, 0x2, URZ, 0xfc, !UPT ;  /* 0x0000000226047892 */ /* 0x000fcc000f8efc3f */
[----:B------:R-:W-:-:S05]  /*ee70*/  IMAD.U32 R0, RZ, RZ, UR4 ;  /* 0x00000004ff007e24 */ /* 0x000fca000f8e00ff */
[----:B------:R-:W-:-:S13]  /*ee80*/  ISETP.NE.AND P0, PT, R0, 0x3, PT ;  /* 0x000000030000780c */ /* 0x000fda0003f05270 */
[----:B------:R-:W-:Y:S05]  /*ee90*/  @!P0 BRA `(.L_x_94) ;  /* 0x0000000000048947 */ /* 0x000fea0003800000 */
[----:B------:R-:W-:Y:S01]  /*eea0*/  BPT.TRAP 0x1 ;  /* 0x000000040000795c */ /* 0x000fe20000300000 */
.L_x_94:
[----:B------:R-:W-:Y:S01]  /*eeb0*/  IMAD R3, R29, 0x8, R4 ;  /* 0x000000081d037824 */ /* 0x000fe200078e0204 */
[----:B------:R-:W-:Y:S01]  /*eec0*/  SHF.L.U32 R2, R31, 0x1f, RZ ;  /* 0x0000001f1f027819 */ /* 0x000fe200000006ff */
[----:B------:R-:W-:-:S03]  /*eed0*/  VIADD R29, R29, 0x1 ;  /* 0x000000011d1d7836 */ /* 0x000fc60000000000 */
[----:B------:R-:W0:Y:S02]  /*eee0*/  SYNCS.PHASECHK.TRANS64.TRYWAIT P1, [R3+URZ+0x38840], R2 ;  /* 0x03884002030075a7 */ /* 0x000e24000802017f */
[----:B------:R-:W-:-:S04]  /*eef0*/  ISETP.NE.AND P2, PT, R29, 0x2, PT ;  /* 0x000000021d00780c */ /* 0x000fc80003f45270 */
[----:B------:R-:W-:Y:S01]  /*ef00*/  SEL R0, RZ, 0x1, P2 ;  /* 0x00000001ff007807 */ /* 0x000fe20001000000 */
[----:B0-----:R-:W-:Y:S08]  /*ef10*/  @!P1 BRA `(.L_x_95) ;  /* 0x0000003400d09947 */ /* 0x001ff00003800000 */
.L_x_207:
[----:B------:R-:W-:Y:S02]  /*ef20*/  SEL R29, R29, RZ, P2 ;  /* 0x000000ff1d1d7207 */ /* 0x000fe40001000000 */
[----:B------:R-:W-:Y:S01]  /*ef30*/  LOP3.LUT R0, R31, R0, RZ, 0x3c, !PT ;  /* 0x000000001f007212 */ /* 0x000fe200078e3cff */
[----:B------:R-:W-:Y:S06]  /*ef40*/  @!P0 BRA `(.L_x_96) ;  /* 0x0000000000048947 */ /* 0x000fec0003800000 */
[----:B------:R-:W-:Y:S01]  /*ef50*/  BPT.TRAP 0x1 ;  /* 0x000000040000795c */ /* 0x000fe20000300000 */
.L_x_96:
[----:B------:R-:W-:Y:S01]  /*ef60*/  IMAD R29, R29, 0x8, R4 ;  /* 0x000000081d1d7824 */ /* 0x000fe200078e0204 */
[----:B------:R-:W-:-:S04]  /*ef70*/  SHF.L.U32 R0, R0, 0x1f, RZ ;  /* 0x0000001f00007819 */ /* 0x000fc800000006ff */
[----:B------:R-:W1:Y:S02]  /*ef80*/  SYNCS.PHASECHK.TRANS64.TRYWAIT P1, [R29+URZ+0x38840], R0 ;  /* 0x038840001d0075a7 */ /* 0x000e64000802017f */
[----:B-1----:R-:W-:Y:S05]  /*ef90*/  @!P1 BRA `(.L_x_97) ;  /* 0x0000003400c49947 */ /* 0x002fea0003800000 */
.L_x_208:
[----:B------:R-:W-:Y:S05]  /*efa0*/  @!P0 BRA `(.L_x_98) ;  /* 0x0000000000048947 */ /* 0x000fea0003800000 */
[----:B------:R-:W-:Y:S01]  /*efb0*/  BPT.TRAP 0x1 ;  /* 0x000000040000795c */ /* 0x000fe20000300000 */
.L_x_98:
[----:B------:R-:W2:Y:S02]  /*efc0*/  SYNCS.PHASECHK.TRANS64.TRYWAIT P1, [R3+URZ+0x38860], R2 ;  /* 0x03886002030075a7 */ /* 0x000ea4000802017f */
[----:B--2---:R-:W-:Y:S05]  /*efd0*/  @!P1 BRA `(.L_x_99) ;  /* 0x0000003400c89947 */ /* 0x004fea0003800000 */
.L_x_209:
[----:B------:R-:W-:Y:S05]  /*efe0*/  @!P0 BRA `(.L_x_100) ;  /* 0x0000000000048947 */ /* 0x000fea0003800000 */
[----:B------:R-:W-:Y:S01]  /*eff0*/  BPT.TRAP 0x1 ;  /* 0x000000040000795c */ /* 0x000fe20000300000 */
.L_x_100:
[----:B------:R-:W3:Y:S02]  /*f000*/  SYNCS.PHASECHK.TRANS64.TRYWAIT P1, [R29+URZ+0x38860], R0 ;  /* 0x038860001d0075a7 */ /* 0x000ee4000802017f */
[----:B---3--:R-:W-:Y:S05]  /*f010*/  @!P1 BRA `(.L_x_101) ;  /* 0x0000003400cc9947 */ /* 0x008fea0003800000 */
.L_x_210:
[----:B------:R-:W-:Y:S05]  /*f020*/  @!P0 BRA `(.L_x_102) ;  /* 0x0000000000048947 */ /* 0x000fea0003800000 */
[----:B------:R-:W-:Y:S01]  /*f030*/  BPT.TRAP 0x1 ;  /* 0x000000040000795c */ /* 0x000fe20000300000 */
.L_x_102:
[----:B------:R-:W4:Y:S02]  /*f040*/  SYNCS.PHASECHK.TRANS64.TRYWAIT P1, [R3+URZ+0x38880], R2 ;  /* 0x03888002030075a7 */ /* 0x000f24000802017f */
[----:B----4-:R-:W-:Y:S05]  /*f050*/  @!P1 BRA `(.L_x_103) ;  /* 0x0000003400d09947 */ /* 0x010fea0003800000 */
.L_x_211:
[----:B------:R-:W-:Y:S05]  /*f060*/  @!P0 BRA `(.L_x_104) ;  /* 0x0000000000048947 */ /* 0x000fea0003800000 */
[----:B------:R-:W-:Y:S01]  /*f070*/  BPT.TRAP 0x1 ;  /* 0x000000040000795c */ /* 0x000fe20000300000 */
.L_x_104:
[----:B------:R0:W0:Y:S02]  /*f080*/  SYNCS.PHASECHK.TRANS64.TRYWAIT P0, [R29+URZ+0x38880], R0 ;  /* 0x038880001d0075a7 */ /* 0x000024000800017f */
[----:B0-----:R-:W-:Y:S05]  /*f090*/  @!P0 NANOSLEEP.SYNCS 0x989680 ;  /* 0x009896800000895d */ /* 0x001fea0003900000 */
[----:B------:R-:W0:Y:S02]  /*f0a0*/  @!P0 SYNCS.PHASECHK.TRANS64 P0, [R29+URZ+0x38880], R0 ;  /* 0x038880001d0085a7 */ /* 0x000e24000800007f */
[----:B0-----:R-:W-:Y:S05]  /*f0b0*/  @!P0 BRA `(.L_x_104) ;  /* 0xfffffffc00f08947 */ /* 0x001fea000383ffff */
.L_x_93:
[----:B------:R-:W-:Y:S05]  /*f0c0*/  BSYNC B0 ;  /* 0x0000000000007941 */ /* 0x000fea0003800000 */
.L_x_92:
[----:B------:R-:W-:Y:S05]  /*f0d0*/  EXIT ;  /* 0x000000000000794d */ /* 0x000fea0003800000 */
.L_x_8:
[----:B0-----:R-:W-:-:S04]  /*f0e0*/  IMAD.U32 R3, RZ, RZ, UR50 ;  /* 0x00000032ff037e24 */ /* 0x001fc8000f8e00ff */
[----:B------:R0:W1:Y:S03]  /*f0f0*/  SYNCS.PHASECHK.TRANS64.TRYWAIT P0, [R3+URZ+0x38800], R4 ;  /* 0x03880004030075a7 */ /* 0x000066000800017f */
[----:B-1----:R-:W-:Y:S05]  /*f100*/  @!P0 NANOSLEEP.SYNCS 0x989680 ;  /* 0x009896800000895d */ /* 0x002fea0003900000 */
[----:B------:R-:W1:Y:S02]  /*f110*/  @!P0 SYNCS.PHASECHK.TRANS64 P0, [R3+URZ+0x38800], R4 ;  /* 0x03880004030085a7 */ /* 0x000e64000800007f */
[----:B-1----:R-:W-:Y:S05]  /*f120*/  @!P0 BRA `(.L_x_8) ;  /* 0xfffffffc00ec8947 */ /* 0x002fea000383ffff */
[----:B------:R-:W-:Y:S05]  /*f130*/  BRA `(.L_x_105) ;  /* 0xffffff2000c47947 */ /* 0x000fea000383ffff */
.L_x_12:
[----:B0-----:R-:W-:-:S04]  /*f140*/  IMAD.U32 R3, RZ, RZ, UR51 ;  /* 0x00000033ff037e24 */ /* 0x001fc8000f8e00ff */
[----:B------:R0:W2:Y:S03]  /*f150*/  SYNCS.PHASECHK.TRANS64.TRYWAIT P1, [R3+URZ+0x38830], R6 ;  /* 0x03883006030075a7 */ /* 0x0000a6000802017f */
[----:B--2---:R-:W-:Y:S05]  /*f160*/  @!P1 NANOSLEEP.SYNCS 0x989680 ;  /* 0x009896800000995d */ /* 0x004fea0003900000 */
[----:B------:R-:W2:Y:S02]  /*f170*/  @!P1 SYNCS.PHASECHK.TRANS64 P1, [R3+URZ+0x38830], R6 ;  /* 0x03883006030095a7 */ /* 0x000ea4000802007f */
[----:B--2---:R-:W-:Y:S05]  /*f180*/  @!P1 BRA `(.L_x_12) ;  /* 0xfffffffc00ec9947 */ /* 0x004fea000383ffff */
[----:B------:R-:W-:Y:S05]  /*f190*/  BRA `(.L_x_11) ;  /* 0xffffff2000e87947 */ /* 0x000fea000383ffff */
.L_x_17:
[----:B---3--:R-:W-:-:S04]  /*f1a0*/  IMAD.U32 R7, RZ, RZ, UR51 ;  /* 0x00000033ff077e24 */ /* 0x008fc8000f8e00ff */
[----:B------:R3:W4:Y:S03]  /*f1b0*/  SYNCS.PHASECHK.TRANS64.TRYWAIT P1, [R7+URZ+0x38850], R6 ;  /* 0x03885006070075a7 */ /* 0x000726000802017f */
[----:B----4-:R-:W-:Y:S05]  /*f1c0*/  @!P1 NANOSLEEP.SYNCS 0x989680 ;  /* 0x009896800000995d */ /* 0x010fea0003900000 */
[----:B------:R-:W4:Y:S02]  /*f1d0*/  @!P1 SYNCS.PHASECHK.TRANS64 P1, [R7+URZ+0x38850], R6 ;  /* 0x03885006070095a7 */ /* 0x000f24000802007f */
[----:B----4-:R-:W-:Y:S05]  /*f1e0*/  @!P1 BRA `(.L_x_17) ;  /* 0xfffffffc00ec9947 */ /* 0x010fea000383ffff */
[----:B------:R-:W-:Y:S05]  /*f1f0*/  BRA `(.L_x_16) ;  /* 0xffffff4800507947 */ /* 0x000fea000383ffff */
.L_x_23:
[----:B0-----:R-:W-:Y:S02]  /*f200*/  IMAD.U32 R2, RZ, RZ, UR46 ;  /* 0x0000002eff027e24 */ /* 0x001fe4000f8e00ff */
[----:B------:R-:W-:-:S04]  /*f210*/  IMAD.U32 R7, RZ, RZ, UR52 ;  /* 0x00000034ff077e24 */ /* 0x000fc8000f8e00ff */
[----:B------:R0:W1:Y:S03]  /*f220*/  SYNCS.PHASECHK.TRANS64.TRYWAIT P2, [R2+URZ+0x38830], R7 ;  /* 0x03883007020075a7 */ /* 0x000066000804017f */
[----:B-1----:R-:W-:Y:S05]  /*f230*/  @!P2 NANOSLEEP.SYNCS 0x989680 ;  /* 0x009896800000a95d */ /* 0x002fea0003900000 */
[----:B------:R-:W1:Y:S02]  /*f240*/  @!P2 SYNCS.PHASECHK.TRANS64 P2, [R2+URZ+0x38830], R7 ;  /* 0x038830070200a5a7 */ /* 0x000e64000804007f */
[----:B-1----:R-:W-:Y:S05]  /*f250*/  @!P2 BRA `(.L_x_23) ;  /* 0xfffffffc00e8a947 */ /* 0x002fea000383ffff */
[----:B------:R-:W-:Y:S05]  /*f260*/  BRA `(.L_x_22) ;  /* 0xffffff4c003c7947 */ /* 0x000fea000383ffff */
.L_x_28:
[----:B0-----:R-:W-:Y:S01]  /*f270*/  MOV R6, UR46 ;  /* 0x0000002e00067c02 */ /* 0x001fe20008000f00 */
[----:B------:R-:W-:-:S04]  /*f280*/  IMAD.U32 R7, RZ, RZ, UR52 ;  /* 0x00000034ff077e24 */ /* 0x000fc8000f8e00ff */
[----:B------:R0:W1:Y:S03]  /*f290*/  SYNCS.PHASECHK.TRANS64.TRYWAIT P2, [R6+URZ+0x38850], R7 ;  /* 0x03885007060075a7 */ /* 0x000066000804017f */
[----:B-1----:R-:W-:Y:S05]  /*f2a0*/  @!P2 NANOSLEEP.SYNCS 0x989680 ;  /* 0x009896800000a95d */ /* 0x002fea0003900000 */
[----:B------:R-:W1:Y:S02]  /*f2b0*/  @!P2 SYNCS.PHASECHK.TRANS64 P2, [R6+URZ+0x38850], R7 ;  /* 0x038850070600a5a7 */ /* 0x000e64000804007f */
[----:B-1----:R-:W-:Y:S05]  /*f2c0*/  @!P2 BRA `(.L_x_28) ;  /* 0xfffffffc00e8a947 */ /* 0x002fea000383ffff */
[----:B------:R-:W-:Y:S05]  /*f2d0*/  BRA `(.L_x_27) ;  /* 0xffffff7000dc7947 */ /* 0x000fea000383ffff */
.L_x_46:
[----:B------:R-:W3:Y:S01]  /*f2e0*/  S2R R17, SR_TID.X ;  /* 0x0000000000117919 */ /* 0x000ee20000002100 */
[----:B------:R-:W-:Y:S02]  /*f2f0*/  IMAD.MOV.U32 R12, RZ, RZ, RZ ;  /* 0x000000ffff0c7224 */ /* 0x000fe400078e00ff */
[----:B------:R-:W-:Y:S02]  /*f300*/  IMAD.MOV.U32 R11, RZ, RZ, 0x1f ;  /* 0x0000001fff0b7424 */ /* 0x000fe400078e00ff */
[----:B------:R-:W-:Y:S01]  /*f310*/  IMAD.MOV.U32 R15, RZ, RZ, -0x1 ;  /* 0xffffffffff0f7424 */ /* 0x000fe200078e00ff */
[----:B---3--:R-:W-:-:S04]  /*f320*/  SHF.R.U32.HI R17, RZ, 0x5, R17 ;  /* 0x00000005ff117819 */ /* 0x008fc80000011611 */
[----:B------:R-:W-:-:S05]  /*f330*/  LOP3.LUT R17, R17, 0x3, RZ, 0xc0, !PT ;  /* 0x0000000311117812 */ /* 0x000fca00078ec0ff */
[----:B------:R-:W-:-:S07]  /*f340*/  IMAD.MOV.U32 R13, RZ, RZ, R17 ;  /* 0x000000ffff0d7224 */ /* 0x000fce00078e0011 */
[----:B012--5:R-:W-:Y:S05]  /*f350*/  WARPSYNC.COLLECTIVE R15, `(.L_x_106) ;  /* 0x000000000f087348 */ /* 0x027fea0003c00000 */
[----:B------:R3:W4:Y:S02]  /*f360*/  SHFL.IDX P6, R14, R13, R12, R11 ;  /* 0x0000000c0d0e7389 */ /* 0x00072400000c000b */
[----:B012345:R-:W-:Y:S01]  /*f370*/  ENDCOLLECTIVE ;  /* 0x000000000000791b */ /* 0x03ffe20003800000 */
.L_x_106:
[----:B------:R-:W-:Y:S05]  /*f380*/  BRA `(.L_x_107) ;  /* 0xffffffbc00187947 */ /* 0x000fea000383ffff */
.L_x_49:
[----:B0-----:R0:W1:Y:S02]  /*f390*/  SYNCS.PHASECHK.TRANS64.TRYWAIT P0, [R6+URZ+0x38880], R20 ;  /* 0x03888014060075a7 */ /* 0x001064000800017f */
[----:B-1----:R-:W-:Y:S05]  /*f3a0*/  @!P0 NANOSLEEP.SYNCS 0x989680 ;  /* 0x009896800000895d */ /* 0x002fea0003900000 */
[----:B------:R-:W1:Y:S02]  /*f3b0*/  @!P0 SYNCS.PHASECHK.TRANS64 P0, [R6+URZ+0x38880], R20 ;  /* 0x03888014060085a7 */ /* 0x000e64000800007f */
[----:B-1----:R-:W-:Y:S05]  /*f3c0*/  @!P0 BRA `(.L_x_49) ;  /* 0xfffffffc00f08947 */ /* 0x002fea000383ffff */
[----:B------:R-:W-:Y:S05]  /*f3d0*/  BRA `(.L_x_108) ;  /* 0xffffffbc00b07947 */ /* 0x000fea000383ffff */
.L_x_50:
[----:B------:R-:W-:Y:S01]  /*f3e0*/  BSSY B0, `(.L_x_109) ;  /* 0x0000008000007945 */ /* 0x000fe20003800000 */
[----:B------:R-:W-:Y:S02]  /*f3f0*/  IMAD.MOV.U32 R13, RZ, RZ, R8 ;  /* 0x000000ffff0d7224 */ /* 0x000fe400078e0008 */
[----:B------:R-:W-:Y:S02]  /*f400*/  IMAD.MOV.U32 R12, RZ, RZ, RZ ;  /* 0x000000ffff0c7224 */ /* 0x000fe400078e00ff */
[----:B------:R-:W-:Y:S02]  /*f410*/  IMAD.MOV.U32 R11, RZ, RZ, 0x181f ;  /* 0x0000181fff0b7424 */ /* 0x000fe400078e00ff */
[----:B------:R-:W-:-:S07]  /*f420*/  IMAD.MOV.U32 R15, RZ, RZ, -0x1 ;  /* 0xffffffffff0f7424 */ /* 0x000fce00078e00ff */
[----:B0-----:R-:W-:Y:S05]  /*f430*/  WARPSYNC.COLLECTIVE R15, `(.L_x_110) ;  /* 0x000000000f087348 */ /* 0x001fea0003c00000 */
[----:B------:R1:W2:Y:S02]  /*f440*/  SHFL.IDX P6, R14, R13, R12, R11 ;  /* 0x0000000c0d0e7389 */ /* 0x0002a400000c000b */
[----:B012---:R-:W-:Y:S01]  /*f450*/  ENDCOLLECTIVE ;  /* 0x000000000000791b */ /* 0x007fe20003800000 */
.L_x_110:
[----:B------:R-:W-:Y:S05]  /*f460*/  BSYNC B0 ;  /* 0x0000000000007941 */ /* 0x000fea0003800000 */
.L_x_109:
[----:B------:R-:W-:Y:S01]  /*f470*/  IMAD.MOV.U32 R13, RZ, RZ, R7 ;  /* 0x000000ffff0d7224 */ /* 0x000fe200078e0007 */
[C---:B------:R-:W-:Y:S01]  /*f480*/  LOP3.LUT P1, RZ, R16.reuse, 0x8000000, RZ, 0xc0, !PT ;  /* 0x0800000010ff7812 */ /* 0x040fe2000782c0ff */
[----:B------:R-:W-:Y:S01]  /*f490*/  IMAD.MOV.U32 R12, RZ, RZ, RZ ;  /* 0x000000ffff0c7224 */ /* 0x000fe200078e00ff */
[C---:B------:R-:W-:Y:S01]  /*f4a0*/  LOP3.LUT P3, RZ, R16.reuse, 0x4000000, RZ, 0xc0, !PT ;  /* 0x0400000010ff7812 */ /* 0x040fe2000786c0ff */
[----:B------:R-:W-:Y:S01]  /*f4b0*/  IMAD.MOV.U32 R11, RZ, RZ, 0x181f ;  /* 0x0000181fff0b7424 */ /* 0x000fe200078e00ff */
[C---:B------:R-:W-:Y:S01]  /*f4c0*/  LOP3.LUT P2, RZ, R16.reuse, 0x2000000, RZ, 0xc0, !PT ;  /* 0x0200000010ff7812 */ /* 0x040fe2000784c0ff */
[----:B------:R-:W-:Y:S01]  /*f4d0*/  IMAD.MOV.U32 R15, RZ, RZ, -0x1 ;  /* 0xffffffffff0f7424 */ /* 0x000fe200078e00ff */
[----:B------:R-:W-:Y:S01]  /*f4e0*/  LOP3.LUT P4, RZ, R16, 0x20000, RZ, 0xc0, !PT ;  /* 0x0002000010ff7812 */ /* 0x000fe2000788c0ff */
[----:B------:R-:W-:Y:S02]  /*f4f0*/  IMAD.MOV.U32 R3, RZ, RZ, R14 ;  /* 0x000000ffff037224 */ /* 0x000fe400078e000e */
[----:B------:R-:W-:-:S10]  /*f500*/  VIADD R0, R0, UR41 ;  /* 0x0000002900007c36 */ /* 0x000fd40008000000 */
[----:B------:R-:W-:Y:S05]  /*f510*/  WARPSYNC.COLLECTIVE R15, `(.L_x_111) ;  /* 0x000000000f087348 */ /* 0x000fea0003c00000 */
[----:B------:R0:W1:Y:S02]  /*f520*/  SHFL.IDX P6, R14, R13, R12, R11 ;  /* 0x0000000c0d0e7389 */ /* 0x00006400000c000b */
[----:B01----:R-:W-:Y:S01]  /*f530*/  ENDCOLLECTIVE ;  /* 0x000000000000791b */ /* 0x003fe20003800000 */
.L_x_111:
[----:B------:R-:W-:Y:S02]  /*f540*/  IMAD.MOV.U32 R13, RZ, RZ, R8 ;  /* 0x000000ffff0d7224 */ /* 0x000fe400078e0008 */
[----:B------:R-:W-:Y:S01]  /*f550*/  IMAD.MOV.U32 R12, RZ, RZ, 0x1 ;  /* 0x00000001ff0c7424 */ /* 0x000fe200078e00ff */
[----:B------:R-:W-:-:S13]  /*f560*/  IADD3 R2, P0, R32, R14, RZ ;  /* 0x0000000e20027210 */ /* 0x000fda0007f1e0ff */
[----:B------:R-:W-:Y:S05]  /*f570*/  WARPSYNC.COLLECTIVE R15, `(.L_x_112) ;  /* 0x000000000f087348 */ /* 0x000fea0003c00000 */
[----:B------:R0:W1:Y:S02]  /*f580*/  SHFL.IDX P6, R14, R13, R12, R11 ;  /* 0x0000000c0d0e7389 */ /* 0x00006400000c000b */
[----:B01----:R-:W-:Y:S01]  /*f590*/  ENDCOLLECTIVE ;  /* 0x000000000000791b */ /* 0x003fe20003800000 */
.L_x_112:
[----:B------:R-:W-:-:S05]  /*f5a0*/  IMAD.X R3, RZ, RZ, R3, P0 ;  /* 0x000000ffff037224 */ /* 0x000fca00000e0603 */
[----:B------:R-:W-:Y:S01]  /*f5b0*/  @!PT LDS RZ, [RZ] ;  /* 0x00000000fffff984 */ /* 0x000fe20000000800 */
[----:B------:R-:W-:Y:S01]  /*f5c0*/  @!PT LDS RZ, [RZ] ;  /* 0x00000000fffff984 */ /* 0x000fe20000000800 */
[----:B------:R-:W-:Y:S01]  /*f5d0*/  @!PT LDS RZ, [RZ] ;  /* 0x00000000fffff984 */ /* 0x000fe20000000800 */
[----:B------:R-:W-:Y:S01]  /*f5e0*/  LDGSTS.E.BYPASS.LTC128B.128 [R0+0x10400], desc[UR48][R2.64], !P1 ;  /* 0x1040000002007fae */ /* 0x000fe2000c901d70 */
[----:B------:R-:W-:-:S03]  /*f5f0*/  LOP3.LUT P1, RZ, R16, 0x1000000, RZ, 0xc0, !PT ;  /* 0x0100000010ff7812 */ /* 0x000fc6000782c0ff */
[----:B------:R0:W-:Y:S01]  /*f600*/  LDGSTS.E.BYPASS.LTC128B.128 [R0+0x14400], desc[UR48][R2.64+0x80], !P3 ;  /* 0x1440008002007fae */ /* 0x0001e2000d901d70 */
[----:B------:R-:W-:Y:S01]  /*f610*/  LOP3.LUT P3, RZ, R16, 0x800000, RZ, 0xc0, !PT ;  /* 0x0080000010ff7812 */ /* 0x000fe2000786c0ff */
[----:B------:R-:W-:Y:S02]  /*f620*/  IMAD.MOV.U32 R13, RZ, RZ, R7 ;  /* 0x000000ffff0d7224 */ /* 0x000fe400078e0007 */
[----:B0-----:R-:W-:-:S10]  /*f630*/  IMAD.MOV.U32 R3, RZ, RZ, R14 ;  /* 0x000000ffff037224 */ /* 0x001fd400078e000e */
[----:B------:R-:W-:Y:S05]  /*f640*/  WARPSYNC.COLLECTIVE R15, `(.L_x_113) ;  /* 0x000000000f087348 */ /* 0x000fea0003c00000 */
[----:B------:R0:W1:Y:S02]  /*f650*/  SHFL.IDX P6, R14, R13, R12, R11 ;  /* 0x0000000c0d0e7389 */ /* 0x00006400000c000b */
[----:B01----:R-:W-:Y:S01]  /*f660*/  ENDCOLLECTIVE ;  /* 0x000000000000791b */ /* 0x003fe20003800000 */
.L_x_113:
[----:B------:R-:W-:Y:S02]  /*f670*/  IMAD.MOV.U32 R13, RZ, RZ, R8 ;  /* 0x000000ffff0d7224 */ /* 0x000fe400078e0008 */
[----:B------:R-:W-:Y:S01]  /*f680*/  IMAD.MOV.U32 R12, RZ, RZ, 0x2 ;  /* 0x00000002ff0c7424 */ /* 0x000fe200078e00ff */
[----:B------:R-:W-:-:S13]  /*f690*/  IADD3 R2, P0, R32, R14, RZ ;  /* 0x0000000e20027210 */ /* 0x000fda0007f1e0ff */
[----:B------:R-:W-:Y:S05]  /*f6a0*/  WARPSYNC.COLLECTIVE R15, `(.L_x_114) ;  /* 0x000000000f087348 */ /* 0x000fea0003c00000 */
[----:B------:R0:W1:Y:S02]  /*f6b0*/  SHFL.IDX P6, R14, R13, R12, R11 ;  /* 0x0000000c0d0e7389 */ /* 0x00006400000c000b */
[----:B01----:R-:W-:Y:S01]  /*f6c0*/  ENDCOLLECTIVE ;  /* 0x000000000000791b */ /* 0x003fe20003800000 */
.L_x_114:
[----:B------:R-:W-:-:S05]  /*f6d0*/  IMAD.X R3, RZ, RZ, R3, P0 ;  /* 0x000000ffff037224 */ /* 0x000fca00000e0603 */
[----:B------:R-:W-:Y:S01]  /*f6e0*/  @!PT LDS RZ, [RZ] ;  /* 0x00000000fffff984 */ /* 0x000fe20000000800 */
[----:B------:R-:W-:Y:S01]  /*f6f0*/  @!PT LDS RZ, [RZ] ;  /* 0x00000000fffff984 */ /* 0x000fe20000000800 */
[----:B------:R-:W-:Y:S01]  /*f700*/  @!PT LDS RZ, [RZ] ;  /* 0x00000000fffff984 */ /* 0x000fe20000000800 */
[----:B------:R0:W-:Y:S01]  /*f710*/  LDGSTS.E.BYPASS.LTC128B.128 [R0+0x10c00], desc[UR48][R2.64], !P2 ;  /* 0x10c0000002007fae */ /* 0x0001e2000d101d70 */
[----:B------:R-:W-:-:S03]  /*f720*/  LOP3.LUT P2, RZ, R16, 0x400000, RZ, 0xc0, !PT ;  /* 0x0040000010ff7812 */ /* 0x000fc6000784c0ff */
[----:B------:R0:W-:Y:S01]  /*f730*/  LDGSTS.E.BYPASS.LTC128B.128 [R0+0x14c00], desc[UR48][R2.64+0x80], !P1 ;  /* 0x14c0008002007fae */ /* 0x0001e2000c901d70 */
[----:B------:R-:W-:Y:S01]  /*f740*/  LOP3.LUT P1, RZ, R16, 0x200000, RZ, 0xc0, !PT ;  /* 0x0020000010ff7812 */ /* 0x000fe2000782c0ff */
[----:B------:R-:W-:Y:S02]  /*f750*/  IMAD.MOV.U32 R13, RZ, RZ, R7 ;  /* 0x000000ffff0d7224 */ /* 0x000fe400078e0007 */
[----:B------:R-:W-:-:S10]  /*f760*/  IMAD.MOV.U32 R19, RZ, RZ, R14 ;  /* 0x000000ffff137224 */ /* 0x000fd400078e000e */
[----:B0-----:R-:W-:Y:S05]  /*f770*/  WARPSYNC.COLLECTIVE R15, `(.L_x_115) ;  /* 0x000000000f087348 */ /* 0x001fea0003c00000 */
[----:B------:R1:W2:Y:S02]  /*f780*/  SHFL.IDX P6, R14, R13, R12, R11 ;  /* 0x0000000c0d0e7389 */ /* 0x0002a400000c000b */
[----:B012---:R-:W-:Y:S01]  /*f790*/  ENDCOLLECTIVE ;  /* 0x000000000000791b */ /* 0x007fe20003800000 */
.L_x_115:
[----:B------:R-:W-:Y:S01]  /*f7a0*/  MOV R13, R8 ;  /* 0x00000008000d7202 */ /* 0x000fe20000000f00 */
[----:B------:R-:W-:Y:S02]  /*f7b0*/  IMAD.MOV.U32 R12, RZ, RZ, 0x3 ;  /* 0x00000003ff0c7424 */ /* 0x000fe400078e00ff */
[----:B------:R-:W-:-:S07]  /*f7c0*/  IMAD.MOV.U32 R18, RZ, RZ, R14 ;  /* 0x000000ffff127224 */ /* 0x000fce00078e000e */
[----:B------:R-:W-:Y:S05]  /*f7d0*/  WARPSYNC.COLLECTIVE R15, `(.L_x_116) ;  /* 0x000000000f087348 */ /* 0x000fea0003c00000 */
[----:B------:R0:W1:Y:S02]  /*f7e0*/  SHFL.IDX P6, R14, R13, R12, R11 ;  /* 0x0000000c0d0e7389 */ /* 0x00006400000c000b */
[----:B01----:R-:W-:Y:S01]  /*f7f0*/  ENDCOLLECTIVE ;  /* 0x000000000000791b */ /* 0x003fe20003800000 */
.L_x_116:
[----:B------:R-:W-:-:S05]  /*f800*/  IADD3 R2, P0, R32, R18, RZ ;  /* 0x0000001220027210 */ /* 0x000fca0007f1e0ff */
[----:B------:R-:W-:-:S05]  /*f810*/  IMAD.X R3, RZ, RZ, R19, P0 ;  /* 0x000000ffff037224 */ /* 0x000fca00000e0613 */
[----:B------:R-:W-:Y:S01]  /*f820*/  @!PT LDS RZ, [RZ] ;  /* 0x00000000fffff984 */ /* 0x000fe20000000800 */
[----:B------:R-:W-:Y:S01]  /*f830*/  @!PT LDS RZ, [RZ] ;  /* 0x00000000fffff984 */ /* 0x000fe20000000800 */
[----:B------:R-:W-:Y:S01]  /*f840*/  @!PT LDS RZ, [RZ] ;  /* 0x00000000fffff984 */ /* 0x000fe20000000800 */
[----:B------:R0:W-:Y:S01]  /*f850*/  LDGSTS.E.BYPASS.LTC128B.128 [R0+0x11400], desc[UR48][R2.64], !P3 ;  /* 0x1140000002007fae */ /* 0x0001e2000d901d70 */
[----:B------:R-:W-:Y:S01]  /*f860*/  IMAD.MOV.U32 R13, RZ, RZ, R7 ;  /* 0x000000ffff0d7224 */ /* 0x000fe200078e0007 */
[C---:B------:R-:W-:Y:S02]  /*f870*/  LOP3.LUT P3, RZ, R16.reuse, 0x100000, RZ, 0xc0, !PT ;  /* 0x0010000010ff7812 */ /* 0x040fe4000786c0ff */
[----:B------:R0:W-:Y:S01]  /*f880*/  LDGSTS.E.BYPASS.LTC128B.128 [R0+0x15400], desc[UR48][R2.64+0x80], !P2 ;  /* 0x1540008002007fae */ /* 0x0001e2000d101d70 */
[----:B------:R-:W-:Y:S01]  /*f890*/  LOP3.LUT P2, RZ, R16, 0x80000, RZ, 0xc0, !PT ;  /* 0x0008000010ff7812 */ /* 0x000fe2000784c0ff */
[----:B------:R-:W-:-:S12]  /*f8a0*/  IMAD.MOV.U32 R10, RZ, RZ, R14 ;  /* 0x000000ffff0a7224 */ /* 0x000fd800078e000e */
[----:B0-----:R-:W-:Y:S05]  /*f8b0*/  WARPSYNC.COLLECTIVE R15, `(.L_x_117) ;  /* 0x000000000f087348 */ /* 0x001fea0003c00000 */
[----:B------:R1:W2:Y:S02]  /*f8c0*/  SHFL.IDX P6, R14, R13, R12, R11 ;  /* 0x0000000c0d0e7389 */ /* 0x0002a400000c000b */
[----:B012---:R-:W-:Y:S01]  /*f8d0*/  ENDCOLLECTIVE ;  /* 0x000000000000791b */ /* 0x007fe20003800000 */
.L_x_117:
[----:B------:R-:W-:Y:S02]  /*f8e0*/  IMAD.MOV.U32 R13, RZ, RZ, R8 ;  /* 0x000000ffff0d7224 */ /* 0x000fe400078e0008 */
[----:B------:R-:W-:Y:S01]  /*f8f0*/  IMAD.MOV.U32 R12, RZ, RZ, 0x4 ;  /* 0x00000004ff0c7424 */ /* 0x000fe200078e00ff */
[----:B------:R-:W-:-:S13]  /*f900*/  IADD3 R2, P0, R32, R14, RZ ;  /* 0x0000000e20027210 */ /* 0x000fda0007f1e0ff */
[----:B------:R-:W-:Y:S05]  /*f910*/  WARPSYNC.COLLECTIVE R15, `(.L_x_118) ;  /* 0x000000000f087348 */ /* 0x000fea0003c00000 */
[----:B------:R0:W1:Y:S02]  /*f920*/  SHFL.IDX P6, R14, R13, R12, R11 ;  /* 0x0000000c0d0e7389 */ /* 0x00006400000c000b */
[----:B01----:R-:W-:Y:S01]  /*f930*/  ENDCOLLECTIVE ;  /* 0x000000000000791b */ /* 0x003fe20003800000 */
.L_x_118:
        /* <DEDUP_REMOVED lines=13> */
.L_x_119:
[----:B------:R-:W-:Y:S02]  /*fa10*/  IMAD.MOV.U32 R13, RZ, RZ, R8 ;  /* 0x000000ffff0d7224 */ /* 0x000fe400078e0008 */
[----:B------:R-:W-:Y:S02]  /*fa20*/  IMAD.MOV.U32 R12, RZ, RZ, 0x5 ;  /* 0x00000005ff0c7424 */ /* 0x000fe400078e00ff */
[----:B------:R-:W-:-:S07]  /*fa30*/  IMAD.MOV.U32 R21, RZ, RZ, R14 ;  /* 0x000000ffff157224 */ /* 0x000fce00078e000e */
[----:B------:R-:W-:Y:S05]  /*fa40*/  WARPSYNC.COLLECTIVE R15, `(.L_x_120) ;  /* 0x000000000f087348 */ /* 0x000fea0003c00000 */
[----:B------:R0:W1:Y:S02]  /*fa50*/  SHFL.IDX P6, R14, R13, R12, R11 ;  /* 0x0000000c0d0e7389 */ /* 0x00006400000c000b */
[----:B01----:R-:W-:Y:S01]  /*fa60*/  ENDCOLLECTIVE ;  /* 0x000000000000791b */ /* 0x003fe20003800000 */
.L_x_120:
[----:B------:R-:W-:-:S05]  /*fa70*/  IADD3 R2, P0, R32, R21, RZ ;  /* 0x0000001520027210 */ /* 0x000fca0007f1e0ff */
[----:B------:R-:W-:-:S05]  /*fa80*/  IMAD.X R3, RZ, RZ, R3, P0 ;  /* 0x000000ffff037224 */ /* 0x000fca00000e0603 */
[----:B------:R-:W-:Y:S01]  /*fa90*/  @!PT LDS RZ, [RZ] ;  /* 0x00000000fffff984 */ /* 0x000fe20000000800 */
[----:B------:R-:W-:Y:S01]  /*faa0*/  @!PT LDS RZ, [RZ] ;  /* 0x00000000fffff984 */ /* 0x000fe20000000800 */
[----:B------:R-:W-:Y:S01]  /*fab0*/  @!PT LDS RZ, [RZ] ;  /* 0x00000000fffff984 */ /* 0x000fe20000000800 */
[----:B------:R-:W-:Y:S01]  /*fac0*/  LDGSTS.E.BYPASS.LTC128B.128 [R0+0x12400], desc[UR48][R2.64], !P2 ;  /* 0x1240000002007fae */ /* 0x000fe2000d101d70 */
[----:B------:R-:W-:Y:S01]  /*fad0*/  IMAD.MOV.U32 R13, RZ, RZ, R7 ;  /* 0x000000ffff0d7224 */ /* 0x000fe200078e0007 */
[C---:B------:R-:W-:Y:S02]  /*fae0*/  LOP3.LUT P2, RZ, R16.reuse, 0x8000, RZ, 0xc0, !PT ;  /* 0x0000800010ff7812 */ /* 0x040fe4000784c0ff */
[----:B------:R0:W-:Y:S01]  /*faf0*/  LDGSTS.E.BYPASS.LTC128B.128 [R0+0x16400], desc[UR48][R2.64+0x80], !P1 ;  /* 0x1640008002007fae */ /* 0x0001e2000c901d70 */
[----:B------:R-:W-:Y:S01]  /*fb00*/  LOP3.LUT P1, RZ, R16, 0x4000, RZ, 0xc0, !PT ;  /* 0x0000400010ff7812 */ /* 0x000fe2000782c0ff */
[----:B0-----:R-:W-:-:S12]  /*fb10*/  IMAD.MOV.U32 R3, RZ, RZ, R14 ;  /* 0x000000ffff037224 */ /* 0x001fd800078e000e */
[----:B------:R-:W-:Y:S05]  /*fb20*/  WARPSYNC.COLLECTIVE R15, `(.L_x_121) ;  /* 0x000000000f087348 */ /* 0x000fea0003c00000 */
[----:B------:R0:W1:Y:S02]  /*fb30*/  SHFL.IDX P6, R14, R13, R12, R11 ;  /* 0x0000000c0d0e7389 */ /* 0x00006400000c000b */
[----:B01----:R-:W-:Y:S01]  /*fb40*/  ENDCOLLECTIVE ;  /* 0x000000000000791b */ /* 0x003fe20003800000 */
.L_x_121:
[----:B------:R-:W-:Y:S02]  /*fb50*/  IMAD.MOV.U32 R13, RZ, RZ, R8 ;  /* 0x000000ffff0d7224 */ /* 0x000fe400078e0008 */
[----:B------:R-:W-:Y:S02]  /*fb60*/  IMAD.MOV.U32 R12, RZ, RZ, 0x6 ;  /* 0x00000006ff0c7424 */ /* 0x000fe400078e00ff */
[----:B------:R-:W-:-:S07]  /*fb70*/  IMAD.MOV.U32 R21, RZ, RZ, R14 ;  /* 0x000000ffff157224 */ /* 0x000fce00078e000e */
[----:B------:R-:W-:Y:S05]  /*fb80*/  WARPSYNC.COLLECTIVE R15, `(.L_x_122) ;  /* 0x000000000f087348 */ /* 0x000fea0003c00000 */
[----:B------:R0:W1:Y:S02]  /*fb90*/  SHFL.IDX P6, R14, R13, R12, R11 ;  /* 0x0000000c0d0e7389 */ /* 0x00006400000c000b */
[----:B01----:R-:W-:Y:S01]  /*fba0*/  ENDCOLLECTIVE ;  /* 0x000000000000791b */ /* 0x003fe20003800000 */
.L_x_122:
[----:B------:R-:W-:-:S05]  /*fbb0*/  IADD3 R2, P0, R32, R21, RZ ;  /* 0x0000001520027210 */ /* 0x000fca0007f1e0ff */
[----:B------:R-:W-:-:S05]  /*fbc0*/  IMAD.X R3, RZ, RZ, R3, P0 ;  /* 0x000000ffff037224 */ /* 0x000fca00000e0603 */
[----:B------:R-:W-:Y:S01]  /*fbd0*/  @!PT LDS RZ, [RZ] ;  /* 0x00000000fffff984 */ /* 0x000fe20000000800 */
[----:B------:R-:W-:Y:S01]  /*fbe0*/  @!PT LDS RZ, [RZ] ;  /* 0x00000000fffff984 */ /* 0x000fe20000000800 */
[----:B------:R-:W-:Y:S01]  /*fbf0*/  @!PT LDS RZ, [RZ] ;  /* 0x00000000fffff984 */ /* 0x000fe20000000800 */
[----:B------:R-:W-:Y:S01]  /*fc00*/  LDGSTS.E.BYPASS.LTC128B.128 [R0+0x12c00], desc[UR48][R2.64], !P4 ;  /* 0x12c0000002007fae */ /* 0x000fe2000e101d70 */
[----:B------:R-:W-:-:S03]  /*fc10*/  IMAD.MOV.U32 R13, RZ, RZ, R7 ;  /* 0x000000ffff0d7224 */ /* 0x000fc600078e0007 */
[----:B------:R0:W-:Y:S02]  /*fc20*/  LDGSTS.E.BYPASS.LTC128B.128 [R0+0x16c00], desc[UR48][R2.64+0x80], !P3 ;  /* 0x16c0008002007fae */ /* 0x0001e4000d901d70 */
[----:B0-----:R-:W-:-:S07]  /*fc30*/  IMAD.MOV.U32 R3, RZ, RZ, R14 ;  /* 0x000000ffff037224 */ /* 0x001fce00078e000e */
[----:B------:R-:W-:Y:S05]  /*fc40*/  WARPSYNC.COLLECTIVE R15, `(.L_x_123) ;  /* 0x000000000f087348 */ /* 0x000fea0003c00000 */
[----:B------:R0:W1:Y:S02]  /*fc50*/  SHFL.IDX P6, R14, R13, R12, R11 ;  /* 0x0000000c0d0e7389 */ /* 0x00006400000c000b */
[----:B01----:R-:W-:Y:S01]  /*fc60*/  ENDCOLLECTIVE ;  /* 0x000000000000791b */ /* 0x003fe20003800000 */
.L_x_123:
[----:B------:R-:W-:Y:S02]  /*fc70*/  IMAD.MOV.U32 R13, RZ, RZ, R8 ;  /* 0x000000ffff0d7224 */ /* 0x000fe400078e0008 */
[----:B------:R-:W-:Y:S02]  /*fc80*/  IMAD.MOV.U32 R12, RZ, RZ, 0x7 ;  /* 0x00000007ff0c7424 */ /* 0x000fe400078e00ff */
[----:B------:R-:W-:-:S07]  /*fc90*/  IMAD.MOV.U32 R21, RZ, RZ, R14 ;  /* 0x000000ffff157224 */ /* 0x000fce00078e000e */
[----:B------:R-:W-:Y:S05]  /*fca0*/  WARPSYNC.COLLECTIVE R15, `(.L_x_124) ;  /* 0x000000000f087348 */ /* 0x000fea0003c00000 */
[----:B------:R0:W1:Y:S02]  /*fcb0*/  SHFL.IDX P6, R14, R13, R12, R11 ;  /* 0x0000000c0d0e7389 */ /* 0x00006400000c000b */
[----:B01----:R-:W-:Y:S01]  /*fcc0*/  ENDCOLLECTIVE ;  /* 0x000000000000791b */ /* 0x003fe20003800000 */
.L_x_124:
[----:B------:R-:W-:-:S05]  /*fcd0*/  IADD3 R2, P0, R32, R21, RZ ;  /* 0x0000001520027210 */ /* 0x000fca0007f1e0ff */
[----:B------:R-:W-:-:S05]  /*fce0*/  IMAD.X R3, RZ, RZ, R3, P0 ;  /* 0x000000ffff037224 */ /* 0x000fca00000e0603 */
[----:B------:R-:W-:Y:S01]  /*fcf0*/  @!PT LDS RZ, [RZ] ;  /* 0x00000000fffff984 */ /* 0x000fe20000000800 */
[----:B------:R-:W-:Y:S01]  /*fd00*/  @!PT LDS RZ, [RZ] ;  /* 0x00000000fffff984 */ /* 0x000fe20000000800 */
[----:B------:R-:W-:Y:S01]  /*fd10*/  @!PT LDS RZ, [RZ] ;  /* 0x00000000fffff984 */ /* 0x000fe20000000800 */
[----:B------:R0:W-:Y:S01]  /*fd20*/  LDGSTS.E.BYPASS.LTC128B.128 [R0+0x13400], desc[UR48][R2.64], !P2 ;  /* 0x1340000002007fae */ /* 0x0001e2000d101d70 */
[----:B------:R-:W-:-:S03]  /*fd30*/  IMAD.MOV.U32 R13, RZ, RZ, R7 ;  /* 0x000000ffff0d7224 */ /* 0x000fc600078e0007 */
[----:B------:R0:W-:Y:S01]  /*fd40*/  LDGSTS.E.BYPASS.LTC128B.128 [R0+0x17400], desc[UR48][R2.64+0x80], !P1 ;  /* 0x1740008002007fae */ /* 0x0001e2000c901d70 */
[----:B------:R-:W-:-:S07]  /*fd50*/  IMAD.MOV.U32 R8, RZ, RZ, R14 ;  /* 0x000000ffff087224 */ /* 0x000fce00078e000e */
[----:B0-----:R-:W-:Y:S05]  /*fd60*/  WARPSYNC.COLLECTIVE R15, `(.L_x_125) ;  /* 0x000000000f087348 */ /* 0x001fea0003c00000 */
[----:B------:R1:W2:Y:S02]  /*fd70*/  SHFL.IDX P6, R14, R13, R12, R11 ;  /* 0x0000000c0d0e7389 */ /* 0x0002a400000c000b */
[----:B012---:R-:W-:Y:S01]  /*fd80*/  ENDCOLLECTIVE ;  /* 0x000000000000791b */ /* 0x007fe20003800000 */
.L_x_125:
[----:B------:R-:W-:Y:S05]  /*fd90*/  BRA `(.L_x_126) ;  /* 0xffffffb800b87947 */ /* 0x000fea000383ffff */
.L_x_55:
[----:B--2---:R2:W3:Y:S02]  /*fda0*/  SYNCS.PHASECHK.TRANS64.TRYWAIT P0, [R6+URZ+0x38840], R20 ;  /* 0x03884014060075a7 */ /* 0x0044e4000800017f */
[----:B---3--:R-:W-:Y:S05]  /*fdb0*/  @!P0 NANOSLEEP.SYNCS 0x989680 ;  /* 0x009896800000895d */ /* 0x008fea0003900000 */
[----:B------:R-:W3:Y:S02]  /*fdc0*/  @!P0 SYNCS.PHASECHK.TRANS64 P0, [R6+URZ+0x38840], R20 ;  /* 0x03884014060085a7 */ /* 0x000ee4000800007f */
[----:B---3--:R-:W-:Y:S05]  /*fdd0*/  @!P0 BRA `(.L_x_55) ;  /* 0xfffffffc00f08947 */ /* 0x008fea000383ffff */
[----:B------:R-:W-:Y:S05]  /*fde0*/  BRA `(.L_x_127) ;  /* 0xffffffbc00147947 */ /* 0x000fea000383ffff */
.L_x_56:
[----:B------:R-:W-:Y:S01]  /*fdf0*/  BSSY B0, `(.L_x_128) ;  /* 0x0000008000007945 */ /* 0x000fe20003800000 */
[----:B------:R-:W-:Y:S01]  /*fe00*/  IMAD.MOV.U32 R13, RZ, RZ, R5 ;  /* 0x000000ffff0d7224 */ /* 0x000fe200078e0005 */
[----:B------:R-:W-:Y:S01]  /*fe10*/  MOV R12, RZ ;  /* 0x000000ff000c7202 */ /* 0x000fe20000000f00 */
[----:B------:R-:W-:Y:S02]  /*fe20*/  IMAD.MOV.U32 R11, RZ, RZ, 0x181f ;  /* 0x0000181fff0b7424 */ /* 0x000fe400078e00ff */
[----:B------:R-:W-:-:S07]  /*fe30*/  IMAD.MOV.U32 R15, RZ, RZ, -0x1 ;  /* 0xffffffffff0f7424 */ /* 0x000fce00078e00ff */
[----:B012--5:R-:W-:Y:S05]  /*fe40*/  WARPSYNC.COLLECTIVE R15, `(.L_x_129) ;  /* 0x000000000f087348 */ /* 0x027fea0003c00000 */
[----:B------:R3:W4:Y:S02]  /*fe50*/  SHFL.IDX P6, R14, R13, R12, R11 ;  /* 0x0000000c0d0e7389 */ /* 0x00072400000c000b */
[----:B012345:R-:W-:Y:S01]  /*fe60*/  ENDCOLLECTIVE ;  /* 0x000000000000791b */ /* 0x03ffe20003800000 */
.L_x_129:
[----:B------:R-:W-:Y:S05]  /*fe70*/  BSYNC B0 ;  /* 0x0000000000007941 */ /* 0x000fea0003800000 */
.L_x_128:
[----:B------:R-:W-:Y:S01]  /*fe80*/  IMAD.MOV.U32 R13, RZ, RZ, R4 ;  /* 0x000000ffff0d7224 */ /* 0x000fe200078e0004 */
[----:B------:R-:W-:Y:S01]  /*fe90*/  ISETP.GE.AND P2, PT, R21, 0x1, PT ;  /* 0x000000011500780c */ /* 0x000fe20003f46270 */
[----:B------:R-:W-:Y:S02]  /*fea0*/  IMAD.MOV.U32 R12, RZ, RZ, RZ ;  /* 0x000000ffff0c7224 */ /* 0x000fe400078e00ff */
[----:B------:R-:W-:Y:S02]  /*feb0*/  IMAD.MOV.U32 R11, RZ, RZ, 0x181f ;  /* 0x0000181fff0b7424 */ /* 0x000fe400078e00ff */
[----:B------:R-:W-:Y:S02]  /*fec0*/  IMAD.MOV.U32 R15, RZ, RZ, -0x1 ;  /* 0xffffffffff0f7424 */ /* 0x000fe400078e00ff */
[----:B------:R-:W-:-:S07]  /*fed0*/  IMAD.MOV.U32 R9, RZ, RZ, R14 ;  /* 0x000000ffff097224 */ /* 0x000fce00078e000e */
[----:B------:R-:W-:Y:S05]  /*fee0*/  WARPSYNC.COLLECTIVE R15, `(.L_x_130) ;  /* 0x000000000f087348 */ /* 0x000fea0003c00000 */
[----:B------:R0:W1:Y:S02]  /*fef0*/  SHFL.IDX P6, R14, R13, R12, R11 ;  /* 0x0000000c0d0e7389 */ /* 0x00006400000c000b */
[----:B01----:R-:W-:Y:S01]  /*ff00*/  ENDCOLLECTIVE ;  /* 0x000000000000791b */ /* 0x003fe20003800000 */
.L_x_130:
[----:B------:R-:W-:Y:S02]  /*ff10*/  IMAD.MOV.U32 R13, RZ, RZ, R5 ;  /* 0x000000ffff0d7224 */ /* 0x000fe400078e0005 */
[----:B------:R-:W-:Y:S01]  /*ff20*/  IMAD.MOV.U32 R12, RZ, RZ, 0x1 ;  /* 0x00000001ff0c7424 */ /* 0x000fe200078e00ff */
[----:B------:R-:W-:-:S13]  /*ff30*/  @P2 IADD3 R3, P0, R32, R14, RZ ;  /* 0x0000000e20032210 */ /* 0x000fda0007f1e0ff */
[----:B------:R-:W-:Y:S05]  /*ff40*/  WARPSYNC.COLLECTIVE R15, `(.L_x_131) ;  /* 0x000000000f087348 */ /* 0x000fea0003c00000 */
[----:B------:R0:W1:Y:S02]  /*ff50*/  SHFL.IDX P6, R14, R13, R12, R11 ;  /* 0x0000000c0d0e7389 */ /* 0x00006400000c000b */
[----:B01----:R-:W-:Y:S01]  /*ff60*/  ENDCOLLECTIVE ;  /* 0x000000000000791b */ /* 0x003fe20003800000 */
.L_x_131:
[----:B------:R-:W-:Y:S02]  /*ff70*/  @P2 IMAD.X R9, RZ, RZ, R9, P0 ;  /* 0x000000ffff092224 */ /* 0x000fe400000e0609 */
[----:B------:R-:W-:Y:S02]  /*ff80*/  @P2 IMAD.MOV.U32 R2, RZ, RZ, R3 ;  /* 0x000000ffff022224 */ /* 0x000fe400078e0003 */
[----:B------:R-:W-:-:S05]  /*ff90*/  @P2 IMAD.MOV.U32 R3, RZ, RZ, R9 ;  /* 0x000000ffff032224 */ /* 0x000fca00078e0009 */
[----:B------:R-:W-:Y:S01]  /*ffa0*/  @!PT LDS RZ, [RZ] ;  /* 0x00000000fffff984 */ /* 0x000fe20000000800 */
[----:B------:R-:W-:Y:S01]  /*ffb0*/  @!PT LDS RZ, [RZ] ;  /* 0x00000000fffff984 */ /* 0x000fe20000000800 */
[----:B------:R-:W-:Y:S01]  /*ffc0*/  @!PT LDS RZ, [RZ] ;  /* 0x00000000fffff984 */ /* 0x000fe20000000800 */
[----:B------:R0:W-:Y:S01]  /*ffd0*/  @P2 LDGSTS.E.BYPASS.LTC128B.128 [R0+0x28400], desc[UR48][R2.64], !P3 ;  /* 0x2840000002002fae */ /* 0x0001e2000d901d70 */
[----:B------:R-:W-:-:S03]  /*ffe0*/  IMAD.MOV.U32 R13, RZ, RZ, R4 ;  /* 0x000000ffff0d7224 */ /* 0x000fc600078e0004 */
[----:B------:R0:W-:Y:S01]  /*fff0*/  @P2 LDGSTS.E.BYPASS.LTC128B.128 [R0+0x2c400], desc[UR48][R2.64+0x80], !P1 ;  /* 0x2c40008002002fae */ /* 0x0001e2000c901d70 */
[----:B------:R-:W-:Y:S01]  /*10000*/  ISETP.GE.AND P2, PT, R21, 0x11, PT ;  /* 0x000000111500780c */ /* 0x000fe20003f46270 */
[----:B------:R-:W-:-:S12]  /*10010*/  IMAD.MOV.U32 R18, RZ, RZ, R14 ;  /* 0x000000ffff127224 */ /* 0x000fd800078e000e */
[----:B0-----:R-:W-:Y:S05]  /*10020*/  WARPSYNC.COLLECTIVE R15, `(.L_x_132) ;  /* 0x000000000f087348 */ /* 0x001fea0003c00000 */
[----:B------:R1:W2:Y:S02]  /*10030*/  SHFL.IDX P6, R14, R13, R12, R11 ;  /* 0x0000000c0d0e7389 */ /* 0x0002a400000c000b */
[----:B012---:R-:W-:Y:S01]  /*10040*/  ENDCOLLECTIVE ;  /* 0x000000000000791b */ /* 0x007fe20003800000 */
.L_x_132:
[----:B------:R-:W-:Y:S02]  /*10050*/  IMAD.MOV.U32 R13, RZ, RZ, R5 ;  /* 0x000000ffff0d7224 */ /* 0x000fe400078e0005 */
[----:B------:R-:W-:Y:S01]  /*10060*/  IMAD.MOV.U32 R12, RZ, RZ, 0x2 ;  /* 0x00000002ff0c7424 */ /* 0x000fe200078e00ff */
[----:B------:R-:W-:-:S13]  /*10070*/  @P2 IADD3 R19, P0, R32, R14, RZ ;  /* 0x0000000e20132210 */ /* 0x000fda0007f1e0ff */
[----:B------:R-:W-:Y:S05]  /*10080*/  WARPSYNC.COLLECTIVE R15, `(.L_x_133) ;  /* 0x000000000f087348 */ /* 0x000fea0003c00000 */
[----:B------:R0:W1:Y:S02]  /*10090*/  SHFL.IDX P6, R14, R13, R12, R11 ;  /* 0x0000000c0d0e7389 */ /* 0x00006400000c000b */
[----:B01----:R-:W-:Y:S01]  /*100a0*/  ENDCOLLECTIVE ;  /* 0x000000000000791b */ /* 0x003fe20003800000 */
.L_x_133:
        /* <DEDUP_REMOVED lines=14> */
.L_x_134:
[----:B------:R-:W-:Y:S02]  /*10190*/  IMAD.MOV.U32 R13, RZ, RZ, R5 ;  /* 0x000000ffff0d7224 */ /* 0x000fe400078e0005 */
[----:B------:R-:W-:Y:S01]  /*101a0*/  IMAD.MOV.U32 R12, RZ, RZ, 0x3 ;  /* 0x00000003ff0c7424 */ /* 0x000fe200078e00ff */
[----:B------:R-:W-:-:S05]  /*101b0*/  @P2 IADD3 R15, P0, R32, R14, RZ ;  /* 0x0000000e200f2210 */ /* 0x000fca0007f1e0ff */
[----:B------:R-:W-:Y:S02]  /*101c0*/  @P2 IMAD.MOV.U32 R2, RZ, RZ, R15 ;  /* 0x000000ffff022224 */ /* 0x000fe400078e000f */
[----:B------:R-:W-:Y:S02]  /*101d0*/  IMAD.MOV.U32 R15, RZ, RZ, -0x1 ;  /* 0xffffffffff0f7424 */ /* 0x000fe400078e00ff */
[----:B------:R-:W-:-:S07]  /*101e0*/  @P2 IMAD.X R17, RZ, RZ, R17, P0 ;  /* 0x000000ffff112224 */ /* 0x000fce00000e0611 */
[----:B------:R-:W-:Y:S05]  /*101f0*/  WARPSYNC.COLLECTIVE R15, `(.L_x_135) ;  /* 0x000000000f087348 */ /* 0x000fea0003c00000 */
[----:B------:R0:W1:Y:S02]  /*10200*/  SHFL.IDX P6, R14, R13, R12, R11 ;  /* 0x0000000c0d0e7389 */ /* 0x00006400000c000b */
[----:B01----:R-:W-:Y:S01]  /*10210*/  ENDCOLLECTIVE ;  /* 0x000000000000791b */ /* 0x003fe20003800000 */
.L_x_135:
[----:B------:R-:W-:-:S05]  /*10220*/  @P2 IMAD.MOV.U32 R3, RZ, RZ, R17 ;  /* 0x000000ffff032224 */ /* 0x000fca00078e0011 */
[----:B------:R-:W-:Y:S01]  /*10230*/  @!PT LDS RZ, [RZ] ;  /* 0x00000000fffff984 */ /* 0x000fe20000000800 */
[----:B------:R-:W-:Y:S01]  /*10240*/  @!PT LDS RZ, [RZ] ;  /* 0x00000000fffff984 */ /* 0x000fe20000000800 */
[----:B------:R-:W-:Y:S01]  /*10250*/  @!PT LDS RZ, [RZ] ;  /* 0x00000000fffff984 */ /* 0x000fe20000000800 */
[----:B------:R-:W-:Y:S04]  /*10260*/  @P2 LDGSTS.E.BYPASS.LTC128B.128 [R0+0x29400], desc[UR48][R2.64], !P3 ;  /* 0x2940000002002fae */ /* 0x000fe8000d901d70 */
[----:B------:R0:W-:Y:S01]  /*10270*/  @P2 LDGSTS.E.BYPASS.LTC128B.128 [R0+0x2d400], desc[UR48][R2.64+0x80], !P1 ;  /* 0x2d40008002002fae */ /* 0x0001e2000c901d70 */
[----:B------:R-:W-:Y:S01]  /*10280*/  ISETP.GE.AND P2, PT, R21, 0x31, PT ;  /* 0x000000311500780c */ /* 0x000fe20003f46270 */
[----:B------:R-:W-:Y:S01]  /*10290*/  IMAD.MOV.U32 R13, RZ, RZ, R4 ;  /* 0x000000ffff0d7224 */ /* 0x000fe200078e0004 */
[----:B0-----:R-:W-:-:S11]  /*102a0*/  MOV R2, R14 ;  /* 0x0000000e00027202 */ /* 0x001fd60000000f00 */
[----:B------:R-:W-:Y:S05]  /*102b0*/  WARPSYNC.COLLECTIVE R15, `(.L_x_136) ;  /* 0x000000000f087348 */ /* 0x000fea0003c00000 */
[----:B------:R0:W1:Y:S02]  /*102c0*/  SHFL.IDX P6, R14, R13, R12, R11 ;  /* 0x0000000c0d0e7389 */ /* 0x00006400000c000b */
[----:B01----:R-:W-:Y:S01]  /*102d0*/  ENDCOLLECTIVE ;  /* 0x000000000000791b */ /* 0x003fe20003800000 */
.L_x_136:
[----:B------:R-:W-:Y:S01]  /*102e0*/  IMAD.MOV.U32 R12, RZ, RZ, 0x4 ;  /* 0x00000004ff0c7424 */ /* 0x000fe200078e00ff */
[----:B------:R-:W-:-:S05]  /*102f0*/  @P2 IADD3 R13, P0, R32, R14, RZ ;  /* 0x0000000e200d2210 */ /* 0x000fca0007f1e0ff */
[----:B------:R-:W-:Y:S02]  /*10300*/  @P2 IMAD.X R14, RZ, RZ, R2, P0 ;  /* 0x000000ffff0e2224 */ /* 0x000fe400000e0602 */
[----:B------:R-:W-:Y:S02]  /*10310*/  @P2 IMAD.MOV.U32 R2, RZ, RZ, R13 ;  /* 0x000000ffff022224 */ /* 0x000fe400078e000d */
[----:B------:R-:W-:Y:S02]  /*10320*/  IMAD.MOV.U32 R13, RZ, RZ, R5 ;  /* 0x000000ffff0d7224 */ /* 0x000fe400078e0005 */
[----:B------:R-:W-:-:S07]  /*10330*/  @P2 IMAD.MOV.U32 R3, RZ, RZ, R14 ;  /* 0x000000ffff032224 */ /* 0x000fce00078e000e */
[----:B------:R-:W-:Y:S05]  /*10340*/  WARPSYNC.COLLECTIVE R15, `(.L_x_137) ;  /* 0x000000000f087348 */ /* 0x000fea0003c00000 */
[----:B------:R0:W1:Y:S02]  /*10350*/  SHFL.IDX P6, R14, R13, R12, R11 ;  /* 0x0000000c0d0e7389 */ /* 0x00006400000c000b */
[----:B01----:R-:W-:Y:S01]  /*10360*/  ENDCOLLECTIVE ;  /* 0x000000000000791b */ /* 0x003fe20003800000 */
.L_x_137:
[----:B------:R-:W-:Y:S01]  /*10370*/  @!PT LDS RZ, [RZ] ;  /* 0x00000000fffff984 */ /* 0x000fe20000000800 */
[----:B------:R-:W-:Y:S01]  /*10380*/  @!PT LDS RZ, [RZ] ;  /* 0x00000000fffff984 */ /* 0x000fe20000000800 */
[----:B------:R-:W-:Y:S01]  /*10390*/  @!PT LDS RZ, [RZ] ;  /* 0x00000000fffff984 */ /* 0x000fe20000000800 */
[----:B------:R-:W-:Y:S04]  /*103a0*/  @P2 LDGSTS.E.BYPASS.LTC128B.128 [R0+0x29c00], desc[UR48][R2.64], !P3 ;  /* 0x29c0000002002fae */ /* 0x000fe8000d901d70 */
[----:B------:R0:W-:Y:S01]  /*103b0*/  @P2 LDGSTS.E.BYPASS.LTC128B.128 [R0+0x2dc00], desc[UR48][R2.64+0x80], !P1 ;  /* 0x2dc0008002002fae */ /* 0x0001e2000c901d70 */
[----:B------:R-:W-:Y:S01]  /*103c0*/  ISETP.GE.AND P2, PT, R21, 0x41, PT ;  /* 0x000000411500780c */ /* 0x000fe20003f46270 */
[----:B------:R-:W-:Y:S02]  /*103d0*/  IMAD.MOV.U32 R13, RZ, RZ, R4 ;  /* 0x000000ffff0d7224 */ /* 0x000fe400078e0004 */
[----:B0-----:R-:W-:-:S10]  /*103e0*/  IMAD.MOV.U32 R2, RZ, RZ, R14 ;  /* 0x000000ffff027224 */ /* 0x001fd400078e000e */
[----:B------:R-:W-:Y:S05]  /*103f0*/  WARPSYNC.COLLECTIVE R15, `(.L_x_138) ;  /* 0x000000000f087348 */ /* 0x000fea0003c00000 */
[----:B------:R0:W1:Y:S02]  /*10400*/  SHFL.IDX P6, R14, R13, R12, R11 ;  /* 0x0000000c0d0e7389 */ /* 0x00006400000c000b */
[----:B01----:R-:W-:Y:S01]  /*10410*/  ENDCOLLECTIVE ;  /* 0x000000000000791b */ /* 0x003fe20003800000 */
.L_x_138:
[----:B------:R-:W-:Y:S02]  /*10420*/  IMAD.MOV.U32 R13, RZ, RZ, R5 ;  /* 0x000000ffff0d7224 */ /* 0x000fe400078e0005 */
[----:B------:R-:W-:-:S05]  /*10430*/  IMAD.MOV.U32 R7, RZ, RZ, R14 ;  /* 0x000000ffff077224 */ /* 0x000fca00078e000e */
[----:B------:R-:W-:-:S05]  /*10440*/  @P2 IADD3 R11, P0, R32, R7, RZ ;  /* 0x00000007200b2210 */ /* 0x000fca0007f1e0ff */
[----:B------:R-:W-:Y:S02]  /*10450*/  @P2 IMAD.X R12, RZ, RZ, R2, P0 ;  /* 0x000000ffff0c2224 */ /* 0x000fe400000e0602 */
[----:B------:R-:W-:Y:S02]  /*10460*/  @P2 IMAD.MOV.U32 R2, RZ, RZ, R11 ;  /* 0x000000ffff022224 */ /* 0x000fe400078e000b */
[----:B------:R-:W-:Y:S02]  /*10470*/  @P2 IMAD.MOV.U32 R3, RZ, RZ, R12 ;  /* 0x000000ffff032224 */ /* 0x000fe400078e000c */
[----:B------:R-:W-:Y:S02]  /*10480*/  IMAD.MOV.U32 R12, RZ, RZ, 0x5 ;  /* 0x00000005ff0c7424 */ /* 0x000fe400078e00ff */
[----:B------:R-:W-:Y:S01]  /*10490*/  IMAD.MOV.U32 R11, RZ, RZ, 0x181f ;  /* 0x0000181fff0b7424 */ /* 0x000fe200078e00ff */
[----:B------:R-:W-:Y:S01]  /*104a0*/  @!PT LDS RZ, [RZ] ;  /* 0x00000000fffff984 */ /* 0x000fe20000000800 */
[----:B------:R-:W-:Y:S01]  /*104b0*/  @!PT LDS RZ, [RZ] ;  /* 0x00000000fffff984 */ /* 0x000fe20000000800 */
[----:B------:R-:W-:Y:S01]  /*104c0*/  @!PT LDS RZ, [RZ] ;  /* 0x00000000fffff984 */ /* 0x000fe20000000800 */
[----:B------:R0:W-:Y:S06]  /*104d0*/  @P2 LDGSTS.E.BYPASS.LTC128B.128 [R0+0x2a400], desc[UR48][R2.64], !P3 ;  /* 0x2a40000002002fae */ /* 0x0001ec000d901d70 */
[----:B0-----:R-:W-:Y:S05]  /*104e0*/  WARPSYNC.COLLECTIVE R15, `(.L_x_139) ;  /* 0x000000000f087348 */ /* 0x001fea0003c00000 */
[----:B------:R1:W2:Y:S02]  /*104f0*/  SHFL.IDX P6, R14, R13, R12, R11 ;  /* 0x0000000c0d0e7389 */ /* 0x0002a400000c000b */
[----:B012---:R-:W-:Y:S01]  /*10500*/  ENDCOLLECTIVE ;  /* 0x000000000000791b */ /* 0x007fe20003800000 */
.L_x_139:
[----:B------:R-:W-:Y:S01]  /*10510*/  @!PT LDS RZ, [RZ] ;  /* 0x00000000fffff984 */ /* 0x000fe20000000800 */
[----:B------:R-:W-:Y:S01]  /*10520*/  @!PT LDS RZ, [RZ] ;  /* 0x00000000fffff984 */ /* 0x000fe20000000800 */
[----:B------:R-:W-:Y:S01]  /*10530*/  @!PT LDS RZ, [RZ] ;  /* 0x00000000fffff984 */ /* 0x000fe20000000800 */
[----:B------:R0:W-:Y:S01]  /*10540*/  @P2 LDGSTS.E.BYPASS.LTC128B.128 [R0+0x2e400], desc[UR48][R2.64+0x80], !P1 ;  /* 0x2e40008002002fae */ /* 0x0001e2000c901d70 */
[----:B------:R-:W-:Y:S01]  /*10550*/  ISETP.GE.AND P2, PT, R21, 0x51, PT ;  /* 0x000000511500780c */ /* 0x000fe20003f46270 */
[----:B------:R-:W-:Y:S02]  /*10560*/  IMAD.MOV.U32 R13, RZ, RZ, R4 ;  /* 0x000000ffff0d7224 */ /* 0x000fe400078e0004 */
[----:B------:R-:W-:-:S10]  /*10570*/  IMAD.MOV.U32 R8, RZ, RZ, R14 ;  /* 0x000000ffff087224 */ /* 0x000fd400078e000e */
[----:B0-----:R-:W-:Y:S05]  /*10580*/  WARPSYNC.COLLECTIVE R15, `(.L_x_140) ;  /* 0x000000000f087348 */ /* 0x001fea0003c00000 */
[----:B------:R1:W2:Y:S02]  /*10590*/  SHFL.IDX P6, R14, R13, R12, R11 ;  /* 0x0000000c0d0e7389 */ /* 0x0002a400000c000b */
[----:B012---:R-:W-:Y:S01]  /*105a0*/  ENDCOLLECTIVE ;  /* 0x000000000000791b */ /* 0x007fe20003800000 */
.L_x_140:
[----:B------:R-:W-:Y:S02]  /*105b0*/  IMAD.MOV.U32 R13, RZ, RZ, R5 ;  /* 0x000000ffff0d7224 */ /* 0x000fe400078e0005 */
[----:B------:R-:W-:Y:S02]  /*105c0*/  IMAD.MOV.U32 R12, RZ, RZ, 0x6 ;  /* 0x00000006ff0c7424 */ /* 0x000fe400078e00ff */
[----:B------:R-:W-:-:S07]  /*105d0*/  IMAD.MOV.U32 R7, RZ, RZ, R14 ;  /* 0x000000ffff077224 */ /* 0x000fce00078e000e */
[----:B------:R-:W-:Y:S05]  /*105e0*/  WARPSYNC.COLLECTIVE R15, `(.L_x_141) ;  /* 0x000000000f087348 */ /* 0x000fea0003c00000 */
[----:B------:R0:W1:Y:S02]  /*105f0*/  SHFL.IDX P6, R14, R13, R12, R11 ;  /* 0x0000000c0d0e7389 */ /* 0x00006400000c000b */
[----:B01----:R-:W-:Y:S01]  /*10600*/  ENDCOLLECTIVE ;  /* 0x000000000000791b */ /* 0x003fe20003800000 */
.L_x_141:
[----:B------:R-:W-:-:S05]  /*10610*/  @P2 IADD3 R7, P0, R32, R7, RZ ;  /* 0x0000000720072210 */ /* 0x000fca0007f1e0ff */
[----:B------:R-:W-:Y:S02]  /*10620*/  @P2 IMAD.X R8, RZ, RZ, R8, P0 ;  /* 0x000000ffff082224 */ /* 0x000fe400000e0608 */
[----:B------:R-:W-:Y:S02]  /*10630*/  @P2 IMAD.MOV.U32 R2, RZ, RZ, R7 ;  /* 0x000000ffff022224 */ /* 0x000fe400078e0007 */
[----:B------:R-:W-:Y:S02]  /*10640*/  @P2 IMAD.MOV.U32 R3, RZ, RZ, R8 ;  /* 0x000000ffff032224 */ /* 0x000fe400078e0008 */
[----:B------:R-:W-:-:S03]  /*10650*/  IMAD.MOV.U32 R13, RZ, RZ, R4 ;  /* 0x000000ffff0d7224 */ /* 0x000fc600078e0004 */
[----:B------:R-:W-:Y:S01]  /*10660*/  @!PT LDS RZ, [RZ] ;  /* 0x00000000fffff984 */ /* 0x000fe20000000800 */
[----:B------:R-:W-:Y:S01]  /*10670*/  @!PT LDS RZ, [RZ] ;  /* 0x00000000fffff984 */ /* 0x000fe20000000800 */
[----:B------:R-:W-:Y:S01]  /*10680*/  @!PT LDS RZ, [RZ] ;  /* 0x00000000fffff984 */ /* 0x000fe20000000800 */
[----:B------:R0:W-:Y:S04]  /*10690*/  @P2 LDGSTS.E.BYPASS.LTC128B.128 [R0+0x2ac00], desc[UR48][R2.64], !P3 ;  /* 0x2ac0000002002fae */ /* 0x0001e8000d901d70 */
[----:B------:R0:W-:Y:S01]  /*106a0*/  @P2 LDGSTS.E.BYPASS.LTC128B.128 [R0+0x2ec00], desc[UR48][R2.64+0x80], !P1 ;  /* 0x2ec0008002002fae */ /* 0x0001e2000c901d70 */
[----:B------:R-:W-:Y:S01]  /*106b0*/  ISETP.GE.AND P2, PT, R21, 0x61, PT ;  /* 0x000000611500780c */ /* 0x000fe20003f46270 */
[----:B------:R-:W-:-:S12]  /*106c0*/  IMAD.MOV.U32 R10, RZ, RZ, R14 ;  /* 0x000000ffff0a7224 */ /* 0x000fd800078e000e */
[----:B0-----:R-:W-:Y:S05]  /*106d0*/  WARPSYNC.COLLECTIVE R15, `(.L_x_142) ;  /* 0x000000000f087348 */ /* 0x001fea0003c00000 */
[----:B------:R1:W2:Y:S02]  /*106e0*/  SHFL.IDX P6, R14, R13, R12, R11 ;  /* 0x0000000c0d0e7389 */ /* 0x0002a400000c000b */
[----:B012---:R-:W-:Y:S01]  /*106f0*/  ENDCOLLECTIVE ;  /* 0x000000000000791b */ /* 0x007fe20003800000 */
.L_x_142:
[----:B------:R-:W-:Y:S02]  /*10700*/  IMAD.MOV.U32 R13, RZ, RZ, R5 ;  /* 0x000000ffff0d7224 */ /* 0x000fe400078e0005 */
[----:B------:R-:W-:Y:S02]  /*10710*/  IMAD.MOV.U32 R12, RZ, RZ, 0x7 ;  /* 0x00000007ff0c7424 */ /* 0x000fe400078e00ff */
[----:B------:R-:W-:-:S07]  /*10720*/  IMAD.MOV.U32 R9, RZ, RZ, R14 ;  /* 0x000000ffff097224 */ /* 0x000fce00078e000e */
[----:B------:R-:W-:Y:S05]  /*10730*/  WARPSYNC.COLLECTIVE R15, `(.L_x_143) ;  /* 0x000000000f087348 */ /* 0x000fea0003c00000 */
[----:B------:R0:W1:Y:S02]  /*10740*/  SHFL.IDX P6, R14, R13, R12, R11 ;  /* 0x0000000c0d0e7389 */ /* 0x00006400000c000b */
[----:B01----:R-:W-:Y:S01]  /*10750*/  ENDCOLLECTIVE ;  /* 0x000000000000791b */ /* 0x003fe20003800000 */
.L_x_143:
[----:B------:R-:W-:-:S04]  /*10760*/  @P2 IADD3 R9, P0, R32, R9, RZ ;  /* 0x0000000920092210 */ /* 0x000fc80007f1e0ff */
[----:B------:R-:W-:Y:S01]  /*10770*/  @P2 MOV R2, R9 ;  /* 0x0000000900022202 */ /* 0x000fe20000000f00 */
[----:B------:R-:W-:-:S04]  /*10780*/  @P2 IMAD.X R10, RZ, RZ, R10, P0 ;  /* 0x000000ffff0a2224 */ /* 0x000fc800000e060a */
[----:B------:R-:W-:Y:S02]  /*10790*/  @P2 IMAD.MOV.U32 R3, RZ, RZ, R10 ;  /* 0x000000ffff032224 */ /* 0x000fe400078e000a */
[----:B------:R-:W-:-:S03]  /*107a0*/  IMAD.MOV.U32 R13, RZ, RZ, R4 ;  /* 0x000000ffff0d7224 */ /* 0x000fc600078e0004 */
[----:B------:R-:W-:Y:S01]  /*107b0*/  @!PT LDS RZ, [RZ] ;  /* 0x00000000fffff984 */ /* 0x000fe20000000800 */
[----:B------:R-:W-:Y:S01]  /*107c0*/  @!PT LDS RZ, [RZ] ;  /* 0x00000000fffff984 */ /* 0x000fe20000000800 */
[----:B------:R-:W-:Y:S01]  /*107d0*/  @!PT LDS RZ, [RZ] ;  /* 0x00000000fffff984 */ /* 0x000fe20000000800 */
[----:B------:R0:W-:Y:S04]  /*107e0*/  @P2 LDGSTS.E.BYPASS.LTC128B.128 [R0+0x2b400], desc[UR48][R2.64], !P3 ;  /* 0x2b40000002002fae */ /* 0x0001e8000d901d70 */
[----:B------:R0:W-:Y:S01]  /*107f0*/  @P2 LDGSTS.E.BYPASS.LTC128B.128 [R0+0x2f400], desc[UR48][R2.64+0x80], !P1 ;  /* 0x2f40008002002fae */ /* 0x0001e2000c901d70 */
[----:B------:R-:W-:-:S07]  /*10800*/  IMAD.MOV.U32 R5, RZ, RZ, R14 ;  /* 0x000000ffff057224 */ /* 0x000fce00078e000e */
[----:B0-----:R-:W-:Y:S05]  /*10810*/  WARPSYNC.COLLECTIVE R15, `(.L_x_144) ;  /* 0x000000000f087348 */ /* 0x001fea0003c00000 */
[----:B------:R1:W2:Y:S02]  /*10820*/  SHFL.IDX P6, R14, R13, R12, R11 ;  /* 0x0000000c0d0e7389 */ /* 0x0002a400000c000b */
[----:B012---:R-:W-:Y:S01]  /*10830*/  ENDCOLLECTIVE ;  /* 0x000000000000791b */ /* 0x007fe20003800000 */
.L_x_144:
[----:B------:R-:W-:Y:S05]  /*10840*/  BRA `(.L_x_145) ;  /* 0xffffffb400f47947 */ /* 0x000fea000383ffff */
.L_x_60:
[----:B------:R-:W-:Y:S02]  /*10850*/  IMAD.MOV.U32 R13, RZ, RZ, R4 ;  /* 0x000000ffff0d7224 */ /* 0x000fe400078e0004 */
[----:B------:R-:W-:Y:S02]  /*10860*/  IMAD.MOV.U32 R12, RZ, RZ, RZ ;  /* 0x000000ffff0c7224 */ /* 0x000fe400078e00ff */
[----:B------:R-:W-:Y:S02]  /*10870*/  IMAD.MOV.U32 R11, RZ, RZ, 0x181f ;  /* 0x0000181fff0b7424 */ /* 0x000fe400078e00ff */
[----:B------:R-:W-:Y:S02]  /*10880*/  IMAD.MOV.U32 R15, RZ, RZ, -0x1 ;  /* 0xffffffffff0f7424 */ /* 0x000fe400078e00ff */
[----:B------:R-:W-:-:S07]  /*10890*/  IMAD.IADD R5, R10, 0x1, R5 ;  /* 0x000000010a057824 */ /* 0x000fce00078e0205 */
[----:B-----5:R-:W-:Y:S05]  /*108a0*/  WARPSYNC.COLLECTIVE R15, `(.L_x_146) ;  /* 0x000000000f087348 */ /* 0x020fea0003c00000 */
[----:B------:R0:W1:Y:S02]  /*108b0*/  SHFL.IDX P6, R14, R13, R12, R11 ;  /* 0x0000000c0d0e7389 */ /* 0x00006400000c000b */
[----:B01---5:R-:W-:Y:S01]  /*108c0*/  ENDCOLLECTIVE ;  /* 0x000000000000791b */ /* 0x023fe20003800000 */
.L_x_146:
[C---:B------:R-:W-:Y:S01]  /*108d0*/  VIADD R6, R5.reuse, 0x10 ;  /* 0x0000001005067836 */ /* 0x040fe20000000000 */
[----:B------:R-:W-:Y:S01]  /*108e0*/  ISETP.GE.AND P1, PT, R5, UR40, PT ;  /* 0x0000002805007c0c */ /* 0x000fe2000bf26270 */
[----:B------:R-:W-:Y:S02]  /*108f0*/  IMAD.MOV.U32 R13, RZ, RZ, R0 ;  /* 0x000000ffff0d7224 */ /* 0x000fe400078e0000 */
[----:B------:R-:W-:-:S10]  /*10900*/  IMAD.MOV.U32 R2, RZ, RZ, R14 ;  /* 0x000000ffff027224 */ /* 0x000fd400078e000e */
[----:B------:R-:W-:Y:S05]  /*10910*/  WARPSYNC.COLLECTIVE R15, `(.L_x_147) ;  /* 0x000000000f087348 */ /* 0x000fea0003c00000 */
[----:B------:R0:W1:Y:S02]  /*10920*/  SHFL.IDX P6, R14, R13, R12, R11 ;  /* 0x0000000c0d0e7389 */ /* 0x00006400000c000b */
[----:B01----:R-:W-:Y:S01]  /*10930*/  ENDCOLLECTIVE ;  /* 0x000000000000791b */ /* 0x003fe20003800000 */
.L_x_147:
[----:B------:R-:W-:Y:S02]  /*10940*/  IMAD.MOV.U32 R13, RZ, RZ, R4 ;  /* 0x000000ffff0d7224 */ /* 0x000fe400078e0004 */
[----:B------:R-:W-:Y:S01]  /*10950*/  IMAD.MOV.U32 R12, RZ, RZ, 0x1 ;  /* 0x00000001ff0c7424 */ /* 0x000fe200078e00ff */
[----:B------:R-:W-:-:S05]  /*10960*/  @!P1 IADD3 R14, P0, R32, R14, RZ ;  /* 0x0000000e200e9210 */ /* 0x000fca0007f1e0ff */
[----:B------:R-:W-:Y:S02]  /*10970*/  @!P1 IMAD.X R3, RZ, RZ, R2, P0 ;  /* 0x000000ffff039224 */ /* 0x000fe400000e0602 */
[----:B------:R-:W-:-:S07]  /*10980*/  @!P1 IMAD.MOV.U32 R2, RZ, RZ, R14 ;  /* 0x000000ffff029224 */ /* 0x000fce00078e000e */
[----:B------:R-:W-:Y:S05]  /*10990*/  WARPSYNC.COLLECTIVE R15, `(.L_x_148) ;  /* 0x000000000f087348 */ /* 0x000fea0003c00000 */
[----:B------:R0:W1:Y:S02]  /*109a0*/  SHFL.IDX P6, R14, R13, R12, R11 ;  /* 0x0000000c0d0e7389 */ /* 0x00006400000c000b */
[----:B01----:R-:W-:Y:S01]  /*109b0*/  ENDCOLLECTIVE ;  /* 0x000000000000791b */ /* 0x003fe20003800000 */
.L_x_148:
[----:B------:R-:W-:Y:S01]  /*109c0*/  @!PT LDS RZ, [RZ] ;  /* 0x00000000fffff984 */ /* 0x000fe20000000800 */
[----:B------:R-:W-:Y:S01]  /*109d0*/  @!PT LDS RZ, [RZ] ;  /* 0x00000000fffff984 */ /* 0x000fe20000000800 */
[----:B------:R-:W-:Y:S01]  /*109e0*/  @!PT LDS RZ, [RZ] ;  /* 0x00000000fffff984 */ /* 0x000fe20000000800 */
[----:B------:R0:W-:Y:S04]  /*109f0*/  @!P1 LDGSTS.E.BYPASS.LTC128B.128 [R8+0x20400], desc[UR48][R2.64], !P4 ;  /* 0x2040000002089fae */ /* 0x0001e8000e101d70 */
[----:B------:R0:W-:Y:S01]  /*10a00*/  @!P1 LDGSTS.E.BYPASS.LTC128B.128 [R8+0x24400], desc[UR48][R2.64+0x80], !P5 ;  /* 0x2440008002089fae */ /* 0x0001e2000e901d70 */
[----:B------:R-:W-:Y:S01]  /*10a10*/  ISETP.GE.AND P1, PT, R6, UR40, PT ;  /* 0x0000002806007c0c */ /* 0x000fe2000bf26270 */
[----:B------:R-:W-:Y:S02]  /*10a20*/  IMAD.MOV.U32 R13, RZ, RZ, R0 ;  /* 0x000000ffff0d7224 */ /* 0x000fe400078e0000 */
[----:B------:R-:W-:-:S10]  /*10a30*/  IMAD.MOV.U32 R6, RZ, RZ, R14 ;  /* 0x000000ffff067224 */ /* 0x000fd400078e000e */
[----:B0-----:R-:W-:Y:S05]  /*10a40*/  WARPSYNC.COLLECTIVE R15, `(.L_x_149) ;  /* 0x000000000f087348 */ /* 0x001fea0003c00000 */
[----:B------:R1:W2:Y:S02]  /*10a50*/  SHFL.IDX P6, R14, R13, R12, R11 ;  /* 0x0000000c0d0e7389 */ /* 0x0002a400000c000b */
[----:B012---:R-:W-:Y:S01]  /*10a60*/  ENDCOLLECTIVE ;  /* 0x000000000000791b */ /* 0x007fe20003800000 */
.L_x_149:
[----:B------:R-:W-:Y:S02]  /*10a70*/  IMAD.MOV.U32 R13, RZ, RZ, R4 ;  /* 0x000000ffff0d7224 */ /* 0x000fe400078e0004 */
[----:B------:R-:W-:Y:S01]  /*10a80*/  IMAD.MOV.U32 R12, RZ, RZ, 0x2 ;  /* 0x00000002ff0c7424 */ /* 0x000fe200078e00ff */
[----:B------:R-:W-:-:S05]  /*10a90*/  @!P1 IADD3 R14, P0, R32, R14, RZ ;  /* 0x0000000e200e9210 */ /* 0x000fca0007f1e0ff */
[----:B------:R-:W-:-:S08]  /*10aa0*/  @!P1 IMAD.MOV.U32 R2, RZ, RZ, R14 ;  /* 0x000000ffff029224 */ /* 0x000fd000078e000e */
[----:B------:R-:W-:Y:S05]  /*10ab0*/  WARPSYNC.COLLECTIVE R15, `(.L_x_150) ;  /* 0x000000000f087348 */ /* 0x000fea0003c00000 */
[----:B------:R0:W1:Y:S02]  /*10ac0*/  SHFL.IDX P6, R14, R13, R12, R11 ;  /* 0x0000000c0d0e7389 */ /* 0x00006400000c000b */
[----:B01----:R-:W-:Y:S01]  /*10ad0*/  ENDCOLLECTIVE ;  /* 0x000000000000791b */ /* 0x003fe20003800000 */
.L_x_150:
[----:B------:R-:W-:Y:S02]  /*10ae0*/  @!P1 IMAD.X R7, RZ, RZ, R6, P0 ;  /* 0x000000ffff079224 */ /* 0x000fe400000e0606 */
[----:B------:R-:W-:Y:S02]  /*10af0*/  VIADD R6, R5, 0x20 ;  /* 0x0000002005067836 */ /* 0x000fe40000000000 */
[----:B------:R-:W-:-:S05]  /*10b00*/  @!P1 IMAD.MOV.U32 R3, RZ, RZ, R7 ;  /* 0x000000ffff039224 */ /* 0x000fca00078e0007 */
[----:B------:R-:W-:Y:S01]  /*10b10*/  @!PT LDS RZ, [RZ] ;  /* 0x00000000fffff984 */ /* 0x000fe20000000800 */
[----:B------:R-:W-:Y:S01]  /*10b20*/  @!PT LDS RZ, [RZ] ;  /* 0x00000000fffff984 */ /* 0x000fe20000000800 */
[----:B------:R-:W-:Y:S01]  /*10b30*/  @!PT LDS RZ, [RZ] ;  /* 0x00000000fffff984 */ /* 0x000fe20000000800 */
[----:B------:R0:W-:Y:S01]  /*10b40*/  @!P1 LDGSTS.E.BYPASS.LTC128B.128 [R8+0x20c00], desc[UR48][R2.64], !P4 ;  /* 0x20c0000002089fae */ /* 0x0001e2000e101d70 */
[----:B------:R-:W-:-:S03]  /*10b50*/  IMAD.MOV.U32 R13, RZ, RZ, R0 ;  /* 0x000000ffff0d7224 */ /* 0x000fc600078e0000 */
[----:B------:R0:W-:Y:S01]  /*10b60*/  @!P1 LDGSTS.E.BYPASS.LTC128B.128 [R8+0x24c00], desc[UR48][R2.64+0x80], !P5 ;  /* 0x24c0008002089fae */ /* 0x0001e2000e901d70 */
[----:B------:R-:W-:Y:S01]  /*10b70*/  ISETP.GE.AND P1, PT, R6, UR40, PT ;  /* 0x0000002806007c0c */ /* 0x000fe2000bf26270 */
[----:B------:R-:W-:-:S12]  /*10b80*/  IMAD.MOV.U32 R6, RZ, RZ, R14 ;  /* 0x000000ffff067224 */ /* 0x000fd800078e000e */
[----:B0-----:R-:W-:Y:S05]  /*10b90*/  WARPSYNC.COLLECTIVE R15, `(.L_x_151) ;  /* 0x000000000f087348 */ /* 0x001fea0003c00000 */
[----:B------:R1:W2:Y:S02]  /*10ba0*/  SHFL.IDX P6, R14, R13, R12, R11 ;  /* 0x0000000c0d0e7389 */ /* 0x0002a400000c000b */
[----:B012---:R-:W-:Y:S01]  /*10bb0*/  ENDCOLLECTIVE ;  /* 0x000000000000791b */ /* 0x007fe20003800000 */
.L_x_151:
[----:B------:R-:W-:Y:S02]  /*10bc0*/  IMAD.MOV.U32 R13, RZ, RZ, R4 ;  /* 0x000000ffff0d7224 */ /* 0x000fe400078e0004 */
[----:B------:R-:W-:Y:S01]  /*10bd0*/  IMAD.MOV.U32 R12, RZ, RZ, 0x3 ;  /* 0x00000003ff0c7424 */ /* 0x000fe200078e00ff */
[----:B------:R-:W-:-:S04]  /*10be0*/  @!P1 IADD3 R14, P0, R32, R14, RZ ;  /* 0x0000000e200e9210 */ /* 0x000fc80007f1e0ff */
[----:B------:R-:W-:Y:S01]  /*10bf0*/  @!P1 IADD3.X R7, RZ, R6, RZ, P0, !PT ;  /* 0x00000006ff079210 */ /* 0x000fe200007fe4ff */
[----:B------:R-:W-:-:S08]  /*10c00*/  @!P1 IMAD.MOV.U32 R2, RZ, RZ, R14 ;  /* 0x000000ffff029224 */ /* 0x000fd000078e000e */
[----:B------:R-:W-:Y:S05]  /*10c10*/  WARPSYNC.COLLECTIVE R15, `(.L_x_152) ;  /* 0x000000000f087348 */ /* 0x000fea0003c00000 */
[----:B------:R0:W1:Y:S02]  /*10c20*/  SHFL.IDX P6, R14, R13, R12, R11 ;  /* 0x0000000c0d0e7389 */ /* 0x00006400000c000b */
[----:B01----:R-:W-:Y:S01]  /*10c30*/  ENDCOLLECTIVE ;  /* 0x000000000000791b */ /* 0x003fe20003800000 */
.L_x_152:
[----:B------:R-:W-:Y:S02]  /*10c40*/  VIADD R6, R5, 0x30 ;  /* 0x0000003005067836 */ /* 0x000fe40000000000 */
[----:B------:R-:W-:-:S05]  /*10c50*/  @!P1 IMAD.MOV.U32 R3, RZ, RZ, R7 ;  /* 0x000000ffff039224 */ /* 0x000fca00078e0007 */
        /* <DEDUP_REMOVED lines=11> */
.L_x_153:
[----:B------:R-:W-:Y:S02]  /*10d10*/  IMAD.MOV.U32 R13, RZ, RZ, R4 ;  /* 0x000000ffff0d7224 */ /* 0x000fe400078e0004 */
[----:B------:R-:W-:Y:S01]  /*10d20*/  IMAD.MOV.U32 R12, RZ, RZ, 0x4 ;  /* 0x00000004ff0c7424 */ /* 0x000fe200078e00ff */
[----:B------:R-:W-:-:S05]  /*10d30*/  @!P1 IADD3 R14, P0, R32, R14, RZ ;  /* 0x0000000e200e9210 */ /* 0x000fca0007f1e0ff */
[----:B------:R-:W-:-:S08]  /*10d40*/  @!P1 IMAD.MOV.U32 R2, RZ, RZ, R14 ;  /* 0x000000ffff029224 */ /* 0x000fd000078e000e */
[----:B------:R-:W-:Y:S05]  /*10d50*/  WARPSYNC.COLLECTIVE R15, `(.L_x_154) ;  /* 0x000000000f087348 */ /* 0x000fea0003c00000 */
[----:B------:R0:W1:Y:S02]  /*10d60*/  SHFL.IDX P6, R14, R13, R12, R11 ;  /* 0x0000000c0d0e7389 */ /* 0x00006400000c000b */
[----:B01----:R-:W-:Y:S01]  /*10d70*/  ENDCOLLECTIVE ;  /* 0x000000000000791b */ /* 0x003fe20003800000 */
.L_x_154:
        /* <DEDUP_REMOVED lines=14> */
.L_x_155:
[----:B------:R-:W-:Y:S02]  /*10e60*/  IMAD.MOV.U32 R13, RZ, RZ, R4 ;  /* 0x000000ffff0d7224 */ /* 0x000fe400078e0004 */
[----:B------:R-:W-:Y:S01]  /*10e70*/  IMAD.MOV.U32 R12, RZ, RZ, 0x5 ;  /* 0x00000005ff0c7424 */ /* 0x000fe200078e00ff */
[----:B------:R-:W-:-:S05]  /*10e80*/  @!P1 IADD3 R14, P0, R32, R14, RZ ;  /* 0x0000000e200e9210 */ /* 0x000fca0007f1e0ff */
[----:B------:R-:W-:-:S08]  /*10e90*/  @!P1 IMAD.MOV.U32 R2, RZ, RZ, R14 ;  /* 0x000000ffff029224 */ /* 0x000fd000078e000e */
[----:B------:R-:W-:Y:S05]  /*10ea0*/  WARPSYNC.COLLECTIVE R15, `(.L_x_156) ;  /* 0x000000000f087348 */ /* 0x000fea0003c00000 */
[----:B------:R0:W1:Y:S02]  /*10eb0*/  SHFL.IDX P6, R14, R13, R12, R11 ;  /* 0x0000000c0d0e7389 */ /* 0x00006400000c000b */
[----:B01----:R-:W-:Y:S01]  /*10ec0*/  ENDCOLLECTIVE ;  /* 0x000000000000791b */ /* 0x003fe20003800000 */
.L_x_156:
        /* <DEDUP_REMOVED lines=14> */
.L_x_157:
[----:B------:R-:W-:Y:S01]  /*10fb0*/  MOV R13, R4 ;  /* 0x00000004000d7202 */ /* 0x000fe20000000f00 */
[----:B------:R-:W-:Y:S01]  /*10fc0*/  IMAD.MOV.U32 R12, RZ, RZ, 0x6 ;  /* 0x00000006ff0c7424 */ /* 0x000fe200078e00ff */
[----:B------:R-:W-:-:S05]  /*10fd0*/  @!P1 IADD3 R14, P0, R32, R14, RZ ;  /* 0x0000000e200e9210 */ /* 0x000fca0007f1e0ff */
[----:B------:R-:W-:-:S08]  /*10fe0*/  @!P1 IMAD.MOV.U32 R2, RZ, RZ, R14 ;  /* 0x000000ffff029224 */ /* 0x000fd000078e000e */
[----:B------:R-:W-:Y:S05]  /*10ff0*/  WARPSYNC.COLLECTIVE R15, `(.L_x_158) ;  /* 0x000000000f087348 */ /* 0x000fea0003c00000 */
[----:B------:R0:W1:Y:S02]  /*11000*/  SHFL.IDX P6, R14, R13, R12, R11 ;  /* 0x0000000c0d0e7389 */ /* 0x00006400000c000b */
[----:B01----:R-:W-:Y:S01]  /*11010*/  ENDCOLLECTIVE ;  /* 0x000000000000791b */ /* 0x003fe20003800000 */
.L_x_158:
        /* <DEDUP_REMOVED lines=14> */
.L_x_159:
[----:B------:R-:W-:Y:S02]  /*11100*/  IMAD.MOV.U32 R13, RZ, RZ, R4 ;  /* 0x000000ffff0d7224 */ /* 0x000fe400078e0004 */
[----:B------:R-:W-:Y:S01]  /*11110*/  IMAD.MOV.U32 R12, RZ, RZ, 0x7 ;  /* 0x00000007ff0c7424 */ /* 0x000fe200078e00ff */
[----:B------:R-:W-:-:S05]  /*11120*/  @!P1 IADD3 R14, P0, R32, R14, RZ ;  /* 0x0000000e200e9210 */ /* 0x000fca0007f1e0ff */
[----:B------:R-:W-:-:S08]  /*11130*/  @!P1 IMAD.MOV.U32 R2, RZ, RZ, R14 ;  /* 0x000000ffff029224 */ /* 0x000fd000078e000e */
[----:B------:R-:W-:Y:S05]  /*11140*/  WARPSYNC.COLLECTIVE R15, `(.L_x_160) ;  /* 0x000000000f087348 */ /* 0x000fea0003c00000 */
[----:B------:R0:W1:Y:S02]  /*11150*/  SHFL.IDX P6, R14, R13, R12, R11 ;  /* 0x0000000c0d0e7389 */ /* 0x00006400000c000b */
[----:B01----:R-:W-:Y:S01]  /*11160*/  ENDCOLLECTIVE ;  /* 0x000000000000791b */ /* 0x003fe20003800000 */
.L_x_160:
[----:B------:R-:W-:-:S04]  /*11170*/  @!P1 IMAD.X R7, RZ, RZ, R6, P0 ;  /* 0x000000ffff079224 */ /* 0x000fc800000e0606 */
[----:B------:R-:W-:-:S05]  /*11180*/  @!P1 IMAD.MOV.U32 R3, RZ, RZ, R7 ;  /* 0x000000ffff039224 */ /* 0x000fca00078e0007 */
[----:B------:R-:W-:Y:S01]  /*11190*/  @!PT LDS RZ, [RZ] ;  /* 0x00000000fffff984 */ /* 0x000fe20000000800 */
[----:B------:R-:W-:Y:S01]  /*111a0*/  @!PT LDS RZ, [RZ] ;  /* 0x00000000fffff984 */ /* 0x000fe20000000800 */
[----:B------:R-:W-:Y:S01]  /*111b0*/  @!PT LDS RZ, [RZ] ;  /* 0x00000000fffff984 */ /* 0x000fe20000000800 */
[----:B------:R0:W-:Y:S01]  /*111c0*/  @!P1 LDGSTS.E.BYPASS.LTC128B.128 [R8+0x23400], desc[UR48][R2.64], !P4 ;  /* 0x2340000002089fae */ /* 0x0001e2000e101d70 */
[----:B------:R-:W-:-:S03]  /*111d0*/  IMAD.MOV.U32 R13, RZ, RZ, R0 ;  /* 0x000000ffff0d7224 */ /* 0x000fc600078e0000 */
[----:B------:R0:W-:Y:S01]  /*111e0*/  @!P1 LDGSTS.E.BYPASS.LTC128B.128 [R8+0x27400], desc[UR48][R2.64+0x80], !P5 ;  /* 0x2740008002089fae */ /* 0x0001e2000e901d70 */
[----:B------:R-:W-:-:S07]  /*111f0*/  IMAD.MOV.U32 R6, RZ, RZ, R14 ;  /* 0x000000ffff067224 */ /* 0x000fce00078e000e */
[----:B0-----:R-:W-:Y:S05]  /*11200*/  WARPSYNC.COLLECTIVE R15, `(.L_x_161) ;  /* 0x000000000f087348 */ /* 0x001fea0003c00000 */
[----:B------:R1:W2:Y:S02]  /*11210*/  SHFL.IDX P6, R14, R13, R12, R11 ;  /* 0x0000000c0d0e7389 */ /* 0x0002a400000c000b */
[----:B012---:R-:W-:Y:S01]  /*11220*/  ENDCOLLECTIVE ;  /* 0x000000000000791b */ /* 0x007fe20003800000 */
.L_x_161:
[----:B------:R-:W-:Y:S05]  /*11230*/  BRA `(.L_x_162) ;  /* 0xffffffb800247947 */ /* 0x000fea000383ffff */
.L_x_61:
[----:B0-----:R-:W-:-:S04]  /*11240*/  IMAD.U32 R3, RZ, RZ, UR41 ;  /* 0x00000029ff037e24 */ /* 0x001fc8000f8e00ff */
[----:B------:R0:W1:Y:S03]  /*11250*/  SYNCS.PHASECHK.TRANS64.TRYWAIT P0, [R3+URZ+0x38820], R0 ;  /* 0x03882000030075a7 */ /* 0x000066000800017f */
[----:B-1----:R-:W-:Y:S05]  /*11260*/  @!P0 NANOSLEEP.SYNCS 0x989680 ;  /* 0x009896800000895d */ /* 0x002fea0003900000 */
[----:B------:R-:W1:Y:S02]  /*11270*/  @!P0 SYNCS.PHASECHK.TRANS64 P0, [R3+URZ+0x38820], R0 ;  /* 0x03882000030085a7 */ /* 0x000e64000800007f */
[----:B-1----:R-:W-:Y:S05]  /*11280*/  @!P0 BRA `(.L_x_61) ;  /* 0xfffffffc00ec8947 */ /* 0x002fea000383ffff */
[----:B------:R-:W-:Y:S05]  /*11290*/  BRA `(.L_x_163) ;  /* 0xffffffb8005c7947 */ /* 0x000fea000383ffff */
.L_x_65:
[----:B0-----:R0:W1:Y:S02]  /*112a0*/  SYNCS.PHASECHK.TRANS64.TRYWAIT P0, [R0+URZ+0x38880], R21 ;  /* 0x03888015000075a7 */ /* 0x001064000800017f */
[----:B-1----:R-:W-:Y:S05]  /*112b0*/  @!P0 NANOSLEEP.SYNCS 0x989680 ;  /* 0x009896800000895d */ /* 0x002fea0003900000 */
[----:B------:R-:W1:Y:S02]  /*112c0*/  @!P0 SYNCS.PHASECHK.TRANS64 P0, [R0+URZ+0x38880], R21 ;  /* 0x03888015000085a7 */ /* 0x000e64000800007f */
[----:B-1----:R-:W-:Y:S05]  /*112d0*/  @!P0 BRA `(.L_x_65) ;  /* 0xfffffffc00f08947 */ /* 0x002fea000383ffff */
[----:B------:R-:W-:Y:S05]  /*112e0*/  BRA `(.L_x_164) ;  /* 0xffffffbc00147947 */ /* 0x000fea000383ffff */
.L_x_66:
        /* <DEDUP_REMOVED lines=8> */
.L_x_166:
[----:B------:R-:W-:Y:S05]  /*11370*/  BSYNC B0 ;  /* 0x0000000000007941 */ /* 0x000fea0003800000 */
.L_x_165:
[----:B------:R-:W-:Y:S02]  /*11380*/  IMAD.MOV.U32 R13, RZ, RZ, R10 ;  /* 0x000000ffff0d7224 */ /* 0x000fe400078e000a */
[----:B------:R-:W-:Y:S02]  /*11390*/  IMAD.MOV.U32 R12, RZ, RZ, RZ ;  /* 0x000000ffff0c7224 */ /* 0x000fe400078e00ff */
[----:B------:R-:W-:Y:S02]  /*113a0*/  IMAD.MOV.U32 R11, RZ, RZ, 0x181f ;  /* 0x0000181fff0b7424 */ /* 0x000fe400078e00ff */
[----:B------:R-:W-:Y:S02]  /*113b0*/  IMAD.MOV.U32 R15, RZ, RZ, -0x1 ;  /* 0xffffffffff0f7424 */ /* 0x000fe400078e00ff */
[----:B------:R-:W-:Y:S02]  /*113c0*/  IMAD.MOV.U32 R3, RZ, RZ, R14 ;  /* 0x000000ffff037224 */ /* 0x000fe400078e000e */
[----:B------:R-:W-:-:S07]  /*113d0*/  VIADD R4, R4, UR41 ;  /* 0x0000002904047c36 */ /* 0x000fce0008000000 */
[----:B------:R-:W-:Y:S05]  /*113e0*/  WARPSYNC.COLLECTIVE R15, `(.L_x_167) ;  /* 0x000000000f087348 */ /* 0x000fea0003c00000 */
[----:B------:R0:W1:Y:S02]  /*113f0*/  SHFL.IDX P6, R14, R13, R12, R11 ;  /* 0x0000000c0d0e7389 */ /* 0x00006400000c000b */
[----:B01----:R-:W-:Y:S01]  /*11400*/  ENDCOLLECTIVE ;  /* 0x000000000000791b */ /* 0x003fe20003800000 */
.L_x_167:
[----:B------:R-:W-:Y:S02]  /*11410*/  IMAD.MOV.U32 R13, RZ, RZ, R7 ;  /* 0x000000ffff0d7224 */ /* 0x000fe400078e0007 */
[----:B------:R-:W-:Y:S01]  /*11420*/  IMAD.MOV.U32 R12, RZ, RZ, 0x1 ;  /* 0x00000001ff0c7424 */ /* 0x000fe200078e00ff */
[----:B------:R-:W-:-:S13]  /*11430*/  IADD3 R2, P0, R32, R14, RZ ;  /* 0x0000000e20027210 */ /* 0x000fda0007f1e0ff */
[----:B------:R-:W-:Y:S05]  /*11440*/  WARPSYNC.COLLECTIVE R15, `(.L_x_168) ;  /* 0x000000000f087348 */ /* 0x000fea0003c00000 */
[----:B------:R0:W1:Y:S02]  /*11450*/  SHFL.IDX P6, R14, R13, R12, R11 ;  /* 0x0000000c0d0e7389 */ /* 0x00006400000c000b */
[----:B01----:R-:W-:Y:S01]  /*11460*/  ENDCOLLECTIVE ;  /* 0x000000000000791b */ /* 0x003fe20003800000 */
.L_x_168:
[----:B------:R-:W-:-:S05]  /*11470*/  IMAD.X R3, RZ, RZ, R3, P0 ;  /* 0x000000ffff037224 */ /* 0x000fca00000e0603 */
[----:B------:R-:W-:Y:S01]  /*11480*/  @!PT LDS RZ, [RZ] ;  /* 0x00000000fffff984 */ /* 0x000fe20000000800 */
[----:B------:R-:W-:Y:S01]  /*11490*/  @!PT LDS RZ, [RZ] ;  /* 0x00000000fffff984 */ /* 0x000fe20000000800 */
[----:B------:R-:W-:Y:S01]  /*114a0*/  @!PT LDS RZ, [RZ] ;  /* 0x00000000fffff984 */ /* 0x000fe20000000800 */
[----:B------:R0:W-:Y:S04]  /*114b0*/  LDGSTS.E.BYPASS.LTC128B.128 [R4+0x10400], desc[UR48][R2.64], !P3 ;  /* 0x1040000002047fae */ /* 0x0001e8000d901d70 */
[----:B------:R0:W-:Y:S01]  /*114c0*/  LDGSTS.E.BYPASS.LTC128B.128 [R4+0x14400], desc[UR48][R2.64+0x80], !P2 ;  /* 0x1440008002047fae */ /* 0x0001e2000d101d70 */
[----:B------:R-:W-:Y:S02]  /*114d0*/  IMAD.MOV.U32 R13, RZ, RZ, R10 ;  /* 0x000000ffff0d7224 */ /* 0x000fe400078e000a */
[----:B------:R-:W-:-:S07]  /*114e0*/  IMAD.MOV.U32 R9, RZ, RZ, R14 ;  /* 0x000000ffff097224 */ /* 0x000fce00078e000e */
[----:B0-----:R-:W-:Y:S05]  /*114f0*/  WARPSYNC.COLLECTIVE R15, `(.L_x_169) ;  /* 0x000000000f087348 */ /* 0x001fea0003c00000 */
[----:B------:R1:W2:Y:S02]  /*11500*/  SHFL.IDX P6, R14, R13, R12, R11 ;  /* 0x0000000c0d0e7389 */ /* 0x0002a400000c000b */
[----:B012---:R-:W-:Y:S01]  /*11510*/  ENDCOLLECTIVE ;  /* 0x000000000000791b */ /* 0x007fe20003800000 */
.L_x_169:
[----:B------:R-:W-:Y:S02]  /*11520*/  IMAD.MOV.U32 R13, RZ, RZ, R7 ;  /* 0x000000ffff0d7224 */ /* 0x000fe400078e0007 */
[----:B------:R-:W-:Y:S01]  /*11530*/  IMAD.MOV.U32 R12, RZ, RZ, 0x2 ;  /* 0x00000002ff0c7424 */ /* 0x000fe200078e00ff */
[----:B------:R-:W-:-:S07]  /*11540*/  MOV R8, R14 ;  /* 0x0000000e00087202 */ /* 0x000fce0000000f00 */
[----:B------:R-:W-:Y:S05]  /*11550*/  WARPSYNC.COLLECTIVE R15, `(.L_x_170) ;  /* 0x000000000f087348 */ /* 0x000fea0003c00000 */
[----:B------:R0:W1:Y:S02]  /*11560*/  SHFL.IDX P6, R14, R13, R12, R11 ;  /* 0x0000000c0d0e7389 */ /* 0x00006400000c000b */
[----:B01----:R-:W-:Y:S01]  /*11570*/  ENDCOLLECTIVE ;  /* 0x000000000000791b */ /* 0x003fe20003800000 */
.L_x_170:
        /* <DEDUP_REMOVED lines=12> */
.L_x_171:
[----:B------:R-:W-:Y:S02]  /*11640*/  IMAD.MOV.U32 R13, RZ, RZ, R7 ;  /* 0x000000ffff0d7224 */ /* 0x000fe400078e0007 */
[----:B------:R-:W-:Y:S02]  /*11650*/  IMAD.MOV.U32 R12, RZ, RZ, 0x3 ;  /* 0x00000003ff0c7424 */ /* 0x000fe400078e00ff */
[----:B------:R-:W-:-:S07]  /*11660*/  IMAD.MOV.U32 R2, RZ, RZ, R14 ;  /* 0x000000ffff027224 */ /* 0x000fce00078e000e */
[----:B------:R-:W-:Y:S05]  /*11670*/  WARPSYNC.COLLECTIVE R15, `(.L_x_172) ;  /* 0x000000000f087348 */ /* 0x000fea0003c00000 */
[----:B------:R0:W1:Y:S02]  /*11680*/  SHFL.IDX P6, R14, R13, R12, R11 ;  /* 0x0000000c0d0e7389 */ /* 0x00006400000c000b */
[----:B01----:R-:W-:Y:S01]  /*11690*/  ENDCOLLECTIVE ;  /* 0x000000000000791b */ /* 0x003fe20003800000 */
.L_x_172:
        /* <DEDUP_REMOVED lines=12> */
.L_x_173:
[----:B------:R-:W-:Y:S02]  /*11760*/  IMAD.MOV.U32 R13, RZ, RZ, R7 ;  /* 0x000000ffff0d7224 */ /* 0x000fe400078e0007 */
[----:B------:R-:W-:Y:S02]  /*11770*/  IMAD.MOV.U32 R12, RZ, RZ, 0x4 ;  /* 0x00000004ff0c7424 */ /* 0x000fe400078e00ff */
[----:B------:R-:W-:-:S07]  /*11780*/  IMAD.MOV.U32 R8, RZ, RZ, R14 ;  /* 0x000000ffff087224 */ /* 0x000fce00078e000e */
[----:B------:R-:W-:Y:S05]  /*11790*/  WARPSYNC.COLLECTIVE R15, `(.L_x_174) ;  /* 0x000000000f087348 */ /* 0x000fea0003c00000 */
[----:B------:R0:W1:Y:S02]  /*117a0*/  SHFL.IDX P6, R14, R13, R12, R11 ;  /* 0x0000000c0d0e7389 */ /* 0x00006400000c000b */
[----:B01----:R-:W-:Y:S01]  /*117b0*/  ENDCOLLECTIVE ;  /* 0x000000000000791b */ /* 0x003fe20003800000 */
.L_x_174:
        /* <DEDUP_REMOVED lines=12> */
.L_x_175:
[----:B------:R-:W-:Y:S02]  /*11880*/  IMAD.MOV.U32 R13, RZ, RZ, R7 ;  /* 0x000000ffff0d7224 */ /* 0x000fe400078e0007 */
[----:B------:R-:W-:Y:S02]  /*11890*/  IMAD.MOV.U32 R12, RZ, RZ, 0x5 ;  /* 0x00000005ff0c7424 */ /* 0x000fe400078e00ff */
[----:B------:R-:W-:-:S07]  /*118a0*/  IMAD.MOV.U32 R2, RZ, RZ, R14 ;  /* 0x000000ffff027224 */ /* 0x000fce00078e000e */
[----:B------:R-:W-:Y:S05]  /*118b0*/  WARPSYNC.COLLECTIVE R15, `(.L_x_176) ;  /* 0x000000000f087348 */ /* 0x000fea0003c00000 */
[----:B------:R0:W1:Y:S02]  /*118c0*/  SHFL.IDX P6, R14, R13, R12, R11 ;  /* 0x0000000c0d0e7389 */ /* 0x00006400000c000b */
[----:B01----:R-:W-:Y:S01]  /*118d0*/  ENDCOLLECTIVE ;  /* 0x000000000000791b */ /* 0x003fe20003800000 */
.L_x_176:
        /* <DEDUP_REMOVED lines=12> */
.L_x_177:
[----:B------:R-:W-:Y:S01]  /*119a0*/  IMAD.MOV.U32 R13, RZ, RZ, R7 ;  /* 0x000000ffff0d7224 */ /* 0x000fe200078e0007 */
[----:B------:R-:W-:Y:S01]  /*119b0*/  MOV R12, 0x6 ;  /* 0x00000006000c7802 */ /* 0x000fe20000000f00 */
[----:B------:R-:W-:-:S07]  /*119c0*/  IMAD.MOV.U32 R8, RZ, RZ, R14 ;  /* 0x000000ffff087224 */ /* 0x000fce00078e000e */
[----:B------:R-:W-:Y:S05]  /*119d0*/  WARPSYNC.COLLECTIVE R15, `(.L_x_178) ;  /* 0x000000000f087348 */ /* 0x000fea0003c00000 */
[----:B------:R0:W1:Y:S02]  /*119e0*/  SHFL.IDX P6, R14, R13, R12, R11 ;  /* 0x0000000c0d0e7389 */ /* 0x00006400000c000b */
[----:B01----:R-:W-:Y:S01]  /*119f0*/  ENDCOLLECTIVE ;  /* 0x000000000000791b */ /* 0x003fe20003800000 */
.L_x_178:
        /* <DEDUP_REMOVED lines=12> */
.L_x_179:
[----:B------:R-:W-:Y:S02]  /*11ac0*/  IMAD.MOV.U32 R13, RZ, RZ, R7 ;  /* 0x000000ffff0d7224 */ /* 0x000fe400078e0007 */
[----:B------:R-:W-:Y:S02]  /*11ad0*/  IMAD.MOV.U32 R12, RZ, RZ, 0x7 ;  /* 0x00000007ff0c7424 */ /* 0x000fe400078e00ff */
[----:B------:R-:W-:-:S07]  /*11ae0*/  IMAD.MOV.U32 R2, RZ, RZ, R14 ;  /* 0x000000ffff027224 */ /* 0x000fce00078e000e */
[----:B------:R-:W-:Y:S05]  /*11af0*/  WARPSYNC.COLLECTIVE R15, `(.L_x_180) ;  /* 0x000000000f087348 */ /* 0x000fea0003c00000 */
[----:B------:R0:W1:Y:S02]  /*11b00*/  SHFL.IDX P6, R14, R13, R12, R11 ;  /* 0x0000000c0d0e7389 */ /* 0x00006400000c000b */
[----:B01----:R-:W-:Y:S01]  /*11b10*/  ENDCOLLECTIVE ;  /* 0x000000000000791b */ /* 0x003fe20003800000 */
.L_x_180:
        /* <DEDUP_REMOVED lines=12> */
.L_x_181:
[----:B------:R-:W-:Y:S05]  /*11be0*/  BRA `(.L_x_182) ;  /* 0xffffffb400e87947 */ /* 0x000fea000383ffff */
.L_x_71:
[----:B--2---:R2:W3:Y:S02]  /*11bf0*/  SYNCS.PHASECHK.TRANS64.TRYWAIT P0, [R0+URZ+0x38840], R21 ;  /* 0x03884015000075a7 */ /* 0x0044e4000800017f */
[----:B---3--:R-:W-:Y:S05]  /*11c00*/  @!P0 NANOSLEEP.SYNCS 0x989680 ;  /* 0x009896800000895d */ /* 0x008fea0003900000 */
[----:B------:R-:W3:Y:S02]  /*11c10*/  @!P0 SYNCS.PHASECHK.TRANS64 P0, [R0+URZ+0x38840], R21 ;  /* 0x03884015000085a7 */ /* 0x000ee4000800007f */
[----:B---3--:R-:W-:Y:S05]  /*11c20*/  @!P0 BRA `(.L_x_71) ;  /* 0xfffffffc00f08947 */ /* 0x008fea000383ffff */
[----:B------:R-:W-:Y:S05]  /*11c30*/  BRA `(.L_x_183) ;  /* 0xffffffb8003c7947 */ /* 0x000fea000383ffff */
.L_x_72:
[----:B------:R-:W-:Y:S01]  /*11c40*/  BSSY B0, `(.L_x_184) ;  /* 0x0000008000007945 */ /* 0x000fe20003800000 */
[----:B------:R-:W-:Y:S02]  /*11c50*/  IMAD.MOV.U32 R13, RZ, RZ, R5 ;  /* 0x000000ffff0d7224 */ /* 0x000fe400078e0005 */
[----:B------:R-:W-:Y:S02]  /*11c60*/  IMAD.MOV.U32 R12, RZ, RZ, RZ ;  /* 0x000000ffff0c7224 */ /* 0x000fe400078e00ff */
[----:B------:R-:W-:Y:S02]  /*11c70*/  IMAD.MOV.U32 R11, RZ, RZ, 0x181f ;  /* 0x0000181fff0b7424 */ /* 0x000fe400078e00ff */
[----:B------:R-:W-:-:S07]  /*11c80*/  IMAD.MOV.U32 R15, RZ, RZ, -0x1 ;  /* 0xffffffffff0f7424 */ /* 0x000fce00078e00ff */
[----:B012---:R-:W-:Y:S05]  /*11c90*/  WARPSYNC.COLLECTIVE R15, `(.L_x_185) ;  /* 0x000000000f087348 */ /* 0x007fea0003c00000 */
[----:B------:R3:W4:Y:S02]  /*11ca0*/  SHFL.IDX P6, R14, R13, R12, R11 ;  /* 0x0000000c0d0e7389 */ /* 0x00072400000c000b */
[----:B01234-:R-:W-:Y:S01]  /*11cb0*/  ENDCOLLECTIVE ;  /* 0x000000000000791b */ /* 0x01ffe20003800000 */
.L_x_185:
[----:B------:R-:W-:Y:S05]  /*11cc0*/  BSYNC B0 ;  /* 0x0000000000007941 */ /* 0x000fea0003800000 */
.L_x_184:
[----:B------:R-:W-:Y:S02]  /*11cd0*/  IMAD.MOV.U32 R13, RZ, RZ, R17 ;  /* 0x000000ffff0d7224 */ /* 0x000fe400078e0011 */
[----:B------:R-:W-:Y:S02]  /*11ce0*/  IMAD.MOV.U32 R12, RZ, RZ, RZ ;  /* 0x000000ffff0c7224 */ /* 0x000fe400078e00ff */
[----:B------:R-:W-:Y:S02]  /*11cf0*/  IMAD.MOV.U32 R11, RZ, RZ, 0x181f ;  /* 0x0000181fff0b7424 */ /* 0x000fe400078e00ff */
[----:B------:R-:W-:Y:S02]  /*11d00*/  IMAD.MOV.U32 R15, RZ, RZ, -0x1 ;  /* 0xffffffffff0f7424 */ /* 0x000fe400078e00ff */
[----:B------:R-:W-:-:S07]  /*11d10*/  IMAD.MOV.U32 R3, RZ, RZ, R14 ;  /* 0x000000ffff037224 */ /* 0x000fce00078e000e */
[----:B------:R-:W-:Y:S05]  /*11d20*/  WARPSYNC.COLLECTIVE R15, `(.L_x_186) ;  /* 0x000000000f087348 */ /* 0x000fea0003c00000 */
[----:B------:R0:W1:Y:S02]  /*11d30*/  SHFL.IDX P6, R14, R13, R12, R11 ;  /* 0x0000000c0d0e7389 */ /* 0x00006400000c000b */
[----:B01----:R-:W-:Y:S01]  /*11d40*/  ENDCOLLECTIVE ;  /* 0x000000000000791b */ /* 0x003fe20003800000 */
.L_x_186:
[----:B------:R-:W-:Y:S02]  /*11d50*/  IMAD.MOV.U32 R13, RZ, RZ, R5 ;  /* 0x000000ffff0d7224 */ /* 0x000fe400078e0005 */
[----:B------:R-:W-:Y:S01]  /*11d60*/  IMAD.MOV.U32 R12, RZ, RZ, 0x1 ;  /* 0x00000001ff0c7424 */ /* 0x000fe200078e00ff */
[----:B------:R-:W-:-:S13]  /*11d70*/  IADD3 R2, P0, R32, R14, RZ ;  /* 0x0000000e20027210 */ /* 0x000fda0007f1e0ff */
[----:B------:R-:W-:Y:S05]  /*11d80*/  WARPSYNC.COLLECTIVE R15, `(.L_x_187) ;  /* 0x000000000f087348 */ /* 0x000fea0003c00000 */
[----:B------:R0:W1:Y:S02]  /*11d90*/  SHFL.IDX P6, R14, R13, R12, R11 ;  /* 0x0000000c0d0e7389 */ /* 0x00006400000c000b */
[----:B01----:R-:W-:Y:S01]  /*11da0*/  ENDCOLLECTIVE ;  /* 0x000000000000791b */ /* 0x003fe20003800000 */
.L_x_187:
[----:B------:R-:W-:-:S05]  /*11db0*/  IMAD.X R3, RZ, RZ, R3, P0 ;  /* 0x000000ffff037224 */ /* 0x000fca00000e0603 */
[----:B------:R-:W-:Y:S01]  /*11dc0*/  @!PT LDS RZ, [RZ] ;  /* 0x00000000fffff984 */ /* 0x000fe20000000800 */
[----:B------:R-:W-:Y:S01]  /*11dd0*/  @!PT LDS RZ, [RZ] ;  /* 0x00000000fffff984 */ /* 0x000fe20000000800 */
[----:B------:R-:W-:Y:S01]  /*11de0*/  @!PT LDS RZ, [RZ] ;  /* 0x00000000fffff984 */ /* 0x000fe20000000800 */
[----:B------:R-:W-:Y:S04]  /*11df0*/  LDGSTS.E.BYPASS.LTC128B.128 [R4+0x28400], desc[UR48][R2.64], !P3 ;  /* 0x2840000002047fae */ /* 0x000fe8000d901d70 */
[----:B------:R0:W-:Y:S01]  /*11e00*/  LDGSTS.E.BYPASS.LTC128B.128 [R4+0x2c400], desc[UR48][R2.64+0x80], !P2 ;  /* 0x2c40008002047fae */ /* 0x0001e2000d101d70 */
[----:B------:R-:W-:Y:S02]  /*11e10*/  IMAD.MOV.U32 R13, RZ, RZ, R17 ;  /* 0x000000ffff0d7224 */ /* 0x000fe400078e0011 */
[----:B0-----:R-:W-:-:S07]  /*11e20*/  IMAD.MOV.U32 R3, RZ, RZ, R14 ;  /* 0x000000ffff037224 */ /* 0x001fce00078e000e */
[----:B------:R-:W-:Y:S05]  /*11e30*/  WARPSYNC.COLLECTIVE R15, `(.L_x_188) ;  /* 0x000000000f087348 */ /* 0x000fea0003c00000 */
[----:B------:R0:W1:Y:S02]  /*11e40*/  SHFL.IDX P6, R14, R13, R12, R11 ;  /* 0x0000000c0d0e7389 */ /* 0x00006400000c000b */
[----:B01----:R-:W-:Y:S01]  /*11e50*/  ENDCOLLECTIVE ;  /* 0x000000000000791b */ /* 0x003fe20003800000 */
.L_x_188:
[----:B------:R-:W-:Y:S02]  /*11e60*/  IMAD.MOV.U32 R13, RZ, RZ, R5 ;  /* 0x000000ffff0d7224 */ /* 0x000fe400078e0005 */
[----:B------:R-:W-:Y:S01]  /*11e70*/  IMAD.MOV.U32 R12, RZ, RZ, 0x2 ;  /* 0x00000002ff0c7424 */ /* 0x000fe200078e00ff */
[----:B------:R-:W-:-:S13]  /*11e80*/  IADD3 R2, P0, R32, R14, RZ ;  /* 0x0000000e20027210 */ /* 0x000fda0007f1e0ff */
[----:B------:R-:W-:Y:S05]  /*11e90*/  WARPSYNC.COLLECTIVE R15, `(.L_x_189) ;  /* 0x000000000f087348 */ /* 0x000fea0003c00000 */
[----:B------:R0:W1:Y:S02]  /*11ea0*/  SHFL.IDX P6, R14, R13, R12, R11 ;  /* 0x0000000c0d0e7389 */ /* 0x00006400000c000b */
[----:B01----:R-:W-:Y:S01]  /*11eb0*/  ENDCOLLECTIVE ;  /* 0x000000000000791b */ /* 0x003fe20003800000 */
.L_x_189:
[----:B------:R-:W-:-:S05]  /*11ec0*/  IMAD.X R3, RZ, RZ, R3, P0 ;  /* 0x000000ffff037224 */ /* 0x000fca00000e0603 */
[----:B------:R-:W-:Y:S01]  /*11ed0*/  @!PT LDS RZ, [RZ] ;  /* 0x00000000fffff984 */ /* 0x000fe20000000800 */
[----:B------:R-:W-:Y:S01]  /*11ee0*/  @!PT LDS RZ, [RZ] ;  /* 0x00000000fffff984 */ /* 0x000fe20000000800 */
[----:B------:R-:W-:Y:S01]  /*11ef0*/  @!PT LDS RZ, [RZ] ;  /* 0x00000000fffff984 */ /* 0x000fe20000000800 */
[----:B------:R0:W-:Y:S04]  /*11f00*/  LDGSTS.E.BYPASS.LTC128B.128 [R4+0x28c00], desc[UR48][R2.64], !P3 ;  /* 0x28c0000002047fae */ /* 0x0001e8000d901d70 */
[----:B------:R0:W-:Y:S01]  /*11f10*/  LDGSTS.E.BYPASS.LTC128B.128 [R4+0x2cc00], desc[UR48][R2.64+0x80], !P2 ;  /* 0x2cc0008002047fae */ /* 0x0001e2000d101d70 */
[----:B------:R-:W-:Y:S01]  /*11f20*/  MOV R13, R17 ;  /* 0x00000011000d7202 */ /* 0x000fe20000000f00 */
[----:B------:R-:W-:-:S07]  /*11f30*/  IMAD.MOV.U32 R8, RZ, RZ, R14 ;  /* 0x000000ffff087224 */ /* 0x000fce00078e000e */
[----:B0-----:R-:W-:Y:S05]  /*11f40*/  WARPSYNC.COLLECTIVE R15, `(.L_x_190) ;  /* 0x000000000f087348 */ /* 0x001fea0003c00000 */
[----:B------:R1:W2:Y:S02]  /*11f50*/  SHFL.IDX P6, R14, R13, R12, R11 ;  /* 0x0000000c0d0e7389 */ /* 0x0002a400000c000b */
[----:B012---:R-:W-:Y:S01]  /*11f60*/  ENDCOLLECTIVE ;  /* 0x000000000000791b */ /* 0x007fe20003800000 */
.L_x_190:
[----:B------:R-:W-:Y:S02]  /*11f70*/  IMAD.MOV.U32 R13, RZ, RZ, R5 ;  /* 0x000000ffff0d7224 */ /* 0x000fe400078e0005 */
[----:B------:R-:W-:Y:S01]  /*11f80*/  IMAD.MOV.U32 R12, RZ, RZ, 0x3 ;  /* 0x00000003ff0c7424 */ /* 0x000fe200078e00ff */
[----:B------:R-:W-:-:S13]  /*11f90*/  IADD3 R2, P0, R32, R14, RZ ;  /* 0x0000000e20027210 */ /* 0x000fda0007f1e0ff */
[----:B------:R-:W-:Y:S05]  /*11fa0*/  WARPSYNC.COLLECTIVE R15, `(.L_x_191) ;  /* 0x000000000f087348 */ /* 0x000fea0003c00000 */
[----:B------:R0:W1:Y:S02]  /*11fb0*/  SHFL.IDX P6, R14, R13, R12, R11 ;  /* 0x0000000c0d0e7389 */ /* 0x00006400000c000b */
[----:B01----:R-:W-:Y:S01]  /*11fc0*/  ENDCOLLECTIVE ;  /* 0x000000000000791b */ /* 0x003fe20003800000 */
.L_x_191:
        /* <DEDUP_REMOVED lines=11> */
.L_x_192:
[----:B------:R-:W-:Y:S02]  /*12080*/  IMAD.MOV.U32 R13, RZ, RZ, R5 ;  /* 0x000000ffff0d7224 */ /* 0x000fe400078e0005 */
[----:B------:R-:W-:Y:S01]  /*12090*/  IMAD.MOV.U32 R12, RZ, RZ, 0x4 ;  /* 0x00000004ff0c7424 */ /* 0x000fe200078e00ff */
[----:B------:R-:W-:-:S13]  /*120a0*/  IADD3 R2, P0, R32, R14, RZ ;  /* 0x0000000e20027210 */ /* 0x000fda0007f1e0ff */
[----:B------:R-:W-:Y:S05]  /*120b0*/  WARPSYNC.COLLECTIVE R15, `(.L_x_193) ;  /* 0x000000000f087348 */ /* 0x000fea0003c00000 */
[----:B------:R0:W1:Y:S02]  /*120c0*/  SHFL.IDX P6, R14, R13, R12, R11 ;  /* 0x0000000c0d0e7389 */ /* 0x00006400000c000b */
[----:B01----:R-:W-:Y:S01]  /*120d0*/  ENDCOLLECTIVE ;  /* 0x000000000000791b */ /* 0x003fe20003800000 */
.L_x_193:
        /* <DEDUP_REMOVED lines=11> */
.L_x_194:
[----:B------:R-:W-:Y:S02]  /*12190*/  IMAD.MOV.U32 R13, RZ, RZ, R5 ;  /* 0x000000ffff0d7224 */ /* 0x000fe400078e0005 */
[----:B------:R-:W-:Y:S01]  /*121a0*/  IMAD.MOV.U32 R12, RZ, RZ, 0x5 ;  /* 0x00000005ff0c7424 */ /* 0x000fe200078e00ff */
[----:B------:R-:W-:-:S13]  /*121b0*/  IADD3 R2, P0, R32, R14, RZ ;  /* 0x0000000e20027210 */ /* 0x000fda0007f1e0ff */
[----:B------:R-:W-:Y:S05]  /*121c0*/  WARPSYNC.COLLECTIVE R15, `(.L_x_195) ;  /* 0x000000000f087348 */ /* 0x000fea0003c00000 */
[----:B------:R0:W1:Y:S02]  /*121d0*/  SHFL.IDX P6, R14, R13, R12, R11 ;  /* 0x0000000c0d0e7389 */ /* 0x00006400000c000b */
[----:B01----:R-:W-:Y:S01]  /*121e0*/  ENDCOLLECTIVE ;  /* 0x000000000000791b */ /* 0x003fe20003800000 */
.L_x_195:
        /* <DEDUP_REMOVED lines=11> */
.L_x_196:
[----:B------:R-:W-:Y:S02]  /*122a0*/  IMAD.MOV.U32 R13, RZ, RZ, R5 ;  /* 0x000000ffff0d7224 */ /* 0x000fe400078e0005 */
[----:B------:R-:W-:Y:S01]  /*122b0*/  IMAD.MOV.U32 R12, RZ, RZ, 0x6 ;  /* 0x00000006ff0c7424 */ /* 0x000fe200078e00ff */
[----:B------:R-:W-:-:S13]  /*122c0*/  IADD3 R2, P0, R32, R14, RZ ;  /* 0x0000000e20027210 */ /* 0x000fda0007f1e0ff */
[----:B------:R-:W-:Y:S05]  /*122d0*/  WARPSYNC.COLLECTIVE R15, `(.L_x_197) ;  /* 0x000000000f087348 */ /* 0x000fea0003c00000 */
[----:B------:R0:W1:Y:S02]  /*122e0*/  SHFL.IDX P6, R14, R13, R12, R11 ;  /* 0x0000000c0d0e7389 */ /* 0x00006400000c000b */
[----:B01----:R-:W-:Y:S01]  /*122f0*/  ENDCOLLECTIVE ;  /* 0x000000000000791b */ /* 0x003fe20003800000 */
.L_x_197:
        /* <DEDUP_REMOVED lines=11> */
.L_x_198:
[----:B------:R-:W-:Y:S02]  /*123b0*/  IMAD.MOV.U32 R13, RZ, RZ, R5 ;  /* 0x000000ffff0d7224 */ /* 0x000fe400078e0005 */
[----:B------:R-:W-:Y:S01]  /*123c0*/  IMAD.MOV.U32 R12, RZ, RZ, 0x7 ;  /* 0x00000007ff0c7424 */ /* 0x000fe200078e00ff */
[----:B------:R-:W-:-:S13]  /*123d0*/  IADD3 R2, P0, R32, R14, RZ ;  /* 0x0000000e20027210 */ /* 0x000fda0007f1e0ff */
[----:B------:R-:W-:Y:S05]  /*123e0*/  WARPSYNC.COLLECTIVE R15, `(.L_x_199) ;  /* 0x000000000f087348 */ /* 0x000fea0003c00000 */
[----:B------:R0:W1:Y:S02]  /*123f0*/  SHFL.IDX P6, R14, R13, R12, R11 ;  /* 0x0000000c0d0e7389 */ /* 0x00006400000c000b */
[----:B01----:R-:W-:Y:S01]  /*12400*/  ENDCOLLECTIVE ;  /* 0x000000000000791b */ /* 0x003fe20003800000 */
.L_x_199:
        /* <DEDUP_REMOVED lines=11> */
.L_x_200:
[----:B------:R-:W-:Y:S05]  /*124c0*/  BRA `(.L_x_201) ;  /* 0xffffffb400207947 */ /* 0x000fea000383ffff */
.L_x_77:
[----:B0-----:R0:W1:Y:S02]  /*124d0*/  SYNCS.PHASECHK.TRANS64.TRYWAIT P2, [R17+URZ+0x38870], R0 ;  /* 0x03887000110075a7 */ /* 0x001064000804017f */
[----:B-1----:R-:W-:Y:S05]  /*124e0*/  @!P2 NANOSLEEP.SYNCS 0x989680 ;  /* 0x009896800000a95d */ /* 0x002fea0003900000 */
[----:B------:R-:W1:Y:S02]  /*124f0*/  @!P2 SYNCS.PHASECHK.TRANS64 P2, [R17+URZ+0x38870], R0 ;  /* 0x038870001100a5a7 */ /* 0x000e64000804007f */
[----:B-1----:R-:W-:Y:S05]  /*12500*/  @!P2 BRA `(.L_x_77) ;  /* 0xfffffffc00f0a947 */ /* 0x002fea000383ffff */
[----:B------:R-:W-:Y:S05]  /*12510*/  BRA `(.L_x_202) ;  /* 0xffffffb400887947 */ /* 0x000fea000383ffff */
.L_x_79:
[----:B0-----:R0:W1:Y:S02]  /*12520*/  SYNCS.PHASECHK.TRANS64.TRYWAIT P2, [R17+URZ+0x38860], R0 ;  /* 0x03886000110075a7 */ /* 0x001064000804017f */
[----:B-1----:R-:W-:Y:S05]  /*12530*/  @!P2 NANOSLEEP.SYNCS 0x989680 ;  /* 0x009896800000a95d */ /* 0x002fea0003900000 */
[----:B------:R-:W1:Y:S02]  /*12540*/  @!P2 SYNCS.PHASECHK.TRANS64 P2, [R17+URZ+0x38860], R0 ;  /* 0x038860001100a5a7 */ /* 0x000e64000804007f */
[----:B-1----:R-:W-:Y:S05]  /*12550*/  @!P2 BRA `(.L_x_79) ;  /* 0xfffffffc00f0a947 */ /* 0x002fea000383ffff */
[----:B------:R-:W-:Y:S05]  /*12560*/  BRA `(.L_x_203) ;  /* 0xffffffb400987947 */ /* 0x000fea000383ffff */
.L_x_85:
[----:B0-----:R0:W2:Y:S02]  /*12570*/  SYNCS.PHASECHK.TRANS64.TRYWAIT P1, [R18+URZ+0x38870], R3 ;  /* 0x03887003120075a7 */ /* 0x0010a4000802017f */
[----:B--2---:R-:W-:Y:S05]  /*12580*/  @!P1 NANOSLEEP.SYNCS 0x989680 ;  /* 0x009896800000995d */ /* 0x004fea0003900000 */
[----:B------:R-:W2:Y:S02]  /*12590*/  @!P1 SYNCS.PHASECHK.TRANS64 P1, [R18+URZ+0x38870], R3 ;  /* 0x03887003120095a7 */ /* 0x000ea4000802007f */
[----:B--2---:R-:W-:Y:S05]  /*125a0*/  @!P1 BRA `(.L_x_85) ;  /* 0xfffffffc00f09947 */ /* 0x004fea000383ffff */
[----:B------:R-:W-:Y:S05]  /*125b0*/  BRA `(.L_x_204) ;  /* 0xffffffbc00a87947 */ /* 0x000fea000383ffff */
.L_x_87:
[----:B0-----:R0:W2:Y:S02]  /*125c0*/  SYNCS.PHASECHK.TRANS64.TRYWAIT P1, [R18+URZ+0x38860], R5 ;  /* 0x03886005120075a7 */ /* 0x0010a4000802017f */
[----:B--2---:R-:W-:Y:S05]  /*125d0*/  @!P1 NANOSLEEP.SYNCS 0x989680 ;  /* 0x009896800000995d */ /* 0x004fea0003900000 */
[----:B------:R-:W2:Y:S02]  /*125e0*/  @!P1 SYNCS.PHASECHK.TRANS64 P1, [R18+URZ+0x38860], R5 ;  /* 0x03886005120095a7 */ /* 0x000ea4000802007f */
[----:B--2---:R-:W-:Y:S05]  /*125f0*/  @!P1 BRA `(.L_x_87) ;  /* 0xfffffffc00f09947 */ /* 0x004fea000383ffff */
[----:B------:R-:W-:Y:S05]  /*12600*/  BRA `(.L_x_205) ;  /* 0xffffffbc00c07947 */ /* 0x000fea000383ffff */
.L_x_91:
[----:B0-----:R0:W1:Y:S02]  /*12610*/  SYNCS.PHASECHK.TRANS64.TRYWAIT P0, [R4+URZ+0x38820], R0 ;  /* 0x03882000040075a7 */ /* 0x001064000800017f */
[----:B-1----:R-:W-:Y:S05]  /*12620*/  @!P0 NANOSLEEP.SYNCS 0x989680 ;  /* 0x009896800000895d */ /* 0x002fea0003900000 */
[----:B------:R-:W1:Y:S02]  /*12630*/  @!P0 SYNCS.PHASECHK.TRANS64 P0, [R4+URZ+0x38820], R0 ;  /* 0x03882000040085a7 */ /* 0x000e64000800007f */
[----:B-1----:R-:W-:Y:S05]  /*12640*/  @!P0 BRA `(.L_x_91) ;  /* 0xfffffffc00f08947 */ /* 0x002fea000383ffff */
[----:B------:R-:W-:Y:S05]  /*12650*/  BRA `(.L_x_206) ;  /* 0xffffffc400dc7947 */ /* 0x000fea000383ffff */
.L_x_95:
[----:B0-----:R0:W1:Y:S02]  /*12660*/  SYNCS.PHASECHK.TRANS64.TRYWAIT P1, [R3+URZ+0x38840], R2 ;  /* 0x03884002030075a7 */ /* 0x001064000802017f */
[----:B-1----:R-:W-:Y:S05]  /*12670*/  @!P1 NANOSLEEP.SYNCS 0x989680 ;  /* 0x009896800000995d */ /* 0x002fea0003900000 */
[----:B------:R-:W1:Y:S02]  /*12680*/  @!P1 SYNCS.PHASECHK.TRANS64 P1, [R3+URZ+0x38840], R2 ;  /* 0x03884002030095a7 */ /* 0x000e64000802007f */
[----:B-1----:R-:W-:Y:S05]  /*12690*/  @!P1 BRA `(.L_x_95) ;  /* 0xfffffffc00f09947 */ /* 0x002fea000383ffff */
[----:B------:R-:W-:Y:S05]  /*126a0*/  BRA `(.L_x_207) ;  /* 0xffffffc8001c7947 */ /* 0x000fea000383ffff */
.L_x_97:
[----:B-1----:R1:W2:Y:S02]  /*126b0*/  SYNCS.PHASECHK.TRANS64.TRYWAIT P1, [R29+URZ+0x38840], R0 ;  /* 0x038840001d0075a7 */ /* 0x0022a4000802017f */
[----:B--2---:R-:W-:Y:S05]  /*126c0*/  @!P1 NANOSLEEP.SYNCS 0x989680 ;  /* 0x009896800000995d */ /* 0x004fea0003900000 */
[----:B------:R-:W2:Y:S02]  /*126d0*/  @!P1 SYNCS.PHASECHK.TRANS64 P1, [R29+URZ+0x38840], R0 ;  /* 0x038840001d0095a7 */ /* 0x000ea4000802007f */
[----:B--2---:R-:W-:Y:S05]  /*126e0*/  @!P1 BRA `(.L_x_97) ;  /* 0xfffffffc00f09947 */ /* 0x004fea000383ffff */
[----:B------:R-:W-:Y:S05]  /*126f0*/  BRA `(.L_x_208) ;  /* 0xffffffc800287947 */ /* 0x000fea000383ffff */
.L_x_99:
[----:B--2---:R2:W3:Y:S02]  /*12700*/  SYNCS.PHASECHK.TRANS64.TRYWAIT P1, [R3+URZ+0x38860], R2 ;  /* 0x03886002030075a7 */ /* 0x0044e4000802017f */
[----:B---3--:R-:W-:Y:S05]  /*12710*/  @!P1 NANOSLEEP.SYNCS 0x989680 ;  /* 0x009896800000995d */ /* 0x008fea0003900000 */
[----:B------:R-:W3:Y:S02]  /*12720*/  @!P1 SYNCS.PHASECHK.TRANS64 P1, [R3+URZ+0x38860], R2 ;  /* 0x03886002030095a7 */ /* 0x000ee4000802007f */
[----:B---3--:R-:W-:Y:S05]  /*12730*/  @!P1 BRA `(.L_x_99) ;  /* 0xfffffffc00f09947 */ /* 0x008fea000383ffff */
[----:B------:R-:W-:Y:S05]  /*12740*/  BRA `(.L_x_209) ;  /* 0xffffffc800247947 */ /* 0x000fea000383ffff */
.L_x_101:
[----:B---3--:R3:W4:Y:S02]  /*12750*/  SYNCS.PHASECHK.TRANS64.TRYWAIT P1, [R29+URZ+0x38860], R0 ;  /* 0x038860001d0075a7 */ /* 0x008724000802017f */
[----:B----4-:R-:W-:Y:S05]  /*12760*/  @!P1 NANOSLEEP.SYNCS 0x989680 ;  /* 0x009896800000995d */ /* 0x010fea0003900000 */
[----:B------:R-:W4:Y:S02]  /*12770*/  @!P1 SYNCS.PHASECHK.TRANS64 P1, [R29+URZ+0x38860], R0 ;  /* 0x038860001d0095a7 */ /* 0x000f24000802007f */
[----:B----4-:R-:W-:Y:S05]  /*12780*/  @!P1 BRA `(.L_x_101) ;  /* 0xfffffffc00f09947 */ /* 0x010fea000383ffff */
[----:B------:R-:W-:Y:S05]  /*12790*/  BRA `(.L_x_210) ;  /* 0xffffffc800207947 */ /* 0x000fea000383ffff */
.L_x_103:
[----:B----4-:R4:W0:Y:S02]  /*127a0*/  SYNCS.PHASECHK.TRANS64.TRYWAIT P1, [R3+URZ+0x38880], R2 ;  /* 0x03888002030075a7 */ /* 0x010824000802017f */
[----:B0-----:R-:W-:Y:S05]  /*127b0*/  @!P1 NANOSLEEP.SYNCS 0x989680 ;  /* 0x009896800000995d */ /* 0x001fea0003900000 */
[----:B------:R-:W0:Y:S02]  /*127c0*/  @!P1 SYNCS.PHASECHK.TRANS64 P1, [R3+URZ+0x38880], R2 ;  /* 0x03888002030095a7 */ /* 0x000e24000802007f */
[----:B0-----:R-:W-:Y:S05]  /*127d0*/  @!P1 BRA `(.L_x_103) ;  /* 0xfffffffc00f09947 */ /* 0x001fea000383ffff */
[----:B------:R-:W-:Y:S05]  /*127e0*/  BRA `(.L_x_211) ;  /* 0xffffffc8001c7947 */ /* 0x000fea000383ffff */
.L_x_212:
[----:B------:R-:W-:-:S00]  /*127f0*/  BRA `(.L_x_212) ;  /* 0xfffffffc00fc7947 */ /* 0x000fc0000383ffff */
[----:B------:R-:W-:-:S00]  /*12800*/  NOP ;  /* 0x0000000000007918 */ /* 0x000fc00000000000 */
[----:B------:R-:W-:-:S00]  /*12810*/  NOP ;  /* 0x0000000000007918 */ /* 0x000fc00000000000 */
[----:B------:R-:W-:-:S00]  /*12820*/  NOP ;  /* 0x0000000000007918 */ /* 0x000fc00000000000 */
[----:B------:R-:W-:-:S00]  /*12830*/  NOP ;  /* 0x0000000000007918 */ /* 0x000fc00000000000 */
[----:B------:R-:W-:-:S00]  /*12840*/  NOP ;  /* 0x0000000000007918 */ /* 0x000fc00000000000 */
[----:B------:R-:W-:-:S00]  /*12850*/  NOP ;  /* 0x0000000000007918 */ /* 0x000fc00000000000 */
[----:B------:R-:W-:-:S00]  /*12860*/  NOP ;  /* 0x0000000000007918 */ /* 0x000fc00000000000 */
[----:B------:R-:W-:-:S00]  /*12870*/  NOP ;  /* 0x0000000000007918 */ /* 0x000fc00000000000 */
.L_x_3630:


//--------------------- .text._ZN7cutlass13device_kernelIN5flash11enable_sm90INS1_16FlashAttnFwdSm90INS1_25CollectiveMainloopFwdSm90ILi2EN4cute5tupleIJNS5_1CILi1EEES8_S8_EEENS6_IJNS7_ILi128EEESA_NS7_ILi256EEEEEELi256ENS_12float_e4m3_tEfNS_4arch4Sm90ELb0ELb0ELb1ELb1ELb1ELb0ELb0ELb1ELb0ELb1ELb0ELb0EEENS1_21CollectiveEpilogueFwdINS6_IJSA_SB_SA_EEES9_NS_10bfloat16_tESF_Li256ELb1ELb1ELb0ELb1EEENS1_36VarlenDynamicPersistentTileSchedulerILi128ELi128ELi256ELi128ELb0ELb1ELb1ELb0ELb1ELb1EEEEEEEEEvNT_6ParamsE --------------------------
	.section	.text._ZN7cutlass13device_kernelIN5flash11enable_sm90INS1_16FlashAttnFwdSm90INS1_25CollectiveMainloopFwdSm90ILi2EN4cute5tupleIJNS5_1CILi1EEES8_S8_EEENS6_IJNS7_ILi128EEESA_NS7_ILi256EEEEEELi256ENS_12float_e4m3_tEfNS_4arch4Sm90ELb0ELb0ELb1ELb1ELb1ELb0ELb0ELb1ELb0ELb1ELb0ELb0EEENS1_21CollectiveEpilogueFwdINS6_IJSA_SB_SA_EEES9_NS_10bfloat16_tESF_Li256ELb1ELb1ELb0ELb1EEENS1_36VarlenDynamicPersistentTileSchedulerILi128ELi128ELi256ELi128ELb0ELb1ELb1ELb0ELb1ELb1EEEEEEEEEvNT_6ParamsE,"ax",@progbits
	.align	128
.text._ZN7cutlass13device_kernelIN5flash11enable_sm90INS1_16FlashAttnFwdSm90INS1_25CollectiveMainloopFwdSm90ILi2EN4cute5tupleIJNS5_1CILi1EEES8_S8_EEENS6_IJNS7_ILi128EEESA_NS7_ILi256EEEEEELi256ENS_12float_e4m3_tEfNS_4arch4Sm90ELb0ELb0ELb1ELb1ELb1ELb0ELb0ELb1ELb0ELb1ELb0ELb0EEENS1_21CollectiveEpilogueFwdINS6_IJSA_SB_SA_EEES9_NS_10bfloat16_tESF_Li256ELb1ELb1ELb0ELb1EEENS1_36VarlenDynamicPersistentTileSchedulerILi128ELi128ELi256ELi128ELb0ELb1ELb1ELb0ELb1ELb1EEEEEEEEEvNT_6ParamsE:
        .type           _ZN7cutlass13device_kernelIN5flash11enable_sm90INS1_16FlashAttnFwdSm90INS1_25CollectiveMainloopFwdSm90ILi2EN4cute5tupleIJNS5_1CILi1EEES8_S8_EEENS6_IJNS7_ILi128EEESA_NS7_ILi256EEEEEELi256ENS_12float_e4m3_tEfNS_4arch4Sm90ELb0ELb0ELb1ELb1ELb1ELb0ELb0ELb1ELb0ELb1ELb0ELb0EEENS1_21CollectiveEpilogueFwdINS6_IJSA_SB_SA_EEES9_NS_10bfloat16_tESF_Li256ELb1ELb1ELb0ELb1EEENS1_36VarlenDynamicPersistentTileSchedulerILi128ELi128ELi256ELi128ELb0ELb1ELb1ELb0ELb1ELb1EEEEEEEEEvNT_6ParamsE,@function
        .size           _ZN7cutlass13device_kernelIN5flash11enable_sm90INS1_16FlashAttnFwdSm90INS1_25CollectiveMainloopFwdSm90ILi2EN4cute5tupleIJNS5_1CILi1EEES8_S8_EEENS6_IJNS7_ILi128EEESA_NS7_ILi256EEEEEELi256ENS_12float_e4m3_tEfNS_4arch4Sm90ELb0ELb0ELb1ELb1ELb1ELb0ELb0ELb1ELb0ELb1ELb0ELb0EEENS1_21CollectiveEpilogueFwdINS6_IJSA_SB_SA_EEES9_NS_10bfloat16_tESF_Li256ELb1ELb1ELb0ELb1EEENS1_36VarlenDynamicPersistentTileSchedulerILi128ELi128ELi256ELi128ELb0ELb1ELb1ELb0ELb1ELb1EEEEEEEEEvNT_6ParamsE,(.L_x_3631 - _ZN7cutlass13device_kernelIN5flash11enable_sm90INS1_16FlashAttnFwdSm90INS1_25CollectiveMainloopFwdSm90ILi2EN4cute5tupleIJNS5_1CILi1EEES8_S8_EEENS6_IJNS7_ILi128EEESA_NS7_ILi256EEEEEELi256ENS_12float_e4m3_tEfNS_4arch4Sm90ELb0ELb0ELb1ELb1ELb1ELb0ELb0ELb1ELb0ELb1ELb0ELb0EEENS1_21CollectiveEpilogueFwdINS6_IJSA_SB_SA_EEES9_NS_10bfloat16_tESF_Li256ELb1ELb1ELb0ELb1EEENS1_36VarlenDynamicPersistentTileSchedulerILi128ELi128ELi256ELi128ELb0ELb1ELb1ELb0ELb1ELb1EEEEEEEEEvNT_6ParamsE)
        .other          _ZN7cutlass13device_kernelIN5flash11enable_sm90INS1_16FlashAttnFwdSm90INS1_25CollectiveMainloopFwdSm90ILi2EN4cute5tupleIJNS5_1CILi1EEES8_S8_EEENS6_IJNS7_ILi128EEESA_NS7_ILi256EEEEEELi256ENS_12float_e4m3_tEfNS_4arch4Sm90ELb0ELb0ELb1ELb1ELb1ELb0ELb0ELb1ELb0ELb1ELb0ELb0EEENS1_21CollectiveEpilogueFwdINS6_IJSA_SB_SA_EEES9_NS_10bfloat16_tESF_Li256ELb1ELb1ELb0ELb1EEENS1_36VarlenDynamicPersistentTileSchedulerILi128ELi128ELi256ELi128ELb0ELb1ELb1ELb0ELb1ELb1EEEEEEEEEvNT_6ParamsE,@"STO_CUDA_ENTRY STV_DEFAULT"
_ZN7cutlass13device_kernelIN5flash11enable_sm90INS1_16FlashAttnFwdSm90INS1_25CollectiveMainloopFwdSm90ILi2EN4cute5tupleIJNS5_1CILi1EEES8_S8_EEENS6_IJNS7_ILi128EEESA_NS7_ILi256EEEEEELi256ENS_12float_e4m3_tEfNS_4arch4Sm90ELb0ELb0ELb1ELb1ELb1ELb0ELb0ELb1ELb0ELb1ELb0ELb0EEENS1_21CollectiveEpilogueFwdINS6_IJSA_SB_SA_EEES9_NS_10bfloat16_tESF_Li256ELb1ELb1ELb0ELb1EEENS1_36VarlenDynamicPersistentTileSchedulerILi128ELi128ELi256ELi128ELb0ELb1ELb1ELb0ELb1ELb1EEEEEEEEEvNT_6ParamsE:
        /* <DEDUP_REMOVED lines=9> */
[----:B------:R1:W2:Y:S01]  /*0090*/  SHFL.IDX PT, R4, R3, RZ, 0x1f ;  /* 0x00001fff03047589 */ /* 0x0002a200000e0000 */
        /* <DEDUP_REMOVED lines=14> */
[----:B------:R1:W0:Y:S06]  /*0180*/  @!UP0 SYNCS.EXCH.64 URZ, [UR8+0x38800], UR4 ;  /* 0x03880004083f85b2 */ /* 0x00022c0008000100 */
[----:B------:R1:W3:Y:S02]  /*0190*/  @!UP1 SYNCS.EXCH.64 URZ, [UR8+0x38820], UR6 ;  /* 0x03882006083f95b2 */ /* 0x0002e40008000100 */
[----:B-12---:R-:W-:Y:S05]  /*01a0*/  @P1 BRA `(.L_x_213) ;  /* 0x0000000000481947 */ /* 0x006fea0003800000 */
[----:B------:R-:W1:Y:S01]  /*01b0*/  S2UR UR5, SR_CgaCtaId ;  /* 0x00000000000579c3 */ /* 0x000e620000008800 */
[----:B------:R-:W-:Y:S01]  /*01c0*/  UMOV UR4, 0x400 ;  /* 0x0000040000047882 */ /* 0x000fe20000000000 */
[----:B------:R-:W-:Y:S01]  /*01d0*/  UMOV UR6, 0x80 ;  /* 0x0000008000067882 */ /* 0x000fe20000000000 */
[----:B------:R-:W-:Y:S01]  /*01e0*/  UMOV UR7, 0x100 ;  /* 0x0000010000077882 */ /* 0x000fe20000000000 */
[----:B------:R-:W-:Y:S01]  /*01f0*/  ELECT P0, URZ, PT ;  /* 0x00000000003f782f */ /* 0x000fe20003800000 */
[----:B-1----:R-:W-:Y:S02]  /*0200*/  ULEA UR8, UR5, UR4, 0x18 ;  /* 0x0000000405087291 */ /* 0x002fe4000f8ec03f */
[----:B------:R-:W-:-:S04]  /*0210*/  UIADD3 UR4, -UR6, 0x100000, URZ ;  /* 0x0010000006047890 */ /* 0x000fc8000fffe13f */
[----:B------:R-:W-:Y:S02]  /*0220*/  USHF.L.U32 UR5, UR4, 0xb, URZ ;  /* 0x0000000b04057899 */ /* 0x000fe4000800063f */
[----:B------:R-:W-:Y:S02]  /*0230*/  USHF.L.U32 UR4, UR4, 0x1, URZ ;  /* 0x0000000104047899 */ /* 0x000fe4000800063f */
[----:B------:R-:W-:-:S04]  /*0240*/  UIADD3 UR6, -UR7, 0x100000, URZ ;  /* 0x0010000007067890 */ /* 0x000fc8000fffe13f */
[----:B------:R-:W-:Y:S02]  /*0250*/  USHF.L.U32 UR7, UR6, 0xb, URZ ;  /* 0x0000000b06077899 */ /* 0x000fe4000800063f */
[----:B------:R-:W-:Y:S01]  /*0260*/  USHF.L.U32 UR6, UR6, 0x1, URZ ;  /* 0x0000000106067899 */ /* 0x000fe2000800063f */
[----:B------:R-:W1:Y:S03]  /*0270*/  FENCE.VIEW.ASYNC.S ;  /* 0x00000000000073c6 */ /* 0x000e660000000000 */
[----:B-1----:R1:W2:Y:S08]  /*0280*/  SYNCS.EXCH.64 URZ, [UR8+0x38830], UR4 ;  /* 0x03883004083f75b2 */ /* 0x0022b00008000100 */
[----:B------:R1:W4:Y:S01]  /*0290*/  SYNCS.EXCH.64 URZ, [UR8+0x38840], UR6 ;  /* 0x03884006083f75b2 */ /* 0x0003220008000100 */
[----:B------:R1:W0:Y:S01]  /*02a0*/  SYNCS.EXCH.64 URZ, [UR8+0x38838], UR4 ;  /* 0x03883804083f75b2 */ /* 0x0002220008000100 */
[----:B------:R1:W0:Y:S01]  /*02b0*/  SYNCS.EXCH.64 URZ, [UR8+0x38848], UR6 ;  /* 0x03884806083f75b2 */ /* 0x0002220008000100 */
[----:B------:R-:W-:Y:S01]  /*02c0*/  NOP ;  /* 0x0000000000007918 */ /* 0x000fe20000000000 */
.L_x_213:
[----:B------:R-:W5:Y:S01]  /*02d0*/  SHFL.IDX PT, R2, R0, RZ, 0x1f ;  /* 0x00001fff00027589 */ /* 0x000f6200000e0000 */
[----:B------:R-:W-:Y:S01]  /*02e0*/  NOP ;  /* 0x0000000000007918 */ /* 0x000fe20000000000 */
[----:B-----5:R-:W-:-:S13]  /*02f0*/  ISETP.NE.AND P0, PT, R2, RZ, PT ;  /* 0x000000ff0200720c */ /* 0x020fda0003f05270 */
[----:B------:R-:W-:Y:S05]  /*0300*/  @P0 BRA `(.L_x_214) ;  /* 0x0000000000480947 */ /* 0x000fea0003800000 */
[----:B-1----:R-:W1:Y:S01]  /*0310*/  S2UR UR5, SR_CgaCtaId ;  /* 0x00000000000579c3 */ /* 0x002e620000008800 */
        /* <DEDUP_REMOVED lines=12> */
[----:B-1----:R1:W0:Y:S08]  /*03e0*/  SYNCS.EXCH.64 URZ, [UR8+0x38850], UR4 ;  /* 0x03885004083f75b2 */ /* 0x0022300008000100 */
[----:B------:R1:W0:Y:S01]  /*03f0*/  SYNCS.EXCH.64 URZ, [UR8+0x38860], UR6 ;  /* 0x03886006083f75b2 */ /* 0x0002220008000100 */
[----:B------:R1:W0:Y:S01]  /*0400*/  SYNCS.EXCH.64 URZ, [UR8+0x38858], UR4 ;  /* 0x03885804083f75b2 */ /* 0x0002220008000100 */
[----:B------:R1:W0:Y:S01]  /*0410*/  SYNCS.EXCH.64 URZ, [UR8+0x38868], UR6 ;  /* 0x03886806083f75b2 */ /* 0x0002220008000100 */
[----:B------:R-:W-:Y:S01]  /*0420*/  NOP ;  /* 0x0000000000007918 */ /* 0x000fe20000000000 */
.L_x_214:
[----:B------:R-:W5:Y:S01]  /*0430*/  SHFL.IDX PT, R2, R0, RZ, 0x1f ;  /* 0x00001fff00027589 */ /* 0x000f6200000e0000 */
[----:B------:R-:W-:Y:S01]  /*0440*/  NOP ;  /* 0x0000000000007918 */ /* 0x000fe20000000000 */
[----:B-----5:R-:W-:-:S13]  /*0450*/  ISETP.NE.AND P0, PT, R2, RZ, PT ;  /* 0x000000ff0200720c */ /* 0x020fda0003f05270 */
[----:B------:R-:W-:Y:S05]  /*0460*/  @P0 BRA `(.L_x_215) ;  /* 0x0000000000380947 */ /* 0x000fea0003800000 */
[----:B-1----:R-:W1:Y:S01]  /*0470*/  S2UR UR5, SR_CgaCtaId ;  /* 0x00000000000579c3 */ /* 0x002e620000008800 */
[----:B------:R-:W-:Y:S01]  /*0480*/  UMOV UR4, 0x400 ;  /* 0x0000040000047882 */ /* 0x000fe20000000000 */
[----:B------:R-:W-:Y:S01]  /*0490*/  UMOV UR7, 0x80 ;  /* 0x0000008000077882 */ /* 0x000fe20000000000 */
[----:B------:R-:W-:Y:S01]  /*04a0*/  ELECT P0, URZ, PT ;  /* 0x00000000003f782f */ /* 0x000fe20003800000 */
[----:B-1----:R-:W-:Y:S02]  /*04b0*/  ULEA UR6, UR5, UR4, 0x18 ;  /* 0x0000000405067291 */ /* 0x002fe4000f8ec03f */
[----:B------:R-:W-:-:S04]  /*04c0*/  UIADD3 UR4, -UR7, 0x100000, URZ ;  /* 0x0010000007047890 */ /* 0x000fc8000fffe13f */
[----:B------:R-:W-:Y:S02]  /*04d0*/  USHF.L.U32 UR5, UR4, 0xb, URZ ;  /* 0x0000000b04057899 */ /* 0x000fe4000800063f */
[----:B------:R-:W-:Y:S01]  /*04e0*/  USHF.L.U32 UR4, UR4, 0x1, URZ ;  /* 0x0000000104047899 */ /* 0x000fe2000800063f */
[----:B------:R-:W1:Y:S11]  /*04f0*/  FENCE.VIEW.ASYNC.S ;  /* 0x00000000000073c6 */ /* 0x000e760000000000 */
[----:B-1----:R1:W0:Y:S01]  /*0500*/  SYNCS.EXCH.64 URZ, [UR6+0x38870], UR4 ;  /* 0x03887004063f75b2 */ /* 0x0022220008000100 */
[----:B------:R1:W0:Y:S01]  /*0510*/  SYNCS.EXCH.64 URZ, [UR6+0x38880], UR4 ;  /* 0x03888004063f75b2 */ /* 0x0002220008000100 */
[----:B------:R1:W0:Y:S01]  /*0520*/  SYNCS.EXCH.64 URZ, [UR6+0x38878], UR4 ;  /* 0x03887804063f75b2 */ /* 0x0002220008000100 */
[----:B------:R1:W0:Y:S01]  /*0530*/  SYNCS.EXCH.64 URZ, [UR6+0x38888], UR4 ;  /* 0x03888804063f75b2 */ /* 0x0002220008000100 */
[----:B------:R-:W-:Y:S01]  /*0540*/  NOP ;  /* 0x0000000000007918 */ /* 0x000fe20000000000 */
.L_x_215:
        /* <DEDUP_REMOVED lines=22> */
.L_x_216:
[----:B------:R-:W5:Y:S01]  /*06b0*/  SHFL.IDX PT, R3, R0, RZ, 0x1f ;  /* 0x00001fff00037589 */ /* 0x000f6200000e0000 */
[----:B------:R-:W-:Y:S01]  /*06c0*/  R2UR UR9, R4 ;  /* 0x00000000040972ca */ /* 0x000fe200000e0000 */
[----:B------:R-:W-:Y:S01]  /*06d0*/  NOP ;  /* 0x0000000000007918 */ /* 0x000fe20000000000 */
[----:B------:R-:W0:Y:S01]  /*06e0*/  S2R R2, SR_CgaCtaId ;  /* 0x0000000000027919 */ /* 0x000e220000008800 */
[----:B-----5:R-:W-:-:S13]  /*06f0*/  ISETP.NE.AND P0, PT, R3, RZ, PT ;  /* 0x000000ff0300720c */ /* 0x020fda0003f05270 */
[----:B0-----:R-:W-:Y:S05]  /*0700*/  @P0 BRA `(.L_x_217) ;  /* 0x0000000000480947 */ /* 0x001fea0003800000 */
[----:B-1----:R-:W0:Y:S01]  /*0710*/  S2UR UR5, SR_CgaCtaId ;  /* 0x00000000000579c3 */ /* 0x002e220000008800 */
        /* <DEDUP_REMOVED lines=13> */
[----:B------:R0:W0:Y:S01]  /*07f0*/  SYNCS.EXCH.64 URZ, [UR8+0x388c0], UR6 ;  /* 0x0388c006083f75b2 */ /* 0x0000220008000100 */
[----:B------:R0:W0:Y:S01]  /*0800*/  SYNCS.EXCH.64 URZ, [UR8+0x388b8], UR4 ;  /* 0x0388b804083f75b2 */ /* 0x0000220008000100 */
[----:B------:R0:W0:Y:S01]  /*0810*/  SYNCS.EXCH.64 URZ, [UR8+0x388c8], UR6 ;  /* 0x0388c806083f75b2 */ /* 0x0000220008000100 */
[----:B------:R-:W-:Y:S01]  /*0820*/  NOP ;  /* 0x0000000000007918 */ /* 0x000fe20000000000 */
.L_x_217:
        /* <DEDUP_REMOVED lines=8> */
.L_x_219:
[----:B------:R-:W-:-:S08]  /*08b0*/  NOP ;  /* 0x0000000000007918 */ /* 0x000fd00000000000 */
[----:B------:R-:W0:Y:S02]  /*08c0*/  USETMAXREG.TRY_ALLOC.CTAPOOL UP0, 0xe8 ;  /* 0x000000e8000079c8 */ /* 0x000e240008000600 */
[----:B0-----:R-:W-:-:S13]  /*08d0*/  PLOP3.LUT P0, PT, PT, PT, UP0, 0x80, 0x0 ;  /* 0x000000000000781c */ /* 0x001fda0003f0f008 */
[----:B------:R-:W-:Y:S05]  /*08e0*/  @!P0 BRA `(.L_x_219) ;  /* 0xfffffffc00f08947 */ /* 0x000fea000383ffff */
[----:B------:R-:W0:Y:S01]  /*08f0*/  S2R R0, SR_TID.X ;  /* 0x0000000000007919 */ /* 0x000e220000002100 */
[----:B------:R-:W1:Y:S01]  /*0900*/  S2UR UR5, SR_CgaCtaId ;  /* 0x00000000000579c3 */ /* 0x000e620000008800 */
[----:B------:R-:W-:-:S07]  /*0910*/  UMOV UR4, 0x400 ;  /* 0x0000040000047882 */ /* 0x000fce0000000000 */
[----:B------:R-:W-:Y:S06]  /*0920*/  BAR.ARV 0x8, 0x180 ;  /* 0x0206000000007b1d */ /* 0x000fec0000002000 */
[----:B-1----:R-:W-:Y:S01]  /*0930*/  ULEA UR4, UR5, UR4, 0x18 ;  /* 0x0000000405047291 */ /* 0x002fe2000f8ec03f */
[----:B0-----:R-:W-:-:S04]  /*0940*/  SHF.R.U32.HI R0, RZ, 0x7, R0 ;  /* 0x00000007ff007819 */ /* 0x001fc80000011600 */
[----:B------:R-:W-:-:S13]  /*0950*/  ISETP.NE.AND P0, PT, R0, 0x1, PT ;  /* 0x000000010000780c */ /* 0x000fda0003f05270 */
[----:B------:R-:W-:Y:S08]  /*0960*/  @!P0 BAR.ARV 0x9, 0x100 ;  /* 0x0244000000008b1d */ /* 0x000ff00000002000 */
[----:B------:R-:W-:Y:S06]  /*0970*/  BAR.SYNC.DEFER_BLOCKING 0x5, 0x180 ;  /* 0x0146000000007b1d */ /* 0x000fec0000010000 */
[----:B------:R-:W0:Y:S01]  /*0980*/  LDS.128 R4, [UR4+0x388d0] ;  /* 0x0388d004ff047984 */ /* 0x000e220008000c00 */
[----:B------:R-:W-:Y:S01]  /*0990*/  ULDC UR4, c[0x0][0xc3c] ;  /* 0x00030f0000047ab9 */ /* 0x000fe20000000800 */
[----:B------:R-:W-:Y:S06]  /*09a0*/  BAR.ARV 0x4, 0x180 ;  /* 0x0106000000007b1d */ /* 0x000fec0000002000 */
[----:B0-----:R-:W-:-:S13]  /*09b0*/  ISETP.GE.AND P0, PT, R7, UR4, PT ;  /* 0x0000000407007c0c */ /* 0x001fda000bf06270 */
[----:B------:R-:W-:Y:S05]  /*09c0*/  @P0 EXIT ;  /* 0x000000000000094d */ /* 0x000fea0003800000 */
[----:B------:R-:W0:Y:S01]  /*09d0*/  S2R R0, SR_TID.X ;  /* 0x0000000000007919 */ /* 0x000e220000002100 */
[----:B------:R-:W-:Y:S01]  /*09e0*/  R2UR UR45, R6 ;  /* 0x00000000062d72ca */ /* 0x000fe200000e0000 */
[----:B------:R-:W-:Y:S01]  /*09f0*/  ULOP3.LUT UR44, UR37, 0x1, URZ, 0xfc, !UPT ;  /* 0x00000001252c7892 */ /* 0x000fe2000f8efc3f */
[----:B------:R-:W-:Y:S01]  /*0a00*/  R2UR UR5, R5 ;  /* 0x00000000050572ca */ /* 0x000fe200000e0000 */
[----:B------:R-:W-:Y:S01]  /*0a10*/  UMOV UR43, URZ ;  /* 0x0000003f002b7c82 */ /* 0x000fe20008000000 */
[----:B------:R-:W-:Y:S01]  /*0a20*/  R2UR UR6, R7 ;  /* 0x00000000070672ca */ /* 0x000fe200000e0000 */
[----:B------:R-:W-:Y:S01]  /*0a30*/  UMOV UR42, URZ ;  /* 0x0000003f002a7c82 */ /* 0x000fe20008000000 */
[----:B------:R-:W-:Y:S01]  /*0a40*/  UMOV UR36, URZ ;  /* 0x0000003f00247c82 */ /* 0x000fe20008000000 */
[----:B0-----:R-:W-:-:S05]  /*0a50*/  VIADD R225, R0, 0xffffff80 ;  /* 0xffffff8000e17836 */ /* 0x001fca0000000000 */
[----:B------:R-:W-:-:S04]  /*0a60*/  SHF.R.S32.HI R0, RZ, 0x1f, R225 ;  /* 0x0000001fff007819 */ /* 0x000fc800000114e1 */
[CC--:B------:R-:W-:Y:S02]  /*0a70*/  LEA.HI R3, R0.reuse, R225.reuse, RZ, 0x7 ;  /* 0x000000e100037211 */ /* 0x0c0fe400078f38ff */
[-C--:B------:R-:W-:Y:S02]  /*0a80*/  LEA.HI R4, R0, R225.reuse, RZ, 0x5 ;  /* 0x000000e100047211 */ /* 0x080fe400078f28ff */
[----:B------:R-:W-:Y:S02]  /*0a90*/  LOP3.LUT R2, R3, 0xffffff80, RZ, 0xc0, !PT ;  /* 0xffffff8003027812 */ /* 0x000fe400078ec0ff */
[----:B------:R-:W-:Y:S01]  /*0aa0*/  SHF.R.S32.HI R216, RZ, 0x7, R3 ;  /* 0x00000007ffd87819 */ /* 0x000fe20000011403 */
[----:B------:R-:W-:Y:S02]  /*0ab0*/  IMAD.SHL.U32 R6, R4, 0x20, RZ ;  /* 0x0000002004067824 */ /* 0x000fe400078e00ff */
[----:B------:R-:W-:Y:S01]  /*0ac0*/  IMAD.IADD R23, R225, 0x1, -R2 ;  /* 0x00000001e1177824 */ /* 0x000fe200078e0a02 */
[----:B------:R-:W-:-:S02]  /*0ad0*/  LEA.HI R2, R0, R225, RZ, 0x4 ;  /* 0x000000e100027211 */ /* 0x000fc400078f20ff */
[----:B------:R-:W-:Y:S02]  /*0ae0*/  LOP3.LUT R7, R6, 0xfffffc00, RZ, 0xc0, !PT ;  /* 0xfffffc0006077812 */ /* 0x000fe400078ec0ff */
[----:B------:R-:W-:Y:S02]  /*0af0*/  SHF.R.S32.HI R8, RZ, 0x1f, R23 ;  /* 0x0000001fff087819 */ /* 0x000fe40000011417 */
[----:B------:R-:W-:Y:S02]  /*0b00*/  SHF.R.S32.HI R5, RZ, 0x4, R2 ;  /* 0x00000004ff057819 */ /* 0x000fe40000011402 */
[----:B------:R-:W-:Y:S02]  /*0b10*/  LEA.HI R9, R8, R23, RZ, 0x2 ;  /* 0x0000001708097211 */ /* 0x000fe400078f10ff */
[C---:B------:R-:W-:Y:S02]  /*0b20*/  LOP3.LUT R4, R2.reuse, 0x3fffff0, RZ, 0xc0, !PT ;  /* 0x03fffff002047812 */ /* 0x040fe400078ec0ff */
[----:B------:R-:W-:-:S02]  /*0b30*/  LEA.HI R2, R2, R5, RZ, 0x1 ;  /* 0x0000000502027211 */ /* 0x000fc400078f08ff */
[-C--:B------:R-:W-:Y:S01]  /*0b40*/  LEA.HI R6, R0, R225.reuse, RZ, 0x2 ;  /* 0x000000e100067211 */ /* 0x080fe200078f10ff */
[----:B------:R-:W-:Y:S01]  /*0b50*/  IMAD.IADD R4, R225, 0x1, -R4 ;  /* 0x00000001e1047824 */ /* 0x000fe200078e0a04 */
[--C-:B------:R-:W-:Y:S02]  /*0b60*/  SHF.R.S32.HI R10, RZ, 0x2, R9.reuse ;  /* 0x00000002ff0a7819 */ /* 0x100fe40000011409 */
[----:B------:R-:W-:Y:S01]  /*0b70*/  SHF.R.S32.HI R11, RZ, 0x1f, R9 ;  /* 0x0000001fff0b7819 */ /* 0x000fe20000011409 */
[----:B------:R-:W-:Y:S01]  /*0b80*/  IMAD R7, R4, 0x40, R7 ;  /* 0x0000004004077824 */ /* 0x000fe200078e0207 */
[----:B------:R-:W-:Y:S02]  /*0b90*/  LOP3.LUT R2, R2, 0x1ffffffe, RZ, 0xc0, !PT ;  /* 0x1ffffffe02027812 */ /* 0x000fe400078ec0ff */
[----:B------:R-:W-:Y:S02]  /*0ba0*/  LOP3.LUT R6, R6, 0xfffffffc, RZ, 0xc0, !PT ;  /* 0xfffffffc06067812 */ /* 0x000fe400078ec0ff */
[----:B------:R-:W-:Y:S01]  /*0bb0*/  LEA.HI R0, R0, R225, RZ, 0x3 ;  /* 0x000000e100007211 */ /* 0x000fe200078f18ff */
[----:B------:R-:W-:Y:S01]  /*0bc0*/  IMAD.IADD R220, R5, 0x1, -R2 ;  /* 0x0000000105dc7824 */ /* 0x000fe200078e0a02 */
[----:B------:R-:W-:Y:S01]  /*0bd0*/  LEA.HI R11, R11, R10, RZ, 0x3 ;  /* 0x0000000a0b0b7211 */ /* 0x000fe200078f18ff */
[----:B------:R-:W-:Y:S01]  /*0be0*/  IMAD.IADD R6, R225, 0x1, -R6 ;  /* 0x00000001e1067824 */ /* 0x000fe200078e0a06 */
[----:B------:R-:W-:Y:S01]  /*0bf0*/  LOP3.LUT R2, R0, 0xfffffff8, RZ, 0xc0, !PT ;  /* 0xfffffff800027812 */ /* 0x000fe200078ec0ff */
[----:B------:R-:W-:Y:S01]  /*0c00*/  IMAD R220, R220, 0x8, R7 ;  /* 0x00000008dcdc7824 */ /* 0x000fe200078e0207 */
[----:B------:R-:W-:-:S02]  /*0c10*/  LOP3.LUT R11, R11, 0xfffffff8, RZ, 0xc0, !PT ;  /* 0xfffffff80b0b7812 */ /* 0x000fc400078ec0ff */
[----:B------:R-:W-:Y:S01]  /*0c20*/  LEA.HI R8, R8, R23, RZ, 0x5 ;  /* 0x0000001708087211 */ /* 0x000fe200078f28ff */
[----:B------:R-:W-:Y:S01]  /*0c30*/  IMAD.IADD R19, R225, 0x1, -R2 ;  /* 0x00000001e1137824 */ /* 0x000fe200078e0a02 */
[----:B------:R-:W-:Y:S01]  /*0c40*/  LEA.HI R3, R3, R216, RZ, 0x1 ;  /* 0x000000d803037211 */ /* 0x000fe200078f08ff */
[----:B------:R-:W-:Y:S01]  /*0c50*/  IMAD.IADD R11, R10, 0x1, -R11 ;  /* 0x000000010a0b7824 */ /* 0x000fe200078e0a0b */
[----:B------:R-:W-:Y:S01]  /*0c60*/  SHF.R.S32.HI R8, RZ, 0x5, R8 ;  /* 0x00000005ff087819 */ /* 0x000fe20000011408 */
[----:B------:R-:W-:Y:S01]  /*0c70*/  IMAD.SHL.U32 R2, R19, 0x8, RZ ;  /* 0x0000000813027824 */ /* 0x000fe200078e00ff */
[----:B------:R-:W-:Y:S02]  /*0c80*/  LEA.HI R4, R6, R6, RZ, 0x1 ;  /* 0x0000000606047211 */ /* 0x000fe400078f08ff */
[----:B------:R-:W-:Y:S01]  /*0c90*/  LOP3.LUT R3, R3, 0x3fffffe, RZ, 0xc0, !PT ;  /* 0x03fffffe03037812 */ /* 0x000fe200078ec0ff */
[----:B------:R-:W-:Y:S01]  /*0ca0*/  IMAD R8, R8, 0x10, R11 ;  /* 0x0000001008087824 */ /* 0x000fe200078e020b */
[----:B------:R-:W-:Y:S01]  /*0cb0*/  LOP3.LUT R5, R4, 0x1ffffffe, RZ, 0xc0, !PT ;  /* 0x1ffffffe04057812 */ /* 0x000fe200078ec0ff */
[----:B------:R-:W-:Y:S01]  /*0cc0*/  VIADD R17, R2, 0x40 ;  /* 0x0000004002117836 */ /* 0x000fe20000000000 */
[----:B------:R-:W-:Y:S01]  /*0cd0*/  LOP3.LUT R218, R9, 0x7ffffffc, RZ, 0xc0, !PT ;  /* 0x7ffffffc09da7812 */ /* 0x000fe200078ec0ff */
[----:B------:R-:W-:Y:S01]  /*0ce0*/  IMAD.IADD R3, R216, 0x1, -R3 ;  /* 0x00000001d8037824 */ /* 0x000fe200078e0a03 */
[----:B------:R-:W-:Y:S01]  /*0cf0*/  SHF.R.S32.HI R22, RZ, 0x3, R0 ;  /* 0x00000003ff167819 */ /* 0x000fe20000011400 */
[C---:B------:R-:W-:Y:S01]  /*0d00*/  VIADD R16, R2.reuse, 0x80 ;  /* 0x0000008002107836 */ /* 0x040fe20000000000 */
[----:B------:R-:W-:Y:S01]  /*0d10*/  SHF.R.S32.HI R224, RZ, 0x1f, R2 ;  /* 0x0000001fffe07819 */ /* 0x000fe20000011402 */
[----:B------:R-:W-:Y:S01]  /*0d20*/  VIADD R18, R2, 0xc0 ;  /* 0x000000c002127836 */ /* 0x000fe20000000000 */
[----:B------:R-:W-:Y:S01]  /*0d30*/  SHF.R.S32.HI R223, RZ, 0x1f, R17 ;  /* 0x0000001fffdf7819 */ /* 0x000fe20000011411 */
[----:B------:R-:W-:Y:S01]  /*0d40*/  IMAD.IADD R6, R6, 0x1, -R5 ;  /* 0x0000000106067824 */ /* 0x000fe200078e0a05 */
[----:B------:R-:W-:Y:S01]  /*0d50*/  SHF.R.S32.HI R222, RZ, 0x1f, R16 ;  /* 0x0000001fffde7819 */ /* 0x000fe20000011410 */
[----:B------:R-:W-:Y:S01]  /*0d60*/  IMAD R217, R3, 0x40, R8 ;  /* 0x0000004003d97824 */ /* 0x000fe200078e0208 */
[----:B------:R-:W-:Y:S01]  /*0d70*/  SHF.R.S32.HI R221, RZ, 0x1f, R18 ;  /* 0x0000001fffdd7819 */ /* 0x000fe20000011412 */
[----:B------:R-:W-:-:S02]  /*0d80*/  IMAD.IADD R218, R23, 0x1, -R218 ;  /* 0x0000000117da7824 */ /* 0x000fc400078e0ada */
[----:B------:R-:W-:-:S07]  /*0d90*/  IMAD R219, R6, 0x8, R217 ;  /* 0x0000000806db7824 */ /* 0x000fce00078e02d9 */
.L_x_265:
[----:B------:R-:W-:Y:S01]  /*0da0*/  ULDC.64 UR8, c[0x0][0xc88] ;  /* 0x0003220000087ab9 */ /* 0x000fe20000000a00 */
[----:B------:R-:W-:Y:S01]  /*0db0*/  ULDC UR4, c[0x0][0x424] ;  /* 0x0001090000047ab9 */ /* 0x000fe20000000800 */
[----:B------:R-:W-:-:S03]  /*0dc0*/  UIMAD.WIDE UR6, UR6, 0x4, UR8 ;  /* 0x00000004060678a5 */ /* 0x000fc6000f8e0208 */
[----:B------:R-:W-:-:S03]  /*0dd0*/  ULDC.64 UR8, c[0x0][0xa20] ;  /* 0x0002880000087ab9 */ /* 0x000fc60000000a00 */
[----:B01----:R-:W-:Y:S02]  /*0de0*/  IMAD.U32 R4, RZ, RZ, UR6 ;  /* 0x00000006ff047e24 */ /* 0x003fe4000f8e00ff */
[----:B--2---:R-:W-:Y:S01]  /*0df0*/  IMAD.U32 R5, RZ, RZ, UR7 ;  /* 0x00000007ff057e24 */ /* 0x004fe2000f8e00ff */
[----:B------:R-:W-:-:S04]  /*0e00*/  ULDC.64 UR6, c[0x0][0xa28] ;  /* 0x00028a0000067ab9 */ /* 0x000fc80000000a00 */
[----:B------:R-:W2:Y:S01]  /*0e10*/  LDG.E R4, desc[UR50][R4.64] ;  /* 0x0000003204047981 */ /* 0x000ea2000c1e1900 */
[----:B------:R-:W-:Y:S02]  /*0e20*/  UISETP.NE.U32.AND UP0, UPT, UR6, URZ, UPT ;  /* 0x0000003f0600728c */ /* 0x000fe4000bf05070 */
[----:B------:R-:W-:Y:S02]  /*0e30*/  UISETP.NE.U32.AND UP1, UPT, UR8, URZ, UPT ;  /* 0x0000003f0800728c */ /* 0x000fe4000bf25070 */
[----:B------:R-:W-:Y:S02]  /*0e40*/  UISETP.NE.AND.EX UP0, UPT, UR7, URZ, UPT, UP0 ;  /* 0x0000003f0700728c */ /* 0x000fe4000bf05300 */
[----:B------:R-:W-:-:S04]  /*0e50*/  UISETP.NE.AND.EX UP1, UPT, UR9, URZ, UPT, UP1 ;  /* 0x0000003f0900728c */ /* 0x000fc8000bf25310 */
[----:B------:R-:W-:Y:S02]  /*0e60*/  PLOP3.LUT P0, PT, PT, PT, UP0, 0x80, 0x0 ;  /* 0x000000000000781c */ /* 0x000fe40003f0f008 */
[----:B------:R-:W-:Y:S02]  /*0e70*/  PLOP3.LUT P1, PT, PT, PT, UP1, 0x80, 0x0 ;  /* 0x000000000000781c */ /* 0x000fe40003f2f018 */
[----:B--2---:R-:W-:-:S13]  /*0e80*/  R2UR UR38, R4 ;  /* 0x00000000042672ca */ /* 0x004fda00000e0000 */
[----:B------:R-:W-:Y:S02]  /*0e90*/  USHF.R.S32.HI UR39, URZ, 0x1f, UR38 ;  /* 0x0000001f3f277899 */ /* 0x000fe40008011426 */
[----:B------:R-:W-:Y:S02]  /*0ea0*/  @UP0 ULEA UR6, UP2, UR38, UR6, 0x2 ;  /* 0x0000000626060291 */ /* 0x000fe4000f84103f */
[----:B------:R-:W-:Y:S02]  /*0eb0*/  @UP1 ULEA UR8, UP3, UR38, UR8, 0x2 ;  /* 0x0000000826081291 */ /* 0x000fe4000f86103f */
[----:B------:R-:W-:Y:S02]  /*0ec0*/  @UP0 ULEA.HI.X UR7, UR38, UR7, UR39, 0x2, UP2 ;  /* 0x0000000726070291 */ /* 0x000fe400090f1427 */
[----:B------:R-:W-:Y:S01]  /*0ed0*/  @UP1 ULEA.HI.X UR9, UR38, UR9, UR39, 0x2, UP3 ;  /* 0x0000000926091291 */ /* 0x000fe200098f1427 */
[----:B------:R-:W-:Y:S02]  /*0ee0*/  IMAD.U32 R4, RZ, RZ, UR6 ;  /* 0x00000006ff047e24 */ /* 0x000fe4000f8e00ff */
[----:B------:R-:W-:-:S02]  /*0ef0*/  IMAD.U32 R6, RZ, RZ, UR8 ;  /* 0x00000008ff067e24 */ /* 0x000fc4000f8e00ff */
[----:B------:R-:W-:Y:S01]  /*0f00*/  IMAD.U32 R5, RZ, RZ, UR7 ;  /* 0x00000007ff057e24 */ /* 0x000fe2000f8e00ff */
[----:B------:R-:W-:Y:S01]  /*0f10*/  ULDC.64 UR6, c[0x0][0x418] ;  /* 0x0001060000067ab9 */ /* 0x000fe20000000a00 */
[----:B------:R-:W-:-:S03]  /*0f20*/  IMAD.U32 R7, RZ, RZ, UR9 ;  /* 0x00000009ff077e24 */ /* 0x000fc6000f8e00ff */
[----:B------:R-:W2:Y:S04]  /*0f30*/  @P0 LDG.E R4, desc[UR50][R4.64] ;  /* 0x0000003204040981 */ /* 0x000ea8000c1e1900 */
[----:B---3--:R0:W3:Y:S01]  /*0f40*/  @P1 LDG.E R6, desc[UR50][R6.64] ;  /* 0x0000003206061981 */ /* 0x0080e2000c1e1900 */
[----:B------:R-:W-:Y:S01]  /*0f50*/  UISETP.NE.U32.AND UP0, UPT, UR6, URZ, UPT ;  /* 0x0000003f0600728c */ /* 0x000fe2000bf05070 */
[----:B------:R-:W-:Y:S01]  /*0f60*/  IMAD.MOV.U32 R0, RZ, RZ, RZ ;  /* 0x000000ffff007224 */ /* 0x000fe200078e00ff */
[----:B------:R-:W-:Y:S01]  /*0f70*/  UMOV UR48, URZ ;  /* 0x0000003f00307c82 */ /* 0x000fe20008000000 */
[----:B------:R-:W-:Y:S01]  /*0f80*/  ULDC UR6, c[0x0][0x2f0] ;  /* 0x0000bc0000067ab9 */ /* 0x000fe20000000800 */
[----:B------:R-:W-:Y:S01]  /*0f90*/  UISETP.NE.AND.EX UP0, UPT, UR7, URZ, UPT, UP0 ;  /* 0x0000003f0700728c */ /* 0x000fe2000bf05300 */
[----:B------:R-:W-:Y:S01]  /*0fa0*/  IMAD.MOV.U32 R3, RZ, RZ, RZ ;  /* 0x000000ffff037224 */ /* 0x000fe200078e00ff */
[----:B------:R-:W-:Y:S01]  /*0fb0*/  UMOV UR40, UR5 ;  /* 0x0000000500287c82 */ /* 0x000fe20008000000 */
[----:B------:R-:W-:Y:S01]  /*0fc0*/  CS2R R10, SRZ ;  /* 0x00000000000a7805 */ /* 0x000fe2000001ff00 */
[----:B------:R-:W-:Y:S01]  /*0fd0*/  USEL UR4, UR4, 0x1, UP0 ;  /* 0x0000000104047887 */ /* 0x000fe20008000000 */
[----:B------:R-:W-:Y:S01]  /*0fe0*/  IMAD.MOV.U32 R147, RZ, RZ, RZ ;  /* 0x000000ffff937224 */ /* 0x000fe200078e00ff */
[----:B------:R-:W-:-:S02]  /*0ff0*/  CS2R R108, SRZ ;  /* 0x00000000006c7805 */ /* 0x000fc4000001ff00 */
[----:B------:R-:W-:Y:S01]  /*1000*/  CS2R R144, SRZ ;  /* 0x0000000000907805 */ /* 0x000fe2000001ff00 */
[----:B------:R-:W-:Y:S01]  /*1010*/  UIMAD UR4, UR4, UR6, URZ ;  /* 0x00000006040472a4 */ /* 0x000fe2000f8e023f */
[----:B------:R-:W-:Y:S01]  /*1020*/  IMAD.MOV.U32 R150, RZ, RZ, RZ ;  /* 0x000000ffff967224 */ /* 0x000fe200078e00ff */
[----:B------:R-:W-:Y:S02]  /*1030*/  CS2R R30, SRZ ;  /* 0x00000000001e7805 */ /* 0x000fe4000001ff00 */
[----:B------:R-:W-:Y:S02]  /*1040*/  CS2R R100, SRZ ;  /* 0x0000000000647805 */ /* 0x000fe4000001ff00 */
[----:B------:R-:W-:Y:S02]  /*1050*/  CS2R R142, SRZ ;  /* 0x00000000008e7805 */ /* 0x000fe4000001ff00 */
[----:B------:R-:W-:Y:S02]  /*1060*/  CS2R R136, SRZ ;  /* 0x0000000000887805 */ /* 0x000fe4000001ff00 */
[----:B------:R-:W-:-:S02]  /*1070*/  CS2R R34, SRZ ;  /* 0x0000000000227805 */ /* 0x000fc4000001ff00 */
[----:B------:R-:W-:Y:S02]  /*1080*/  CS2R R92, SRZ ;  /* 0x00000000005c7805 */ /* 0x000fe4000001ff00 */
        /* <DEDUP_REMOVED lines=19> */
[----:B----4-:R-:W-:Y:S02]  /*11c0*/  CS2R R52, SRZ ;  /* 0x0000000000347805 */ /* 0x010fe4000001ff00 */
[----:B------:R-:W-:Y:S02]  /*11d0*/  CS2R R94, SRZ ;  /* 0x00000000005e7805 */ /* 0x000fe4000001ff00 */
[----:B------:R-:W-:Y:S02]  /*11e0*/  CS2R R88, SRZ ;  /* 0x0000000000587805 */ /* 0x000fe4000001ff00 */
[----:B------:R-:W-:Y:S01]  /*11f0*/  CS2R R62, SRZ ;  /* 0x00000000003e7805 */ /* 0x000fe2000001ff00 */
[----:B------:R-:W-:Y:S01]  /*1200*/  IMAD.MOV.U32 R33, RZ, RZ, RZ ;  /* 0x000000ffff217224 */ /* 0x000fe200078e00ff */
        /* <DEDUP_REMOVED lines=19> */
[----:B------:R-:W-:Y:S01]  /*1340*/  CS2R R152, SRZ ;  /* 0x0000000000987805 */ /* 0x000fe2000001ff00 */
[----:B------:R-:W-:Y:S01]  /*1350*/  IMAD.MOV.U32 R8, RZ, RZ, RZ ;  /* 0x000000ffff087224 */ /* 0x000fe200078e00ff */
[----:B------:R-:W-:Y:S02]  /*1360*/  CS2R R40, SRZ ;  /* 0x0000000000287805 */ /* 0x000fe4000001ff00 */
[----:B------:R-:W-:Y:S01]  /*1370*/  CS2R R154, SRZ ;  /* 0x00000000009a7805 */ /* 0x000fe2000001ff00 */
[----:B0-----:R-:W-:Y:S01]  /*1380*/  IMAD.MOV.U32 R7, RZ, RZ, RZ ;  /* 0x000000ffff077224 */ /* 0x001fe200078e00ff */
[----:B------:R-:W-:Y:S02]  /*1390*/  CS2R R156, SRZ ;  /* 0x00000000009c7805 */ /* 0x000fe4000001ff00 */
[----:B--2---:R-:W-:Y:S02]  /*13a0*/  @P0 R2UR UR48, R4 ;  /* 0x00000000043002ca */ /* 0x004fe400000e0000 */
[----:B------:R-:W-:-:S02]  /*13b0*/  PLOP3.LUT P0, PT, PT, PT, PT, 0x80, 0x0 ;  /* 0x000000000000781c */ /* 0x000fc40003f0f070 */
[----:B---3--:R-:W-:Y:S01]  /*13c0*/  @P1 R2UR UR4, R6 ;  /* 0x00000000060412ca */ /* 0x008fe200000e0000 */
[----:B------:R-:W-:-:S14]  /*13d0*/  @P1 BRA `(.L_x_220) ;  /* 0x0000000000341947 */ /* 0x000fdc0003800000 */
[----:B------:R-:W-:Y:S02]  /*13e0*/  ULDC.64 UR6, c[0x0][0xa08] ;  /* 0x0002820000067ab9 */ /* 0x000fe40000000a00 */
[----:B------:R-:W-:-:S04]  /*13f0*/  ISETP.NE.U32.AND P1, PT, RZ, UR6, PT ;  /* 0x00000006ff007c0c */ /* 0x000fc8000bf25070 */
[----:B------:R-:W-:-:S13]  /*1400*/  ISETP.NE.AND.EX P1, PT, RZ, UR7, PT, P1 ;  /* 0x00000007ff007c0c */ /* 0x000fda000bf25310 */
[----:B------:R-:W-:Y:S05]  /*1410*/  @!P1 BRA `(.L_x_220) ;  /* 0x0000000000249947 */ /* 0x000fea0003800000 */
[----:B------:R-:W-:Y:S02]  /*1420*/  ULDC.64 UR4, c[0x0][0xa08] ;  /* 0x0002820000047ab9 */ /* 0x000fe40000000a00 */
[----:B------:R-:W-:-:S06]  /*1430*/  UIMAD.WIDE UR4, UR38, 0x4, UR4 ;  /* 0x00000004260478a5 */ /* 0x000fcc000f8e0204 */
[----:B------:R-:W-:Y:S02]  /*1440*/  IMAD.U32 R4, RZ, RZ, UR4 ;  /* 0x00000004ff047e24 */ /* 0x000fe4000f8e00ff */
[----:B------:R-:W-:-:S05]  /*1450*/  IMAD.U32 R5, RZ, RZ, UR5 ;  /* 0x00000005ff057e24 */ /* 0x000fca000f8e00ff */
[----:B------:R-:W2:Y:S04]  /*1460*/  LDG.E R9, desc[UR50][R4.64] ;  /* 0x0000003204097981 */ /* 0x000ea8000c1e1900 */
[----:B------:R-:W3:Y:S01]  /*1470*/  LDG.E R6, desc[UR50][R4.64+0x4] ;  /* 0x0000043204067981 */ /* 0x000ee2000c1e1900 */
[----:B--2---:R-:W-:Y:S02]  /*1480*/  R2UR UR4, R9 ;  /* 0x00000000090472ca */ /* 0x004fe400000e0000 */
[----:B---3--:R-:W-:-:S13]  /*1490*/  R2UR UR5, R6 ;  /* 0x00000000060572ca */ /* 0x008fda00000e0000 */
[----:B------:R-:W-:-:S12]  /*14a0*/  UIADD3 UR4, -UR4, UR5, URZ ;  /* 0x0000000504047290 */ /* 0x000fd8000fffe13f */
.L_x_220:
[----:B------:R-:W-:Y:S01]  /*14b0*/  UIADD3 UR48, -UR48, UR4, URZ ;  /* 0x0000000430307290 */ /* 0x000fe2000fffe13f */
[----:B------:R-:W-:Y:S01]  /*14c0*/  CS2R R4, SRZ ;  /* 0x0000000000047805 */ /* 0x000fe2000001ff00 */
[----:B------:R-:W-:Y:S01]  /*14d0*/  UMOV UR41, UR45 ;  /* 0x0000002d00297c82 */ /* 0x000fe20008000000 */
[----:B------:R-:W-:Y:S01]  /*14e0*/  CS2R R158, SRZ ;  /* 0x00000000009e7805 */ /* 0x000fe2000001ff00 */
[----:B------:R-:W-:Y:S01]  /*14f0*/  UISETP.GE.AND UP0, UPT, UR48, 0x1, UPT ;  /* 0x000000013000788c */ /* 0x000fe2000bf06270 */
[----:B------:R-:W-:Y:S01]  /*1500*/  IMAD.MOV.U32 R9, RZ, RZ, RZ ;  /* 0x000000ffff097224 */ /* 0x000fe200078e00ff */
[----:B------:R-:W-:Y:S01]  /*1510*/  UIADD3 UR4, UR48, 0x7f, URZ ;  /* 0x0000007f30047890 */ /* 0x000fe2000fffe03f */
[----:B------:R-:W-:Y:S01]  /*1520*/  IMAD.MOV.U32 R32, RZ, RZ, RZ ;  /* 0x000000ffff207224 */ /* 0x000fe200078e00ff */
[----:B------:R-:W-:Y:S01]  /*1530*/  CS2R R160, SRZ ;  /* 0x0000000000a07805 */ /* 0x000fe2000001ff00 */
[----:B------:R-:W-:Y:S01]  /*1540*/  IMAD.MOV.U32 R6, RZ, RZ, RZ ;  /* 0x000000ffff067224 */ /* 0x000fe200078e00ff */
[----:B------:R-:W-:Y:S01]  /*1550*/  PLOP3.LUT P1, PT, PT, PT, UP0, 0x80, 0x0 ;  /* 0x000000000000781c */ /* 0x000fe20003f2f008 */
[----:B------:R-:W-:Y:S01]  /*1560*/  USHF.R.S32.HI UR5, URZ, 0x1f, UR4 ;  /* 0x0000001f3f057899 */ /* 0x000fe20008011404 */
[----:B------:R-:W-:-:S02]  /*1570*/  CS2R R24, SRZ ;  /* 0x0000000000187805 */ /* 0x000fc4000001ff00 */
[----:B------:R-:W-:Y:S01]  /*1580*/  CS2R R162, SRZ ;  /* 0x0000000000a27805 */ /* 0x000fe2000001ff00 */
[----:B------:R-:W-:-:S08]  /*1590*/  ULEA.HI UR5, UR5, UR4, URZ, 0x7 ;  /* 0x0000000405057291 */ /* 0x000fd0000f8f383f */
[----:B------:R-:W-:Y:S05]  /*15a0*/  @!P1 BRA `(.L_x_221) ;  /* 0x0000006400589947 */ /* 0x000fea0003800000 */
[----:B------:R-:W0:Y:S01]  /*15b0*/  SHFL.IDX PT, R0, R216, RZ, 0x1f ;  /* 0x00001fffd8007589 */ /* 0x000e2200000e0000 */
[----:B------:R-:W1:Y:S01]  /*15c0*/  S2UR UR46, SR_CgaCtaId ;  /* 0x00000000002e79c3 */ /* 0x000e620000008800 */
[----:B------:R-:W-:Y:S01]  /*15d0*/  UMOV UR52, 0x400 ;  /* 0x0000040000347882 */ /* 0x000fe20000000000 */
[----:B------:R-:W-:Y:S01]  /*15e0*/  USHF.R.S32.HI UR47, URZ, 0x7, UR5 ;  /* 0x000000073f2f7899 */ /* 0x000fe20008011405 */
[----:B0-----:R-:W-:Y:S01]  /*15f0*/  R2UR UR4, R0 ;  /* 0x00000000000472ca */ /* 0x001fe200000e0000 */
[----:B-1----:R-:W-:-:S04]  /*1600*/  ULEA UR52, UR46, UR52, 0x18 ;  /* 0x000000342e347291 */ /* 0x002fc8000f8ec03f */
[----:B------:R-:W-:-:S04]  /*1610*/  UIADD3 UR7, UR52, 0x20400, URZ ;  /* 0x0002040034077890 */ /* 0x000fc8000fffe03f */
[----:B------:R-:W-:-:S04]  /*1620*/  ULOP3.LUT UP0, URZ, UR7, 0x3ff, URZ, 0xc0, !UPT ;  /* 0x000003ff073f7892 */ /* 0x000fc8000f80c03f */
[----:B------:R-:W-:Y:S02]  /*1630*/  ULEA.HI UR6, UR4, UR4, URZ, 0x1 ;  /* 0x0000000404067291 */ /* 0x000fe4000f8f083f */
[----:B------:R-:W-:Y:S02]  /*1640*/  PLOP3.LUT P0, PT, PT, PT, UP0, 0x80, 0x0 ;  /* 0x000000000000781c */ /* 0x000fe40003f0f008 */
[----:B------:R-:W-:-:S04]  /*1650*/  ULOP3.LUT UR6, UR6, 0x1e, URZ, 0xc0, !UPT ;  /* 0x0000001e06067892 */ /* 0x000fc8000f8ec03f */
[----:B------:R-:W-:-:S04]  /*1660*/  UIADD3 UR6, UR4, -UR6, URZ ;  /* 0x8000000604067290 */ /* 0x000fc8000fffe03f */
[----:B------:R-:W-:-:S04]  /*1670*/  ULEA UR6, UR6, UR7, 0xd ;  /* 0x0000000706067291 */ /* 0x000fc8000f8e683f */
[----:B------:R-:W-:-:S04]  /*1680*/  USHF.R.U32.HI UR6, URZ, 0x4, UR6 ;  /* 0x000000043f067899 */ /* 0x000fc80008011606 */
[----:B------:R-:W-:Y:S01]  /*1690*/  ULOP3.LUT UR54, UR6, 0x3fff, URZ, 0xc0, !UPT ;  /* 0x00003fff06367892 */ /* 0x000fe2000f8ec03f */
[----:B------:R-:W-:Y:S11]  /*16a0*/  @!P0 BRA `(.L_x_222) ;  /* 0x0000000000408947 */ /* 0x000ff60003800000 */
[----:B------:R-:W-:Y:S01]  /*16b0*/  MOV R0, 0x0 ;  /* 0x0000000000007802 */ /* 0x000fe20000000f00 */
[----:B------:R-:W-:Y:S01]  /*16c0*/  ULDC.64 UR4, c[0x4][0xc0] ;  /* 0x0100300000047ab9 */ /* 0x000fe20000000a00 */
[----:B------:R-:W-:Y:S01]  /*16d0*/  ULDC.64 UR6, c[0x4][0x30] ;  /* 0x01000c0000067ab9 */ /* 0x000fe20000000a00 */
[----:B------:R-:W-:Y:S01]  /*16e0*/  IMAD.U32 R4, RZ, RZ, UR4 ;  /* 0x00000004ff047e24 */ /* 0x000fe2000f8e00ff */
[----:B------:R0:W1:Y:S01]  /*16f0*/  LDC.64 R14, c[0x4][R0] ;  /* 0x01000000000e7b82 */ /* 0x0000620000000a00 */
[----:B------:R-:W-:Y:S01]  /*1700*/  IMAD.U32 R5, RZ, RZ, UR5 ;  /* 0x00000005ff057e24 */ /* 0x000fe2000f8e00ff */
[----:B------:R-:W-:Y:S01]  /*1710*/  ULDC.64 UR4, c[0x4][0xc8] ;  /* 0x0100320000047ab9 */ /* 0x000fe20000000a00 */
[----:B------:R-:W-:Y:S02]  /*1720*/  IMAD.U32 R10, RZ, RZ, UR6 ;  /* 0x00000006ff0a7e24 */ /* 0x000fe4000f8e00ff */
[----:B------:R-:W-:Y:S02]  /*1730*/  IMAD.U32 R6, RZ, RZ, UR4 ;  /* 0x00000004ff067e24 */ /* 0x000fe4000f8e00ff */
[----:B------:R-:W-:-:S02]  /*1740*/  IMAD.U32 R7, RZ, RZ, UR5 ;  /* 0x00000005ff077e24 */ /* 0x000fc4000f8e00ff */
[----:B------:R-:W-:Y:S02]  /*1750*/  IMAD.U32 R11, RZ, RZ, UR7 ;  /* 0x00000007ff0b7e24 */ /* 0x000fe4000f8e00ff */
[----:B------:R-:W-:Y:S02]  /*1760*/  IMAD.MOV.U32 R8, RZ, RZ, 0x70 ;  /* 0x00000070ff087424 */ /* 0x000fe400078e00ff */
[----:B------:R-:W-:Y:S02]  /*1770*/  IMAD.MOV.U32 R12, RZ, RZ, 0x1 ;  /* 0x00000001ff0c7424 */ /* 0x000fe400078e00ff */
[----:B0-----:R-:W-:-:S07]  /*1780*/  IMAD.MOV.U32 R13, RZ, RZ, RZ ;  /* 0x000000ffff0d7224 */ /* 0x001fce00078e00ff */
[----:B------:R-:W-:-:S07]  /*1790*/  LEPC R20, `(.L_x_222) ;  /* 0x000000001014794e */ /* 0x000fce0000000000 */
[----:B-1----:R-:W-:Y:S05]  /*17a0*/  CALL.ABS.NOINC R14 ;  /* 0x000000000e007343 */ /* 0x002fea0003c00000 */
.L_x_222:
        /* <DEDUP_REMOVED lines=10> */
[----:B------:R-:W-:Y:S02]  /*1850*/  @UP0 ULDC.64 UR16, c[0x0][0x9a8] ;  /* 0x00026a0000100ab9 */ /* 0x000fe40000000a00 */
[----:B------:R-:W-:Y:S01]  /*1860*/  @UP1 ULDC.64 UR14, c[0x0][0x9b8] ;  /* 0x00026e00000e1ab9 */ /* 0x000fe20000000a00 */
[----:B------:R-:W-:Y:S02]  /*1870*/  @UP0 UIMAD UR8, UR39, UR16, URZ ;  /* 0x00000010270802a4 */ /* 0x000fe4000f8e023f */
[----:B------:R-:W-:Y:S02]  /*1880*/  @UP1 UIMAD UR10, UR39, UR14, URZ ;  /* 0x0000000e270a12a4 */ /* 0x000fe4000f8e023f */
[----:B------:R-:W-:Y:S02]  /*1890*/  @UP0 UIMAD.WIDE.U32 UR12, UR38, UR16, URZ ;  /* 0x00000010260c02a5 */ /* 0x000fe4000f8e003f */
[----:B------:R-:W-:Y:S02]  /*18a0*/  @UP0 UIMAD UR17, UR38, UR17, UR8 ;  /* 0x00000011261102a4 */ /* 0x000fe4000f8e0208 */
[----:B------:R-:W-:-:S02]  /*18b0*/  @UP0 USHF.R.S32.HI UR16, URZ, 0x1f, UR45 ;  /* 0x0000001f3f100899 */ /* 0x000fc4000801142d */
[----:B------:R-:W-:Y:S02]  /*18c0*/  @UP1 USHF.R.S32.HI UR19, URZ, 0x1f, UR45 ;  /* 0x0000001f3f131899 */ /* 0x000fe4000801142d */
[----:B------:R-:W-:Y:S02]  /*18d0*/  @UP1 UIMAD.WIDE.U32 UR8, UR38, UR14, URZ ;  /* 0x0000000e260812a5 */ /* 0x000fe4000f8e003f */
[----:B------:R-:W-:Y:S02]  /*18e0*/  @UP1 UIMAD UR18, UR38, UR15, UR10 ;  /* 0x0000000f261212a4 */ /* 0x000fe4000f8e020a */
[----:B------:R-:W-:Y:S01]  /*18f0*/  @UP0 UIADD3 UR13, UR13, UR17, URZ ;  /* 0x000000110d0d0290 */ /* 0x000fe2000fffe03f */
[----:B------:R-:W-:Y:S01]  /*1900*/  @UP0 ULDC.64 UR14, c[0x0][0x9b0] ;  /* 0x00026c00000e0ab9 */ /* 0x000fe20000000a00 */
[----:B------:R-:W-:Y:S01]  /*1910*/  @UP1 ULDC.64 UR10, c[0x0][0x9c0] ;  /* 0x00027000000a1ab9 */ /* 0x000fe20000000a00 */
[----:B------:R-:W-:Y:S02]  /*1920*/  @UP0 UIMAD UR16, UR16, UR14, URZ ;  /* 0x0000000e101002a4 */ /* 0x000fe4000f8e023f */
[----:B------:R-:W-:-:S02]  /*1930*/  @UP1 UIMAD UR17, UR19, UR10, URZ ;  /* 0x0000000a131112a4 */ /* 0x000fc4000f8e023f */
[----:B------:R-:W-:Y:S02]  /*1940*/  @UP1 UIADD3 UR9, UR9, UR18, URZ ;  /* 0x0000001209091290 */ /* 0x000fe4000fffe03f */
[----:B------:R-:W-:Y:S02]  /*1950*/  @UP0 UIMAD UR16, UR45, UR15, UR16 ;  /* 0x0000000f2d1002a4 */ /* 0x000fe4000f8e0210 */
[----:B------:R-:W-:Y:S02]  /*1960*/  @UP1 UIMAD UR17, UR45, UR11, UR17 ;  /* 0x0000000b2d1112a4 */ /* 0x000fe4000f8e0211 */
[----:B------:R-:W-:Y:S02]  /*1970*/  @UP0 UIMAD.WIDE.U32 UR14, UR45, UR14, UR12 ;  /* 0x0000000e2d0e02a5 */ /* 0x000fe4000f8e000c */
[----:B------:R-:W-:Y:S02]  /*1980*/  @UP1 UIMAD.WIDE.U32 UR10, UR45, UR10, UR8 ;  /* 0x0000000a2d0a12a5 */ /* 0x000fe4000f8e0008 */
[----:B------:R-:W-:-:S02]  /*1990*/  @UP0 UIADD3 UR9, UR15, UR16, URZ ;  /* 0x000000100f090290 */ /* 0x000fc4000fffe03f */
[----:B------:R-:W-:Y:S02]  /*19a0*/  @UP0 ULEA UR4, UP2, UR14, UR4, 0x2 ;  /* 0x000000040e040291 */ /* 0x000fe4000f84103f */
[----:B------:R-:W-:Y:S02]  /*19b0*/  @UP1 UIADD3 UR8, UR11, UR17, URZ ;  /* 0x000000110b081290 */ /* 0x000fe4000fffe03f */
[----:B------:R-:W-:Y:S02]  /*19c0*/  @UP1 ULEA UR6, UP3, UR10, UR6, 0x2 ;  /* 0x000000060a061291 */ /* 0x000fe4000f86103f */
[----:B------:R-:W-:Y:S01]  /*19d0*/  @UP0 ULEA.HI.X UR5, UR14, UR5, UR9, 0x2, UP2 ;  /* 0x000000050e050291 */ /* 0x000fe200090f1409 */
[----:B------:R-:W-:Y:S01]  /*19e0*/  IMAD.U32 R4, RZ, RZ, UR4 ;  /* 0x00000004ff047e24 */ /* 0x000fe2000f8e00ff */
[----:B------:R-:W-:Y:S02]  /*19f0*/  @UP1 ULEA.HI.X UR7, UR10, UR7, UR8, 0x2, UP3 ;  /* 0x000000070a071291 */ /* 0x000fe400098f1408 */
[----:B------:R-:W-:-:S02]  /*1a00*/  IMAD.U32 R8, RZ, RZ, UR6 ;  /* 0x00000006ff087e24 */ /* 0x000fc4000f8e00ff */
[----:B------:R-:W-:Y:S02]  /*1a10*/  IMAD.U32 R5, RZ, RZ, UR5 ;  /* 0x00000005ff057e24 */ /* 0x000fe4000f8e00ff */
[----:B------:R-:W-:-:S03]  /*1a20*/  IMAD.U32 R9, RZ, RZ, UR7 ;  /* 0x00000007ff097e24 */ /* 0x000fc6000f8e00ff */
[----:B------:R-:W2:Y:S04]  /*1a30*/  @P0 LDG.E R3, desc[UR50][R4.64] ;  /* 0x0000003204030981 */ /* 0x000ea8000c1e1900 */
[----:B------:R-:W2:Y:S01]  /*1a40*/  @P1 LDG.E R0, desc[UR50][R8.64] ;  /* 0x0000003208001981 */ /* 0x000ea2000c1e1900 */
[----:B------:R-:W-:Y:S01]  /*1a50*/  ULEA.HI UR4, UR43, UR43, URZ, 0x1 ;  /* 0x0000002b2b047291 */ /* 0x000fe2000f8f083f */
[----:B------:R-:W0:Y:S03]  /*1a60*/  S2R R20, SR_TID.X ;  /* 0x0000000000147919 */ /* 0x000e260000002100 */
[----:B------:R-:W-:-:S04]  /*1a70*/  ULOP3.LUT UR4, UR4, 0xfffffffe, URZ, 0xc0, !UPT ;  /* 0xfffffffe04047892 */ /* 0x000fc8000f8ec03f */
[----:B------:R-:W-:-:S06]  /*1a80*/  UIADD3 UR4, UR43, -UR4, URZ ;  /* 0x800000042b047290 */ /* 0x000fcc000fffe03f */
[----:B------:R-:W-:Y:S01]  /*1a90*/  IMAD.U32 R7, RZ, RZ, UR4 ;  /* 0x00000004ff077e24 */ /* 0x000fe2000f8e00ff */
[----:B------:R-:W-:-:S04]  /*1aa0*/  ULDC UR4, c[0x0][0x9d8] ;  /* 0x0002760000047ab9 */ /* 0x000fc80000000800 */
[----:B------:R-:W-:-:S04]  /*1ab0*/  SHF.L.U32 R7, R7, 0x1f, RZ ;  /* 0x0000001f07077819 */ /* 0x000fc800000006ff */
[----:B------:R-:W1:Y:S01]  /*1ac0*/  SYNCS.PHASECHK.TRANS64.TRYWAIT P0, [UR52+0x38800], R7 ;  /* 0x03880007ff0075a7 */ /* 0x000e620008000174 */
[----:B0-----:R-:W-:-:S05]  /*1ad0*/  SHF.R.U32.HI R20, RZ, 0x7, R20 ;  /* 0x00000007ff147819 */ /* 0x001fca0000011614 */
[----:B------:R-:W-:Y:S02]  /*1ae0*/  VIADD R6, R20, 0x8 ;  /* 0x0000000814067836 */ /* 0x000fe40000000000 */
[----:B--2---:R-:W-:-:S04]  /*1af0*/  FMUL.FTZ R0, R3, R0 ;  /* 0x0000000003007220 */ /* 0x004fc80000410000 */
[----:B------:R-:W-:Y:S01]  /*1b00*/  FMUL.FTZ R0, R0, UR4 ;  /* 0x0000000400007c20 */ /* 0x000fe20008410000 */
[----:B-1----:R-:W-:Y:S06]  /*1b10*/  @!P0 BRA `(.L_x_223) ;  /* 0x0000010000a48947 */ /* 0x002fec0003800000 */
.L_x_367:
[----:B------:R-:W-:Y:S05]  /*1b20*/  WARPSYNC.ALL ;  /* 0x0000000000007948 */ /* 0x000fea0003800000 */
[----:B------:R-:W-:Y:S01]  /*1b30*/  UISETP.NE.AND UP0, UPT, UR44, 0x3, UPT ;  /* 0x000000032c00788c */ /* 0x000fe2000bf05270 */
[----:B------:R1:W-:Y:S05]  /*1b40*/  BAR.SYNC.DEFER_BLOCKING R6, 0x100 ;  /* 0x000400060000751d */ /* 0x0003ea0000010000 */
[----:B------:R-:W-:-:S13]  /*1b50*/  PLOP3.LUT P0, PT, PT, PT, UP0, 0x80, 0x0 ;  /* 0x000000000000781c */ /* 0x000fda0003f0f008 */
[----:B-1----:R-:W-:Y:S05]  /*1b60*/  @!P0 BRA `(.L_x_224) ;  /* 0x0000000000048947 */ /* 0x002fea0003800000 */
[----:B------:R-:W-:Y:S01]  /*1b70*/  BPT.TRAP 0x1 ;  /* 0x000000040000795c */ /* 0x000fe20000300000 */
.L_x_224:
[----:B------:R-:W-:Y:S01]  /*1b80*/  ULEA UR53, UR36, UR52, 0x3 ;  /* 0x0000003424357291 */ /* 0x000fe2000f8e183f */
[----:B0-----:R-:W-:-:S05]  /*1b90*/  IMAD.U32 R7, RZ, RZ, UR42 ;  /* 0x0000002aff077e24 */ /* 0x001fca000f8e00ff */
[----:B------:R-:W-:-:S04]  /*1ba0*/  SHF.L.U32 R7, R7, 0x1f, RZ ;  /* 0x0000001f07077819 */ /* 0x000fc800000006ff */
[----:B------:R0:W1:Y:S01]  /*1bb0*/  SYNCS.PHASECHK.TRANS64.TRYWAIT P1, [UR53+0x38830], R7 ;  /* 0x03883007ff0075a7 */ /* 0x0000620008020175 */
[----:B------:R-:W-:Y:S05]  /*1bc0*/  @!P0 BRA `(.L_x_225) ;  /* 0x0000000000048947 */ /* 0x000fea0003800000 */
[----:B------:R-:W-:Y:S01]  /*1bd0*/  BPT.TRAP 0x1 ;  /* 0x000000040000795c */ /* 0x000fe20000300000 */
.L_x_225:
[----:B-1----:R-:W-:Y:S05]  /*1be0*/  @P1 BRA `(.L_x_226) ;  /* 0x0000000000081947 */ /* 0x002fea0003800000 */
[----:B------:R-:W1:Y:S02]  /*1bf0*/  SYNCS.PHASECHK.TRANS64.TRYWAIT P1, [UR53+0x38830], R7 ;  /* 0x03883007ff0075a7 */ /* 0x000e640008020175 */
[----:B-1----:R-:W-:Y:S05]  /*1c00*/  @!P1 BRA `(.L_x_227) ;  /* 0x0000010000809947 */ /* 0x002fea0003800000 */
.L_x_226:
        /* <DEDUP_REMOVED lines=66> */
.L_x_228:
[C---:B------:R-:W-:Y:S01]  /*2030*/  FMUL.FTZ R24, R0.reuse, R24 ;  /* 0x0000001800187220 */ /* 0x040fe20000410000 */
[C---:B------:R-:W-:Y:S01]  /*2040*/  FMUL.FTZ R25, R0.reuse, R25 ;  /* 0x0000001900197220 */ /* 0x040fe20000410000 */
[----:B------:R-:W-:Y:S01]  /*2050*/  UIMAD UR6, UR47, -0x80, UR48 ;  /* 0xffffff802f0678a4 */ /* 0x000fe2000f8e0230 */
[C---:B------:R-:W-:Y:S01]  /*2060*/  FMUL.FTZ R28, R0.reuse, R28 ;  /* 0x0000001c001c7220 */ /* 0x040fe20000410000 */
[C---:B------:R-:W-:Y:S01]  /*2070*/  FMUL.FTZ R39, R0.reuse, R39 ;  /* 0x0000002700277220 */ /* 0x040fe20000410000 */
[C---:B------:R-:W-:Y:S01]  /*2080*/  FMUL.FTZ R29, R0.reuse, R29 ;  /* 0x0000001d001d7220 */ /* 0x040fe20000410000 */
[----:B------:R-:W-:Y:S01]  /*2090*/  UIADD3 UR6, UR6, 0x80, URZ ;  /* 0x0000008006067890 */ /* 0x000fe2000fffe03f */
[----:B------:R-:W3:Y:S01]  /*20a0*/  MUFU.TANH R24, R24 ;  /* 0x0000001800187308 */ /* 0x000ee20000002400 */
        /* <DEDUP_REMOVED lines=24> */
[----:B----4-:R-:W-:-:S02]  /*2230*/  IMAD.U32 R39, RZ, RZ, UR6 ;  /* 0x00000006ff277e24 */ /* 0x010fc4000f8e00ff */
        /* <DEDUP_REMOVED lines=15> */
[----:B----4-:R-:W-:-:S02]  /*2330*/  IMAD R38, R218, -0x2, R39 ;  /* 0xfffffffeda267824 */ /* 0x010fc400078e0227 */
[C---:B------:R-:W-:Y:S01]  /*2340*/  FMUL.FTZ R61, R0.reuse, R61 ;  /* 0x0000003d003d7220 */ /* 0x040fe20000410000 */
[C---:B------:R-:W-:Y:S01]  /*2350*/  FMUL.FTZ R64, R0.reuse, R64 ;  /* 0x0000004000407220 */ /* 0x040fe20000410000 */
[C---:B------:R-:W-:Y:S01]  /*2360*/  FMUL.FTZ R58, R0.reuse, R58 ;  /* 0x0000003a003a7220 */ /* 0x040fe20000410000 */
[----:B------:R-:W-:Y:S01]  /*2370*/  FMUL.FTZ R65, R0, R65 ;  /* 0x0000004100417220 */ /* 0x000fe20000410000 */
[----:B------:R-:W-:Y:S01]  /*2380*/  ISETP.GT.AND P2, PT, R38, RZ, PT ;  /* 0x000000ff2600720c */ /* 0x000fe20003f44270 */
[----:B------:R-:W-:Y:S01]  /*2390*/  FMUL.FTZ R59, R0, R59 ;  /* 0x0000003b003b7220 */ /* 0x000fe20000410000 */
[----:B------:R-:W-:Y:S01]  /*23a0*/  MUFU.TANH R32, R32 ;  /* 0x0000002000207308 */ /* 0x000fe20000002400 */
[----:B------:R-:W-:Y:S01]  /*23b0*/  ISETP.GT.AND P1, PT, R38, 0x1, PT ;  /* 0x000000012600780c */ /* 0x000fe20003f24270 */
[----:B------:R-:W-:Y:S01]  /*23c0*/  FMUL.FTZ R68, R0, R68 ;  /* 0x0000004400447220 */ /* 0x000fe20000410000 */
[----:B------:R-:W-:Y:S01]  /*23d0*/  ISETP.GT.AND P6, PT, R38, 0x8, PT ;  /* 0x000000082600780c */ /* 0x000fe20003fc4270 */
[----:B------:R-:W-:Y:S01]  /*23e0*/  FMUL.FTZ R69, R0, R69 ;  /* 0x0000004500457220 */ /* 0x000fe20000410000 */
[----:B---3--:R-:W-:Y:S01]  /*23f0*/  FSEL R39, R24, -INF , P2 ;  /* 0xff80000018277808 */ /* 0x008fe20001000000 */
[----:B------:R-:W-:Y:S01]  /*2400*/  FMUL.FTZ R72, R0, R72 ;  /* 0x0000004800487220 */ /* 0x000fe20000410000 */
[C---:B------:R-:W-:Y:S01]  /*2410*/  ISETP.GT.AND P5, PT, R38.reuse, 0x9, PT ;  /* 0x000000092600780c */ /* 0x040fe20003fa4270 */
[----:B-1----:R-:W1:Y:S01]  /*2420*/  MUFU.TANH R4, R26 ;  /* 0x0000001a00047308 */ /* 0x002e620000002400 */
[----:B------:R-:W-:Y:S01]  /*2430*/  ISETP.GT.AND P4, PT, R38, 0x10, PT ;  /* 0x000000102600780c */ /* 0x000fe20003f84270 */
[----:B------:R-:W-:Y:S01]  /*2440*/  FMUL.FTZ R66, R0, R66 ;  /* 0x0000004200427220 */ /* 0x000fe20000410000 */
[----:B------:R-:W-:Y:S01]  /*2450*/  ISETP.GT.AND P3, PT, R38, 0x11, PT ;  /* 0x000000112600780c */ /* 0x000fe20003f64270 */
        /* <DEDUP_REMOVED lines=10> */
[----:B------:R-:W-:Y:S01]  /*2500*/  FMUL.FTZ R85, R0, R85 ;  /* 0x0000005500557220 */ /* 0x000fe20000410000 */
[----:B------:R-:W-:Y:S01]  /*2510*/  ULDC UR10, c[0x0][0x988] ;  /* 0x00026200000a7ab9 */ /* 0x000fe20000000800 */
[----:B------:R3:W-:Y:S01]  /*2520*/  MUFU.TANH R14, R42 ;  /* 0x0000002a000e7308 */ /* 0x0007e20000002400 */
[----:B-1----:R-:W-:Y:S01]  /*2530*/  FSEL R4, R4, -INF , P2 ;  /* 0xff80000004047808 */ /* 0x002fe20001000000 */
[----:B------:R-:W-:Y:S01]  /*2540*/  FMUL.FTZ R78, R0, R78 ;  /* 0x0000004e004e7220 */ /* 0x000fe20000410000 */
[----:B------:R-:W-:Y:S01]  /*2550*/  ISETP.GT.AND P2, PT, R38, 0x18, PT ;  /* 0x000000182600780c */ /* 0x000fe20003f44270 */
[C---:B------:R-:W-:Y:S01]  /*2560*/  FMUL.FTZ R79, R0.reuse, R79 ;  /* 0x0000004f004f7220 */ /* 0x040fe20000410000 */
[----:B------:R-:W-:Y:S01]  /*2570*/  P2R R88, PR, RZ, 0x1 ;  /* 0x00000001ff587803 */ /* 0x000fe20000000000 */
[----:B------:R-:W-:Y:S01]  /*2580*/  FMUL.FTZ R82, R0, R82 ;  /* 0x0000005200527220 */ /* 0x000fe20000410000 */
[----:B------:R-:W-:Y:S01]  /*2590*/  FSEL R12, R12, -INF , P2 ;  /* 0xff8000000c0c7808 */ /* 0x000fe20001000000 */
[----:B------:R-:W1:Y:S01]  /*25a0*/  MUFU.TANH R5, R27 ;  /* 0x0000001b00057308 */ /* 0x000e620000002400 */
[----:B---3--:R-:W-:Y:S01]  /*25b0*/  FSEL R42, R25, -INF , P1 ;  /* 0xff800000192a7808 */ /* 0x008fe20000800000 */
        /* <DEDUP_REMOVED lines=8> */
[----:B-1----:R-:W-:Y:S02]  /*2640*/  FSEL R5, R5, -INF , P1 ;  /* 0xff80000005057808 */ /* 0x002fe40000800000 */
[----:B------:R-:W-:Y:S01]  /*2650*/  ISETP.GT.AND P1, PT, R38, 0x19, PT ;  /* 0x000000192600780c */ /* 0x000fe20003f24270 */
[----:B------:R-:W-:Y:S03]  /*2660*/  SYNCS.ARRIVE.TRANS64.RED.A1T0 RZ, [UR6], RZ ;  /* 0x000000ffffff79a7 */ /* 0x000fe60008100406 */
[----:B------:R-:W-:Y:S01]  /*2670*/  FSEL R13, R13, -INF , P1 ;  /* 0xff8000000d0d7808 */ /* 0x000fe20000800000 */
[----:B------:R-:W1:Y:S01]  /*2680*/  MUFU.TANH R8, R30 ;  /* 0x0000001e00087308 */ /* 0x000e620000002400 */
[----:B---3--:R-:W-:-:S04]  /*2690*/  FSEL R43, R28, -INF , P6 ;  /* 0xff8000001c2b7808 */ /* 0x008fc80003000000 */
[----:B------:R-:W-:-:S03]  /*26a0*/  FMNMX.FTZ R25, R43, R24, !PT ;  /* 0x000000182b197209 */ /* 0x000fc60007810000 */
[----:B------:R-:W-:Y:S08]  /*26b0*/  MUFU.TANH R37, R37 ;  /* 0x0000002500257308 */ /* 0x000ff00000002400 */
[----:B------:R3:W-:Y:S01]  /*26c0*/  MUFU.TANH R20, R46 ;  /* 0x0000002e00147308 */ /* 0x0007e20000002400 */
[----:B-1----:R-:W-:Y:S02]  /*26d0*/  FSEL R8, R8, -INF , P6 ;  /* 0xff80000008087808 */ /* 0x002fe40003000000 */
[----:B------:R-:W-:-:S04]  /*26e0*/  ISETP.GT.AND P6, PT, R38, 0x20, PT ;  /* 0x000000202600780c */ /* 0x000fc80003fc4270 */
        /* <DEDUP_REMOVED lines=20> */
[----:B------:R-:W3:Y:S08]  /*2830*/  MUFU.TANH R44, R44 ;  /* 0x0000002c002c7308 */ /* 0x000ef00000002400 */
[----:B------:R4:W-:Y:S01]  /*2840*/  MUFU.TANH R27, R55 ;  /* 0x00000037001b7308 */ /* 0x0009e20000002400 */
[----:B-1----:R-:W-:Y:S02]  /*2850*/  FSEL R11, R11, -INF , P3 ;  /* 0xff8000000b0b7808 */ /* 0x002fe40001800000 */
[----:B------:R-:W-:-:S04]  /*2860*/  ISETP.GT.AND P3, PT, R38, 0x29, PT ;  /* 0x000000292600780c */ /* 0x000fc80003f64270 */
[----:B------:R-:W-:Y:S01]  /*2870*/  FSEL R21, R21, -INF , P3 ;  /* 0xff80000015157808 */ /* 0x000fe20001800000 */
[----:B------:R-:W-:Y:S01]  /*2880*/  MUFU.TANH R45, R45 ;  /* 0x0000002d002d7308 */ /* 0x000fe20000002400 */
[----:B----4-:R-:W-:Y:S02]  /*2890*/  FSEL R55, R36, -INF , P2 ;  /* 0xff80000024377808 */ /* 0x010fe40001000000 */
[----:B---3--:R-:W-:Y:S02]  /*28a0*/  FSEL R44, R44, -INF , P4 ;  /* 0xff8000002c2c7808 */ /* 0x008fe40002000000 */
[----:B------:R-:W-:Y:S02]  /*28b0*/  FMNMX.FTZ R25, R55, R24, !PT ;  /* 0x0000001837197209 */ /* 0x000fe40007810000 */
[C---:B------:R-:W-:Y:S01]  /*28c0*/  ISETP.GT.AND P2, PT, R38.reuse, 0x30, PT ;  /* 0x000000302600780c */ /* 0x040fe20003f44270 */
[----:B------:R1:W-:Y:S01]  /*28d0*/  MUFU.TANH R30, R62 ;  /* 0x0000003e001e7308 */ /* 0x0003e20000002400 */
[----:B------:R-:W-:-:S07]  /*28e0*/  ISETP.GT.AND P4, PT, R38, 0x40, PT ;  /* 0x000000402600780c */ /* 0x000fce0003f84270 */
[----:B------:R-:W3:Y:S01]  /*28f0*/  MUFU.TANH R48, R48 ;  /* 0x0000003000307308 */ /* 0x000ee20000002400 */
[----:B-1----:R-:W-:Y:S02]  /*2900*/  FSEL R62, R37, -INF , P1 ;  /* 0xff800000253e7808 */ /* 0x002fe40000800000 */
[----:B------:R-:W-:Y:S02]  /*2910*/  ISETP.GT.AND P1, PT, R38, 0x31, PT ;  /* 0x000000312600780c */ /* 0x000fe40003f24270 */
[----:B------:R-:W-:-:S03]  /*2920*/  FMNMX.FTZ R24, R62, R25, !PT ;  /* 0x000000193e187209 */ /* 0x000fc60007810000 */
[----:B------:R1:W-:Y:S08]  /*2930*/  MUFU.TANH R31, R63 ;  /* 0x0000003f001f7308 */ /* 0x0003f00000002400 */
[----:B------:R-:W4:Y:S01]  /*2940*/  MUFU.TANH R49, R49 ;  /* 0x0000003100317308 */ /* 0x000f220000002400 */
[----:B-1----:R-:W-:Y:S02]  /*2950*/  FSEL R63, R40, -INF , P6 ;  /* 0xff800000283f7808 */ /* 0x002fe40003000000 */
[----:B---3--:R-:W-:-:S02]  /*2960*/  FSEL R48, R48, -INF , P2 ;  /* 0xff80000030307808 */ /* 0x008fc40001000000 */
[----:B------:R-:W-:Y:S02]  /*2970*/  FMNMX.FTZ R25, R63, R24, !PT ;  /* 0x000000183f197209 */ /* 0x000fe40007810000 */
[----:B------:R-:W-:Y:S01]  /*2980*/  ISETP.GT.AND P6, PT, R38, 0x38, PT ;  /* 0x000000382600780c */ /* 0x000fe20003fc4270 */
[----:B------:R1:W-:Y:S03]  /*2990*/  MUFU.TANH R34, R70 ;  /* 0x0000004600227308 */ /* 0x0003e60000002400 */
[----:B------:R-:W-:-:S05]  /*29a0*/  FSEL R26, R26, -INF , P6 ;  /* 0xff8000001a1a7808 */ /* 0x000fca0003000000 */
[----:B------:R-:W3:Y:S01]  /*29b0*/  MUFU.TANH R52, R52 ;  /* 0x0000003400347308 */ /* 0x000ee20000002400 */
[----:B-1----:R-:W-:Y:S02]  /*29c0*/  FSEL R70, R41, -INF , P5 ;  /* 0xff80000029467808 */ /* 0x002fe40002800000 */
[----:B----4-:R-:W-:Y:S02]  /*29d0*/  FSEL R49, R49, -INF , P1 ;  /* 0xff80000031317808 */ /* 0x010fe40000800000 */
[----:B------:R-:W-:Y:S02]  /*29e0*/  FMNMX.FTZ R25, R70, R25, !PT ;  /* 0x0000001946197209 */ /* 0x000fe40007810000 */
[----:B------:R-:W-:Y:S01]  /*29f0*/  ISETP.GT.AND P5, PT, R38, 0x39, PT ;  /* 0x000000392600780c */ /* 0x000fe20003fa4270 */
[----:B------:R-:W1:Y:S01]  /*2a00*/  MUFU.TANH R53, R53 ;  /* 0x0000003500357308 */ /* 0x000e620000002400 */
[----:B------:R-:W-:Y:S02]  /*2a10*/  FMNMX.FTZ R24, R44, R25, !PT ;  /* 0x000000192c187209 */ /* 0x000fe40007810000 */
[----:B------:R-:W-:-:S05]  /*2a20*/  FSEL R27, R27, -INF , P5 ;  /* 0xff8000001b1b7808 */ /* 0x000fca0002800000 */
[----:B------:R4:W-:Y:S01]  /*2a30*/  MUFU.TANH R35, R71 ;  /* 0x0000004700237308 */ /* 0x0009e20000002400 */
[----:B---3--:R-:W-:Y:S02]  /*2a40*/  FSEL R52, R52, -INF , P6 ;  /* 0xff80000034347808 */ /* 0x008fe40003000000 */
[----:B------:R-:W-:-:S05]  /*2a50*/  ISETP.GT.AND P6, PT, R38, 0x50, PT ;  /* 0x000000502600780c */ /* 0x000fca0003fc4270 */
[----:B------:R-:W3:Y:S01]  /*2a60*/  MUFU.TANH R56, R56 ;  /* 0x0000003800387308 */ /* 0x000ee20000002400 */
[----:B----4-:R-:W-:Y:S01]  /*2a70*/  FSEL R71, R45, -INF , P3 ;  /* 0xff8000002d477808 */ /* 0x010fe20001800000 */
[----:B------:R-:W-:Y:S01]  /*2a80*/  IMAD.U32 R45, RZ, RZ, UR10 ;  /* 0x0000000aff2d7e24 */ /* 0x000fe2000f8e00ff */
[----:B-1----:R-:W-:Y:S02]  /*2a90*/  FSEL R53, R53, -INF , P5 ;  /* 0xff80000035357808 */ /* 0x002fe40002800000 */
[----:B------:R-:W-:Y:S02]  /*2aa0*/  FMNMX.FTZ R25, R71, R24, !PT ;  /* 0x0000001847197209 */ /* 0x000fe40007810000 */
[----:B------:R-:W-:Y:S01]  /*2ab0*/  ISETP.GT.AND P3, PT, R38, 0x41, PT ;  /* 0x000000412600780c */ /* 0x000fe20003f64270 */
[----:B------:R-:W1:Y:S01]  /*2ac0*/  MUFU.TANH R50, R50 ;  /* 0x0000003200327308 */ /* 0x000e620000002400 */
[----:B------:R-:W-:Y:S02]  /*2ad0*/  FMNMX.FTZ R24, R48, R25, !PT ;  /* 0x0000001930187209 */ /* 0x000fe40007810000 */
[----:B------:R-:W-:-:S02]  /*2ae0*/  ISETP.GT.AND P5, PT, R38, 0x51, PT ;  /* 0x000000512600780c */ /* 0x000fc40003fa4270 */
[----:B------:R-:W-:-:S03]  /*2af0*/  FMNMX.FTZ R25, R49, R24, !PT ;  /* 0x0000001831197209 */ /* 0x000fc60007810000 */
[----:B------:R-:W4:Y:S01]  /*2b00*/  MUFU.TANH R57, R57 ;  /* 0x0000003900397308 */ /* 0x000f220000002400 */
[----:B------:R-:W-:Y:S02]  /*2b10*/  FMNMX.FTZ R24, R52, R25, !PT ;  /* 0x0000001934187209 */ /* 0x000fe40007810000 */
[----:B---3--:R-:W-:Y:S02]  /*2b20*/  FSEL R56, R56, -INF , P4 ;  /* 0xff80000038387808 */ /* 0x008fe40002000000 */
[----:B------:R-:W-:-:S03]  /*2b30*/  FMNMX.FTZ R25, R53, R24, !PT ;  /* 0x0000001835197209 */ /* 0x000fc60007810000 */
[----:B------:R-:W3:Y:S01]  /*2b40*/  MUFU.TANH R51, R51 ;  /* 0x0000003300337308 */ /* 0x000ee20000002400 */
[----:B-1----:R-:W-:Y:S02]  /*2b50*/  FSEL R24, R50, -INF , P2 ;  /* 0xff80000032187808 */ /* 0x002fe40001000000 */
[----:B------:R-:W-:Y:S02]  /*2b60*/  ISETP.GT.AND P2, PT, R38, 0x48, PT ;  /* 0x000000482600780c */ /* 0x000fe40003f44270 */
[----:B------:R-:W-:Y:S02]  /*2b70*/  FMNMX.FTZ R28, R56, R25, !PT ;  /* 0x00000019381c7209 */ /* 0x000fe40007810000 */
[----:B------:R-:W-:Y:S01]  /*2b80*/  FSEL R30, R30, -INF , P2 ;  /* 0xff8000001e1e7808 */ /* 0x000fe20001000000 */
[----:B------:R-:W1:Y:S01]  /*2b90*/  MUFU.TANH R60, R60 ;  /* 0x0000003c003c7308 */ /* 0x000e620000002400 */
[----:B----4-:R-:W-:-:S04]  /*2ba0*/  FSEL R57, R57, -INF , P3 ;  /* 0xff80000039397808 */ /* 0x010fc80001800000 */
[----:B------:R-:W-:-:S03]  /*2bb0*/  FMNMX.FTZ R29, R57, R28, !PT ;  /* 0x0000001c391d7209 */ /* 0x000fc60007810000 */
[----:B------:R-:W4:Y:S01]  /*2bc0*/  MUFU.TANH R61, R61 ;  /* 0x0000003d003d7308 */ /* 0x000f220000002400 */
[----:B---3--:R-:W-:Y:S02]  /*2bd0*/  FSEL R25, R51, -INF , P1 ;  /* 0xff80000033197808 */ /* 0x008fe40000800000 */
[----:B------:R-:W-:-:S04]  /*2be0*/  ISETP.GT.AND P1, PT, R38, 0x49, PT ;  /* 0x000000492600780c */ /* 0x000fc80003f24270 */
[----:B------:R-:W-:Y:S01]  /*2bf0*/  FSEL R31, R31, -INF , P1 ;  /* 0xff8000001f1f7808 */ /* 0x000fe20000800000 */
[----:B------:R-:W3:Y:S01]  /*2c00*/  MUFU.TANH R64, R64 ;  /* 0x0000004000407308 */ /* 0x000ee20000002400 */
[----:B-1----:R-:W-:Y:S02]  /*2c10*/  FSEL R60, R60, -INF , P2 ;  /* 0xff8000003c3c7808 */ /* 0x002fe40001000000 */
[----:B------:R-:W-:Y:S02]  /*2c20*/  ISETP.GT.AND P2, PT, R38, 0x60, PT ;  /* 0x000000602600780c */ /* 0x000fe40003f44270 */
[----:B------:R-:W-:-:S03]  /*2c30*/  FMNMX.FTZ R28, R60, R29, !PT ;  /* 0x0000001d3c1c7209 */ /* 0x000fc60007810000 */
[----:B------:R-:W1:Y:S01]  /*2c40*/  MUFU.TANH R58, R58 ;  /* 0x0000003a003a7308 */ /* 0x000e620000002400 */
[----:B----4-:R-:W-:Y:S02]  /*2c50*/  FSEL R61, R61, -INF , P1 ;  /* 0xff8000003d3d7808 */ /* 0x010fe40000800000 */
[----:B------:R-:W-:Y:S02]  /*2c60*/  ISETP.GT.AND P1, PT, R38, 0x61, PT ;  /* 0x000000612600780c */ /* 0x000fe40003f24270 */
[----:B------:R-:W-:-:S03]  /*2c70*/  FMNMX.FTZ R29, R61, R28, !PT ;  /* 0x0000001c3d1d7209 */ /* 0x000fc60007810000 */
[----:B------:R-:W4:Y:S01]  /*2c80*/  MUFU.TANH R65, R65 ;  /* 0x0000004100417308 */ /* 0x000f220000002400 */
[----:B---3--:R-:W-:-:S04]  /*2c90*/  FSEL R64, R64, -INF , P6 ;  /* 0xff80000040407808 */ /* 0x008fc80003000000 */
[----:B------:R-:W-:-:S03]  /*2ca0*/  FMNMX.FTZ R32, R64, R29, !PT ;  /* 0x0000001d40207209 */ /* 0x000fc60007810000 */
[----:B------:R-:W3:Y:S01]  /*2cb0*/  MUFU.TANH R59, R59 ;  /* 0x0000003b003b7308 */ /* 0x000ee20000002400 */
[----:B-1----:R-:W-:Y:S02]  /*2cc0*/  FSEL R28, R58, -INF , P4 ;  /* 0xff8000003a1c7808 */ /* 0x002fe40002000000 */
[----:B------:R-:W-:-:S04]  /*2cd0*/  ISETP.GT.AND P4, PT, R38, 0x58, PT ;  /* 0x000000582600780c */ /* 0x000fc80003f84270 */
        /* <DEDUP_REMOVED lines=21> */
[----:B------:R-:W-:-:S05]  /*2e30*/  ISETP.GT.AND P6, PT, R38, 0x68, PT ;  /* 0x000000682600780c */ /* 0x000fca0003fc4270 */
[----:B------:R-:W1:Y:S01]  /*2e40*/  MUFU.TANH R76, R76 ;  /* 0x0000004c004c7308 */ /* 0x000e620000002400 */
[----:B----4-:R-:W-:-:S04]  /*2e50*/  FSEL R73, R73, -INF , P1 ;  /* 0xff80000049497808 */ /* 0x010fc80000800000 */
[----:B------:R-:W-:-:S03]  /*2e60*/  FMNMX.FTZ R37, R73, R36, !PT ;  /* 0x0000002449257209 */ /* 0x000fc60007810000 */
[----:B------:R-:W4:Y:S01]  /*2e70*/  MUFU.TANH R77, R77 ;  /* 0x0000004d004d7308 */ /* 0x000f220000002400 */
[----:B---3--:R-:W-:Y:S02]  /*2e80*/  FSEL R33, R67, -INF , P5 ;  /* 0xff80000043217808 */ /* 0x008fe40002800000 */
[----:B------:R-:W-:-:S05]  /*2e90*/  ISETP.GT.AND P5, PT, R38, 0x69, PT ;  /* 0x000000692600780c */ /* 0x000fca0003fa4270 */
[----:B------:R-:W3:Y:S01]  /*2ea0*/  MUFU.TANH R80, R80 ;  /* 0x0000005000507308 */ /* 0x000ee20000002400 */
[----:B-1----:R-:W-:-:S04]  /*2eb0*/  FSEL R76, R76, -INF , P6 ;  /* 0xff8000004c4c7808 */ /* 0x002fc80003000000 */
[----:B------:R-:W-:-:S03]  /*2ec0*/  FMNMX.FTZ R36, R76, R37, !PT ;  /* 0x000000254c247209 */ /* 0x000fc60007810000 */
[----:B------:R-:W1:Y:S01]  /*2ed0*/  MUFU.TANH R74, R74 ;  /* 0x0000004a004a7308 */ /* 0x000e620000002400 */
[----:B----4-:R-:W-:-:S04]  /*2ee0*/  FSEL R77, R77, -INF , P5 ;  /* 0xff8000004d4d7808 */ /* 0x010fc80002800000 */
        /* <DEDUP_REMOVED lines=20> */
[----:B---3--:R-:W-:Y:S01]  /*3030*/  FSEL R78, R78, -INF , P6 ;  /* 0xff8000004e4e7808 */ /* 0x008fe20003000000 */
[----:B------:R-:W3:Y:S06]  /*3040*/  SHFL.BFLY PT, R41, R38, 0x2, 0x1f ;  /* 0x0c401f0026297f89 */ /* 0x000eec00000e0000 */
[----:B------:R-:W5:Y:S01]  /*3050*/  MUFU.TANH R83, R83 ;  /* 0x0000005300537308 */ /* 0x000f620000002400 */
[----:B-1----:R-:W-:-:S07]  /*3060*/  FSEL R79, R79, -INF , P5 ;  /* 0xff8000004f4f7808 */ /* 0x002fce0002800000 */
[----:B------:R-:W1:Y:S01]  /*3070*/  MUFU.TANH R86, R86 ;  /* 0x0000005600567308 */ /* 0x000e620000002400 */
[----:B----4-:R-:W-:-:S07]  /*3080*/  FSEL R82, R82, -INF , P4 ;  /* 0xff80000052527808 */ /* 0x010fce0002000000 */
[----:B------:R-:W4:Y:S01]  /*3090*/  MUFU.TANH R87, R87 ;  /* 0x0000005700577308 */ /* 0x000f220000002400 */
[----:B-----5:R-:W-:Y:S02]  /*30a0*/  FSEL R83, R83, -INF , P3 ;  /* 0xff80000053537808 */ /* 0x020fe40001800000 */
[----:B---3--:R-:W-:-:S05]  /*30b0*/  FMNMX.FTZ R41, R38, R41, !PT ;  /* 0x0000002926297209 */ /* 0x008fca0007810000 */
[----:B------:R-:W3:Y:S01]  /*30c0*/  SHFL.BFLY PT, R182, R41, 0x1, 0x1f ;  /* 0x0c201f0029b67f89 */ /* 0x000ee200000e0000 */
[----:B-1----:R-:W-:Y:S02]  /*30d0*/  FSEL R86, R86, -INF , P2 ;  /* 0xff80000056567808 */ /* 0x002fe40001000000 */
[----:B----4-:R-:W-:Y:S02]  /*30e0*/  FSEL R87, R87, -INF , P1 ;  /* 0xff80000057577808 */ /* 0x010fe40000800000 */
[----:B---3--:R-:W-:Y:S02]  /*30f0*/  FMNMX.FTZ R182, R41, R182, !PT ;  /* 0x000000b629b67209 */ /* 0x008fe40007810000 */
[----:B------:R-:W-:Y:S02]  /*3100*/  FMNMX.FTZ R41, R4, R5, !PT ;  /* 0x0000000504297209 */ /* 0x000fe40007810000 */
        /* <DEDUP_REMOVED lines=15> */
[----:B------:R1:W-:Y:S01]  /*3200*/  MUFU.EX2 R41, R46 ;  /* 0x0000002e00297308 */ /* 0x0003e20000000800 */
[----:B------:R-:W-:-:S01]  /*3210*/  FFMA.FTZ R54, R54, UR10, -R58 ;  /* 0x0000000a36367c23 */ /* 0x000fc2000801083a */
[--C-:B------:R-:W-:Y:S01]  /*3220*/  FFMA.FTZ R62, R62, UR10, -R58.reuse ;  /* 0x0000000a3e3e7c23 */ /* 0x100fe2000801083a */
[----:B------:R-:W-:Y:S01]  /*3230*/  FMNMX.FTZ R40, R12, R43, !PT ;  /* 0x0000002b0c287209 */ /* 0x000fe20007810000 */
[--C-:B------:R-:W-:Y:S01]  /*3240*/  FFMA.FTZ R156, R63, UR10, -R58.reuse ;  /* 0x0000000a3f9c7c23 */ /* 0x100fe2000801083a */
[----:B------:R-:W-:-:S01]  /*3250*/  FFMA.FTZ R70, R70, UR10, -R58 ;  /* 0x0000000a46467c23 */ /* 0x000fc2000801083a */
[--C-:B------:R-:W-:Y:S01]  /*3260*/  FFMA.FTZ R71, R71, UR10, -R58.reuse ;  /* 0x0000000a47477c23 */ /* 0x100fe2000801083a */
[----:B------:R-:W-:Y:S01]  /*3270*/  FMNMX.FTZ R45, R13, R40, !PT ;  /* 0x000000280d2d7209 */ /* 0x000fe20007810000 */
[--C-:B------:R-:W-:Y:S01]  /*3280*/  FFMA.FTZ R40, R55, UR10, -R58.reuse ;  /* 0x0000000a37287c23 */ /* 0x100fe2000801083a */
[----:B------:R-:W-:Y:S01]  /*3290*/  MUFU.EX2 R152, R152 ;  /* 0x0000009800987308 */ /* 0x000fe20000000800 */
[----:B------:R-:W-:-:S01]  /*32a0*/  FFMA.FTZ R49, R49, UR10, -R58 ;  /* 0x0000000a31317c23 */ /* 0x000fc2000801083a */
[----:B------:R-:W-:Y:S01]  /*32b0*/  FMNMX.FTZ R42, R14, R45, !PT ;  /* 0x0000002d0e2a7209 */ /* 0x000fe20007810000 */
[----:B------:R-:W-:-:S01]  /*32c0*/  FFMA.FTZ R53, R53, UR10, -R58 ;  /* 0x0000000a35357c23 */ /* 0x000fc2000801083a */
[--C-:B------:R-:W-:Y:S01]  /*32d0*/  FFMA.FTZ R160, R56, UR10, -R58.reuse ;  /* 0x0000000a38a07c23 */ /* 0x100fe2000801083a */
[----:B------:R-:W-:-:S01]  /*32e0*/  FFMA.FTZ R63, R61, UR10, -R58 ;  /* 0x0000000a3d3f7c23 */ /* 0x000fc2000801083a */
[----:B------:R-:W-:Y:S01]  /*32f0*/  FMNMX.FTZ R45, R15, R42, !PT ;  /* 0x0000002a0f2d7209 */ /* 0x000fe20007810000 */
[----:B------:R-:W-:-:S01]  /*3300*/  FFMA.FTZ R162, R64, UR10, -R58 ;  /* 0x0000000a40a27c23 */ /* 0x000fc2000801083a */
[----:B------:R-:W3:Y:S01]  /*3310*/  MUFU.EX2 R39, R39 ;  /* 0x0000002700277308 */ /* 0x000ee20000000800 */
[----:B------:R-:W-:-:S01]  /*3320*/  FFMA.FTZ R57, R65, UR10, -R58 ;  /* 0x0000000a41397c23 */ /* 0x000fc2000801083a */
[----:B------:R-:W-:Y:S01]  /*3330*/  FMNMX.FTZ R42, R20, R45, !PT ;  /* 0x0000002d142a7209 */ /* 0x000fe20007810000 */
[----:B------:R-:W-:-:S01]  /*3340*/  FFMA.FTZ R68, R68, UR10, -R58 ;  /* 0x0000000a44447c23 */ /* 0x000fc2000801083a */
[--C-:B------:R-:W-:Y:S01]  /*3350*/  FFMA.FTZ R69, R69, UR10, -R58.reuse ;  /* 0x0000000a45457c23 */ /* 0x100fe2000801083a */
[----:B------:R-:W-:-:S01]  /*3360*/  FFMA.FTZ R164, R72, UR10, -R58 ;  /* 0x0000000a48a47c23 */ /* 0x000fc2000801083a */
[----:B------:R-:W-:Y:S01]  /*3370*/  FMNMX.FTZ R47, R21, R42, !PT ;  /* 0x0000002a152f7209 */ /* 0x000fe20007810000 */
[----:B------:R-:W-:-:S01]  /*3380*/  FFMA.FTZ R76, R76, UR10, -R58 ;  /* 0x0000000a4c4c7c23 */ /* 0x000fc2000801083a */
[----:B------:R-:W4:Y:S01]  /*3390*/  MUFU.EX2 R38, R38 ;  /* 0x0000002600267308 */ /* 0x000f220000000800 */
[----:B------:R-:W-:-:S01]  /*33a0*/  FFMA.FTZ R77, R77, UR10, -R58 ;  /* 0x0000000a4d4d7c23 */ /* 0x000fc2000801083a */
[----:B------:R-:W-:Y:S01]  /*33b0*/  FMNMX.FTZ R42, R24, R47, !PT ;  /* 0x0000002f182a7209 */ /* 0x000fe20007810000 */
[----:B------:R-:W-:-:S01]  /*33c0*/  FFMA.FTZ R166, R80, UR10, -R58 ;  /* 0x0000000a50a67c23 */ /* 0x000fc2000801083a */
[----:B------:R-:W-:-:S02]  /*33d0*/  FFMA.FTZ R61, R81, UR10, -R58 ;  /* 0x0000000a513d7c23 */ /* 0x000fc4000801083a */
[----:B------:R-:W-:Y:S02]  /*33e0*/  FMNMX.FTZ R47, R25, R42, !PT ;  /* 0x0000002a192f7209 */ /* 0x000fe40007810000 */
[----:B------:R-:W5:Y:S02]  /*33f0*/  MUFU.EX2 R154, R154 ;  /* 0x0000009a009a7308 */ /* 0x000f640000000800 */
[----:B------:R-:W-:-:S04]  /*3400*/  FMNMX.FTZ R42, R26, R47, !PT ;  /* 0x0000002f1a2a7209 */ /* 0x000fc80007810000 */
[----:B------:R-:W-:Y:S01]  /*3410*/  FMNMX.FTZ R51, R27, R42, !PT ;  /* 0x0000002a1b337209 */ /* 0x000fe20007810000 */
[----:B------:R-:W-:-:S01]  /*3420*/  FFMA.FTZ R42, R44, UR10, -R58 ;  /* 0x0000000a2c2a7c23 */ /* 0x000fc2000801083a */
[----:B------:R-:W-:Y:S02]  /*3430*/  MUFU.EX2 R43, R54 ;  /* 0x00000036002b7308 */ /* 0x000fe40000000800 */
[----:B------:R-:W-:-:S04]  /*3440*/  FMNMX.FTZ R44, R28, R51, !PT ;  /* 0x000000331c2c7209 */ /* 0x000fc80007810000 */
[----:B------:R-:W-:Y:S02]  /*3450*/  FMNMX.FTZ R51, R29, R44, !PT ;  /* 0x0000002c1d337209 */ /* 0x000fe40007810000 */
        /* <DEDUP_REMOVED lines=8> */
[----:B------:R-:W-:Y:S01]  /*34e0*/  FMNMX.FTZ R55, R35, R44, !PT ;  /* 0x0000002c23377209 */ /* 0x000fe20007810000 */
[----:B------:R-:W-:-:S01]  /*34f0*/  FFMA.FTZ R44, R52, UR10, -R58 ;  /* 0x0000000a342c7c23 */ /* 0x000fc2000801083a */
[----:B------:R-:W-:Y:S02]  /*3500*/  MUFU.EX2 R47, R70 ;  /* 0x00000046002f7308 */ /* 0x000fe40000000800 */
[----:B-1----:R-:W-:-:S04]  /*3510*/  FMNMX.FTZ R46, R36, R55, !PT ;  /* 0x00000037242e7209 */ /* 0x002fc80007810000 */
        /* <DEDUP_REMOVED lines=11> */
[----:B------:R1:W-:Y:S03]  /*35d0*/  MUFU.EX2 R55, R50 ;  /* 0x0000003200377308 */ /* 0x0003e60000000800 */
[----:B------:R-:W1:Y:S05]  /*35e0*/  SHFL.BFLY PT, R59, R48, 0x2, 0x1f ;  /* 0x0c401f00303b7f89 */ /* 0x000e6a00000e0000 */
[----:B------:R-:W-:Y:S08]  /*35f0*/  MUFU.EX2 R49, R49 ;  /* 0x0000003100317308 */ /* 0x000ff00000000800 */
[----:B------:R-:W-:Y:S08]  /*3600*/  MUFU.EX2 R44, R44 ;  /* 0x0000002c002c7308 */ /* 0x000ff00000000800 */
[----:B------:R-:W-:Y:S01]  /*3610*/  MUFU.EX2 R53, R53 ;  /* 0x0000003500357308 */ /* 0x000fe20000000800 */
[----:B-1----:R-:W-:Y:S01]  /*3620*/  FMNMX.FTZ R50, R48, R59, !PT ;  /* 0x0000003b30327209 */ /* 0x002fe20007810000 */
[----:B------:R-:W-:-:S02]  /*3630*/  IMAD.U32 R48, RZ, RZ, UR10 ;  /* 0x0000000aff307e24 */ /* 0x000fc4000f8e00ff */
[----:B------:R-:W-:-:S02]  /*3640*/  FFMA.FTZ R59, R73, UR10, -R58 ;  /* 0x0000000a493b7c23 */ /* 0x000fc4000801083a */
[----:B------:R-:W1:Y:S02]  /*3650*/  SHFL.BFLY PT, R171, R50, 0x1, 0x1f ;  /* 0x0c201f0032ab7f89 */ /* 0x000e6400000e0000 */
[----:B------:R-:W-:Y:S08]  /*3660*/  MUFU.EX2 R160, R160 ;  /* 0x000000a000a07308 */ /* 0x000ff00000000800 */
[----:B------:R-:W-:Y:S08]  /*3670*/  MUFU.EX2 R46, R46 ;  /* 0x0000002e002e7308 */ /* 0x000ff00000000800 */
[----:B------:R-:W-:Y:S01]  /*3680*/  MUFU.EX2 R63, R63 ;  /* 0x0000003f003f7308 */ /* 0x000fe20000000800 */
[----:B-1----:R-:W-:-:S07]  /*3690*/  FMNMX.FTZ R171, R50, R171, !PT ;  /* 0x000000ab32ab7209 */ /* 0x002fce0007810000 */
        /* <DEDUP_REMOVED lines=15> */
[----:B---3--:R-:W-:Y:S01]  /*3790*/  FADD.FTZ R5, R152, R39 ;  /* 0x0000002798057221 */ /* 0x008fe20000010000 */
[----:B------:R-:W-:-:S01]  /*37a0*/  FFMA.FTZ R13, R13, UR10, -R52 ;  /* 0x0000000a0d0d7c23 */ /* 0x000fc20008010834 */
[--C-:B------:R-:W-:Y:S01]  /*37b0*/  FFMA.FTZ R14, R14, UR10, -R52.reuse ;  /* 0x0000000a0e0e7c23 */ /* 0x100fe20008010834 */
[----:B------:R-:W-:-:S01]  /*37c0*/  FFMA.FTZ R15, R15, UR10, -R52 ;  /* 0x0000000a0f0f7c23 */ /* 0x000fc20008010834 */
[----:B----4-:R-:W-:Y:S01]  /*37d0*/  FADD.FTZ R4, R38, R5 ;  /* 0x0000000526047221 */ /* 0x010fe20000010000 */
[----:B------:R-:W-:-:S01]  /*37e0*/  FFMA.FTZ R20, R20, UR10, -R52 ;  /* 0x0000000a14147c23 */ /* 0x000fc20008010834 */
[----:B------:R-:W1:Y:S01]  /*37f0*/  MUFU.EX2 R48, R48 ;  /* 0x0000003000307308 */ /* 0x000e620000000800 */
[----:B------:R-:W-:-:S01]  /*3800*/  FFMA.FTZ R21, R21, UR10, -R52 ;  /* 0x0000000a15157c23 */ /* 0x000fc20008010834 */
[----:B------:R-:W-:Y:S01]  /*3810*/  FADD.FTZ R5, R41, R4 ;  /* 0x0000000429057221 */ /* 0x000fe20000010000 */
[----:B------:R-:W-:-:S01]  /*3820*/  FFMA.FTZ R24, R24, UR10, -R52 ;  /* 0x0000000a18187c23 */ /* 0x000fc20008010834 */
[--C-:B------:R-:W-:Y:S01]  /*3830*/  FFMA.FTZ R25, R25, UR10, -R52.reuse ;  /* 0x0000000a19197c23 */ /* 0x100fe20008010834 */
[----:B------:R-:W-:-:S01]  /*3840*/  FFMA.FTZ R26, R26, UR10, -R52 ;  /* 0x0000000a1a1a7c23 */ /* 0x000fc20008010834 */
[----:B-----5:R-:W-:Y:S01]  /*3850*/  FADD.FTZ R4, R154, R5 ;  /* 0x000000059a047221 */ /* 0x020fe20000010000 */
[----:B------:R-:W-:-:S01]  /*3860*/  FFMA.FTZ R27, R27, UR10, -R52 ;  /* 0x0000000a1b1b7c23 */ /* 0x000fc20008010834 */
[----:B------:R-:W3:Y:S01]  /*3870*/  MUFU.EX2 R8, R8 ;  /* 0x0000000800087308 */ /* 0x000ee20000000800 */
[----:B------:R-:W-:-:S01]  /*3880*/  FFMA.FTZ R28, R28, UR10, -R52 ;  /* 0x0000000a1c1c7c23 */ /* 0x000fc20008010834 */
[--C-:B------:R-:W-:Y:S01]  /*3890*/  FFMA.FTZ R29, R29, UR10, -R52.reuse ;  /* 0x0000000a1d1d7c23 */ /* 0x100fe20008010834 */
[----:B------:R-:W-:-:S01]  /*38a0*/  FFMA.FTZ R30, R30, UR10, -R52 ;  /* 0x0000000a1e1e7c23 */ /* 0x000fc20008010834 */
[--C-:B------:R-:W-:Y:S01]  /*38b0*/  FFMA.FTZ R31, R31, UR10, -R52.reuse ;  /* 0x0000000a1f1f7c23 */ /* 0x100fe20008010834 */
[----:B------:R-:W-:-:S01]  /*38c0*/  FFMA.FTZ R32, R32, UR10, -R52 ;  /* 0x0000000a20207c23 */ /* 0x000fc20008010834 */
[--C-:B------:R-:W-:Y:S01]  /*38d0*/  FFMA.FTZ R33, R33, UR10, -R52.reuse ;  /* 0x0000000a21217c23 */ /* 0x100fe20008010834 */
[----:B------:R-:W-:-:S01]  /*38e0*/  FFMA.FTZ R34, R34, UR10, -R52 ;  /* 0x0000000a22227c23 */ /* 0x000fc20008010834 */
[----:B------:R-:W4:Y:S01]  /*38f0*/  MUFU.EX2 R9, R9 ;  /* 0x0000000900097308 */ /* 0x000f220000000800 */
[----:B------:R-:W-:-:S01]  /*3900*/  FFMA.FTZ R35, R35, UR10, -R52 ;  /* 0x0000000a23237c23 */ /* 0x000fc20008010834 */
[--C-:B------:R-:W-:Y:S01]  /*3910*/  FFMA.FTZ R36, R36, UR10, -R52.reuse ;  /* 0x0000000a24247c23 */ /* 0x100fe20008010834 */
[----:B------:R-:W-:-:S01]  /*3920*/  FFMA.FTZ R37, R37, UR10, -R52 ;  /* 0x0000000a25257c23 */ /* 0x000fc20008010834 */
[----:B------:R-:W-:Y:S01]  /*3930*/  F2FP.SATFINITE.E4M3.F32.PACK_AB_MERGE_C R41, R41, R38, RZ ;  /* 0x000000262929723e */ /* 0x000fe200048070ff */
[----:B------:R-:W-:-:S01]  /*3940*/  FFMA.FTZ R78, R78, UR10, -R52 ;  /* 0x0000000a4e4e7c23 */ /* 0x000fc20008010834 */
[--C-:B------:R-:W-:Y:S01]  /*3950*/  FFMA.FTZ R79, R79, UR10, -R52.reuse ;  /* 0x0000000a4f4f7c23 */ /* 0x100fe20008010834 */
[----:B------:R-:W-:-:S01]  /*3960*/  FFMA.FTZ R82, R82, UR10, -R52 ;  /* 0x0000000a52527c23 */ /* 0x000fc20008010834 */
[----:B------:R-:W5:Y:S01]  /*3970*/  MUFU.EX2 R155, R155 ;  /* 0x0000009b009b7308 */ /* 0x000f620000000800 */
[----:B------:R-:W-:-:S01]  /*3980*/  FFMA.FTZ R83, R83, UR10, -R52 ;  /* 0x0000000a53537c23 */ /* 0x000fc20008010834 */
[--C-:B------:R-:W-:Y:S01]  /*3990*/  FFMA.FTZ R86, R86, UR10, -R52.reuse ;  /* 0x0000000a56567c23 */ /* 0x100fe20008010834 */
[----:B------:R-:W-:-:S01]  /*39a0*/  FFMA.FTZ R52, R87, UR10, -R52 ;  /* 0x0000000a57347c23 */ /* 0x000fc20008010834 */
[----:B------:R-:W-:-:S04]  /*39b0*/  F2FP.SATFINITE.E4M3.F32.PACK_AB_MERGE_C R152, R39, R152, R41 ;  /* 0x000000982798723e */ /* 0x000fc80004807029 */
[----:B------:R1:W0:Y:S08]  /*39c0*/  MUFU.EX2 R10, R11 ;  /* 0x0000000b000a7308 */ /* 0x0002300000000800 */
[----:B------:R-:W2:Y:S01]  /*39d0*/  MUFU.EX2 R12, R12 ;  /* 0x0000000c000c7308 */ /* 0x000ea20000000800 */
[----:B-1----:R-:W-:-:S04]  /*39e0*/  FADD.FTZ R11, R153, R48 ;  /* 0x00000030990b7221 */ /* 0x002fc80000010000 */
[----:B---3--:R-:W-:Y:S01]  /*39f0*/  FADD.FTZ R54, R8, R11 ;  /* 0x0000000b08367221 */ /* 0x008fe20000010000 */
[----:B------:R-:W-:-:S02]  /*3a00*/  FADD.FTZ R11, R43, R4 ;  /* 0x000000042b0b7221 */ /* 0x000fc40000010000 */
[----:B------:R-:W1:Y:S01]  /*3a10*/  MUFU.EX2 R13, R13 ;  /* 0x0000000d000d7308 */ /* 0x000e620000000800 */
[----:B----4-:R-:W-:-:S01]  /*3a20*/  FADD.FTZ R54, R9, R54 ;  /* 0x0000003609367221 */ /* 0x010fc20000010000 */
[----:B------:R-:W-:Y:S01]  /*3a30*/  FADD.FTZ R4, R40, R11 ;  /* 0x0000000b28047221 */ /* 0x000fe20000010000 */
[----:B------:R-:W-:Y:S02]  /*3a40*/  F2FP.SATFINITE.E4M3.F32.PACK_AB_MERGE_C R40, R45, R40, RZ ;  /* 0x000000282d28723e */ /* 0x000fe400048070ff */
[----:B-----5:R-:W-:Y:S02]  /*3a50*/  FADD.FTZ R5, R155, R54 ;  /* 0x000000369b057221 */ /* 0x020fe40000010000 */
[----:B------:R-:W-:Y:S01]  /*3a60*/  F2FP.SATFINITE.E4M3.F32.PACK_AB_MERGE_C R154, R43, R154, R40 ;  /* 0x0000009a2b9a723e */ /* 0x000fe20004807028 */
[----:B------:R-:W3:Y:S01]  /*3a70*/  MUFU.EX2 R14, R14 ;  /* 0x0000000e000e7308 */ /* 0x000ee20000000800 */
[----:B0-----:R-:W-:-:S04]  /*3a80*/  FADD.FTZ R5, R10, R5 ;  /* 0x000000050a057221 */ /* 0x001fc80000010000 */
[----:B--2---:R-:W-:Y:S01]  /*3a90*/  FADD.FTZ R54, R12, R5 ;  /* 0x000000050c367221 */ /* 0x004fe20000010000 */
[----:B------:R-:W-:-:S02]  /*3aa0*/  FADD.FTZ R5, R45, R4 ;  /* 0x000000042d057221 */ /* 0x000fc40000010000 */
[----:B------:R-:W0:Y:S01]  /*3ab0*/  MUFU.EX2 R15, R15 ;  /* 0x0000000f000f7308 */ /* 0x000e220000000800 */
[----:B-1----:R-:W-:-:S01]  /*3ac0*/  FADD.FTZ R11, R13, R54 ;  /* 0x000000360d0b7221 */ /* 0x002fc20000010000 */
[----:B------:R-:W-:Y:S01]  /*3ad0*/  FADD.FTZ R4, R156, R5 ;  /* 0x000000059c047221 */ /* 0x000fe20000010000 */
[----:B------:R-:W-:-:S03]  /*3ae0*/  F2FP.SATFINITE.E4M3.F32.PACK_AB_MERGE_C R12, R13, R12, RZ ;  /* 0x0000000c0d0c723e */ /* 0x000fc600048070ff */
[----:B------:R-:W-:Y:S01]  /*3af0*/  FADD.FTZ R5, R47, R4 ;  /* 0x000000042f057221 */ /* 0x000fe20000010000 */
[----:B------:R-:W-:Y:S01]  /*3b00*/  F2FP.SATFINITE.E4M3.F32.PACK_AB_MERGE_C R155, R10, R155, R12 ;  /* 0x0000009b0a9b723e */ /* 0x000fe2000480700c */
[----:B------:R-:W1:Y:S01]  /*3b10*/  MUFU.EX2 R20, R20 ;  /* 0x0000001400147308 */ /* 0x000e620000000800 */
[----:B---3--:R-:W-:-:S01]  /*3b20*/  FADD.FTZ R54, R14, R11 ;  /* 0x0000000b0e367221 */ /* 0x008fc20000010000 */
[----:B------:R-:W-:Y:S01]  /*3b30*/  FADD.FTZ R4, R42, R5 ;  /* 0x000000052a047221 */ /* 0x000fe20000010000 */
[----:B------:R-:W-:-:S03]  /*3b40*/  F2FP.SATFINITE.E4M3.F32.PACK_AB_MERGE_C R42, R51, R42, RZ ;  /* 0x0000002a332a723e */ /* 0x000fc600048070ff */
[----:B------:R-:W-:Y:S01]  /*3b50*/  FADD.FTZ R5, R51, R4 ;  /* 0x0000000433057221 */ /* 0x000fe20000010000 */
[----:B------:R-:W-:Y:S01]  /*3b60*/  F2FP.SATFINITE.E4M3.F32.PACK_AB_MERGE_C R156, R47, R156, R42 ;  /* 0x0000009c2f9c723e */ /* 0x000fe2000480702a */
[----:B------:R-:W2:Y:S01]  /*3b70*/  MUFU.EX2 R21, R21 ;  /* 0x0000001500157308 */ /* 0x000ea20000000800 */
[----:B0-----:R-:W-:-:S01]  /*3b80*/  FADD.FTZ R11, R15, R54 ;  /* 0x000000360f0b7221 */ /* 0x001fc20000010000 */
[----:B------:R-:W-:-:S04]  /*3b90*/  FADD.FTZ R4, R158, R5 ;  /* 0x000000059e047221 */ /* 0x000fc80000010000 */
[----:B------:R-:W-:Y:S02]  /*3ba0*/  FADD.FTZ R5, R49, R4 ;  /* 0x0000000431057221 */ /* 0x000fe40000010000 */
[----:B------:R-:W0:Y:S01]  /*3bb0*/  MUFU.EX2 R24, R24 ;  /* 0x0000001800187308 */ /* 0x000e220000000800 */
[----:B-1----:R-:W-:-:S01]  /*3bc0*/  FADD.FTZ R54, R20, R11 ;  /* 0x0000000b14367221 */ /* 0x002fc20000010000 */
[----:B------:R-:W-:Y:S01]  /*3bd0*/  FADD.FTZ R4, R44, R5 ;  /* 0x000000052c047221 */ /* 0x000fe20000010000 */
[----:B------:R-:W-:-:S03]  /*3be0*/  F2FP.SATFINITE.E4M3.F32.PACK_AB_MERGE_C R44, R53, R44, RZ ;  /* 0x0000002c352c723e */ /* 0x000fc600048070ff */
[----:B------:R-:W-:Y:S01]  /*3bf0*/  FADD.FTZ R5, R53, R4 ;  /* 0x0000000435057221 */ /* 0x000fe20000010000 */
[----:B------:R-:W-:Y:S01]  /*3c00*/  F2FP.SATFINITE.E4M3.F32.PACK_AB_MERGE_C R158, R49, R158, R44 ;  /* 0x0000009e319e723e */ /* 0x000fe2000480702c */
[----:B------:R-:W1:Y:S01]  /*3c10*/  MUFU.EX2 R25, R25 ;  /* 0x0000001900197308 */ /* 0x000e620000000800 */
[----:B--2---:R-:W-:-:S01]  /*3c20*/  FADD.FTZ R11, R21, R54 ;  /* 0x00000036150b7221 */ /* 0x004fc20000010000 */
[----:B------:R-:W-:Y:S01]  /*3c30*/  FADD.FTZ R4, R160, R5 ;  /* 0x00000005a0047221 */ /* 0x000fe20000010000 */
[----:B------:R-:W-:-:S03]  /*3c40*/  F2FP.SATFINITE.E4M3.F32.PACK_AB_MERGE_C R20, R21, R20, RZ ;  /* 0x000000141514723e */ /* 0x000fc600048070ff */
[----:B------:R-:W-:Y:S01]  /*3c50*/  FADD.FTZ R5, R55, R4 ;  /* 0x0000000437057221 */ /* 0x000fe20000010000 */
[----:B------:R-:W-:Y:S01]  /*3c60*/  F2FP.SATFINITE.E4M3.F32.PACK_AB_MERGE_C R157, R15, R14, R20 ;  /* 0x0000000e0f9d723e */ /* 0x000fe20004807014 */
[----:B------:R-:W2:Y:S01]  /*3c70*/  MUFU.EX2 R26, R26 ;  /* 0x0000001a001a7308 */ /* 0x000ea20000000800 */
[----:B0-----:R-:W-:-:S01]  /*3c80*/  FADD.FTZ R54, R24, R11 ;  /* 0x0000000b18367221 */ /* 0x001fc20000010000 */
[----:B------:R-:W-:Y:S01]  /*3c90*/  FADD.FTZ R4, R46, R5 ;  /* 0x000000052e047221 */ /* 0x000fe20000010000 */
[----:B------:R-:W-:-:S03]  /*3ca0*/  F2FP.SATFINITE.E4M3.F32.PACK_AB_MERGE_C R46, R63, R46, RZ ;  /* 0x0000002e3f2e723e */ /* 0x000fc600048070ff */
[----:B------:R-:W-:Y:S01]  /*3cb0*/  FADD.FTZ R5, R63, R4 ;  /* 0x000000043f057221 */ /* 0x000fe20000010000 */
[----:B------:R-:W-:Y:S01]  /*3cc0*/  F2FP.SATFINITE.E4M3.F32.PACK_AB_MERGE_C R160, R55, R160, R46 ;  /* 0x000000a037a0723e */ /* 0x000fe2000480702e */
[----:B------:R-:W0:Y:S01]  /*3cd0*/  MUFU.EX2 R27, R27 ;  /* 0x0000001b001b7308 */ /* 0x000e220000000800 */
[----:B-1----:R-:W-:-:S01]  /*3ce0*/  FADD.FTZ R11, R25, R54 ;  /* 0x00000036190b7221 */ /* 0x002fc20000010000 */
[----:B------:R-:W-:-:S04]  /*3cf0*/  FADD.FTZ R4, R162, R5 ;  /* 0x00000005a2047221 */ /* 0x000fc80000010000 */
[----:B------:R-:W-:Y:S02]  /*3d00*/  FADD.FTZ R5, R57, R4 ;  /* 0x0000000439057221 */ /* 0x000fe40000010000 */
[----:B------:R-:W1:Y:S01]  /*3d10*/  MUFU.EX2 R28, R28 ;  /* 0x0000001c001c7308 */ /* 0x000e620000000800 */
[----:B--2---:R-:W-:-:S07]  /*3d20*/  FADD.FTZ R54, R26, R11 ;  /* 0x0000000b1a367221 */ /* 0x004fce0000010000 */
[----:B------:R-:W2:Y:S01]  /*3d30*/  MUFU.EX2 R29, R29 ;  /* 0x0000001d001d7308 */ /* 0x000ea20000000800 */
[----:B0-----:R-:W-:-:S01]  /*3d40*/  FADD.FTZ R11, R27, R54 ;  /* 0x000000361b0b7221 */ /* 0x001fc20000010000 */
[----:B------:R-:W-:-:S04]  /*3d50*/  F2FP.SATFINITE.E4M3.F32.PACK_AB_MERGE_C R26, R27, R26, RZ ;  /* 0x0000001a1b1a723e */ /* 0x000fc800048070ff */
        /* <DEDUP_REMOVED lines=25> */
[----:B------:R-:W-:Y:S02]  /*3ef0*/  F2FP.SATFINITE.E4M3.F32.PACK_AB_MERGE_C R38, R9, R8, RZ ;  /* 0x000000080926723e */ /* 0x000fe400048070ff */
[----:B------:R-:W-:Y:S02]  /*3f00*/  F2FP.SATFINITE.E4M3.F32.PACK_AB_MERGE_C R34, R35, R34, RZ ;  /* 0x000000222322723e */ /* 0x000fe400048070ff */
[----:B------:R-:W-:Y:S02]  /*3f10*/  F2FP.SATFINITE.E4M3.F32.PACK_AB_MERGE_C R153, R48, R153, R38 ;  /* 0x000000993099723e */ /* 0x000fe40004807026 */
[----:B------:R-:W1:Y:S01]  /*3f20*/  MUFU.EX2 R59, R59 ;  /* 0x0000003b003b7308 */ /* 0x000e620000000800 */
[----:B--2---:R-:W-:-:S01]  /*3f30*/  FADD.FTZ R4, R164, R5 ;  /* 0x00000005a4047221 */ /* 0x004fc20000010000 */
[----:B------:R-:W-:-:S06]  /*3f40*/  F2FP.SATFINITE.E4M3.F32.PACK_AB_MERGE_C R163, R33, R32, R34 ;  /* 0x0000002021a3723e */ /* 0x000fcc0004807022 */
        /* <DEDUP_REMOVED lines=11> */
[C---:B--2---:R-:W-:Y:S01]  /*4000*/  F2FP.SATFINITE.E4M3.F32.PACK_AB_MERGE_C R76, R77.reuse, R76, RZ ;  /* 0x0000004c4d4c723e */ /* 0x044fe200048070ff */
[----:B------:R-:W-:-:S03]  /*4010*/  FADD.FTZ R77, R77, R4 ;  /* 0x000000044d4d7221 */ /* 0x000fc60000010000 */
[----:B------:R-:W-:-:S03]  /*4020*/  F2FP.SATFINITE.E4M3.F32.PACK_AB_MERGE_C R164, R59, R164, R76 ;  /* 0x000000a43ba4723e */ /* 0x000fc6000480704c */
        /* <DEDUP_REMOVED lines=16> */
[C---:B-1----:R-:W-:Y:S01]  /*4130*/  F2FP.SATFINITE.E4M3.F32.PACK_AB_MERGE_C R50, R65.reuse, R50, RZ ;  /* 0x000000324132723e */ /* 0x042fe200048070ff */
[----:B------:R-:W-:-:S03]  /*4140*/  FADD.FTZ R4, R65, R4 ;  /* 0x0000000441047221 */ /* 0x000fc60000010000 */
[----:B------:R-:W-:Y:S02]  /*4150*/  F2FP.SATFINITE.E4M3.F32.PACK_AB_MERGE_C R166, R61, R166, R50 ;  /* 0x000000a63da6723e */ /* 0x000fe40004807032 */
[C---:B--2---:R-:W-:Y:S01]  /*4160*/  F2FP.SATFINITE.E4M3.F32.PACK_AB_MERGE_C R86, R5.reuse, R86, RZ ;  /* 0x000000560556723e */ /* 0x044fe200048070ff */
[----:B------:R-:W-:-:S03]  /*4170*/  FADD.FTZ R5, R5, R8 ;  /* 0x0000000805057221 */ /* 0x000fc60000010000 */
[----:B------:R-:W-:Y:S01]  /*4180*/  F2FP.SATFINITE.E4M3.F32.PACK_AB_MERGE_C R167, R83, R82, R86 ;  /* 0x0000005253a7723e */ /* 0x000fe20004807056 */
[----:B------:R-:W-:Y:S06]  /*4190*/  @!P0 BRA `(.L_x_229) ;  /* 0x0000000000048947 */ /* 0x000fec0003800000 */
[----:B------:R-:W-:Y:S01]  /*41a0*/  BPT.TRAP 0x1 ;  /* 0x000000040000795c */ /* 0x000fe20000300000 */
.L_x_229:
[----:B------:R0:W1:Y:S01]  /*41b0*/  SYNCS.PHASECHK.TRANS64.TRYWAIT P1, [UR53+0x38850], R7 ;  /* 0x03885007ff0075a7 */ /* 0x0000620008020175 */
[----:B------:R-:W-:Y:S05]  /*41c0*/  @!P0 BRA `(.L_x_230) ;  /* 0x0000000000048947 */ /* 0x000fea0003800000 */
[----:B------:R-:W-:Y:S01]  /*41d0*/  BPT.TRAP 0x1 ;  /* 0x000000040000795c */ /* 0x000fe20000300000 */
.L_x_230:
[----:B-1----:R-:W-:Y:S05]  /*41e0*/  @P1 BRA `(.L_x_231) ;  /* 0x0000000000081947 */ /* 0x002fea0003800000 */
[----:B------:R-:W1:Y:S02]  /*41f0*/  SYNCS.PHASECHK.TRANS64.TRYWAIT P1, [UR53+0x38850], R7 ;  /* 0x03885007ff0075a7 */ /* 0x000e640008020175 */
[----:B-1----:R-:W-:Y:S05]  /*4200*/  @!P1 BRA `(.L_x_232) ;  /* 0x000000dc00189947 */ /* 0x002fea0003800000 */
.L_x_231:
        /* <DEDUP_REMOVED lines=29> */
[----:B--2---:R-:W-:Y:S05]  /*43e0*/  @!P0 BRA `(.L_x_233) ;  /* 0x0000000000048947 */ /* 0x004fea0003800000 */
[----:B------:R-:W-:Y:S01]  /*43f0*/  BPT.TRAP 0x1 ;  /* 0x000000040000795c */ /* 0x000fe20000300000 */
.L_x_233:
        /* <DEDUP_REMOVED lines=8> */
[----:B01----:R-:W-:Y:S01]  /*4480*/  IMAD.MOV.U32 R7, RZ, RZ, R182 ;  /* 0x000000ffff077224 */ /* 0x003fe200078e00b6 */
[----:B------:R-:W-:-:S10]  /*4490*/  ULDC UR46, c[0x0][0x988] ;  /* 0x00026200002e7ab9 */ /* 0x000fd40000000800 */
.L_x_245:
[----:B------:R-:W-:Y:S01]  /*44a0*/  UIADD3 UR36, UR36, 0x1, URZ ;  /* 0x0000000124247890 */ /* 0x000fe2000fffe03f */
[----:B------:R-:W-:Y:S01]  /*44b0*/  IMAD.U32 R3, RZ, RZ, UR53 ;  /* 0x00000035ff037e24 */ /* 0x000fe2000f8e00ff */
        /* <DEDUP_REMOVED lines=8> */
.L_x_235:
        /* <DEDUP_REMOVED lines=11> */
.L_x_236:
[----:B-1----:R-:W-:Y:S05]  /*45f0*/  @P2 BRA `(.L_x_237) ;  /* 0x00000000000c2947 */ /* 0x002fea0003800000 */
[----:B0-----:R-:W-:-:S04]  /*4600*/  IMAD.U32 R3, RZ, RZ, UR54 ;  /* 0x00000036ff037e24 */ /* 0x001fc8000f8e00ff */
[----:B------:R-:W0:Y:S02]  /*4610*/  SYNCS.PHASECHK.TRANS64.TRYWAIT P2, [UR47+0x38830], R3 ;  /* 0x03883003ff0075a7 */ /* 0x000e24000804016f */
[----:B0-----:R-:W-:Y:S05]  /*4620*/  @!P2 BRA `(.L_x_238) ;  /* 0x000000d80028a947 */ /* 0x001fea0003800000 */
.L_x_237:
        /* <DEDUP_REMOVED lines=46> */
.L_x_239:
        /* <DEDUP_REMOVED lines=34> */
[C---:B------:R-:W-:Y:S01]  /*4b30*/  FMUL.FTZ R160, R0.reuse, R170 ;  /* 0x000000aa00a07220 */ /* 0x040fe20000410000 */
[C---:B------:R-:W-:Y:S01]  /*4b40*/  FMUL.FTZ R170, R0.reuse, R180 ;  /* 0x000000b400aa7220 */ /* 0x040fe20000410000 */
[C---:B------:R-:W-:Y:S01]  /*4b50*/  FMUL.FTZ R177, R0.reuse, R187 ;  /* 0x000000bb00b17220 */ /* 0x040fe20000410000 */
[----:B------:R-:W-:Y:S01]  /*4b60*/  FMUL.FTZ R164, R0, R174 ;  /* 0x000000ae00a47220 */ /* 0x000fe20000410000 */
[----:B------:R-:W2:Y:S01]  /*4b70*/  MUFU.TANH R20, R20 ;  /* 0x0000001400147308 */ /* 0x000ea20000002400 */
[----:B---3--:R-:W-:Y:S01]  /*4b80*/  FMNMX.FTZ R182, R12, R181, !PT ;  /* 0x000000b50cb67209 */ /* 0x008fe20007810000 */
        /* <DEDUP_REMOVED lines=19> */
[----:B------:R-:W-:Y:S01]  /*4cc0*/  UMOV UR10, UR46 ;  /* 0x0000002e000a7c82 */ /* 0x000fe20008000000 */
[C---:B------:R-:W-:Y:S01]  /*4cd0*/  FMUL.FTZ R191, R0.reuse, R191 ;  /* 0x000000bf00bf7220 */ /* 0x040fe20000410000 */
[C---:B------:R-:W-:Y:S01]  /*4ce0*/  FMUL.FTZ R200, R0.reuse, R203 ;  /* 0x000000cb00c87220 */ /* 0x040fe20000410000 */
[----:B------:R-:W2:Y:S01]  /*4cf0*/  MUFU.TANH R155, R155 ;  /* 0x0000009b009b7308 */ /* 0x000ea20000002400 */
[----:B---3--:R-:W-:Y:S01]  /*4d00*/  FMNMX.FTZ R185, R21, R182, !PT ;  /* 0x000000b615b97209 */ /* 0x008fe20007810000 */
[C---:B------:R-:W-:Y:S01]  /*4d10*/  FMUL.FTZ R203, R0.reuse, R210 ;  /* 0x000000d200cb7220 */ /* 0x040fe20000410000 */
[C---:B------:R-:W-:Y:S01]  /*4d20*/  FMUL.FTZ R194, R0.reuse, R194 ;  /* 0x000000c200c27220 */ /* 0x040fe20000410000 */
[C---:B------:R-:W-:Y:S01]  /*4d30*/  FMUL.FTZ R195, R0.reuse, R195 ;  /* 0x000000c300c37220 */ /* 0x040fe20000410000 */
[----:B------:R-:W-:Y:S01]  /*4d40*/  FMUL.FTZ R204, R0, R211 ;  /* 0x000000d300cc7220 */ /* 0x000fe20000410000 */
[----:B------:R-:W-:-:S02]  /*4d50*/  UIADD3 UR6, UR47, 0x38840, URZ ;  /* 0x000388402f067890 */ /* 0x000fc4000fffe03f */
[----:B------:R-:W3:Y:S01]  /*4d60*/  MUFU.TANH R158, R158 ;  /* 0x0000009e009e7308 */ /* 0x000ee20000002400 */
[----:B-1----:R-:W-:Y:S01]  /*4d70*/  FMNMX.FTZ R182, R154, R185, !PT ;  /* 0x000000b99ab67209 */ /* 0x002fe20007810000 */
[----:B------:R-:W-:-:S06]  /*4d80*/  UPRMT UR6, UR48, 0x654, UR6 ;  /* 0x0000065430067896 */ /* 0x000fcc0008000006 */
[----:B------:R-:W1:Y:S01]  /*4d90*/  MUFU.TANH R159, R159 ;  /* 0x0000009f009f7308 */ /* 0x000e620000002400 */
[----:B--2---:R-:W-:Y:S02]  /*4da0*/  FMNMX.FTZ R185, R155, R182, !PT ;  /* 0x000000b69bb97209 */ /* 0x004fe40007810000 */
[----:B------:R-:W-:Y:S05]  /*4db0*/  SYNCS.ARRIVE.TRANS64.RED.A1T0 RZ, [UR6], RZ ;  /* 0x000000ffffff79a7 */ /* 0x000fea0008100406 */
[----:B------:R-:W2:Y:S01]  /*4dc0*/  MUFU.TANH R162, R162 ;  /* 0x000000a200a27308 */ /* 0x000ea20000002400 */
[----:B---3--:R-:W-:Y:S01]  /*4dd0*/  FMNMX.FTZ R182, R158, R185, !PT ;  /* 0x000000b99eb67209 */ /* 0x008fe20007810000 */
[----:B------:R-:W-:-:S06]  /*4de0*/  FMUL.FTZ R185, R0, R197 ;  /* 0x000000c500b97220 */ /* 0x000fcc0000410000 */
        /* <DEDUP_REMOVED lines=52> */
[C---:B------:R-:W-:Y:S01]  /*5130*/  FMUL.FTZ R199, R0.reuse, R202 ;  /* 0x000000ca00c77220 */ /* 0x040fe20000410000 */
[----:B------:R-:W-:Y:S01]  /*5140*/  FMUL.FTZ R202, R0, R207 ;  /* 0x000000cf00ca7220 */ /* 0x000fe20000410000 */
[----:B------:R-:W2:Y:S02]  /*5150*/  SHFL.BFLY PT, R201, R182, 0x2, 0x1f ;  /* 0x0c401f00b6c97f89 */ /* 0x000ea400000e0000 */
[----:B------:R-:W4:Y:S08]  /*5160*/  MUFU.TANH R14, R14 ;  /* 0x0000000e000e7308 */ /* 0x000f300000002400 */
[----:B------:R-:W5:Y:S08]  /*5170*/  MUFU.TANH R15, R15 ;  /* 0x0000000f000f7308 */ /* 0x000f700000002400 */
[----:B------:R-:W0:Y:S01]  /*5180*/  MUFU.TANH R152, R152 ;  /* 0x0000009800987308 */ /* 0x000e220000002400 */
[----:B--2---:R-:W-:Y:S01]  /*5190*/  FMNMX.FTZ R208, R182, R201, !PT ;  /* 0x000000c9b6d07209 */ /* 0x004fe20007810000 */
[----:B------:R-:W-:-:S06]  /*51a0*/  FMUL.FTZ R201, R0, R206 ;  /* 0x000000ce00c97220 */ /* 0x000fcc0000410000 */
[----:B------:R-:W2:Y:S01]  /*51b0*/  MUFU.TANH R153, R153 ;  /* 0x0000009900997308 */ /* 0x000ea20000002400 */
[----:B------:R-:W-:Y:S01]  /*51c0*/  FMUL.FTZ R206, R0, R215 ;  /* 0x000000d700ce7220 */ /* 0x000fe20000410000 */
[----:B------:R-:W3:Y:S06]  /*51d0*/  SHFL.BFLY PT, R209, R208, 0x1, 0x1f ;  /* 0x0c201f00d0d17f89 */ /* 0x000eec00000e0000 */
[----:B------:R-:W2:Y:S08]  /*51e0*/  MUFU.TANH R156, R156 ;  /* 0x0000009c009c7308 */ /* 0x000eb00000002400 */
[----:B------:R-:W2:Y:S08]  /*51f0*/  MUFU.TANH R157, R157 ;  /* 0x0000009d009d7308 */ /* 0x000eb00000002400 */
[----:B------:R-:W2:Y:S01]  /*5200*/  MUFU.TANH R160, R160 ;  /* 0x000000a000a07308 */ /* 0x000ea20000002400 */
[----:B---3--:R-:W-:Y:S01]  /*5210*/  FMNMX.FTZ R182, R208, R209, !PT ;  /* 0x000000d1d0b67209 */ /* 0x008fe20007810000 */
[----:B------:R-:W-:-:S04]  /*5220*/  IMAD.U32 R209, RZ, RZ, UR10 ;  /* 0x0000000affd17e24 */ /* 0x000fc8000f8e00ff */
[C---:B------:R-:W-:Y:S02]  /*5230*/  FADD.FTZ R7, -R182.reuse, R7 ;  /* 0x00000007b6077221 */ /* 0x040fe40000010100 */
[----:B------:R-:W3:Y:S02]  /*5240*/  MUFU.TANH R161, R161 ;  /* 0x000000a100a17308 */ /* 0x000ee40000002400 */
[----:B------:R-:W-:Y:S01]  /*5250*/  FMUL.FTZ R207, R7, UR10 ;  /* 0x0000000a07cf7c20 */ /* 0x000fe20008410000 */
[----:B------:R-:W-:-:S04]  /*5260*/  FFMA.FTZ R7, R182, R209, -8 ;  /* 0xc1000000b6077423 */ /* 0x000fc800000100d1 */
[--C-:B------:R-:W-:Y:S01]  /*5270*/  FFMA.FTZ R209, R13, UR10, -R7.reuse ;  /* 0x0000000a0dd17c23 */ /* 0x100fe20008010807 */
[----:B------:R-:W-:-:S01]  /*5280*/  FFMA.FTZ R13, R21, UR10, -R7 ;  /* 0x0000000a150d7c23 */ /* 0x000fc20008010807 */
[----:B------:R-:W-:Y:S01]  /*5290*/  FMNMX.FTZ R21, R11, R6, !PT ;  /* 0x000000060b157209 */ /* 0x000fe20007810000 */
[----:B------:R-:W-:-:S01]  /*52a0*/  FFMA.FTZ R208, R12, UR10, -R7 ;  /* 0x0000000a0cd07c23 */ /* 0x000fc20008010807 */
[--C-:B------:R-:W-:Y:S01]  /*52b0*/  FFMA.FTZ R12, R20, UR10, -R7.reuse ;  /* 0x0000000a140c7c23 */ /* 0x100fe20008010807 */
[----:B------:R-:W3:Y:S01]  /*52c0*/  MUFU.TANH R164, R164 ;  /* 0x000000a400a47308 */ /* 0x000ee20000002400 */
[----:B-1----:R-:W-:Y:S01]  /*52d0*/  FMNMX.FTZ R21, R10, R21, !PT ;  /* 0x000000150a157209 */ /* 0x002fe20007810000 */
[--C-:B------:R-:W-:Y:S01]  /*52e0*/  FFMA.FTZ R212, R159, UR10, -R7.reuse ;  /* 0x0000000a9fd47c23 */ /* 0x100fe20008010807 */
[----:B------:R-:W-:-:S01]  /*52f0*/  FFMA.FTZ R210, R162, UR10, -R7 ;  /* 0x0000000aa2d27c23 */ /* 0x000fc20008010807 */
[--C-:B------:R-:W-:Y:S01]  /*5300*/  FFMA.FTZ R211, R163, UR10, -R7.reuse ;  /* 0x0000000aa3d37c23 */ /* 0x100fe20008010807 */
[----:B----4-:R-:W-:Y:S01]  /*5310*/  FMNMX.FTZ R20, R14, R21, !PT ;  /* 0x000000150e147209 */ /* 0x010fe20007810000 */
[--C-:B------:R-:W-:Y:S01]  /*5320*/  FFMA.FTZ R167, R167, UR10, -R7.reuse ;  /* 0x0000000aa7a77c23 */ /* 0x100fe20008010807 */
[----:B------:R-:W-:-:S01]  /*5330*/  FFMA.FTZ R213, R171, UR10, -R7 ;  /* 0x0000000aabd57c23 */ /* 0x000fc20008010807 */
[----:B------:R-:W1:Y:S01]  /*5340*/  MUFU.TANH R165, R165 ;  /* 0x000000a500a57308 */ /* 0x000e620000002400 */
[----:B-----5:R-:W-:Y:S01]  /*5350*/  FMNMX.FTZ R21, R15, R20, !PT ;  /* 0x000000140f157209 */ /* 0x020fe20007810000 */
[--C-:B------:R-:W-:Y:S01]  /*5360*/  FFMA.FTZ R174, R174, UR10, -R7.reuse ;  /* 0x0000000aaeae7c23 */ /* 0x100fe20008010807 */
[----:B------:R-:W-:-:S01]  /*5370*/  FFMA.FTZ R8, R8, UR10, -R7 ;  /* 0x0000000a08087c23 */ /* 0x000fc20008010807 */
[--C-:B------:R-:W-:Y:S01]  /*5380*/  FFMA.FTZ R215, R179, UR10, -R7.reuse ;  /* 0x0000000ab3d77c23 */ /* 0x100fe20008010807 */
[----:B0-----:R-:W-:Y:S01]  /*5390*/  FMNMX.FTZ R20, R152, R21, !PT ;  /* 0x0000001598147209 */ /* 0x001fe20007810000 */
[--C-:B------:R-:W-:Y:S01]  /*53a0*/  FFMA.FTZ R9, R9, UR10, -R7.reuse ;  /* 0x0000000a09097c23 */ /* 0x100fe20008010807 */
[----:B------:R-:W-:-:S01]  /*53b0*/  FFMA.FTZ R154, R154, UR10, -R7 ;  /* 0x0000000a9a9a7c23 */ /* 0x000fc20008010807 */
[----:B------:R-:W0:Y:S01]  /*53c0*/  MUFU.TANH R168, R168 ;  /* 0x000000a800a87308 */ /* 0x000e220000002400 */
[----:B--2---:R-:W-:Y:S01]  /*53d0*/  FMNMX.FTZ R21, R153, R20, !PT ;  /* 0x0000001499157209 */ /* 0x004fe20007810000 */
[--C-:B------:R-:W-:Y:S01]  /*53e0*/  FFMA.FTZ R20, R158, UR10, -R7.reuse ;  /* 0x0000000a9e147c23 */ /* 0x100fe20008010807 */
[----:B------:R-:W-:-:S01]  /*53f0*/  FFMA.FTZ R155, R155, UR10, -R7 ;  /* 0x0000000a9b9b7c23 */ /* 0x000fc20008010807 */
[--C-:B------:R-:W-:Y:S01]  /*5400*/  FFMA.FTZ R178, R178, UR10, -R7.reuse ;  /* 0x0000000ab2b27c23 */ /* 0x100fe20008010807 */
[----:B------:R-:W-:Y:S01]  /*5410*/  FMNMX.FTZ R158, R156, R21, !PT ;  /* 0x000000159c9e7209 */ /* 0x000fe20007810000 */
[----:B------:R-:W-:-:S02]  /*5420*/  FFMA.FTZ R179, R192, UR10, -R7 ;  /* 0x0000000ac0b37c23 */ /* 0x000fc40008010807 */
[----:B------:R-:W2:Y:S01]  /*5430*/  MUFU.TANH R169, R169 ;  /* 0x000000a900a97308 */ /* 0x000ea20000002400 */
[----:B------:R-:W-:-:S04]  /*5440*/  FMNMX.FTZ R21, R157, R158, !PT ;  /* 0x0000009e9d157209 */ /* 0x000fc80007810000 */
[----:B------:R-:W-:-:S03]  /*5450*/  FMNMX.FTZ R158, R160, R21, !PT ;  /* 0x00000015a09e7209 */ /* 0x000fc60007810000 */
[----:B------:R-:W4:Y:S01]  /*5460*/  MUFU.TANH R172, R172 ;  /* 0x000000ac00ac7308 */ /* 0x000f220000002400 */
[----:B---3--:R-:W-:-:S04]  /*5470*/  FMNMX.FTZ R159, R161, R158, !PT ;  /* 0x0000009ea19f7209 */ /* 0x008fc80007810000 */
[----:B------:R-:W-:-:S03]  /*5480*/  FMNMX.FTZ R158, R164, R159, !PT ;  /* 0x0000009fa49e7209 */ /* 0x000fc60007810000 */
[----:B------:R-:W3:Y:S01]  /*5490*/  MUFU.TANH R173, R173 ;  /* 0x000000ad00ad7308 */ /* 0x000ee20000002400 */
[----:B-1----:R-:W-:-:S04]  /*54a0*/  FMNMX.FTZ R159, R165, R158, !PT ;  /* 0x0000009ea59f7209 */ /* 0x002fc80007810000 */
[----:B0-----:R-:W-:-:S03]  /*54b0*/  FMNMX.FTZ R158, R168, R159, !PT ;  /* 0x0000009fa89e7209 */ /* 0x001fc60007810000 */
[----:B------:R-:W0:Y:S01]  /*54c0*/  MUFU.TANH R176, R176 ;  /* 0x000000b000b07308 */ /* 0x000e220000002400 */
[----:B--2---:R-:W-:Y:S01]  /*54d0*/  FMNMX.FTZ R159, R169, R158, !PT ;  /* 0x0000009ea99f7209 */ /* 0x004fe20007810000 */
[----:B------:R-:W-:-:S03]  /*54e0*/  FFMA.FTZ R158, R166, UR10, -R7 ;  /* 0x0000000aa69e7c23 */ /* 0x000fc60008010807 */
[----:B----4-:R-:W-:-:S03]  /*54f0*/  FMNMX.FTZ R162, R172, R159, !PT ;  /* 0x0000009faca27209 */ /* 0x010fc60007810000 */
[----:B------:R-:W1:Y:S01]  /*5500*/  MUFU.TANH R177, R177 ;  /* 0x000000b100b17308 */ /* 0x000e620000002400 */
[----:B---3--:R-:W-:-:S07]  /*5510*/  FMNMX.FTZ R159, R173, R162, !PT ;  /* 0x000000a2ad9f7209 */ /* 0x008fce0007810000 */
        /* <DEDUP_REMOVED lines=15> */
[----:B-1----:R-:W-:Y:S01]  /*5610*/  FMNMX.FTZ R166, R198, R163, !PT ;  /* 0x000000a3c6a67209 */ /* 0x002fe20007810000 */
[--C-:B------:R-:W-:Y:S01]  /*5620*/  FFMA.FTZ R163, R175, UR10, -R7.reuse ;  /* 0x0000000aafa37c23 */ /* 0x100fe20008010807 */
[----:B------:R-:W-:-:S01]  /*5630*/  FFMA.FTZ R175, R181, UR10, -R7 ;  /* 0x0000000ab5af7c23 */ /* 0x000fc20008010807 */
[--C-:B------:R-:W-:Y:S01]  /*5640*/  FFMA.FTZ R181, R184, UR10, -R7.reuse ;  /* 0x0000000ab8b57c23 */ /* 0x100fe20008010807 */
[----:B------:R-:W-:-:S01]  /*5650*/  FFMA.FTZ R184, R185, UR10, -R7 ;  /* 0x0000000ab9b87c23 */ /* 0x000fc20008010807 */
[----:B------:R-:W-:Y:S02]  /*5660*/  FFMA.FTZ R185, R193, UR10, -R7 ;  /* 0x0000000ac1b97c23 */ /* 0x000fe40008010807 */
[----:B------:R-:W1:Y:S08]  /*5670*/  MUFU.TANH R201, R201 ;  /* 0x000000c900c97308 */ /* 0x000e700000002400 */
[----:B------:R-:W3:Y:S08]  /*5680*/  MUFU.TANH R202, R202 ;  /* 0x000000ca00ca7308 */ /* 0x000ef00000002400 */
[----:B------:R-:W4:Y:S08]  /*5690*/  MUFU.TANH R203, R203 ;  /* 0x000000cb00cb7308 */ /* 0x000f300000002400 */
[----:B------:R2:W-:Y:S08]  /*56a0*/  MUFU.EX2 R159, R167 ;  /* 0x000000a7009f7308 */ /* 0x0005f00000000800 */
[----:B------:R-:W5:Y:S01]  /*56b0*/  MUFU.TANH R204, R204 ;  /* 0x000000cc00cc7308 */ /* 0x000f620000002400 */
[----:B--2---:R-:W-:-:S04]  /*56c0*/  FMNMX.FTZ R167, R199, R166, !PT ;  /* 0x000000a6c7a77209 */ /* 0x004fc80007810000 */
[----:B0-----:R-:W-:-:S03]  /*56d0*/  FMNMX.FTZ R166, R200, R167, !PT ;  /* 0x000000a7c8a67209 */ /* 0x001fc60007810000 */
[----:B------:R-:W0:Y:S01]  /*56e0*/  MUFU.TANH R205, R205 ;  /* 0x000000cd00cd7308 */ /* 0x000e220000002400 */
[----:B-1----:R-:W-:-:S04]  /*56f0*/  FMNMX.FTZ R167, R201, R166, !PT ;  /* 0x000000a6c9a77209 */ /* 0x002fc80007810000 */
[----:B---3--:R-:W-:-:S03]  /*5700*/  FMNMX.FTZ R166, R202, R167, !PT ;  /* 0x000000a7caa67209 */ /* 0x008fc60007810000 */
[----:B------:R-:W1:Y:S01]  /*5710*/  MUFU.TANH R206, R206 ;  /* 0x000000ce00ce7308 */ /* 0x000e620000002400 */
[----:B----4-:R-:W-:-:S04]  /*5720*/  FMNMX.FTZ R167, R203, R166, !PT ;  /* 0x000000a6cba77209 */ /* 0x010fc80007810000 */
[----:B-----5:R-:W-:Y:S01]  /*5730*/  FMNMX.FTZ R166, R204, R167, !PT ;  /* 0x000000a7cca67209 */ /* 0x020fe20007810000 */
[----:B------:R-:W-:-:S01]  /*5740*/  FFMA.FTZ R167, R183, UR10, -R7 ;  /* 0x0000000ab7a77c23 */ /* 0x000fc20008010807 */
[----:B------:R-:W-:Y:S01]  /*5750*/  FFMA.FTZ R183, R188, UR10, -R7 ;  /* 0x0000000abcb77c23 */ /* 0x000fe20008010807 */
[----:B------:R2:W-:Y:S01]  /*5760*/  MUFU.EX2 R162, R174 ;  /* 0x000000ae00a27308 */ /* 0x0005e20000000800 */
[----:B0-----:R-:W-:-:S07]  /*5770*/  FMNMX.FTZ R171, R205, R166, !PT ;  /* 0x000000a6cdab7209 */ /* 0x001fce0007810000 */
[----:B------:R0:W-:Y:S01]  /*5780*/  MUFU.EX2 R166, R175 ;  /* 0x000000af00a67308 */ /* 0x0001e20000000800 */
[----:B-1----:R-:W-:-:S05]  /*5790*/  FMNMX.FTZ R171, R206, R171, !PT ;  /* 0x000000abceab7209 */ /* 0x002fca0007810000 */
[----:B--2---:R-:W1:Y:S02]  /*57a0*/  SHFL.BFLY PT, R174, R171, 0x2, 0x1f ;  /* 0x0c401f00abae7f89 */ /* 0x004e6400000e0000 */
[----:B------:R2:W-:Y:S01]  /*57b0*/  MUFU.EX2 R21, R212 ;  /* 0x000000d400157308 */ /* 0x0005e20000000800 */
[----:B0-----:R-:W-:-:S07]  /*57c0*/  FFMA.FTZ R175, R187, UR10, -R7 ;  /* 0x0000000abbaf7c23 */ /* 0x001fce0008010807 */
[----:B------:R-:W0:Y:S01]  /*57d0*/  MUFU.EX2 R207, R207 ;  /* 0x000000cf00cf7308 */ /* 0x000e220000000800 */
[----:B--2---:R-:W-:-:S01]  /*57e0*/  FFMA.FTZ R212, R170, UR10, -R7 ;  /* 0x0000000aaad47c23 */ /* 0x004fc20008010807 */
[--C-:B------:R-:W-:Y:S01]  /*57f0*/  FFMA.FTZ R170, R186, UR10, -R7.reuse ;  /* 0x0000000abaaa7c23 */ /* 0x100fe20008010807 */
[----:B------:R-:W-:-:S05]  /*5800*/  FFMA.FTZ R186, R189, UR10, -R7 ;  /* 0x0000000abdba7c23 */ /* 0x000fca0008010807 */
[----:B------:R-:W2:Y:S01]  /*5810*/  MUFU.EX2 R8, R8 ;  /* 0x0000000800087308 */ /* 0x000ea20000000800 */
[----:B-1----:R-:W-:Y:S01]  /*5820*/  FMNMX.FTZ R187, R171, R174, !PT ;  /* 0x000000aeabbb7209 */ /* 0x002fe20007810000 */
[----:B------:R-:W-:Y:S01]  /*5830*/  FFMA.FTZ R174, R190, UR10, -R7 ;  /* 0x0000000abeae7c23 */ /* 0x000fe20008010807 */
[----:B------:R-:W-:-:S05]  /*5840*/  IMAD.U32 R190, RZ, RZ, UR10 ;  /* 0x0000000affbe7e24 */ /* 0x000fca000f8e00ff */
[----:B------:R-:W1:Y:S01]  /*5850*/  MUFU.EX2 R9, R9 ;  /* 0x0000000900097308 */ /* 0x000e620000000800 */
[-C--:B0-----:R-:W-:Y:S01]  /*5860*/  FMUL.FTZ R24, R24, R207.reuse ;  /* 0x000000cf18187220 */ /* 0x081fe20000410000 */
[----:B------:R-:W0:Y:S01]  /*5870*/  SHFL.BFLY PT, R188, R187, 0x1, 0x1f ;  /* 0x0c201f00bbbc7f89 */ /* 0x000e2200000e0000 */
[-C--:B------:R-:W-:Y:S01]  /*5880*/  FMUL.FTZ R25, R25, R207.reuse ;  /* 0x000000cf19197220 */ /* 0x080fe20000410000 */
[-C--:B------:R-:W-:Y:S01]  /*5890*/  FMUL.FTZ R28, R28, R207.reuse ;  /* 0x000000cf1c1c7220 */ /* 0x080fe20000410000 */
[-C--:B------:R-:W-:Y:S01]  /*58a0*/  FMUL.FTZ R29, R29, R207.reuse ;  /* 0x000000cf1d1d7220 */ /* 0x080fe20000410000 */
[-C--:B------:R-:W-:Y:S01]  /*58b0*/  FMUL.FTZ R32, R32, R207.reuse ;  /* 0x000000cf20207220 */ /* 0x080fe20000410000 */
[----:B------:R-:W-:Y:S01]  /*58c0*/  FMUL.FTZ R33, R33, R207 ;  /* 0x000000cf21217220 */ /* 0x000fe20000410000 */
[----:B------:R-:W3:Y:S01]  /*58d0*/  MUFU.EX2 R208, R208 ;  /* 0x000000d000d07308 */ /* 0x000ee20000000800 */
[----:B--2---:R-:W-:-:S01]  /*58e0*/  FFMA.FTZ R4, R207, R4, R8 ;  /* 0x00000004cf047223 */ /* 0x004fc20000010008 */
[-C--:B------:R-:W-:Y:S01]  /*58f0*/  FMUL.FTZ R36, R36, R207.reuse ;  /* 0x000000cf24247220 */ /* 0x080fe20000410000 */
[-C--:B------:R-:W-:Y:S01]  /*5900*/  FMUL.FTZ R37, R37, R207.reuse ;  /* 0x000000cf25257220 */ /* 0x080fe20000410000 */
[-C--:B------:R-:W-:Y:S01]  /*5910*/  FMUL.FTZ R40, R40, R207.reuse ;  /* 0x000000cf28287220 */ /* 0x080fe20000410000 */
[-C--:B------:R-:W-:Y:S01]  /*5920*/  FMUL.FTZ R41, R41, R207.reuse ;  /* 0x000000cf29297220 */ /* 0x080fe20000410000 */
[-C--:B------:R-:W-:Y:S01]  /*5930*/  FMUL.FTZ R44, R44, R207.reuse ;  /* 0x000000cf2c2c7220 */ /* 0x080fe20000410000 */
[-C--:B------:R-:W-:Y:S01]  /*5940*/  FMUL.FTZ R45, R45, R207.reuse ;  /* 0x000000cf2d2d7220 */ /* 0x080fe20000410000 */
[----:B------:R-:W2:Y:S01]  /*5950*/  MUFU.EX2 R209, R209 ;  /* 0x000000d100d17308 */ /* 0x000ea20000000800 */
        /* <DEDUP_REMOVED lines=30> */
[----:B------:R-:W-:Y:S01]  /*5b40*/  FFMA.FTZ R172, R173, UR10, -R187 ;  /* 0x0000000aadac7c23 */ /* 0x000fe200080108bb */
[----:B-1----:R-:W-:-:S01]  /*5b50*/  FADD.FTZ R173, R9, R4 ;  /* 0x0000000409ad7221 */ /* 0x002fc20000010000 */
[----:B------:R-:W0:Y:S01]  /*5b60*/  MUFU.EX2 R7, R7 ;  /* 0x0000000700077308 */ /* 0x000e220000000800 */
[----:B------:R-:W-:-:S01]  /*5b70*/  FFMA.FTZ R153, R157, UR10, -R187 ;  /* 0x0000000a9d997c23 */ /* 0x000fc200080108bb */
[----:B------:R-:W-:Y:S01]  /*5b80*/  FFMA.FTZ R157, R160, UR10, -R187 ;  /* 0x0000000aa09d7c23 */ /* 0x000fe200080108bb */
[----:B---3--:R-:W-:-:S01]  /*5b90*/  FADD.FTZ R4, R208, R173 ;  /* 0x000000add0047221 */ /* 0x008fc20000010000 */
[----:B--2---:R-:W-:Y:S01]  /*5ba0*/  F2FP.SATFINITE.E4M3.F32.PACK_AB_MERGE_C R208, R209, R208, RZ ;  /* 0x000000d0d1d0723e */ /* 0x004fe200048070ff */
[----:B------:R-:W-:-:S01]  /*5bb0*/  FFMA.FTZ R160, R161, UR10, -R187 ;  /* 0x0000000aa1a07c23 */ /* 0x000fc200080108bb */
[----:B------:R-:W-:Y:S01]  /*5bc0*/  FFMA.FTZ R161, R168, UR10, -R187 ;  /* 0x0000000aa8a17c23 */ /* 0x000fe200080108bb */
[----:B------:R-:W-:-:S01]  /*5bd0*/  FADD.FTZ R209, R209, R4 ;  /* 0x00000004d1d17221 */ /* 0x000fc20000010000 */
[----:B------:R-:W1:Y:S01]  /*5be0*/  MUFU.EX2 R10, R10 ;  /* 0x0000000a000a7308 */ /* 0x000e620000000800 */
[----:B------:R-:W-:-:S01]  /*5bf0*/  FFMA.FTZ R168, R176, UR10, -R187 ;  /* 0x0000000ab0a87c23 */ /* 0x000fc200080108bb */
[----:B------:R-:W-:Y:S01]  /*5c00*/  FFMA.FTZ R165, R165, UR10, -R187 ;  /* 0x0000000aa5a57c23 */ /* 0x000fe200080108bb */
[----:B----4-:R-:W-:-:S01]  /*5c10*/  FADD.FTZ R176, R12, R209 ;  /* 0x000000d10cb07221 */ /* 0x010fc20000010000 */
[--C-:B------:R-:W-:Y:S01]  /*5c20*/  FFMA.FTZ R177, R177, UR10, -R187.reuse ;  /* 0x0000000ab1b17c23 */ /* 0x100fe200080108bb */
[----:B------:R-:W-:-:S01]  /*5c30*/  FFMA.FTZ R180, R180, UR10, -R187 ;  /* 0x0000000ab4b47c23 */ /* 0x000fc200080108bb */
[--C-:B------:R-:W-:Y:S01]  /*5c40*/  FFMA.FTZ R191, R191, UR10, -R187.reuse ;  /* 0x0000000abfbf7c23 */ /* 0x100fe200080108bb */
[----:B------:R-:W-:-:S01]  /*5c50*/  FFMA.FTZ R194, R194, UR10, -R187 ;  /* 0x0000000ac2c27c23 */ /* 0x000fc200080108bb */
[----:B------:R-:W2:Y:S01]  /*5c60*/  MUFU.EX2 R14, R14 ;  /* 0x0000000e000e7308 */ /* 0x000ea20000000800 */
[----:B0-----:R-:W-:-:S01]  /*5c70*/  FFMA.FTZ R5, R6, R5, R7 ;  /* 0x0000000506057223 */ /* 0x001fc20000010007 */
[--C-:B------:R-:W-:Y:S01]  /*5c80*/  FFMA.FTZ R195, R195, UR10, -R187.reuse ;  /* 0x0000000ac3c37c23 */ /* 0x100fe200080108bb */
        /* <DEDUP_REMOVED lines=11> */
[----:B------:R-:W-:Y:S01]  /*5d40*/  FFMA.FTZ R187, R206, UR10, -R187 ;  /* 0x0000000acebb7c23 */ /* 0x000fe200080108bb */
        /* <DEDUP_REMOVED lines=12> */
[----:B------:R-:W-:-:S01]  /*5e10*/  FADD.FTZ R15, R13, R176 ;  /* 0x000000b00d0f7221 */ /* 0x000fc20000010000 */
        /* <DEDUP_REMOVED lines=27> */
[-C--:B------:R-:W-:Y:S01]  /*5fd0*/  FMUL.FTZ R128, R128, R207.reuse ;  /* 0x000000cf80807220 */ /* 0x080fe20000410000 */
[----:B------:R-:W0:Y:S01]  /*5fe0*/  MUFU.EX2 R20, R20 ;  /* 0x0000001400147308 */ /* 0x000e220000000800 */
[C---:B-1----:R-:W-:Y:S01]  /*5ff0*/  F2FP.SATFINITE.E4M3.F32.PACK_AB_MERGE_C R154, R155.reuse, R154, RZ ;  /* 0x0000009a9b9a723e */ /* 0x042fe200048070ff */
[----:B------:R-:W-:Y:S01]  /*6000*/  FADD.FTZ R155, R155, R4 ;  /* 0x000000049b9b7221 */ /* 0x000fe20000010000 */
        /* <DEDUP_REMOVED lines=17> */
[----:B------:R-:W-:Y:S01]  /*6120*/  FMUL.FTZ R30, R30, R6 ;  /* 0x000000061e1e7220 */ /* 0x000fe20000410000 */
[----:B------:R-:W-:-:S01]  /*6130*/  FADD.FTZ R15, R21, R176 ;  /* 0x000000b0150f7221 */ /* 0x000fc20000010000 */
[-C--:B------:R-:W-:Y:S01]  /*6140*/  FMUL.FTZ R31, R31, R6.reuse ;  /* 0x000000061f1f7220 */ /* 0x080fe20000410000 */
[----:B------:R-:W-:Y:S01]  /*6150*/  FMUL.FTZ R34, R34, R6 ;  /* 0x0000000622227220 */ /* 0x000fe20000410000 */
[----:B------:R-:W0:Y:S01]  /*6160*/  MUFU.EX2 R210, R210 ;  /* 0x000000d200d27308 */ /* 0x000e220000000800 */
[----:B-1----:R-:W-:-:S01]  /*6170*/  FADD.FTZ R4, R153, R4 ;  /* 0x0000000499047221 */ /* 0x002fc20000010000 */
[----:B------:R-:W-:Y:S01]  /*6180*/  F2FP.SATFINITE.E4M3.F32.PACK_AB_MERGE_C R155, R153, R152, RZ ;  /* 0x00000098999b723e */ /* 0x000fe200048070ff */
        /* <DEDUP_REMOVED lines=30> */
[C---:B--2---:R-:W-:Y:S01]  /*6370*/  F2FP.SATFINITE.E4M3.F32.PACK_AB_MERGE_C R210, R211.reuse, R210, RZ ;  /* 0x000000d2d3d2723e */ /* 0x044fe200048070ff */
[----:B------:R-:W-:Y:S01]  /*6380*/  FADD.FTZ R211, R211, R4 ;  /* 0x00000004d3d37221 */ /* 0x000fe20000010000 */
        /* <DEDUP_REMOVED lines=19> */
[----:B------:R-:W-:Y:S01]  /*64c0*/  F2FP.SATFINITE.E4M3.F32.PACK_AB_MERGE_C R157, R160, R157, R165 ;  /* 0x0000009da09d723e */ /* 0x000fe200048070a5 */
[----:B------:R-:W-:Y:S01]  /*64d0*/  FMUL.FTZ R110, R110, R6 ;  /* 0x000000066e6e7220 */ /* 0x000fe20000410000 */
[----:B------:R-:W1:Y:S01]  /*64e0*/  MUFU.EX2 R164, R164 ;  /* 0x000000a400a47308 */ /* 0x000e620000000800 */
[----:B--2---:R-:W-:-:S01]  /*64f0*/  FADD.FTZ R152, R158, R211 ;  /* 0x000000d39e987221 */ /* 0x004fc20000010000 */
[-C--:B------:R-:W-:Y:S01]  /*6500*/  FMUL.FTZ R111, R111, R6.reuse ;  /* 0x000000066f6f7220 */ /* 0x080fe20000410000 */
[-C--:B------:R-:W-:Y:S01]  /*6510*/  FMUL.FTZ R114, R114, R6.reuse ;  /* 0x0000000672727220 */ /* 0x080fe20000410000 */
[----:B------:R-:W-:Y:S01]  /*6520*/  FMUL.FTZ R115, R115, R6 ;  /* 0x0000000673737220 */ /* 0x000fe20000410000 */
[----:B------:R-:W-:-:S01]  /*6530*/  FADD.FTZ R15, R159, R152 ;  /* 0x000000989f0f7221 */ /* 0x000fc20000010000 */
        /* <DEDUP_REMOVED lines=23> */
[----:B------:R-:W-:Y:S01]  /*66b0*/  FMUL.FTZ R151, R151, R6 ;  /* 0x0000000697977220 */ /* 0x000fe20000410000 */
[----:B------:R-:W-:-:S02]  /*66c0*/  F2FP.SATFINITE.E4M3.F32.PACK_AB_MERGE_C R153, R10, R7, R14 ;  /* 0x000000070a99723e */ /* 0x000fc4000480700e */
[----:B------:R-:W2:Y:S01]  /*66d0*/  MUFU.EX2 R172, R172 ;  /* 0x000000ac00ac7308 */ /* 0x000ea20000000800 */
[----:B0-----:R-:W-:-:S01]  /*66e0*/  FADD.FTZ R5, R169, R4 ;  /* 0x00000004a9057221 */ /* 0x001fc20000010000 */
[----:B------:R-:W-:Y:S02]  /*66f0*/  F2FP.SATFINITE.E4M3.F32.PACK_AB_MERGE_C R154, R13, R12, R154 ;  /* 0x0000000c0d9a723e */ /* 0x000fe4000480709a */
[----:B------:R-:W-:-:S04]  /*6700*/  F2FP.SATFINITE.E4M3.F32.PACK_AB_MERGE_C R155, R190, R11, R155 ;  /* 0x0000000bbe9b723e */ /* 0x000fc8000480709b */
[----:B------:R-:W0:Y:S01]  /*6710*/  MUFU.EX2 R168, R168 ;  /* 0x000000a800a87308 */ /* 0x000e220000000800 */
[C---:B-1----:R-:W-:Y:S01]  /*6720*/  F2FP.SATFINITE.E4M3.F32.PACK_AB_MERGE_C R212, R213.reuse, R212, RZ ;  /* 0x000000d4d5d4723e */ /* 0x042fe200048070ff */
[----:B------:R-:W-:-:S03]  /*6730*/  FADD.FTZ R213, R213, R152 ;  /* 0x00000098d5d57221 */ /* 0x000fc60000010000 */
[----:B------:R-:W-:Y:S01]  /*6740*/  F2FP.SATFINITE.E4M3.F32.PACK_AB_MERGE_C R158, R159, R158, R212 ;  /* 0x0000009e9f9e723e */ /* 0x000fe200048070d4 */
[----:B------:R-:W-:-:S02]  /*6750*/  FADD.FTZ R4, R162, R213 ;  /* 0x000000d5a2047221 */ /* 0x000fc40000010000 */
        /* <DEDUP_REMOVED lines=16> */
[----:B------:R-:W-:-:S03]  /*6860*/  F2FP.SATFINITE.E4M3.F32.PACK_AB_MERGE_C R178, R215, R178, RZ ;  /* 0x000000b2d7b2723e */ /* 0x000fc600048070ff */
[----:B------:R-:W-:Y:S01]  /*6870*/  FADD.FTZ R4, R166, R5 ;  /* 0x00000005a6047221 */ /* 0x000fe20000010000 */
[----:B------:R-:W-:Y:S02]  /*6880*/  F2FP.SATFINITE.E4M3.F32.PACK_AB_MERGE_C R160, R163, R162, R178 ;  /* 0x000000a2a3a0723e */ /* 0x000fe400048070b2 */
        /* <DEDUP_REMOVED lines=52> */
[----:B------:R-:W-:-:S06]  /*6bd0*/  F2FP.SATFINITE.E4M3.F32.PACK_AB_MERGE_C R156, R21, R20, R210 ;  /* 0x00000014159c723e */ /* 0x000fcc00048070d2 */
[----:B------:R-:W2:Y:S01]  /*6be0*/  MUFU.EX2 R152, R187 ;  /* 0x000000bb00987308 */ /* 0x000ea20000000800 */
[----:B0-----:R-:W-:-:S01]  /*6bf0*/  FADD.FTZ R15, R205, R4 ;  /* 0x00000004cd0f7221 */ /* 0x001fc20000010000 */
        /* <DEDUP_REMOVED lines=9> */
.L_x_240:
[----:B------:R-:W-:-:S04]  /*6c90*/  IMAD.U32 R6, RZ, RZ, UR54 ;  /* 0x00000036ff067e24 */ /* 0x000fc8000f8e00ff */
[----:B------:R0:W1:Y:S01]  /*6ca0*/  SYNCS.PHASECHK.TRANS64.TRYWAIT P2, [UR47+0x38850], R6 ;  /* 0x03885006ff0075a7 */ /* 0x000062000804016f */
[----:B------:R-:W-:Y:S05]  /*6cb0*/  @!P0 BRA `(.L_x_241) ;  /* 0x0000000000048947 */ /* 0x000fea0003800000 */
[----:B------:R-:W-:Y:S01]  /*6cc0*/  BPT.TRAP 0x1 ;  /* 0x000000040000795c */ /* 0x000fe20000300000 */
.L_x_241:
[----:B0-----:R-:W-:Y:S01]  /*6cd0*/  VIADD R6, R226, 0x8 ;  /* 0x00000008e2067836 */ /* 0x001fe20000000000 */
[----:B-1----:R-:W-:Y:S06]  /*6ce0*/  @P2 BRA `(.L_x_242) ;  /* 0x00000000000c2947 */ /* 0x002fec0003800000 */
[----:B------:R-:W-:-:S04]  /*6cf0*/  IMAD.U32 R7, RZ, RZ, UR54 ;  /* 0x00000036ff077e24 */ /* 0x000fc8000f8e00ff */
[----:B------:R-:W0:Y:S02]  /*6d00*/  SYNCS.PHASECHK.TRANS64.TRYWAIT P2, [UR47+0x38850], R7 ;  /* 0x03885007ff0075a7 */ /* 0x000e24000804016f */
[----:B0-----:R-:W-:Y:S05]  /*6d10*/  @!P2 BRA `(.L_x_243) ;  /* 0x000000b00088a947 */ /* 0x001fea0003800000 */
.L_x_242:
        /* <DEDUP_REMOVED lines=27> */
.L_x_244:
[----:B------:R-:W-:Y:S01]  /*6ed0*/  UIADD3 UR47, UR47, 0x38860, URZ ;  /* 0x000388602f2f7890 */ /* 0x000fe2000fffe03f */
[----:B------:R-:W-:Y:S02]  /*6ee0*/  IMAD.MOV.U32 R6, RZ, RZ, R171 ;  /* 0x000000ffff067224 */ /* 0x000fe400078e00ab */
[----:B0-----:R-:W-:Y:S01]  /*6ef0*/  IMAD.MOV.U32 R7, RZ, RZ, R182 ;  /* 0x000000ffff077224 */ /* 0x001fe200078e00b6 */
[----:B------:R-:W-:-:S09]  /*6f00*/  UPRMT UR47, UR48, 0x654, UR47 ;  /* 0x00000654302f7896 */ /* 0x000fd2000800002f */
[----:B------:R-:W-:Y:S01]  /*6f10*/  SYNCS.ARRIVE.TRANS64.RED.A1T0 RZ, [UR47], RZ ;  /* 0x000000ffffff79a7 */ /* 0x000fe2000810042f */
[----:B------:R-:W-:Y:S05]  /*6f20*/  @P1 BRA `(.L_x_245) ;  /* 0xffffffd4005c1947 */ /* 0x000fea000383ffff */
.L_x_234:
[----:B------:R-:W-:Y:S01]  /*6f30*/  ULDC.64 UR8, c[0x0][0x9a0] ;  /* 0x0002680000087ab9 */ /* 0x000fe20000000a00 */
[----:B------:R-:W-:Y:S01]  /*6f40*/  IMAD.MOV.U32 R10, RZ, RZ, 0x3f800000 ;  /* 0x3f800000ff0a7424 */ /* 0x000fe200078e00ff */
[----:B------:R-:W-:Y:S01]  /*6f50*/  UISETP.NE.U32.AND UP0, UPT, UR8, URZ, UPT ;  /* 0x0000003f0800728c */ /* 0x000fe2000bf05070 */
[----:B------:R2:W-:Y:S06]  /*6f60*/  BAR.ARV R3, 0x100 ;  /* 0x000400030000751d */ /* 0x0005ec0000002000 */
[----:B------:R-:W-:Y:S02]  /*6f70*/  UISETP.NE.AND.EX UP0, UPT, UR9, URZ, UPT, UP0 ;  /* 0x0000003f0900728c */ /* 0x000fe4000bf05300 */
[----:B------:R-:W-:Y:S06]  /*6f80*/  BAR.ARV 0x8, 0x180 ;  /* 0x0206000000007b1d */ /* 0x000fec0000002000 */
[----:B------:R-:W-:-:S03]  /*6f90*/  PLOP3.LUT P0, PT, PT, PT, UP0, 0x80, 0x0 ;  /* 0x000000000000781c */ /* 0x000fc60003f0f008 */
        /* <DEDUP_REMOVED lines=9> */
[----:B------:R-:W-:-:S04]  /*7030*/  @UP0 UIMAD UR6, UR45, UR13, UR6 ;  /* 0x0000000d2d0602a4 */ /* 0x000fc8000f8e0206 */
[----:B------:R-:W-:Y:S02]  /*7040*/  @UP0 UIADD3 UR5, UR5, UR6, URZ ;  /* 0x0000000605050290 */ /* 0x000fe4000fffe03f */
[----:B------:R-:W-:-:S04]  /*7050*/  @UP0 ULEA UR6, UP1, UR4, UR8, 0x2 ;  /* 0x0000000804060291 */ /* 0x000fc8000f82103f */
[----:B------:R-:W-:Y:S02]  /*7060*/  @UP0 ULEA.HI.X UR7, UR4, UR9, UR5, 0x2, UP1 ;  /* 0x0000000904070291 */ /* 0x000fe400088f1405 */
[----:B------:R-:W-:-:S04]  /*7070*/  IMAD.U32 R6, RZ, RZ, UR6 ;  /* 0x00000006ff067e24 */ /* 0x000fc8000f8e00ff */
[----:B01----:R-:W-:-:S05]  /*7080*/  IMAD.U32 R7, RZ, RZ, UR7 ;  /* 0x00000007ff077e24 */ /* 0x003fca000f8e00ff */
[----:B------:R0:W3:Y:S01]  /*7090*/  @P0 LDG.E R10, desc[UR50][R6.64] ;  /* 0x00000032060a0981 */ /* 0x0000e2000c1e1900 */
[----:B------:R-:W-:Y:S01]  /*70a0*/  IMAD.U32 R15, RZ, RZ, UR10 ;  /* 0x0000000aff0f7e24 */ /* 0x000fe2000f8e00ff */
[----:B------:R-:W-:Y:S01]  /*70b0*/  UIADD3 UR36, UR36, 0x1, URZ ;  /* 0x0000000124247890 */ /* 0x000fe2000fffe03f */
[----:B--2---:R-:W-:Y:S01]  /*70c0*/  IMAD.MOV.U32 R3, RZ, RZ, -0x800000 ;  /* 0xff800000ff037424 */ /* 0x004fe200078e00ff */
[----:B------:R-:W1:Y:S01]  /*70d0*/  SHFL.BFLY PT, R9, R4, 0x2, 0x1f ;  /* 0x0c401f0004097f89 */ /* 0x000e6200000e0000 */
[----:B------:R-:W-:Y:S02]  /*70e0*/  UIADD3 UR43, UR43, 0x1, URZ ;  /* 0x000000012b2b7890 */ /* 0x000fe4000fffe03f */
[----:B------:R-:W-:Y:S01]  /*70f0*/  UISETP.NE.AND UP0, UPT, UR36, 0x2, UPT ;  /* 0x000000022400788c */ /* 0x000fe2000bf05270 */
[----:B------:R-:W2:Y:S01]  /*7100*/  SHFL.BFLY PT, R8, R5, 0x2, 0x1f ;  /* 0x0c401f0005087f89 */ /* 0x000ea200000e0000 */
[----:B0-----:R-:W-:Y:S02]  /*7110*/  IMAD.MOV.U32 R7, RZ, RZ, RZ ;  /* 0x000000ffff077224 */ /* 0x001fe400078e00ff */
[----:B------:R-:W-:-:S02]  /*7120*/  USEL UR4, URZ, 0x1, UP0 ;  /* 0x000000013f047887 */ /* 0x000fc40008000000 */
[----:B------:R-:W-:Y:S02]  /*7130*/  USEL UR36, UR36, URZ, UP0 ;  /* 0x0000003f24247287 */ /* 0x000fe40008000000 */
[----:B------:R-:W-:Y:S01]  /*7140*/  ULOP3.LUT UR42, UR42, UR4, URZ, 0x3c, !UPT ;  /* 0x000000042a2a7292 */ /* 0x000fe2000f8e3c3f */
[----:B-1----:R-:W-:Y:S01]  /*7150*/  FADD.FTZ R9, R9, R4 ;  /* 0x0000000409097221 */ /* 0x002fe20000010000 */
[----:B--2---:R-:W-:-:S04]  /*7160*/  FADD.FTZ R8, R8, R5 ;  /* 0x0000000508087221 */ /* 0x004fc80000010000 */
[----:B------:R-:W0:Y:S01]  /*7170*/  SHFL.BFLY PT, R0, R9, 0x1, 0x1f ;  /* 0x0c201f0009007f89 */ /* 0x000e2200000e0000 */
[----:B------:R-:W-:-:S03]  /*7180*/  IMAD.U32 R5, RZ, RZ, UR10 ;  /* 0x0000000aff057e24 */ /* 0x000fc6000f8e00ff */
[----:B------:R-:W1:Y:S01]  /*7190*/  SHFL.BFLY PT, R11, R8, 0x1, 0x1f ;  /* 0x0c201f00080b7f89 */ /* 0x000e6200000e0000 */
[----:B0-----:R-:W-:Y:S01]  /*71a0*/  FADD.FTZ R12, R9, R0 ;  /* 0x00000000090c7221 */ /* 0x001fe20000010000 */
[----:B------:R-:W-:Y:S02]  /*71b0*/  IMAD.MOV.U32 R9, RZ, RZ, RZ ;  /* 0x000000ffff097224 */ /* 0x000fe400078e00ff */
[----:B------:R-:W-:Y:S02]  /*71c0*/  IMAD.MOV.U32 R0, RZ, RZ, -0x800000 ;  /* 0xff800000ff007424 */ /* 0x000fe400078e00ff */
[----:B-1----:R-:W-:Y:S01]  /*71d0*/  FADD.FTZ R11, R8, R11 ;  /* 0x0000000b080b7221 */ /* 0x002fe20000010000 */
[C---:B------:R-:W-:Y:S01]  /*71e0*/  FSETP.NE.FTZ.AND P0, PT, R12.reuse, RZ, PT ;  /* 0x000000ff0c00720b */ /* 0x040fe20003f15000 */
[----:B------:R-:W-:Y:S02]  /*71f0*/  FMUL.FTZ R13, R12, 0.00390625 ;  /* 0x3b8000000c0d7820 */ /* 0x000fe40000410000 */
[----:B------:R-:W-:-:S03]  /*7200*/  FMUL.FTZ R14, R11, 0.00390625 ;  /* 0x3b8000000b0e7820 */ /* 0x000fc60000410000 */
[----:B------:R-:W-:Y:S02]  /*7210*/  FSETP.NE.FTZ.AND P1, PT, R13, RZ, PT ;  /* 0x000000ff0d00720b */ /* 0x000fe40003f35000 */
[----:B------:R-:W-:-:S05]  /*7220*/  FSETP.NE.FTZ.AND P2, PT, R14, RZ, PT ;  /* 0x000000ff0e00720b */ /* 0x000fca0003f55000 */
[----:B------:R-:W-:Y:S01]  /*7230*/  @P0 MUFU.RCP R7, R12 ;  /* 0x0000000c00070308 */ /* 0x000fe20000001000 */
[----:B------:R-:W-:-:S05]  /*7240*/  FSETP.NE.FTZ.AND P0, PT, R11, RZ, PT ;  /* 0x000000ff0b00720b */ /* 0x000fca0003f15000 */
[----:B------:R-:W-:Y:S02]  /*7250*/  @P1 FMUL.FTZ R5, R5, 0.69314718246459960938 ;  /* 0x3f31721805051820 */ /* 0x000fe40000410000 */
[----:B------:R-:W0:Y:S01]  /*7260*/  @P1 MUFU.LG2 R4, R13 ;  /* 0x0000000d00041308 */ /* 0x000e220000000c00 */
[----:B------:R-:W-:-:S07]  /*7270*/  @P2 FMUL.FTZ R15, R15, 0.69314718246459960938 ;  /* 0x3f3172180f0f2820 */ /* 0x000fce0000410000 */
[----:B------:R-:W1:Y:S08]  /*7280*/  @P2 MUFU.LG2 R6, R14 ;  /* 0x0000000e00062308 */ /* 0x000e700000000c00 */
[----:B------:R-:W2:Y:S01]  /*7290*/  @P0 MUFU.RCP R9, R11 ;  /* 0x0000000b00090308 */ /* 0x000ea20000001000 */
[----:B0-----:R-:W-:Y:S01]  /*72a0*/  @P1 FMUL.FTZ R4, R4, 0.69314718246459960938 ;  /* 0x3f31721804041820 */ /* 0x001fe20000410000 */
[----:B------:R-:W-:-:S03]  /*72b0*/  PLOP3.LUT P0, PT, PT, PT, PT, 0x8, 0x0 ;  /* 0x000000000000781c */ /* 0x000fc60003f0e170 */
[----:B------:R-:W-:Y:S01]  /*72c0*/  @P1 FFMA.FTZ R3, R5, R182, R4 ;  /* 0x000000b605031223 */ /* 0x000fe20000010004 */
[----:B-1----:R-:W-:-:S04]  /*72d0*/  @P2 FMUL.FTZ R6, R6, 0.69314718246459960938 ;  /* 0x3f31721806062820 */ /* 0x002fc80000410000 */
[----:B------:R-:W-:Y:S01]  /*72e0*/  @P2 FFMA.FTZ R0, R15, R171, R6 ;  /* 0x000000ab0f002223 */ /* 0x000fe20000010006 */
[-C--:B---3--:R-:W-:Y:S01]  /*72f0*/  FMUL.FTZ R152, R7, R10.reuse ;  /* 0x0000000a07987220 */ /* 0x088fe20000410000 */
[----:B--2---:R-:W-:-:S03]  /*7300*/  FMUL.FTZ R10, R9, R10 ;  /* 0x0000000a090a7220 */ /* 0x004fc60000410000 */
        /* <DEDUP_REMOVED lines=127> */
[----:B------:R-:W-:-:S07]  /*7b00*/  FMUL.FTZ R10, R151, R10 ;  /* 0x0000000a970a7220 */ /* 0x000fce0000410000 */
.L_x_221:
[----:B------:R-:W0:Y:S08]  /*7b10*/  S2UR UR4, SR_CgaCtaId ;  /* 0x00000000000479c3 */ /* 0x000e300000008800 */
[----:B------:R-:W-:Y:S06]  /*7b20*/  BAR.SYNC.DEFER_BLOCKING 0x5, 0x180 ;  /* 0x0146000000007b1d */ /* 0x000fec0000010000 */
[----:B------:R-:W-:Y:S01]  /*7b30*/  UMOV UR7, 0x400 ;  /* 0x0000040000077882 */ /* 0x000fe20000000000 */
[----:B------:R-:W-:Y:S01]  /*7b40*/  BSSY B0, `(.L_x_246) ;  /* 0x00003a7000007945 */ /* 0x000fe20003800000 */
[----:B0-----:R-:W-:-:S09]  /*7b50*/  ULEA UR7, UR4, UR7, 0x18 ;  /* 0x0000000704077291 */ /* 0x001fd2000f8ec03f */
[----:B------:R-:W0:Y:S02]  /*7b60*/  LDS.128 R44, [UR7+0x388d0] ;  /* 0x0388d007ff2c7984 */ /* 0x000e240008000c00 */
[----:B0-----:R-:W-:Y:S02]  /*7b70*/  R2UR UR5, R45 ;  /* 0x000000002d0572ca */ /* 0x001fe400000e0000 */
[----:B------:R-:W-:Y:S02]  /*7b80*/  R2UR UR45, R46 ;  /* 0x000000002e2d72ca */ /* 0x000fe400000e0000 */
[----:B------:R-:W-:Y:S01]  /*7b90*/  R2UR UR6, R47 ;  /* 0x000000002f0672ca */ /* 0x000fe200000e0000 */
[----:B------:R-:W-:Y:S06]  /*7ba0*/  BAR.ARV 0x4, 0x180 ;  /* 0x0106000000007b1d */ /* 0x000fec0000002000 */
[----:B------:R-:W-:Y:S08]  /*7bb0*/  @P0 BRA `(.L_x_247) ;  /* 0x0000002c00140947 */ /* 0x000ff00003800000 */
[----:B------:R-:W0:Y:S01]  /*7bc0*/  S2R R74, SR_TID.X ;  /* 0x00000000004a7919 */ /* 0x000e220000002100 */
[----:B------:R-:W-:Y:S01]  /*7bd0*/  ULDC.64 UR8, c[0x4][0x38] ;  /* 0x01000e0000087ab9 */ /* 0x000fe20000000a00 */
[----:B------:R-:W1:Y:S01]  /*7be0*/  S2UR UR4, SR_SWINHI ;  /* 0x00000000000479c3 */ /* 0x000e620000002f00 */
        /* <DEDUP_REMOVED lines=14> */
[----:B------:R-:W-:Y:S01]  /*7cd0*/  F2FP.BF16.F32.PACK_AB R144, R101, R144 ;  /* 0x000000906590723e */ /* 0x000fe200000010ff */
[----:B0-----:R-:W-:Y:S01]  /*7ce0*/  IMAD.SHL.U32 R26, R74, 0x4, RZ ;  /* 0x000000044a1a7824 */ /* 0x001fe200078e00ff */
        /* <DEDUP_REMOVED lines=38> */
[----:B------:R-:W-:Y:S01]  /*7f50*/  F2FP.BF16.F32.PACK_AB R35, R142, R35 ;  /* 0x000000238e23723e */ /* 0x000fe200000010ff */
[----:B------:R-:W-:Y:S01]  /*7f60*/  USHF.L.U32 UR12, UR38, 0x2, URZ ;  /* 0x00000002260c7899 */ /* 0x000fe2000800063f */
[----:B------:R-:W-:Y:S01]  /*7f70*/  LOP3.LUT R26, R26, 0xc, RZ, 0xc0, !PT ;  /* 0x0000000c1a1a7812 */ /* 0x000fe200078ec0ff */
[----:B------:R-:W-:-:S03]  /*7f80*/  ULDC.64 UR10, c[0x0][0xc00] ;  /* 0x00030000000a7ab9 */ /* 0x000fc60000000a00 */
[----:B------:R-:W-:-:S05]  /*7f90*/  IADD3 R26, P0, R26, UR8, RZ ;  /* 0x000000081a1a7c10 */ /* 0x000fca000ff1e0ff */
[----:B------:R-:W-:-:S05]  /*7fa0*/  IMAD.X R27, RZ, RZ, UR9, P0 ;  /* 0x00000009ff1b7e24 */ /* 0x000fca00080e06ff */
[----:B------:R0:W2:Y:S01]  /*7fb0*/  LDG.E.CONSTANT R26, desc[UR50][R26.64] ;  /* 0x000000321a1a7981 */ /* 0x0000a2000c1e9900 */
[----:B------:R-:W-:Y:S01]  /*7fc0*/  LOP3.LUT P0, R8, R74, 0x3, RZ, 0xc0, !PT ;  /* 0x000000034a087812 */ /* 0x000fe2000780c0ff */
[----:B------:R-:W-:Y:S01]  /*7fd0*/  UMOV UR8, UR7 ;  /* 0x0000000700087c82 */ /* 0x000fe20008000000 */
[----:B-1----:R-:W-:Y:S01]  /*7fe0*/  UMOV UR9, UR4 ;  /* 0x0000000400097c82 */ /* 0x002fe20008000000 */
[----:B------:R-:W-:Y:S01]  /*7ff0*/  F2FP.BF16.F32.PACK_AB R70, R119, R42 ;  /* 0x0000002a7746723e */ /* 0x000fe200000010ff */
[----:B------:R-:W-:Y:S01]  /*8000*/  USHF.L.U64.HI UR13, UR38, 0x2, UR39 ;  /* 0x00000002260d7899 */ /* 0x000fe20008010227 */
[----:B------:R-:W-:Y:S01]  /*8010*/  ISETP.EQ.OR P0, PT, R8, 0x3, !P0 ;  /* 0x000000030800780c */ /* 0x000fe20004702670 */
[----:B------:R-:W-:Y:S01]  /*8020*/  UIADD3 UR4, UP1, UR12, UR10, URZ ;  /* 0x0000000a0c047290 */ /* 0x000fe2000ff3e03f */
[----:B------:R-:W-:Y:S01]  /*8030*/  F2FP.BF16.F32.PACK_AB R12, R14, R57 ;  /* 0x000000390e0c723e */ /* 0x000fe200000010ff */
[----:B------:R-:W-:Y:S01]  /*8040*/  UISETP.NE.U32.AND UP0, UPT, UR10, URZ, UPT ;  /* 0x0000003f0a00728c */ /* 0x000fe2000bf05070 */
[----:B------:R-:W-:Y:S01]  /*8050*/  SEL R131, R51, R70, P0 ;  /* 0x0000004633837207 */ /* 0x000fe20000000000 */
[----:B------:R-:W-:Y:S01]  /*8060*/  UIADD3.X UR10, UR13, UR11, URZ, UP1, !UPT ;  /* 0x0000000b0d0a7290 */ /* 0x000fe20008ffe43f */
[----:B------:R-:W-:Y:S01]  /*8070*/  SEL R70, R70, R51, P0 ;  /* 0x0000003346467207 */ /* 0x000fe20000000000 */
[----:B------:R-:W-:Y:S01]  /*8080*/  IMAD.MOV.U32 R51, RZ, RZ, 0x2 ;  /* 0x00000002ff337424 */ /* 0x000fe200078e00ff */
[----:B------:R-:W-:Y:S01]  /*8090*/  SEL R91, R88, R45, P0 ;  /* 0x0000002d585b7207 */ /* 0x000fe20000000000 */
[----:B------:R-:W-:Y:S01]  /*80a0*/  UISETP.NE.AND.EX UP0, UPT, UR11, URZ, UPT, UP0 ;  /* 0x0000003f0b00728c */ /* 0x000fe2000bf05300 */
        /* <DEDUP_REMOVED lines=8> */
[----:B------:R-:W-:Y:S01]  /*8130*/  SEL R69, R50, R55, P0 ;  /* 0x0000003732457207 */ /* 0x000fe20000000000 */
[----:B------:R-:W-:Y:S01]  /*8140*/  IMAD.WIDE R50, R220, R51, UR8 ;  /* 0x00000008dc327e25 */ /* 0x000fe2000f8e0233 */
[----:B------:R-:W-:Y:S02]  /*8150*/  SEL R83, R13, R12, P0 ;  /* 0x0000000c0d537207 */ /* 0x000fe40000000000 */
[----:B------:R-:W-:Y:S02]  /*8160*/  SEL R15, R12, R13, P0 ;  /* 0x0000000d0c0f7207 */ /* 0x000fe40000000000 */
[C---:B------:R-:W-:Y:S02]  /*8170*/  IADD3 R143, P4, R50.reuse, 0x60, RZ ;  /* 0x00000060328f7810 */ /* 0x040fe40007f9e0ff */
[----:B------:R-:W-:-:S02]  /*8180*/  IADD3 R139, P2, R50, 0x20, RZ ;  /* 0x00000020328b7810 */ /* 0x000fc40007f5e0ff */
[----:B------:R-:W-:Y:S02]  /*8190*/  LOP3.LUT R12, R143, 0x380, RZ, 0xc0, !PT ;  /* 0x000003808f0c7812 */ /* 0x000fe400078ec0ff */
[----:B------:R-:W-:Y:S02]  /*81a0*/  F2FP.BF16.F32.PACK_AB R9, R158, R159 ;  /* 0x0000009f9e09723e */ /* 0x000fe400000010ff */
[----:B------:R-:W-:Y:S02]  /*81b0*/  F2FP.BF16.F32.PACK_AB R4, R156, R157 ;  /* 0x0000009d9c04723e */ /* 0x000fe400000010ff */
[----:B------:R-:W-:Y:S02]  /*81c0*/  F2FP.BF16.F32.PACK_AB R20, R87, R62 ;  /* 0x0000003e5714723e */ /* 0x000fe400000010ff */
[----:B------:R-:W-:Y:S02]  /*81d0*/  F2FP.BF16.F32.PACK_AB R73, R95, R58 ;  /* 0x0000003a5f49723e */ /* 0x000fe400000010ff */
[----:B------:R-:W-:-:S02]  /*81e0*/  F2FP.BF16.F32.PACK_AB R5, R162, R163 ;  /* 0x000000a3a205723e */ /* 0x000fc400000010ff */
[----:B------:R-:W-:Y:S02]  /*81f0*/  F2FP.BF16.F32.PACK_AB R6, R160, R161 ;  /* 0x000000a1a006723e */ /* 0x000fe400000010ff */
[----:B------:R-:W-:Y:S02]  /*8200*/  SEL R95, R61, R68, P0 ;  /* 0x000000443d5f7207 */ /* 0x000fe40000000000 */
[----:B------:R-:W-:Y:S02]  /*8210*/  SEL R43, R68, R61, P0 ;  /* 0x0000003d442b7207 */ /* 0x000fe40000000000 */
[----:B------:R-:W-:Y:S02]  /*8220*/  SEL R113, R148, R141, P0 ;  /* 0x0000008d94717207 */ /* 0x000fe40000000000 */
[----:B------:R-:W-:Y:S02]  /*8230*/  SEL R60, R141, R148, P0 ;  /* 0x000000948d3c7207 */ /* 0x000fe40000000000 */
[----:B------:R-:W-:-:S02]  /*8240*/  SEL R115, R132, R125, P0 ;  /* 0x0000007d84737207 */ /* 0x000fc40000000000 */
[----:B------:R-:W-:Y:S02]  /*8250*/  SEL R62, R125, R132, P0 ;  /* 0x000000847d3e7207 */ /* 0x000fe40000000000 */
[----:B------:R-:W-:Y:S02]  /*8260*/  SEL R125, R59, R54, P0 ;  /* 0x000000363b7d7207 */ /* 0x000fe40000000000 */
[----:B------:R-:W-:Y:S01]  /*8270*/  SEL R68, R54, R59, P0 ;  /* 0x0000003b36447207 */ /* 0x000fe20000000000 */
[--C-:B------:R-:W-:Y:S01]  /*8280*/  IMAD.X R59, RZ, RZ, R51.reuse, P2 ;  /* 0x000000ffff3b7224 */ /* 0x100fe200010e0633 */
[----:B------:R-:W-:Y:S02]  /*8290*/  IADD3 R141, P3, R50, 0x40, RZ ;  /* 0x00000040328d7810 */ /* 0x000fe40007f7e0ff */
[----:B------:R-:W-:Y:S02]  /*82a0*/  SHF.R.U64 R12, R12, 0x3, RZ ;  /* 0x000000030c0c7819 */ /* 0x000fe400000012ff */
[----:B------:R-:W-:Y:S01]  /*82b0*/  IADD3 R149, P1, R50, 0x4040, RZ ;  /* 0x0000404032957810 */ /* 0x000fe20007f3e0ff */
[----:B------:R-:W-:Y:S01]  /*82c0*/  IMAD.X R55, RZ, RZ, R51, P3 ;  /* 0x000000ffff377224 */ /* 0x000fe200018e0633 */
[----:B------:R-:W-:-:S02]  /*82d0*/  SEL R85, R64, R65, P0 ;  /* 0x0000004140557207 */ /* 0x000fc40000000000 */
[----:B0-----:R-:W-:Y:S02]  /*82e0*/  SEL R27, R65, R64, P0 ;  /* 0x00000040411b7207 */ /* 0x001fe40000000000 */
[----:B------:R-:W-:Y:S02]  /*82f0*/  SEL R109, R9, R4, P0 ;  /* 0x00000004096d7207 */ /* 0x000fe40000000000 */
[----:B------:R-:W-:Y:S02]  /*8300*/  SEL R61, R4, R9, P0 ;  /* 0x00000009043d7207 */ /* 0x000fe40000000000 */
[----:B------:R-:W-:Y:S02]  /*8310*/  IADD3 R151, P2, R50, 0x4060, RZ ;  /* 0x0000406032977810 */ /* 0x000fe40007f5e0ff */
[----:B------:R-:W-:Y:S02]  /*8320*/  SEL R81, R48, R49, P0 ;  /* 0x0000003130517207 */ /* 0x000fe40000000000 */
[----:B------:R-:W-:Y:S01]  /*8330*/  SEL R14, R49, R48, P0 ;  /* 0x00000030310e7207 */ /* 0x000fe20000000000 */
[----:B------:R-:W-:Y:S01]  /*8340*/  IMAD.X R49, RZ, RZ, R51, P4 ;  /* 0x000000ffff317224 */ /* 0x000fe200020e0633 */
[----:B------:R-:W-:-:S02]  /*8350*/  SEL R105, R144, R145, P0 ;  /* 0x0000009190697207 */ /* 0x000fc40000000000 */
[----:B------:R-:W-:Y:S02]  /*8360*/  SEL R57, R145, R144, P0 ;  /* 0x0000009091397207 */ /* 0x000fe40000000000 */
[----:B------:R-:W-:Y:S02]  /*8370*/  SEL R107, R5, R6, P0 ;  /* 0x00000006056b7207 */ /* 0x000fe40000000000 */
[----:B------:R-:W-:Y:S02]  /*8380*/  SEL R64, R6, R5, P0 ;  /* 0x0000000506407207 */ /* 0x000fe40000000000 */
[----:B------:R-:W-:Y:S02]  /*8390*/  LOP3.LUT R4, R139, 0x380, RZ, 0xc0, !PT ;  /* 0x000003808b047812 */ /* 0x000fe400078ec0ff */
[----:B------:R-:W-:Y:S02]  /*83a0*/  F2FP.BF16.F32.PACK_AB R74, R10, R147 ;  /* 0x000000930a4a723e */ /* 0x000fe400000010ff */
[----:B------:R-:W-:-:S02]  /*83b0*/  SEL R99, R120, R121, P0 ;  /* 0x0000007978637207 */ /* 0x000fc40000000000 */
[----:B------:R-:W-:Y:S02]  /*83c0*/  SEL R52, R121, R120, P0 ;  /* 0x0000007879347207 */ /* 0x000fe40000000000 */
[----:B------:R-:W-:Y:S02]  /*83d0*/  SEL R119, R71, R66, P0 ;  /* 0x0000004247777207 */ /* 0x000fe40000000000 */
[----:B------:R-:W-:Y:S02]  /*83e0*/  SEL R65, R66, R71, P0 ;  /* 0x0000004742417207 */ /* 0x000fe40000000000 */
[----:B------:R-:W-:Y:S02]  /*83f0*/  IADD3 R145, P5, R50, 0x4000, RZ ;  /* 0x0000400032917810 */ /* 0x000fe40007fbe0ff */
[----:B------:R-:W-:Y:S02]  /*8400*/  LOP3.LUT R6, R141, 0x380, RZ, 0xc0, !PT ;  /* 0x000003808d067812 */ /* 0x000fe400078ec0ff */
[----:B------:R-:W-:-:S02]  /*8410*/  LOP3.LUT R48, R12, R143, RZ, 0x3c, !PT ;  /* 0x0000008f0c307212 */ /* 0x000fc400078e3cff */
[----:B------:R-:W-:Y:S02]  /*8420*/  SEL R121, R67, R20, P0 ;  /* 0x0000001443797207 */ /* 0x000fe40000000000 */
[----:B------:R-:W-:Y:S02]  /*8430*/  SEL R66, R20, R67, P0 ;  /* 0x0000004314427207 */ /* 0x000fe40000000000 */
[----:B------:R-:W-:Y:S02]  /*8440*/  IADD3 R147, P6, R50, 0x4020, RZ ;  /* 0x0000402032937810 */ /* 0x000fe40007fde0ff */
[----:B------:R-:W-:Y:S02]  /*8450*/  LOP3.LUT R12, R149, 0x380, RZ, 0xc0, !PT ;  /* 0x00000380950c7812 */ /* 0x000fe400078ec0ff */
[----:B------:R-:W-:Y:S02]  /*8460*/  LOP3.LUT R20, R151, 0x380, RZ, 0xc0, !PT ;  /* 0x0000038097147812 */ /* 0x000fe400078ec0ff */
[----:B------:R-:W-:-:S02]  /*8470*/  SHF.R.U64 R4, R4, 0x3, RZ ;  /* 0x0000000304047819 */ /* 0x000fc400000012ff */
[----:B------:R-:W-:Y:S02]  /*8480*/  SEL R117, R116, R47, P0 ;  /* 0x0000002f74757207 */ /* 0x000fe40000000000 */
[----:B------:R-:W-:Y:S01]  /*8490*/  SEL R63, R47, R116, P0 ;  /* 0x000000742f3f7207 */ /* 0x000fe20000000000 */
[--C-:B------:R-:W-:Y:S01]  /*84a0*/  IMAD.X R47, RZ, RZ, R51.reuse, P5 ;  /* 0x000000ffff2f7224 */ /* 0x100fe200028e0633 */
[----:B------:R-:W-:Y:S02]  /*84b0*/  SHF.R.U64 R6, R6, 0x3, RZ ;  /* 0x0000000306067819 */ /* 0x000fe400000012ff */
[----:B------:R-:W-:Y:S02]  /*84c0*/  SEL R79, R40, R41, P0 ;  /* 0x00000029284f7207 */ /* 0x000fe40000000000 */
[----:B------:R-:W-:Y:S01]  /*84d0*/  SEL R11, R41, R40, P0 ;  /* 0x00000028290b7207 */ /* 0x000fe20000000000 */
[----:B------:R-:W-:Y:S01]  /*84e0*/  IMAD.X R41, RZ, RZ, R51, P6 ;  /* 0x000000ffff297224 */ /* 0x000fe200030e0633 */
[----:B------:R-:W-:-:S02]  /*84f0*/  SHF.R.U64 R12, R12, 0x3, RZ ;  /* 0x000000030c0c7819 */ /* 0x000fc400000012ff */
[----:B------:R-:W-:Y:S02]  /*8500*/  IADD3 R157, P5, R50, 0x8040, RZ ;  /* 0x00008040329d7810 */ /* 0x000fe40007fbe0ff */
[----:B------:R-:W-:Y:S02]  /*8510*/  SHF.R.U64 R20, R20, 0x3, RZ ;  /* 0x0000000314147819 */ /* 0x000fe400000012ff */
[----:B------:R-:W-:Y:S02]  /*8520*/  IADD3 R159, P6, R50, 0x8060, RZ ;  /* 0x00008060329f7810 */ /* 0x000fe40007fde0ff */
[----:B------:R-:W-:Y:S02]  /*8530*/  LOP3.LUT R58, R4, R139, RZ, 0x3c, !PT ;  /* 0x0000008b043a7212 */ /* 0x000fe400078e3cff */
[----:B------:R-:W-:Y:S01]  /*8540*/  SEL R133, R126, R127, P0 ;  /* 0x0000007f7e857207 */ /* 0x000fe20000000000 */
[----:B------:R-:W-:Y:S01]  /*8550*/  IMAD.X R13, RZ, RZ, R51, P6 ;  /* 0x000000ffff0d7224 */ /* 0x000fe200030e0633 */
[----:B------:R-:W-:-:S02]  /*8560*/  SEL R71, R127, R126, P0 ;  /* 0x0000007e7f477207 */ /* 0x000fc40000000000 */
[----:B------:R-:W-:Y:S02]  /*8570*/  LOP3.LUT R54, R6, R141, RZ, 0x3c, !PT ;  /* 0x0000008d06367212 */ /* 0x000fe400078e3cff */
[----:B------:R-:W-:Y:S02]  /*8580*/  LOP3.LUT R4, R145, 0x380, RZ, 0xc0, !PT ;  /* 0x0000038091047812 */ /* 0x000fe400078ec0ff */
[----:B------:R-:W-:Y:S02]  /*8590*/  SEL R127, R39, R34, P0 ;  /* 0x00000022277f7207 */ /* 0x000fe40000000000 */
[----:B------:R-:W-:Y:S01]  /*85a0*/  SEL R72, R34, R39, P0 ;  /* 0x0000002722487207 */ /* 0x000fe20000000000 */
[----:B------:R-:W-:Y:S01]  /*85b0*/  IMAD.X R39, RZ, RZ, R51, P1 ;  /* 0x000000ffff277224 */ /* 0x000fe200008e0633 */
[----:B------:R-:W-:Y:S02]  /*85c0*/  LOP3.LUT R6, R147, 0x380, RZ, 0xc0, !PT ;  /* 0x0000038093067812 */ /* 0x000fe400078ec0ff */
[----:B------:R-:W-:-:S02]  /*85d0*/  LOP3.LUT R38, R12, R149, RZ, 0x3c, !PT ;  /* 0x000000950c267212 */ /* 0x000fc400078e3cff */
[----:B------:R-:W-:Y:S02]  /*85e0*/  LOP3.LUT R34, R20, R151, RZ, 0x3c, !PT ;  /* 0x0000009714227212 */ /* 0x000fe400078e3cff */
[----:B------:R-:W-:Y:S02]  /*85f0*/  LOP3.LUT R12, R157, 0x380, RZ, 0xc0, !PT ;  /* 0x000003809d0c7812 */ /* 0x000fe400078ec0ff */
[----:B------:R-:W-:Y:S02]  /*8600*/  LOP3.LUT R20, R159, 0x380, RZ, 0xc0, !PT ;  /* 0x000003809f147812 */ /* 0x000fe400078ec0ff */
[----:B------:R-:W-:Y:S02]  /*8610*/  SHF.R.U64 R4, R4, 0x3, RZ ;  /* 0x0000000304047819 */ /* 0x000fe400000012ff */
[----:B------:R-:W-:Y:S02]  /*8620*/  F2FP.BF16.F32.PACK_AB R7, R154, R155 ;  /* 0x0000009b9a07723e */ /* 0x000fe400000010ff */
[----:B------:R-:W-:-:S02]  /*8630*/  IADD3 R153, P3, R50, 0x8000, RZ ;  /* 0x0000800032997810 */ /* 0x000fc40007f7e0ff */
[----:B------:R-:W-:Y:S02]  /*8640*/  SHF.R.U64 R6, R6, 0x3, RZ ;  /* 0x0000000306067819 */ /* 0x000fe400000012ff */
[----:B------:R-:W-:Y:S02]  /*8650*/  IADD3 R155, P4, R50, 0x8020, RZ ;  /* 0x00008020329b7810 */ /* 0x000fe40007f9e0ff */
[----:B------:R-:W-:Y:S02]  /*8660*/  SHF.R.U64 R12, R12, 0x3, RZ ;  /* 0x000000030c0c7819 */ /* 0x000fe400000012ff */
[----:B------:R-:W-:Y:S02]  /*8670*/  SHF.R.U64 R20, R20, 0x3, RZ ;  /* 0x0000000314147819 */ /* 0x000fe400000012ff */
[----:B------:R-:W-:Y:S02]  /*8680*/  LOP3.LUT R46, R4, R145, RZ, 0x3c, !PT ;  /* 0x00000091042e7212 */ /* 0x000fe400078e3cff */
[----:B------:R-:W-:-:S02]  /*8690*/  SEL R75, R24, R25, P0 ;  /* 0x00000019184b7207 */ /* 0x000fc40000000000 */
[----:B------:R-:W-:Y:S01]  /*86a0*/  SEL R8, R25, R24, P0 ;  /* 0x0000001819087207 */ /* 0x000fe20000000000 */
[----:B------:R-:W-:Y:S01]  /*86b0*/  IMAD.X R25, RZ, RZ, R51, P5 ;  /* 0x000000ffff197224 */ /* 0x000fe200028e0633 */
[----:B------:R-:W-:Y:S02]  /*86c0*/  LOP3.LUT R40, R6, R147, RZ, 0x3c, !PT ;  /* 0x0000009306287212 */ /* 0x000fe400078e3cff */
[----:B------:R-:W-:Y:S02]  /*86d0*/  LOP3.LUT R4, R153, 0x380, RZ, 0xc0, !PT ;  /* 0x0000038099047812 */ /* 0x000fe400078ec0ff */
[----:B------:R-:W-:Y:S02]  /*86e0*/  LOP3.LUT R6, R155, 0x380, RZ, 0xc0, !PT ;  /* 0x000003809b067812 */ /* 0x000fe400078ec0ff */
[----:B------:R-:W-:Y:S02]  /*86f0*/  LOP3.LUT R24, R12, R157, RZ, 0x3c, !PT ;  /* 0x0000009d0c187212 */ /* 0x000fe400078e3cff */
[----:B------:R-:W-:-:S02]  /*8700*/  LOP3.LUT R5, R50, 0x380, RZ, 0xc0, !PT ;  /* 0x0000038032057812 */ /* 0x000fc400078ec0ff */
[----:B------:R-:W-:Y:S02]  /*8710*/  LOP3.LUT R12, R20, R159, RZ, 0x3c, !PT ;  /* 0x0000009f140c7212 */ /* 0x000fe400078e3cff */
[----:B------:R-:W-:Y:S02]  /*8720*/  SEL R89, R29, R36, P0 ;  /* 0x000000241d597207 */ /* 0x000fe40000000000 */
[----:B------:R-:W-:Y:S01]  /*8730*/  SEL R33, R36, R29, P0 ;  /* 0x0000001d24217207 */ /* 0x000fe20000000000 */
[----:B------:R-:W-:Y:S01]  /*8740*/  IMAD.X R29, RZ, RZ, R51, P4 ;  /* 0x000000ffff1d7224 */ /* 0x000fe200020e0633 */
[----:B------:R-:W-:Y:S02]  /*8750*/  SHF.R.U64 R4, R4, 0x3, RZ ;  /* 0x0000000304047819 */ /* 0x000fe400000012ff */
[----:B------:R-:W-:Y:S02]  /*8760*/  MOV R92, R58 ;  /* 0x0000003a005c7202 */ /* 0x000fe40000000f00 */
[----:B------:R-:W-:-:S02]  /*8770*/  SEL R103, R136, R137, P0 ;  /* 0x0000008988677207 */ /* 0x000fc40000000000 */
[----:B------:R-:W-:Y:S02]  /*8780*/  SEL R56, R137, R136, P0 ;  /* 0x0000008889387207 */ /* 0x000fe40000000000 */
[C---:B------:R-:W-:Y:S02]  /*8790*/  IADD3 R161, P1, R50.reuse, 0xc000, RZ ;  /* 0x0000c00032a17810 */ /* 0x040fe40007f3e0ff */
[----:B------:R-:W-:Y:S02]  /*87a0*/  IADD3 R167, P4, R50, 0xc060, RZ ;  /* 0x0000c06032a77810 */ /* 0x000fe40007f9e0ff */
[----:B------:R-:W-:Y:S02]  /*87b0*/  SHF.R.U64 R6, R6, 0x3, RZ ;  /* 0x0000000306067819 */ /* 0x000fe400000012ff */
[----:B------:R-:W-:Y:S02]  /*87c0*/  MOV R59, R38 ;  /* 0x00000026003b7202 */ /* 0x000fe40000000f00 */
[----:B------:R-:W-:-:S02]  /*87d0*/  SEL R123, R94, R73, P0 ;  /* 0x000000495e7b7207 */ /* 0x000fc40000000000 */
[----:B------:R-:W-:Y:S02]  /*87e0*/  SEL R67, R73, R94, P0 ;  /* 0x0000005e49437207 */ /* 0x000fe40000000000 */
[----:B------:R-:W-:Y:S02]  /*87f0*/  SEL R137, R31, R74, P0 ;  /* 0x0000004a1f897207 */ /* 0x000fe40000000000 */
[----:B------:R-:W-:Y:S02]  /*8800*/  SHF.R.U64 R5, R5, 0x3, RZ ;  /* 0x0000000305057819 */ /* 0x000fe400000012ff */
[----:B------:R-:W-:Y:S02]  /*8810*/  MOV R39, R12 ;  /* 0x0000000c00277202 */ /* 0x000fe40000000f00 */
[----:B------:R-:W-:Y:S02]  /*8820*/  SEL R77, R32, R37, P0 ;  /* 0x00000025204d7207 */ /* 0x000fe40000000000 */
[----:B------:R-:W-:-:S02]  /*8830*/  SEL R10, R37, R32, P0 ;  /* 0x00000020250a7207 */ /* 0x000fc40000000000 */
[----:B------:R-:W-:Y:S02]  /*8840*/  SEL R87, R21, R28, P0 ;  /* 0x0000001c15577207 */ /* 0x000fe40000000000 */
[----:B------:R-:W-:Y:S02]  /*8850*/  SEL R111, R7, R152, P0 ;  /* 0x00000098076f7207 */ /* 0x000fe40000000000 */
[----:B------:R-:W-:Y:S02]  /*8860*/  SEL R135, R35, R30, P0 ;  /* 0x0000001e23877207 */ /* 0x000fe40000000000 */
[----:B------:R-:W-:Y:S01]  /*8870*/  SEL R73, R30, R35, P0 ;  /* 0x000000231e497207 */ /* 0x000fe20000000000 */
[--C-:B------:R-:W-:Y:S01]  /*8880*/  IMAD.X R35, RZ, RZ, R51.reuse, P2 ;  /* 0x000000ffff237224 */ /* 0x100fe200010e0633 */
[----:B------:R-:W-:Y:S01]  /*8890*/  SEL R74, R74, R31, P0 ;  /* 0x0000001f4a4a7207 */ /* 0x000fe20000000000 */
[--C-:B------:R-:W-:Y:S01]  /*88a0*/  IMAD.X R31, RZ, RZ, R51.reuse, P3 ;  /* 0x000000ffff1f7224 */ /* 0x100fe200018e0633 */
[----:B------:R-:W-:Y:S01]  /*88b0*/  SEL R32, R28, R21, P0 ;  /* 0x000000151c207207 */ /* 0x000fe20000000000 */
[----:B------:R-:W-:Y:S01]  /*88c0*/  IMAD.X R21, RZ, RZ, R51, P1 ;  /* 0x000000ffff157224 */ /* 0x000fe200008e0633 */
[----:B------:R-:W-:-:S02]  /*88d0*/  LOP3.LUT R30, R4, R153, RZ, 0x3c, !PT ;  /* 0x00000099041e7212 */ /* 0x000fc400078e3cff */
[----:B------:R-:W-:Y:S02]  /*88e0*/  SEL R9, R152, R7, P0 ;  /* 0x0000000798097207 */ /* 0x000fe40000000000 */
[C---:B------:R-:W-:Y:S02]  /*88f0*/  IADD3 R163, P2, R50.reuse, 0xc020, RZ ;  /* 0x0000c02032a37810 */ /* 0x040fe40007f5e0ff */
[----:B------:R-:W-:Y:S02]  /*8900*/  IADD3 R165, P3, R50, 0xc040, RZ ;  /* 0x0000c04032a57810 */ /* 0x000fe40007f7e0ff */
[----:B------:R-:W-:Y:S01]  /*8910*/  LOP3.LUT R28, R6, R155, RZ, 0x3c, !PT ;  /* 0x0000009b061c7212 */ /* 0x000fe200078e3cff */
[--C-:B------:R-:W-:Y:S01]  /*8920*/  IMAD.X R7, RZ, RZ, R51.reuse, P2 ;  /* 0x000000ffff077224 */ /* 0x100fe200010e0633 */
[----:B------:R-:W-:Y:S01]  /*8930*/  LOP3.LUT R4, R161, 0x380, RZ, 0xc0, !PT ;  /* 0x00000380a1047812 */ /* 0x000fe200078ec0ff */
[----:B------:R-:W-:Y:S01]  /*8940*/  IMAD.X R37, RZ, RZ, R51, P3 ;  /* 0x000000ffff257224 */ /* 0x000fe200018e0633 */
[----:B------:R-:W-:-:S02]  /*8950*/  LOP3.LUT R76, R167, 0x380, RZ, 0xc0, !PT ;  /* 0x00000380a74c7812 */ /* 0x000fc400078ec0ff */
[----:B------:R-:W-:Y:S01]  /*8960*/  LOP3.LUT R50, R5, R50, RZ, 0x3c, !PT ;  /* 0x0000003205327212 */ /* 0x000fe200078e3cff */
[----:B------:R-:W-:Y:S01]  /*8970*/  IMAD.X R5, RZ, RZ, R51, P4 ;  /* 0x000000ffff057224 */ /* 0x000fe200020e0633 */
[----:B------:R-:W-:Y:S02]  /*8980*/  MOV R86, R46 ;  /* 0x0000002e00567202 */ /* 0x000fe40000000f00 */
[----:B------:R-:W-:Y:S02]  /*8990*/  MOV R47, R40 ;  /* 0x00000028002f7202 */ /* 0x000fe40000000f00 */
[----:B------:R-:W-:Y:S02]  /*89a0*/  SHF.R.U64 R4, R4, 0x3, RZ ;  /* 0x0000000304047819 */ /* 0x000fe400000012ff */
[----:B------:R-:W-:Y:S02]  /*89b0*/  SHF.R.U64 R76, R76, 0x3, RZ ;  /* 0x000000034c4c7819 */ /* 0x000fe400000012ff */
[----:B------:R-:W-:-:S02]  /*89c0*/  MOV R88, R48 ;  /* 0x0000003000587202 */ /* 0x000fc40000000f00 */
[----:B------:R-:W-:Y:S02]  /*89d0*/  MOV R41, R24 ;  /* 0x0000001800297202 */ /* 0x000fe40000000f00 */
[----:B------:R-:W-:Y:S02]  /*89e0*/  MOV R94, R50 ;  /* 0x00000032005e7202 */ /* 0x000fe40000000f00 */
[----:B------:R-:W-:Y:S02]  /*89f0*/  MOV R49, R28 ;  /* 0x0000001c00317202 */ /* 0x000fe40000000f00 */
[----:B------:R-:W-:Y:S02]  /*8a00*/  MOV R90, R54 ;  /* 0x00000036005a7202 */ /* 0x000fe40000000f00 */
[----:B------:R-:W-:Y:S02]  /*8a10*/  MOV R51, R30 ;  /* 0x0000001e00337202 */ /* 0x000fe40000000f00 */
[----:B------:R-:W-:-:S02]  /*8a20*/  MOV R55, R34 ;  /* 0x0000002200377202 */ /* 0x000fc40000000f00 */
[----:B------:R-:W-:Y:S02]  /*8a30*/  LOP3.LUT R20, R4, R161, RZ, 0x3c, !PT ;  /* 0x000000a104147212 */ /* 0x000fe400078e3cff */
[----:B------:R-:W-:Y:S02]  /*8a40*/  LOP3.LUT R4, R76, R167, RZ, 0x3c, !PT ;  /* 0x000000a74c047212 */ /* 0x000fe400078e3cff */
[----:B------:R-:W-:Y:S02]  /*8a50*/  LOP3.LUT R36, R165, 0x380, RZ, 0xc0, !PT ;  /* 0x00000380a5247812 */ /* 0x000fe400078ec0ff */
[----:B------:R-:W-:Y:S02]  /*8a60*/  LOP3.LUT R6, R163, 0x380, RZ, 0xc0, !PT ;  /* 0x00000380a3067812 */ /* 0x000fe400078ec0ff */
[----:B------:R-:W-:Y:S02]  /*8a70*/  SHF.R.U64 R36, R36, 0x3, RZ ;  /* 0x0000000324247819 */ /* 0x000fe400000012ff */
[----:B------:R-:W-:-:S02]  /*8a80*/  SHF.R.U64 R6, R6, 0x3, RZ ;  /* 0x0000000306067819 */ /* 0x000fc400000012ff */
[----:B------:R-:W-:Y:S01]  /*8a90*/  LOP3.LUT R36, R36, R165, RZ, 0x3c, !PT ;  /* 0x000000a524247212 */ /* 0x000fe200078e3cff */
[----:B--2---:R-:W-:Y:S01]  /*8aa0*/  SHFL.IDX PT, R75, R75, R26, 0x1c1f ;  /* 0x001c1f1a4b4b7589 */ /* 0x004fe200000e0000 */
[----:B------:R-:W-:Y:S02]  /*8ab0*/  LOP3.LUT R13, R26, 0x2, RZ, 0x3c, !PT ;  /* 0x000000021a0d7812 */ /* 0x000fe400078e3cff */
[----:B------:R-:W-:Y:S01]  /*8ac0*/  LOP3.LUT R6, R6, R163, RZ, 0x3c, !PT ;  /* 0x000000a306067212 */ /* 0x000fe200078e3cff */
[----:B------:R-:W-:Y:S01]  /*8ad0*/  SHFL.IDX PT, R77, R77, R26, 0x1c1f ;  /* 0x001c1f1a4d4d7589 */ /* 0x000fe200000e0000 */
[----:B------:R-:W-:Y:S02]  /*8ae0*/  MOV R20, R20 ;  /* 0x0000001400147202 */ /* 0x000fe40000000f00 */
[----:B------:R-:W-:Y:S01]  /*8af0*/  MOV R36, R36 ;  /* 0x0000002400247202 */ /* 0x000fe20000000f00 */
[----:B------:R-:W0:Y:S01]  /*8b00*/  SHFL.IDX PT, R8, R8, R13, 0x1c1f ;  /* 0x001c1f0d08087589 */ /* 0x000e2200000e0000 */
[----:B------:R-:W-:-:S02]  /*8b10*/  MOV R21, R6 ;  /* 0x0000000600157202 */ /* 0x000fc40000000f00 */
[----:B------:R-:W-:Y:S01]  /*8b20*/  MOV R37, R4 ;  /* 0x0000000400257202 */ /* 0x000fe20000000f00 */
[----:B------:R-:W-:Y:S01]  /*8b30*/  SHFL.IDX PT, R79, R79, R26, 0x1c1f ;  /* 0x001c1f1a4f4f7589 */ /* 0x000fe200000e0000 */
[----:B------:R-:W-:-:S03]  /*8b40*/  PLOP3.LUT P2, PT, PT, PT, UP0, 0x80, 0x0 ;  /* 0x000000000000781c */ /* 0x000fc60003f4f008 */
[----:B------:R-:W-:Y:S04]  /*8b50*/  SHFL.IDX PT, R81, R81, R26, 0x1c1f ;  /* 0x001c1f1a51517589 */ /* 0x000fe800000e0000 */
[----:B------:R-:W-:Y:S04]  /*8b60*/  SHFL.IDX PT, R83, R83, R26, 0x1c1f ;  /* 0x001c1f1a53537589 */ /* 0x000fe800000e0000 */
[----:B------:R-:W-:Y:S04]  /*8b70*/  SHFL.IDX PT, R85, R85, R26, 0x1c1f ;  /* 0x001c1f1a55557589 */ /* 0x000fe800000e0000 */
[----:B------:R-:W-:Y:S04]  /*8b80*/  SHFL.IDX PT, R87, R87, R26, 0x1c1f ;  /* 0x001c1f1a57577589 */ /* 0x000fe800000e0000 */
[----:B------:R-:W-:Y:S01]  /*8b90*/  SHFL.IDX PT, R89, R89, R26, 0x1c1f ;  /* 0x001c1f1a59597589 */ /* 0x000fe200000e0000 */
[----:B0-----:R-:W-:-:S02]  /*8ba0*/  SEL R4, R75, R8, P0 ;  /* 0x000000084b047207 */ /* 0x001fc40000000000 */
[----:B------:R-:W-:Y:S01]  /*8bb0*/  SEL R6, R8, R75, P0 ;  /* 0x0000004b08067207 */ /* 0x000fe20000000000 */
[----:B------:R-:W-:Y:S04]  /*8bc0*/  SHFL.IDX PT, R91, R91, R26, 0x1c1f ;  /* 0x001c1f1a5b5b7589 */ /* 0x000fe800000e0000 */
        /* <DEDUP_REMOVED lines=23> */
[----:B------:R-:W0:Y:S04]  /*8d40*/  SHFL.IDX PT, R10, R10, R13, 0x1c1f ;  /* 0x001c1f0d0a0a7589 */ /* 0x000e2800000e0000 */
[----:B------:R-:W1:Y:S04]  /*8d50*/  SHFL.IDX PT, R64, R64, R13, 0x1c1f ;  /* 0x001c1f0d40407589 */ /* 0x000e6800000e0000 */
[----:B------:R-:W2:Y:S04]  /*8d60*/  SHFL.IDX PT, R12, R61, R13, 0x1c1f ;  /* 0x001c1f0d3d0c7589 */ /* 0x000ea800000e0000 */
[----:B------:R-:W3:Y:S04]  /*8d70*/  SHFL.IDX PT, R24, R11, R13, 0x1c1f ;  /* 0x001c1f0d0b187589 */ /* 0x000ee800000e0000 */
[----:B------:R2:W4:Y:S04]  /*8d80*/  SHFL.IDX PT, R26, R9, R13, 0x1c1f ;  /* 0x001c1f0d091a7589 */ /* 0x00052800000e0000 */
[----:B------:R3:W4:Y:S04]  /*8d90*/  SHFL.IDX PT, R28, R14, R13, 0x1c1f ;  /* 0x001c1f0d0e1c7589 */ /* 0x00072800000e0000 */
[----:B------:R4:W-:Y:S01]  /*8da0*/  SHFL.IDX PT, R30, R15, R13, 0x1c1f ;  /* 0x001c1f0d0f1e7589 */ /* 0x0009e200000e0000 */
[----:B0-----:R-:W-:-:S02]  /*8db0*/  SEL R8, R77, R10, P0 ;  /* 0x0000000a4d087207 */ /* 0x001fc40000000000 */
[----:B------:R-:W-:Y:S01]  /*8dc0*/  SEL R10, R10, R77, P0 ;  /* 0x0000004d0a0a7207 */ /* 0x000fe20000000000 */
[----:B------:R-:W0:Y:S01]  /*8dd0*/  SHFL.IDX PT, R60, R60, R13, 0x1c1f ;  /* 0x001c1f0d3c3c7589 */ /* 0x000e2200000e0000 */
[----:B-1----:R-:W-:Y:S01]  /*8de0*/  SEL R5, R107, R64, P0 ;  /* 0x000000406b057207 */ /* 0x002fe20000000000 */
[----:B------:R-:W1:Y:S01]  /*8df0*/  LDC R77, c[0x0][0xbe8] ;  /* 0x0002fa00ff4d7b82 */ /* 0x000e620000000800 */
[----:B------:R-:W-:Y:S01]  /*8e00*/  SEL R7, R64, R107, P0 ;  /* 0x0000006b40077207 */ /* 0x000fe20000000000 */
[----:B------:R0:W-:Y:S01]  /*8e10*/  SHFL.IDX PT, R34, R27, R13, 0x1c1f ;  /* 0x001c1f0d1b227589 */ /* 0x0001e200000e0000 */
[----:B--2---:R-:W-:Y:S02]  /*8e20*/  SEL R9, R109, R12, P0 ;  /* 0x0000000c6d097207 */ /* 0x004fe40000000000 */
[----:B------:R-:W-:Y:S01]  /*8e30*/  SEL R11, R12, R109, P0 ;  /* 0x0000006d0c0b7207 */ /* 0x000fe20000000000 */
[----:B------:R-:W2:Y:S01]  /*8e40*/  SHFL.IDX PT, R62, R62, R13, 0x1c1f ;  /* 0x001c1f0d3e3e7589 */ /* 0x000ea200000e0000 */
[----:B---3--:R-:W-:-:S02]  /*8e50*/  SEL R12, R79, R24, P0 ;  /* 0x000000184f0c7207 */ /* 0x008fc40000000000 */
[----:B------:R-:W-:Y:S01]  /*8e60*/  SEL R14, R24, R79, P0 ;  /* 0x0000004f180e7207 */ /* 0x000fe20000000000 */
[----:B------:R-:W3:Y:S01]  /*8e70*/  SHFL.IDX PT, R58, R63, R13, 0x1c1f ;  /* 0x001c1f0d3f3a7589 */ /* 0x000ee200000e0000 */
[----:B----4-:R-:W-:Y:S01]  /*8e80*/  SEL R15, R26, R111, P0 ;  /* 0x0000006f1a0f7207 */ /* 0x010fe20000000000 */
[----:B------:R-:W-:Y:S01]  /*8e90*/  BAR.SYNC.DEFER_BLOCKING 0x1, 0x100 ;  /* 0x0044000000007b1d */ /* 0x000fe20000010000 */
[----:B------:R-:W-:-:S05]  /*8ea0*/  SEL R24, R81, R28, P0 ;  /* 0x0000001c51187207 */ /* 0x000fca0000000000 */
[----:B------:R4:W-:Y:S01]  /*8eb0*/  SHFL.IDX PT, R38, R32, R13, 0x1c1f ;  /* 0x001c1f0d20267589 */ /* 0x0009e200000e0000 */
[----:B0-----:R-:W-:Y:S02]  /*8ec0*/  SEL R25, R113, R60, P0 ;  /* 0x0000003c71197207 */ /* 0x001fe40000000000 */
[----:B------:R-:W-:Y:S01]  /*8ed0*/  SEL R27, R60, R113, P0 ;  /* 0x000000713c1b7207 */ /* 0x000fe20000000000 */
[----:B------:R-:W-:Y:S04]  /*8ee0*/  SHFL.IDX PT, R76, R65, R13, 0x1c1f ;  /* 0x001c1f0d414c7589 */ /* 0x000fe800000e0000 */
[----:B------:R0:W-:Y:S01]  /*8ef0*/  SHFL.IDX PT, R40, R33, R13, 0x1c1f ;  /* 0x001c1f0d21287589 */ /* 0x0001e200000e0000 */
[----:B--2---:R-:W-:Y:S02]  /*8f00*/  SEL R29, R115, R62, P0 ;  /* 0x0000003e731d7207 */ /* 0x004fe40000000000 */
[----:B------:R-:W-:Y:S01]  /*8f10*/  SEL R31, R62, R115, P0 ;  /* 0x000000733e1f7207 */ /* 0x000fe20000000000 */
[----:B------:R-:W-:Y:S01]  /*8f20*/  SHFL.IDX PT, R66, R66, R13, 0x1c1f ;  /* 0x001c1f0d42427589 */ /* 0x000fe200000e0000 */
[----:B----4-:R-:W-:-:S02]  /*8f30*/  SEL R32, R85, R34, P0 ;  /* 0x0000002255207207 */ /* 0x010fc40000000000 */
[----:B------:R-:W-:Y:S01]  /*8f40*/  SEL R34, R34, R85, P0 ;  /* 0x0000005522227207 */ /* 0x000fe20000000000 */
[----:B------:R-:W-:Y:S01]  /*8f50*/  SHFL.IDX PT, R42, R42, R13, 0x1c1f ;  /* 0x001c1f0d2a2a7589 */ /* 0x000fe200000e0000 */
[----:B---3--:R-:W-:Y:S02]  /*8f60*/  SEL R35, R58, R117, P0 ;  /* 0x000000753a237207 */ /* 0x008fe40000000000 */
[----:B0-----:R-:W-:Y:S01]  /*8f70*/  SEL R33, R117, R58, P0 ;  /* 0x0000003a75217207 */ /* 0x001fe20000000000 */
[----:B------:R-:W-:Y:S04]  /*8f80*/  SHFL.IDX PT, R78, R67, R13, 0x1c1f ;  /* 0x001c1f0d434e7589 */ /* 0x000fe800000e0000 */
[----:B------:R-:W-:Y:S04]  /*8f90*/  SHFL.IDX PT, R44, R44, R13, 0x1c1f ;  /* 0x001c1f0d2c2c7589 */ /* 0x000fe800000e0000 */
[----:B------:R-:W-:Y:S04]  /*8fa0*/  SHFL.IDX PT, R68, R68, R13, 0x1c1f ;  /* 0x001c1f0d44447589 */ /* 0x000fe800000e0000 */
[----:B------:R-:W-:Y:S04]  /*8fb0*/  SHFL.IDX PT, R46, R43, R13, 0x1c1f ;  /* 0x001c1f0d2b2e7589 */ /* 0x000fe800000e0000 */
[----:B------:R-:W0:Y:S04]  /*8fc0*/  SHFL.IDX PT, R80, R69, R13, 0x1c1f ;  /* 0x001c1f0d45507589 */ /* 0x000e2800000e0000 */
[----:B------:R0:W2:Y:S04]  /*8fd0*/  SHFL.IDX PT, R48, R45, R13, 0x1c1f ;  /* 0x001c1f0d2d307589 */ /* 0x0000a800000e0000 */
[----:B------:R-:W3:Y:S04]  /*8fe0*/  SHFL.IDX PT, R70, R70, R13, 0x1c1f ;  /* 0x001c1f0d46467589 */ /* 0x000ee800000e0000 */
[----:B------:R-:W4:Y:S04]  /*8ff0*/  SHFL.IDX PT, R52, R52, R13, 0x1c1f ;  /* 0x001c1f0d34347589 */ /* 0x000f2800000e0000 */
[----:B------:R-:W-:Y:S04]  /*9000*/  SHFL.IDX PT, R50, R53, R13, 0x1c1f ;  /* 0x001c1f0d35327589 */ /* 0x000fe800000e0000 */
[----:B------:R-:W1:Y:S04]  /*9010*/  SHFL.IDX PT, R82, R71, R13, 0x1c1f ;  /* 0x001c1f0d47527589 */ /* 0x000e6800000e0000 */
[----:B------:R-:W1:Y:S01]  /*9020*/  SHFL.IDX PT, R72, R72, R13, 0x1c1f ;  /* 0x001c1f0d48487589 */ /* 0x000e6200000e0000 */
[----:B0-----:R-:W-:-:S03]  /*9030*/  SEL R45, R129, R80, P0 ;  /* 0x00000050812d7207 */ /* 0x001fc60000000000 */
[----:B------:R-:W0:Y:S04]  /*9040*/  SHFL.IDX PT, R56, R56, R13, 0x1c1f ;  /* 0x001c1f0d38387589 */ /* 0x000e2800000e0000 */
[----:B------:R-:W-:Y:S04]  /*9050*/  SHFL.IDX PT, R54, R57, R13, 0x1c1f ;  /* 0x001c1f0d39367589 */ /* 0x000fe800000e0000 */
[----:B------:R-:W0:Y:S04]  /*9060*/  SHFL.IDX PT, R84, R73, R13, 0x1c1f ;  /* 0x001c1f0d49547589 */ /* 0x000e2800000e0000 */
[----:B------:R2:W0:Y:S04]  /*9070*/  SHFL.IDX PT, R74, R74, R13, 0x1c1f ;  /* 0x001c1f0d4a4a7589 */ /* 0x00042800000e0000 */
[----:B------:R3:W-:Y:S04]  /*9080*/  STSM.16.M88.4 [R94], R4 ;  /* 0x000000045e007844 */ /* 0x0007e80000000200 */
[----:B------:R4:W-:Y:S01]  /*9090*/  STSM.16.M88.4 [R92], R8 ;  /* 0x000000085c007844 */ /* 0x0009e20000000200 */
[----:B--2---:R-:W-:-:S02]  /*90a0*/  SEL R13, R111, R26, P0 ;  /* 0x0000001a6f0d7207 */ /* 0x004fc40000000000 */
[----:B------:R-:W-:Y:S02]  /*90b0*/  SEL R26, R28, R81, P0 ;  /* 0x000000511c1a7207 */ /* 0x000fe40000000000 */
[----:B------:R-:W-:Y:S01]  /*90c0*/  SEL R28, R83, R30, P0 ;  /* 0x0000001e531c7207 */ /* 0x000fe20000000000 */
[----:B------:R2:W-:Y:S01]  /*90d0*/  STSM.16.M88.4 [R90], R12 ;  /* 0x0000000c5a007844 */ /* 0x0005e20000000200 */
[----:B------:R-:W-:-:S03]  /*90e0*/  SEL R30, R30, R83, P0 ;  /* 0x000000531e1e7207 */ /* 0x000fc60000000000 */
[----:B------:R1:W-:Y:S01]  /*90f0*/  STSM.16.M88.4 [R88], R24 ;  /* 0x0000001858007844 */ /* 0x0003e20000000200 */
[----:B---3--:R-:W-:Y:S02]  /*9100*/  SEL R4, R87, R38, P0 ;  /* 0x0000002657047207 */ /* 0x008fe40000000000 */
[----:B------:R-:W-:Y:S01]  /*9110*/  SEL R6, R38, R87, P0 ;  /* 0x0000005726067207 */ /* 0x000fe20000000000 */
[----:B------:R-:W-:Y:S01]  /*9120*/  STSM.16.M88.4 [R86], R28 ;  /* 0x0000001c56007844 */ /* 0x000fe20000000200 */
[----:B------:R-:W-:Y:S02]  /*9130*/  SEL R5, R119, R76, P0 ;  /* 0x0000004c77057207 */ /* 0x000fe40000000000 */
[----:B------:R-:W-:Y:S01]  /*9140*/  SEL R7, R76, R119, P0 ;  /* 0x000000774c077207 */ /* 0x000fe20000000000 */
[----:B------:R3:W-:Y:S01]  /*9150*/  STSM.16.M88.4 [R47], R32 ;  /* 0x000000202f007844 */ /* 0x0007e20000000200 */
[----:B----4-:R-:W-:Y:S02]  /*9160*/  SEL R8, R89, R40, P0 ;  /* 0x0000002859087207 */ /* 0x010fe40000000000 */
[----:B------:R-:W-:Y:S01]  /*9170*/  SEL R10, R40, R89, P0 ;  /* 0x00000059280a7207 */ /* 0x000fe20000000000 */
[----:B------:R4:W-:Y:S01]  /*9180*/  STSM.16.M88.4 [R59], R4 ;  /* 0x000000043b007844 */ /* 0x0009e20000000200 */
[----:B------:R-:W-:-:S02]  /*9190*/  SEL R9, R121, R66, P0 ;  /* 0x0000004279097207 */ /* 0x000fc40000000000 */
[----:B------:R-:W-:Y:S02]  /*91a0*/  SEL R11, R66, R121, P0 ;  /* 0x00000079420b7207 */ /* 0x000fe40000000000 */
[----:B--2---:R-:W-:Y:S02]  /*91b0*/  SEL R12, R91, R42, P0 ;  /* 0x0000002a5b0c7207 */ /* 0x004fe40000000000 */
[----:B------:R-:W-:Y:S01]  /*91c0*/  SEL R14, R42, R91, P0 ;  /* 0x0000005b2a0e7207 */ /* 0x000fe20000000000 */
[----:B------:R2:W-:Y:S01]  /*91d0*/  STSM.16.M88.4 [R55], R8 ;  /* 0x0000000837007844 */ /* 0x0005e20000000200 */
[----:B------:R-:W-:Y:S02]  /*91e0*/  SEL R13, R123, R78, P0 ;  /* 0x0000004e7b0d7207 */ /* 0x000fe40000000000 */
[----:B------:R-:W-:Y:S02]  /*91f0*/  SEL R15, R78, R123, P0 ;  /* 0x0000007b4e0f7207 */ /* 0x000fe40000000000 */
[----:B-1----:R-:W-:-:S02]  /*9200*/  SEL R24, R93, R44, P0 ;  /* 0x0000002c5d187207 */ /* 0x002fc40000000000 */
[----:B------:R-:W-:Y:S01]  /*9210*/  SEL R26, R44, R93, P0 ;  /* 0x0000005d2c1a7207 */ /* 0x000fe20000000000 */
[----:B------:R-:W-:Y:S01]  /*9220*/  STSM.16.M88.4 [R51], R12 ;  /* 0x0000000c33007844 */ /* 0x000fe20000000200 */
[----:B------:R-:W-:Y:S02]  /*9230*/  SEL R25, R125, R68, P0 ;  /* 0x000000447d197207 */ /* 0x000fe40000000000 */
[----:B------:R-:W-:Y:S02]  /*9240*/  SEL R27, R68, R125, P0 ;  /* 0x0000007d441b7207 */ /* 0x000fe40000000000 */
[----:B------:R-:W-:Y:S02]  /*9250*/  SEL R44, R95, R46, P0 ;  /* 0x0000002e5f2c7207 */ /* 0x000fe40000000000 */
[----:B------:R-:W-:Y:S01]  /*9260*/  SEL R46, R46, R95, P0 ;  /* 0x0000005f2e2e7207 */ /* 0x000fe20000000000 */
[----:B------:R1:W-:Y:S01]  /*9270*/  STSM.16.M88.4 [R49], R24 ;  /* 0x0000001831007844 */ /* 0x0003e20000000200 */
[----:B---3--:R-:W-:-:S02]  /*9280*/  SEL R47, R80, R129, P0 ;  /* 0x00000081502f7207 */ /* 0x008fc40000000000 */
[----:B----4-:R-:W-:Y:S02]  /*9290*/  SEL R4, R97, R48, P0 ;  /* 0x0000003061047207 */ /* 0x010fe40000000000 */
[----:B------:R-:W-:Y:S01]  /*92a0*/  SEL R6, R48, R97, P0 ;  /* 0x0000006130067207 */ /* 0x000fe20000000000 */
[----:B------:R-:W-:Y:S01]  /*92b0*/  STSM.16.M88.4 [R41], R44 ;  /* 0x0000002c29007844 */ /* 0x000fe20000000200 */
[----:B------:R-:W-:Y:S02]  /*92c0*/  SEL R5, R131, R70, P0 ;  /* 0x0000004683057207 */ /* 0x000fe40000000000 */
[----:B------:R-:W-:Y:S02]  /*92d0*/  SEL R7, R70, R131, P0 ;  /* 0x0000008346077207 */ /* 0x000fe40000000000 */
[----:B--2---:R-:W-:Y:S02]  /*92e0*/  SEL R8, R99, R52, P0 ;  /* 0x0000003463087207 */ /* 0x004fe40000000000 */
[----:B------:R-:W-:Y:S01]  /*92f0*/  SEL R10, R52, R99, P0 ;  /* 0x00000063340a7207 */ /* 0x000fe20000000000 */
[----:B------:R2:W-:Y:S01]  /*9300*/  STSM.16.M88.4 [R39], R4 ;  /* 0x0000000427007844 */ /* 0x0005e20000000200 */
[----:B------:R-:W-:-:S02]  /*9310*/  SEL R9, R133, R82, P0 ;  /* 0x0000005285097207 */ /* 0x000fc40000000000 */
[----:B------:R-:W-:Y:S02]  /*9320*/  SEL R11, R82, R133, P0 ;  /* 0x00000085520b7207 */ /* 0x000fe40000000000 */
[----:B------:R-:W-:Y:S02]  /*9330*/  SEL R48, R101, R50, P0 ;  /* 0x0000003265307207 */ /* 0x000fe40000000000 */
[----:B------:R-:W-:Y:S01]  /*9340*/  SEL R50, R50, R101, P0 ;  /* 0x0000006532327207 */ /* 0x000fe20000000000 */
[----:B------:R-:W-:Y:S01]  /*9350*/  STSM.16.M88.4 [R20], R8 ;  /* 0x0000000814007844 */ /* 0x000fe20000000200 */
[----:B-1----:R-:W-:Y:S02]  /*9360*/  SEL R49, R127, R72, P0 ;  /* 0x000000487f317207 */ /* 0x002fe40000000000 */
[----:B------:R-:W-:Y:S02]  /*9370*/  SEL R51, R72, R127, P0 ;  /* 0x0000007f48337207 */ /* 0x000fe40000000000 */
[----:B0-----:R-:W-:-:S02]  /*9380*/  SEL R12, R103, R56, P0 ;  /* 0x00000038670c7207 */ /* 0x001fc40000000000 */
[----:B------:R-:W-:Y:S01]  /*9390*/  SEL R14, R56, R103, P0 ;  /* 0x00000067380e7207 */ /* 0x000fe20000000000 */
[----:B------:R-:W-:Y:S01]  /*93a0*/  STSM.16.M88.4 [R21], R48 ;  /* 0x0000003015007844 */ /* 0x000fe20000000200 */
[----:B------:R-:W-:Y:S01]  /*93b0*/  SEL R13, R135, R84, P0 ;  /* 0x00000054870d7207 */ /* 0x000fe20000000000 */
[----:B--2---:R-:W-:Y:S01]  /*93c0*/  IMAD.U32 R5, RZ, RZ, UR10 ;  /* 0x0000000aff057e24 */ /* 0x004fe2000f8e00ff */
[----:B------:R-:W-:Y:S01]  /*93d0*/  SEL R15, R84, R135, P0 ;  /* 0x00000087540f7207 */ /* 0x000fe20000000000 */
[----:B------:R-:W-:Y:S01]  /*93e0*/  ULDC.64 UR10, c[0x0][0xc08] ;  /* 0x00030200000a7ab9 */ /* 0x000fe20000000a00 */
[----:B------:R-:W-:Y:S01]  /*93f0*/  SEL R52, R105, R54, P0 ;  /* 0x0000003669347207 */ /* 0x000fe20000000000 */
[----:B------:R-:W-:Y:S01]  /*9400*/  IMAD.U32 R4, RZ, RZ, UR4 ;  /* 0x00000004ff047e24 */ /* 0x000fe2000f8e00ff */
[----:B------:R-:W-:Y:S01]  /*9410*/  SEL R53, R137, R74, P0 ;  /* 0x0000004a89357207 */ /* 0x000fe20000000000 */
[----:B------:R0:W-:Y:S01]  /*9420*/  STSM.16.M88.4 [R36], R12 ;  /* 0x0000000c24007844 */ /* 0x0001e20000000200 */
[----:B------:R-:W-:-:S02]  /*9430*/  SEL R55, R74, R137, P0 ;  /* 0x000000894a377207 */ /* 0x000fc40000000000 */
[----:B------:R-:W-:Y:S01]  /*9440*/  SEL R54, R54, R105, P0 ;  /* 0x0000006936367207 */ /* 0x000fe20000000000 */
[----:B------:R-:W-:-:S04]  /*9450*/  UISETP.NE.U32.AND UP1, UPT, UR10, URZ, UPT ;  /* 0x0000003f0a00728c */ /* 0x000fc8000bf25070 */
[----:B------:R1:W-:Y:S01]  /*9460*/  STSM.16.M88.4 [R37], R52 ;  /* 0x0000003425007844 */ /* 0x0003e20000000200 */
[----:B------:R-:W-:Y:S01]  /*9470*/  BAR.SYNC.DEFER_BLOCKING 0x1, 0x100 ;  /* 0x0044000000007b1d */ /* 0x000fe20000010000 */
[----:B------:R-:W-:-:S06]  /*9480*/  UISETP.NE.AND.EX UP1, UPT, UR11, URZ, UPT, UP1 ;  /* 0x0000003f0b00728c */ /* 0x000fcc000bf25310 */
[----:B------:R-:W-:-:S05]  /*9490*/  PLOP3.LUT P0, PT, PT, PT, UP1, 0x80, 0x0 ;  /* 0x000000000000781c */ /* 0x000fca0003f0f018 */
[----:B------:R-:W-:-:S04]  /*94a0*/  @UP1 UIADD3 UR10, UP2, UR12, UR10, URZ ;  /* 0x0000000a0c0a1290 */ /* 0x000fc8000ff5e03f */
[----:B------:R-:W-:Y:S01]  /*94b0*/  @UP1 UIADD3.X UR11, UR13, UR11, URZ, UP2, !UPT ;  /* 0x0000000b0d0b1290 */ /* 0x000fe200097fe43f */
[----:B------:R-:W-:Y:S01]  /*94c0*/  ULDC UR12, c[0x0][0xa88] ;  /* 0x0002a200000c7ab9 */ /* 0x000fe20000000800 */
[----:B0-----:R-:W-:Y:S02]  /*94d0*/  IMAD.U32 R12, RZ, RZ, UR10 ;  /* 0x0000000aff0c7e24 */ /* 0x001fe4000f8e00ff */
[----:B------:R-:W-:Y:S01]  /*94e0*/  IMAD.U32 R10, RZ, RZ, UR12 ;  /* 0x0000000cff0a7e24 */ /* 0x000fe2000f8e00ff */
[----:B------:R-:W2:Y:S01]  /*94f0*/  @P2 LDG.E R6, desc[UR50][R4.64] ;  /* 0x0000003204062981 */ /* 0x000ea2000c1e1900 */
[----:B------:R-:W-:Y:S01]  /*9500*/  IMAD.U32 R13, RZ, RZ, UR11 ;  /* 0x0000000bff0d7e24 */ /* 0x000fe2000f8e00ff */
[----:B------:R-:W-:Y:S01]  /*9510*/  ISETP.NE.AND P1, PT, R77, 0x1, PT ;  /* 0x000000014d00780c */ /* 0x000fe20003f25270 */
[----:B------:R-:W-:-:S03]  /*9520*/  UMOV UR4, URZ ;  /* 0x0000003f00047c82 */ /* 0x000fc60008000000 */
[----:B------:R1:W5:Y:S09]  /*9530*/  @P0 LDG.E R10, desc[UR50][R12.64] ;  /* 0x000000320c0a0981 */ /* 0x000372000c1e1900 */
[----:B------:R-:W0:Y:S08]  /*9540*/  @P1 LDC R7, c[0x0][0xbec] ;  /* 0x0002fb00ff071b82 */ /* 0x000e300000000800 */
[----:B------:R-:W3:Y:S01]  /*9550*/  @P1 LDC R9, c[0x0][0xbf0] ;  /* 0x0002fc00ff091b82 */ /* 0x000ee20000000800 */
[----:B--2---:R-:W-:Y:S01]  /*9560*/  @P2 R2UR UR4, R6 ;  /* 0x00000000060422ca */ /* 0x004fe200000e0000 */
[----:B01-3--:R-:W-:-:S14]  /*9570*/  @P0 BRA `(.L_x_248) ;  /* 0x0000000000100947 */ /* 0x00bfdc0003800000 */
[----:B------:R-:W-:Y:S05]  /*9580*/  @!P2 BRA `(.L_x_248) ;  /* 0x00000000000ca947 */ /* 0x000fea0003800000 */
[----:B------:R-:W2:Y:S04]  /*9590*/  LDG.E R11, desc[UR50][R4.64] ;  /* 0x00000032040b7981 */ /* 0x000ea8000c1e1900 */
[----:B-----5:R-:W2:Y:S02]  /*95a0*/  LDG.E R10, desc[UR50][R4.64+0x4] ;  /* 0x00000432040a7981 */ /* 0x020ea4000c1e1900 */
[----:B--2---:R-:W-:-:S07]  /*95b0*/  IMAD.IADD R10, R10, 0x1, -R11 ;  /* 0x000000010a0a7824 */ /* 0x004fce00078e0a0b */
.L_x_248:
[----:B------:R-:W-:Y:S01]  /*95c0*/  IMAD.U32 R12, RZ, RZ, UR40 ;  /* 0x00000028ff0c7e24 */ /* 0x000fe2000f8e00ff */
[----:B------:R-:W-:Y:S01]  /*95d0*/  USHF.R.S32.HI UR15, URZ, 0x1f, UR41 ;  /* 0x0000001f3f0f7899 */ /* 0x000fe20008011429 */
[----:B------:R-:W-:Y:S01]  /*95e0*/  IMAD.MOV.U32 R5, RZ, RZ, 0x2 ;  /* 0x00000002ff057424 */ /* 0x000fe200078e00ff */
[----:B------:R-:W-:Y:S01]  /*95f0*/  ULDC.64 UR16, c[0x0][0xb90] ;  /* 0x0002e40000107ab9 */ /* 0x000fe20000000a00 */
[----:B------:R-:W-:Y:S01]  /*9600*/  IMAD R12, R12, 0x80, R219 ;  /* 0x000000800c0c7824 */ /* 0x000fe200078e02db */
[----:B------:R-:W-:Y:S01]  /*9610*/  USHF.R.S32.HI UR11, URZ, 0x1f, UR4 ;  /* 0x0000001f3f0b7899 */ /* 0x000fe20008011404 */
[----:B------:R-:W-:Y:S01]  /*9620*/  IMAD.U32 R26, RZ, RZ, UR40 ;  /* 0x00000028ff1a7e24 */ /* 0x000fe2000f8e00ff */
[----:B------:R-:W-:Y:S01]  /*9630*/  UIMAD UR14, UR15, UR16, URZ ;  /* 0x000000100f0e72a4 */ /* 0x000fe2000f8e023f */
[----:B------:R-:W-:Y:S01]  /*9640*/  @P1 IMAD.HI.U32 R4, R12, R7, RZ ;  /* 0x000000070c041227 */ /* 0x000fe200078e00ff */
[----:B------:R-:W-:Y:S01]  /*9650*/  UMOV UR10, UR4 ;  /* 0x00000004000a7c82 */ /* 0x000fe20008000000 */
[----:B------:R-:W-:Y:S01]  /*9660*/  USEL UR39, UR39, URZ, !UP0 ;  /* 0x0000003f27277287 */ /* 0x000fe2000c000000 */
[----:B------:R-:W0:Y:S01]  /*9670*/  @P1 LDC R79, c[0x0][0xbf0] ;  /* 0x0002fc00ff4f1b82 */ /* 0x000e220000000800 */
[----:B------:R-:W-:Y:S01]  /*9680*/  UIMAD.WIDE.U32 UR12, UR41, UR16, UR10 ;  /* 0x00000010290c72a5 */ /* 0x000fe2000f8e000a */
[----:B------:R-:W-:Y:S01]  /*9690*/  IMAD.MOV.U32 R6, RZ, RZ, R12 ;  /* 0x000000ffff067224 */ /* 0x000fe200078e000c */
[----:B------:R-:W-:Y:S01]  /*96a0*/  UIMAD UR14, UR41, UR17, UR14 ;  /* 0x00000011290e72a4 */ /* 0x000fe2000f8e020e */
[----:B------:R-:W-:Y:S01]  /*96b0*/  @P1 SHF.R.U32.HI R6, RZ, R9, R4 ;  /* 0x00000009ff061219 */ /* 0x000fe20000011604 */
[----:B------:R-:W-:Y:S01]  /*96c0*/  USEL UR38, UR38, URZ, !UP0 ;  /* 0x0000003f26267287 */ /* 0x000fe2000c000000 */
[----:B------:R-:W-:Y:S01]  /*96d0*/  IMAD R4, R22, 0x40, R2 ;  /* 0x0000004016047824 */ /* 0x000fe200078e0202 */
[----:B------:R-:W-:Y:S01]  /*96e0*/  ULDC.64 UR16, c[0x0][0xb98] ;  /* 0x0002e60000107ab9 */ /* 0x000fe20000000a00 */
[----:B------:R-:W-:Y:S01]  /*96f0*/  UIADD3 UR13, UR13, UR14, URZ ;  /* 0x0000000e0d0d7290 */ /* 0x000fe2000fffe03f */
[--C-:B------:R-:W-:Y:S01]  /*9700*/  IMAD.MOV R8, RZ, RZ, -R6.reuse ;  /* 0x000000ffff087224 */ /* 0x100fe200078e0a06 */
[----:B------:R-:W-:Y:S01]  /*9710*/  UIMAD UR10, UR39, UR16, URZ ;  /* 0x00000010270a72a4 */ /* 0x000fe2000f8e023f */
[----:B------:R-:W-:Y:S01]  /*9720*/  IMAD.WIDE R4, R4, R5, UR8 ;  /* 0x0000000804047e25 */ /* 0x000fe2000f8e0205 */
[----:B------:R-:W-:Y:S01]  /*9730*/  UIMAD.WIDE.U32 UR12, UR38, UR16, UR12 ;  /* 0x00000010260c72a5 */ /* 0x000fe2000f8e000c */
[----:B------:R-:W-:Y:S01]  /*9740*/  SHF.R.S32.HI R7, RZ, 0x1f, R6 ;  /* 0x0000001fff077819 */ /* 0x000fe20000011406 */
[----:B------:R-:W-:Y:S01]  /*9750*/  UIMAD UR10, UR38, UR17, UR10 ;  /* 0x00000011260a72a4 */ /* 0x000fe2000f8e020a */
[----:B------:R-:W-:Y:S01]  /*9760*/  IMAD R9, R77, R8, R12 ;  /* 0x000000084d097224 */ /* 0x000fe200078e020c */
[----:B------:R-:W-:Y:S01]  /*9770*/  IADD3 R14, P5, R4, 0x1000, RZ ;  /* 0x00001000040e7810 */ /* 0x000fe20007fbe0ff */
[----:B------:R-:W-:Y:S01]  /*9780*/  ULDC.64 UR8, c[0x0][0xb88] ;  /* 0x0002e20000087ab9 */ /* 0x000fe20000000a00 */
[----:B------:R-:W-:Y:S01]  /*9790*/  IADD3 R6, P0, R6, UR12, RZ ;  /* 0x0000000c06067c10 */ /* 0x000fe2000ff1e0ff */
[----:B------:R-:W-:Y:S01]  /*97a0*/  IMAD R26, R26, 0x80, R217 ;  /* 0x000000801a1a7824 */ /* 0x000fe200078e02d9 */
[----:B------:R-:W-:Y:S01]  /*97b0*/  LOP3.LUT R11, R14, 0x380, RZ, 0xc0, !PT ;  /* 0x000003800e0b7812 */ /* 0x000fe200078ec0ff */
[----:B------:R-:W-:Y:S01]  /*97c0*/  IMAD.U32 R8, RZ, RZ, UR10 ;  /* 0x0000000aff087e24 */ /* 0x000fe2000f8e00ff */
[----:B------:R-:W-:Y:S01]  /*97d0*/  IADD3 R29, P2, R4, 0x5000, RZ ;  /* 0x00005000041d7810 */ /* 0x000fe20007f5e0ff */
[----:B-----5:R-:W-:Y:S01]  /*97e0*/  IMAD R83, R10, R77, RZ ;  /* 0x0000004d0a537224 */ /* 0x020fe200078e02ff */
[----:B------:R-:W-:-:S02]  /*97f0*/  SHF.R.U64 R11, R11, 0x3, RZ ;  /* 0x000000030b0b7819 */ /* 0x000fc400000012ff */
[----:B------:R-:W-:Y:S01]  /*9800*/  IADD3.X R7, R7, UR13, R8, P0, !PT ;  /* 0x0000000d07077c10 */ /* 0x000fe200087fe408 */
[----:B------:R-:W-:Y:S01]  /*9810*/  ULDC.64 UR12, c[0x0][0xaa0] ;  /* 0x0002a800000c7ab9 */ /* 0x000fe20000000a00 */
[----:B------:R-:W-:Y:S02]  /*9820*/  SHF.R.S32.HI R8, RZ, 0x1f, R9 ;  /* 0x0000001fff087819 */ /* 0x000fe40000011409 */
[----:B------:R-:W-:Y:S01]  /*9830*/  IADD3 R25, P0, R4, 0x3000, RZ ;  /* 0x0000300004197810 */ /* 0x000fe20007f1e0ff */
[----:B------:R-:W-:Y:S01]  /*9840*/  IMAD.WIDE.U32 R6, R9, UR8, R6 ;  /* 0x0000000809067c25 */ /* 0x000fe2000f8e0006 */
[----:B------:R-:W-:Y:S02]  /*9850*/  LOP3.LUT R28, R29, 0x380, RZ, 0xc0, !PT ;  /* 0x000003801d1c7812 */ /* 0x000fe400078ec0ff */
[----:B------:R-:W-:Y:S01]  /*9860*/  LOP3.LUT R24, R25, 0x380, RZ, 0xc0, !PT ;  /* 0x0000038019187812 */ /* 0x000fe200078ec0ff */
[----:B------:R-:W-:Y:S01]  /*9870*/  IMAD R20, R8, UR8, RZ ;  /* 0x0000000808147c24 */ /* 0x000fe2000f8e02ff */
[----:B------:R-:W-:-:S02]  /*9880*/  LOP3.LUT R8, R11, R14, RZ, 0x3c, !PT ;  /* 0x0000000e0b087212 */ /* 0x000fc400078e3cff */
[----:B------:R-:W-:Y:S01]  /*9890*/  SHF.R.U64 R24, R24, 0x3, RZ ;  /* 0x0000000318187819 */ /* 0x000fe200000012ff */
[----:B------:R-:W-:Y:S01]  /*98a0*/  IMAD R11, R9, UR9, R20 ;  /* 0x00000009090b7c24 */ /* 0x000fe2000f8e0214 */
[----:B------:R-:W-:Y:S01]  /*98b0*/  ULDC.64 UR8, c[0x0][0xb50] ;  /* 0x0002d40000087ab9 */ /* 0x000fe20000000a00 */
[----:B------:R-:W-:Y:S01]  /*98c0*/  SHF.R.U64 R28, R28, 0x3, RZ ;  /* 0x000000031c1c7819 */ /* 0x000fe200000012ff */
[----:B------:R-:W-:Y:S01]  /*98d0*/  IMAD.X R9, RZ, RZ, R5, P5 ;  /* 0x000000ffff097224 */ /* 0x000fe200028e0605 */
[----:B------:R-:W-:Y:S01]  /*98e0*/  LEA R14, P6, R6, UR8, 0x2 ;  /* 0x00000008060e7c11 */ /* 0x000fe2000f8c10ff */
[----:B------:R-:W-:Y:S01]  /*98f0*/  IMAD.IADD R7, R7, 0x1, R11 ;  /* 0x0000000107077824 */ /* 0x000fe200078e020b */
[----:B------:R-:W-:Y:S01]  /*9900*/  LOP3.LUT R24, R24, R25, RZ, 0x3c, !PT ;  /* 0x0000001918187212 */ /* 0x000fe200078e3cff */
[----:B------:R-:W-:Y:S01]  /*9910*/  IMAD.X R25, RZ, RZ, R5, P0 ;  /* 0x000000ffff197224 */ /* 0x000fe200000e0605 */
[----:B------:R-:W-:Y:S01]  /*9920*/  IADD3 R57, P0, R4, 0x9000, RZ ;  /* 0x0000900004397810 */ /* 0x000fe20007f1e0ff */
[----:B------:R-:W-:Y:S01]  /*9930*/  SHFL.IDX PT, R20, R14, RZ, 0x1c1f ;  /* 0x001c1fff0e147589 */ /* 0x000fe200000e0000 */
[----:B------:R-:W-:Y:S01]  /*9940*/  LEA.HI.X R15, R6, UR9, R7, 0x2, P6 ;  /* 0x00000009060f7c11 */ /* 0x000fe2000b0f1407 */
[----:B------:R-:W-:Y:S01]  /*9950*/  VIADD R6, R26, 0x8 ;  /* 0x000000081a067836 */ /* 0x000fe20000000000 */
[----:B------:R-:W-:Y:S01]  /*9960*/  LOP3.LUT R28, R28, R29, RZ, 0x3c, !PT ;  /* 0x0000001d1c1c7212 */ /* 0x000fe200078e3cff */
[----:B------:R-:W-:Y:S01]  /*9970*/  IMAD.X R29, RZ, RZ, R5, P2 ;  /* 0x000000ffff1d7224 */ /* 0x000fe200010e0605 */
[----:B------:R-:W-:Y:S01]  /*9980*/  LOP3.LUT R56, R57, 0x380, RZ, 0xc0, !PT ;  /* 0x0000038039387812 */ /* 0x000fe200078ec0ff */
[----:B------:R-:W1:Y:S01]  /*9990*/  SHFL.IDX PT, R21, R15, RZ, 0x1c1f ;  /* 0x001c1fff0f157589 */ /* 0x000e6200000e0000 */
[----:B------:R-:W-:-:S02]  /*99a0*/  IADD3 R41, P2, R4, 0xb000, RZ ;  /* 0x0000b00004297810 */ /* 0x000fc40007f5e0ff */
[----:B------:R-:W-:Y:S01]  /*99b0*/  SHF.R.U64 R56, R56, 0x3, RZ ;  /* 0x0000000338387819 */ /* 0x000fe200000012ff */
[----:B------:R-:W-:Y:S01]  /*99c0*/  SHFL.IDX PT, R42, R14, 0x1, 0x1c1f ;  /* 0x003c1f000e2a7f89 */ /* 0x000fe200000e0000 */
[----:B------:R-:W-:Y:S02]  /*99d0*/  LOP3.LUT R40, R41, 0x380, RZ, 0xc0, !PT ;  /* 0x0000038029287812 */ /* 0x000fe400078ec0ff */
[----:B------:R-:W-:Y:S01]  /*99e0*/  LOP3.LUT R56, R56, R57, RZ, 0x3c, !PT ;  /* 0x0000003938387212 */ /* 0x000fe200078e3cff */
[--C-:B------:R-:W-:Y:S01]  /*99f0*/  IMAD.X R57, RZ, RZ, R5.reuse, P0 ;  /* 0x000000ffff397224 */ /* 0x100fe200000e0605 */
[----:B------:R-:W-:Y:S01]  /*9a00*/  SHF.R.U64 R40, R40, 0x3, RZ ;  /* 0x0000000328287819 */ /* 0x000fe200000012ff */
[----:B------:R-:W2:Y:S01]  /*9a10*/  SHFL.IDX PT, R43, R15, 0x1, 0x1c1f ;  /* 0x003c1f000f2b7f89 */ /* 0x000ea200000e0000 */
[----:B------:R-:W-:Y:S02]  /*9a20*/  LOP3.LUT P0, RZ, R23, 0x3, RZ, 0xc0, !PT ;  /* 0x0000000317ff7812 */ /* 0x000fe4000780c0ff */
[----:B------:R-:W-:Y:S01]  /*9a30*/  LOP3.LUT R40, R40, R41, RZ, 0x3c, !PT ;  /* 0x0000002928287212 */ /* 0x000fe200078e3cff */
[----:B------:R-:W-:Y:S01]  /*9a40*/  IMAD.X R41, RZ, RZ, R5, P2 ;  /* 0x000000ffff297224 */ /* 0x000fe200010e0605 */
[----:B------:R-:W-:-:S02]  /*9a50*/  ISETP.GE.OR P2, PT, R26, R83, P0 ;  /* 0x000000531a00720c */ /* 0x000fc40000746670 */
[C---:B------:R-:W-:Y:S02]  /*9a60*/  IADD3 R13, P4, R4.reuse, 0x2000, RZ ;  /* 0x00002000040d7810 */ /* 0x040fe40007f9e0ff */
[----:B------:R-:W-:Y:S02]  /*9a70*/  IADD3 R53, P3, R4, 0x4000, RZ ;  /* 0x0000400004357810 */ /* 0x000fe40007f7e0ff */
[----:B------:R-:W-:Y:S02]  /*9a80*/  LOP3.LUT R12, R13, 0x380, RZ, 0xc0, !PT ;  /* 0x000003800d0c7812 */ /* 0x000fe400078ec0ff */
[----:B------:R-:W-:Y:S02]  /*9a90*/  LOP3.LUT R52, R53, 0x380, RZ, 0xc0, !PT ;  /* 0x0000038035347812 */ /* 0x000fe400078ec0ff */
[----:B------:R-:W-:Y:S02]  /*9aa0*/  SHF.R.U64 R12, R12, 0x3, RZ ;  /* 0x000000030c0c7819 */ /* 0x000fe400000012ff */
[----:B------:R-:W-:Y:S01]  /*9ab0*/  ISETP.GE.OR P0, PT, R6, R83, P0 ;  /* 0x000000530600720c */ /* 0x000fe20000706670 */
[----:B-1----:R1:W-:Y:S01]  /*9ac0*/  @!P2 ST.E desc[UR50][R20.64], R3 ;  /* 0x000000031400a985 */ /* 0x0023e2000c101932 */
[----:B------:R-:W-:-:S02]  /*9ad0*/  SHF.R.U64 R52, R52, 0x3, RZ ;  /* 0x0000000334347819 */ /* 0x000fc400000012ff */
[----:B------:R-:W-:Y:S01]  /*9ae0*/  LOP3.LUT R12, R12, R13, RZ, 0x3c, !PT ;  /* 0x0000000d0c0c7212 */ /* 0x000fe200078e3cff */
[--C-:B------:R-:W-:Y:S01]  /*9af0*/  IMAD.X R13, RZ, RZ, R5.reuse, P4 ;  /* 0x000000ffff0d7224 */ /* 0x100fe200020e0605 */
[----:B------:R-:W-:Y:S01]  /*9b00*/  LOP3.LUT R52, R52, R53, RZ, 0x3c, !PT ;  /* 0x0000003534347212 */ /* 0x000fe200078e3cff */
[--C-:B------:R-:W-:Y:S01]  /*9b10*/  IMAD.X R53, RZ, RZ, R5.reuse, P3 ;  /* 0x000000ffff357224 */ /* 0x100fe200018e0605 */
[C---:B------:R-:W-:Y:S01]  /*9b20*/  IADD3 R33, P6, R4.reuse, 0x6000, RZ ;  /* 0x0000600004217810 */ /* 0x040fe20007fde0ff */
[----:B------:R-:W-:Y:S01]  /*9b30*/  UIMAD UR10, UR11, UR12, URZ ;  /* 0x0000000c0b0a72a4 */ /* 0x000fe2000f8e023f */
[C---:B------:R-:W-:Y:S02]  /*9b40*/  IADD3 R37, P5, R4.reuse, 0x7000, RZ ;  /* 0x0000700004257810 */ /* 0x040fe40007fbe0ff */
[C---:B------:R-:W-:Y:S01]  /*9b50*/  IADD3 R65, P4, R4.reuse, 0x8000, RZ ;  /* 0x0000800004417810 */ /* 0x040fe20007f9e0ff */
[----:B-1----:R-:W1:Y:S01]  /*9b60*/  @P1 LDC R21, c[0x0][0xbec] ;  /* 0x0002fb00ff151b82 */ /* 0x002e620000000800 */
[----:B------:R-:W-:Y:S01]  /*9b70*/  IADD3 R45, P3, R4, 0xa000, RZ ;  /* 0x0000a000042d7810 */ /* 0x000fe20007f7e0ff */
[----:B------:R-:W-:Y:S01]  /*9b80*/  UIMAD.WIDE.U32 UR8, UR4, UR12, URZ ;  /* 0x0000000c040872a5 */ /* 0x000fe2000f8e003f */
[----:B------:R-:W-:Y:S01]  /*9b90*/  LOP3.LUT R32, R33, 0x380, RZ, 0xc0, !PT ;  /* 0x0000038021207812 */ /* 0x000fe200078ec0ff */
[----:B------:R-:W-:Y:S01]  /*9ba0*/  UIMAD UR10, UR4, UR13, UR10 ;  /* 0x0000000d040a72a4 */ /* 0x000fe2000f8e020a */
[----:B------:R-:W-:Y:S01]  /*9bb0*/  LOP3.LUT R36, R37, 0x380, RZ, 0xc0, !PT ;  /* 0x0000038025247812 */ /* 0x000fe200078ec0ff */
[----:B--2---:R2:W-:Y:S01]  /*9bc0*/  @!P0 ST.E desc[UR50][R42.64], R0 ;  /* 0x000000002a008985 */ /* 0x0045e2000c101932 */
[----:B------:R-:W-:Y:S01]  /*9bd0*/  LOP3.LUT R64, R65, 0x380, RZ, 0xc0, !PT ;  /* 0x0000038041407812 */ /* 0x000fe200078ec0ff */
[----:B------:R-:W-:Y:S01]  /*9be0*/  ULDC.64 UR12, c[0x0][0xae8] ;  /* 0x0002ba00000c7ab9 */ /* 0x000fe20000000a00 */
[----:B------:R-:W-:Y:S01]  /*9bf0*/  LOP3.LUT R44, R45, 0x380, RZ, 0xc0, !PT ;  /* 0x000003802d2c7812 */ /* 0x000fe200078ec0ff */
[----:B------:R-:W-:Y:S01]  /*9c00*/  IMAD.U32 R3, RZ, RZ, UR40 ;  /* 0x00000028ff037e24 */ /* 0x000fe2000f8e00ff */
[----:B------:R-:W-:Y:S01]  /*9c10*/  SHF.R.U64 R32, R32, 0x3, RZ ;  /* 0x0000000320207819 */ /* 0x000fe200000012ff */
[----:B------:R-:W-:Y:S01]  /*9c20*/  UIADD3 UR9, UR9, UR10, URZ ;  /* 0x0000000a09097290 */ /* 0x000fe2000fffe03f */
[----:B------:R-:W-:Y:S01]  /*9c30*/  SHF.R.U64 R36, R36, 0x3, RZ ;  /* 0x0000000324247819 */ /* 0x000fe200000012ff */
[----:B------:R-:W-:Y:S01]  /*9c40*/  UIMAD UR4, UR15, UR12, URZ ;  /* 0x0000000c0f0472a4 */ /* 0x000fe2000f8e023f */
[----:B------:R-:W-:Y:S01]  /*9c50*/  SHF.R.U64 R64, R64, 0x3, RZ ;  /* 0x0000000340407819 */ /* 0x000fe200000012ff */
[----:B------:R-:W5:Y:S01]  /*9c60*/  LD.E.128 R12, desc[UR50][R12.64] ;  /* 0x000000320c0c7980 */ /* 0x000f62000c101d00 */
[----:B------:R-:W-:Y:S01]  /*9c70*/  SHF.R.U64 R44, R44, 0x3, RZ ;  /* 0x000000032c2c7819 */ /* 0x000fe200000012ff */
[----:B--2---:R-:W-:Y:S01]  /*9c80*/  IMAD R0, R19, 0x20, R22 ;  /* 0x0000002013007824 */ /* 0x004fe200078e0216 */
[----:B------:R-:W-:Y:S01]  /*9c90*/  LOP3.LUT R32, R32, R33, RZ, 0x3c, !PT ;  /* 0x0000002120207212 */ /* 0x000fe200078e3cff */
[--C-:B------:R-:W-:Y:S01]  /*9ca0*/  IMAD.X R33, RZ, RZ, R5.reuse, P6 ;  /* 0x000000ffff217224 */ /* 0x100fe200030e0605 */
[----:B------:R-:W-:Y:S01]  /*9cb0*/  LOP3.LUT R36, R36, R37, RZ, 0x3c, !PT ;  /* 0x0000002524247212 */ /* 0x000fe200078e3cff */
[----:B------:R-:W-:Y:S01]  /*9cc0*/  IMAD R78, R3, 0x80, R0 ;  /* 0x00000080034e7824 */ /* 0x000fe200078e0200 */
[----:B------:R-:W-:Y:S01]  /*9cd0*/  LOP3.LUT R64, R64, R65, RZ, 0x3c, !PT ;  /* 0x0000004140407212 */ /* 0x000fe200078e3cff */
[--C-:B------:R-:W-:Y:S01]  /*9ce0*/  IMAD.X R37, RZ, RZ, R5.reuse, P5 ;  /* 0x000000ffff257224 */ /* 0x100fe200028e0605 */
[----:B------:R-:W-:Y:S01]  /*9cf0*/  LOP3.LUT R44, R44, R45, RZ, 0x3c, !PT ;  /* 0x0000002d2c2c7212 */ /* 0x000fe200078e3cff */
[--C-:B------:R-:W-:Y:S01]  /*9d00*/  IMAD.X R65, RZ, RZ, R5.reuse, P4 ;  /* 0x000000ffff417224 */ /* 0x100fe200020e0605 */
[----:B------:R-:W-:Y:S01]  /*9d10*/  UIMAD UR4, UR41, UR13, UR4 ;  /* 0x0000000d290472a4 */ /* 0x000fe2000f8e0204 */
[C---:B------:R-:W-:Y:S01]  /*9d20*/  IADD3 R73, P6, R4.reuse, 0xc000, RZ ;  /* 0x0000c00004497810 */ /* 0x040fe20007fde0ff */
[----:B------:R-:W-:Y:S01]  /*9d30*/  UIMAD.WIDE.U32 UR8, UR41, UR12, UR8 ;  /* 0x0000000c290872a5 */ /* 0x000fe2000f8e0008 */
[C---:B------:R-:W-:Y:S01]  /*9d40*/  IADD3 R69, P5, R4.reuse, 0xd000, RZ ;  /* 0x0000d00004457810 */ /* 0x040fe20007fbe0ff */
[--C-:B------:R-:W-:Y:S01]  /*9d50*/  IMAD.X R45, RZ, RZ, R5.reuse, P3 ;  /* 0x000000ffff2d7224 */ /* 0x100fe200018e0605 */
[C---:B------:R-:W-:Y:S01]  /*9d60*/  IADD3 R61, P4, R4.reuse, 0xe000, RZ ;  /* 0x0000e000043d7810 */ /* 0x040fe20007f9e0ff */
[----:B------:R-:W-:Y:S01]  /*9d70*/  ULDC.64 UR10, c[0x0][0xaf0] ;  /* 0x0002bc00000a7ab9 */ /* 0x000fe20000000a00 */
[----:B------:R-:W-:Y:S01]  /*9d80*/  IADD3 R7, P3, R4, 0xf000, RZ ;  /* 0x0000f00004077810 */ /* 0x000fe20007f7e0ff */
[----:B-1----:R-:W-:Y:S01]  /*9d90*/  @P1 IMAD.HI.U32 R0, R78, R21, RZ ;  /* 0x000000154e001227 */ /* 0x002fe200078e00ff */
[----:B------:R-:W-:Y:S01]  /*9da0*/  UIADD3 UR9, UR9, UR4, URZ ;  /* 0x0000000409097290 */ /* 0x000fe2000fffe03f */
[----:B------:R-:W-:Y:S01]  /*9db0*/  LOP3.LUT R72, R73, 0x380, RZ, 0xc0, !PT ;  /* 0x0000038049487812 */ /* 0x000fe200078ec0ff */
[----:B------:R-:W-:Y:S01]  /*9dc0*/  UIMAD UR4, UR39, UR10, URZ ;  /* 0x0000000a270472a4 */ /* 0x000fe2000f8e023f */
[----:B------:R-:W-:Y:S01]  /*9dd0*/  LOP3.LUT R68, R69, 0x380, RZ, 0xc0, !PT ;  /* 0x0000038045447812 */ /* 0x000fe200078ec0ff */
[----:B------:R-:W-:Y:S01]  /*9de0*/  IMAD.MOV.U32 R3, RZ, RZ, R78 ;  /* 0x000000ffff037224 */ /* 0x000fe200078e004e */
[----:B------:R-:W-:Y:S01]  /*9df0*/  LOP3.LUT R60, R61, 0x380, RZ, 0xc0, !PT ;  /* 0x000003803d3c7812 */ /* 0x000fe200078ec0ff */
[----:B------:R-:W-:Y:S01]  /*9e00*/  IMAD.X R49, RZ, RZ, R5, P3 ;  /* 0x000000ffff317224 */ /* 0x000fe200018e0605 */
[----:B------:R-:W-:Y:S01]  /*9e10*/  LOP3.LUT R11, R4, 0x380, RZ, 0xc0, !PT ;  /* 0x00000380040b7812 */ /* 0x000fe200078ec0ff */
[----:B------:R-:W5:Y:S01]  /*9e20*/  LD.E.128 R24, desc[UR50][R24.64] ;  /* 0x0000003218187980 */ /* 0x000f62000c101d00 */
[----:B------:R-:W-:Y:S01]  /*9e30*/  LOP3.LUT R6, R7, 0x380, RZ, 0xc0, !PT ;  /* 0x0000038007067812 */ /* 0x000fe200078ec0ff */
[----:B------:R-:W-:Y:S01]  /*9e40*/  UIMAD.WIDE.U32 UR8, UR38, UR10, UR8 ;  /* 0x0000000a260872a5 */ /* 0x000fe2000f8e0008 */
[----:B0-----:R-:W-:Y:S01]  /*9e50*/  @P1 SHF.R.U32.HI R3, RZ, R79, R0 ;  /* 0x0000004fff031219 */ /* 0x001fe20000011600 */
[----:B------:R-:W-:Y:S01]  /*9e60*/  UIMAD UR4, UR38, UR11, UR4 ;  /* 0x0000000b260472a4 */ /* 0x000fe2000f8e0204 */
[----:B------:R-:W-:Y:S01]  /*9e70*/  SHF.R.U64 R72, R72, 0x3, RZ ;  /* 0x0000000348487819 */ /* 0x000fe200000012ff */
[----:B------:R-:W5:Y:S01]  /*9e80*/  LD.E.128 R52, desc[UR50][R52.64] ;  /* 0x0000003234347980 */ /* 0x000f62000c101d00 */
[----:B------:R-:W-:-:S02]  /*9e90*/  SHF.R.U64 R68, R68, 0x3, RZ ;  /* 0x0000000344447819 */ /* 0x000fc400000012ff */
[----:B------:R-:W-:Y:S01]  /*9ea0*/  SHF.R.U64 R60, R60, 0x3, RZ ;  /* 0x000000033c3c7819 */ /* 0x000fe200000012ff */
[----:B------:R-:W5:Y:S01]  /*9eb0*/  LD.E.128 R28, desc[UR50][R28.64] ;  /* 0x000000321c1c7980 */ /* 0x000f62000c101d00 */
[----:B------:R-:W-:Y:S02]  /*9ec0*/  SHF.R.U64 R11, R11, 0x3, RZ ;  /* 0x000000030b0b7819 */ /* 0x000fe400000012ff */
[----:B------:R-:W-:Y:S01]  /*9ed0*/  SHF.R.U64 R6, R6, 0x3, RZ ;  /* 0x0000000306067819 */ /* 0x000fe200000012ff */
[----:B------:R-:W-:Y:S01]  /*9ee0*/  UIADD3 UR4, UR9, UR4, URZ ;  /* 0x0000000409047290 */ /* 0x000fe2000fffe03f */
[--C-:B------:R-:W-:Y:S01]  /*9ef0*/  SHF.R.S32.HI R0, RZ, 0x1f, R3.reuse ;  /* 0x0000001fff007819 */ /* 0x100fe20000011403 */
[----:B------:R-:W-:Y:S01]  /*9f00*/  IMAD.MOV R76, RZ, RZ, -R3 ;  /* 0x000000ffff4c7224 */ /* 0x000fe200078e0a03 */
[----:B------:R-:W-:Y:S01]  /*9f10*/  LOP3.LUT R72, R72, R73, RZ, 0x3c, !PT ;  /* 0x0000004948487212 */ /* 0x000fe200078e3cff */
[--C-:B------:R-:W-:Y:S01]  /*9f20*/  IMAD.X R73, RZ, RZ, R5.reuse, P6 ;  /* 0x000000ffff497224 */ /* 0x100fe200030e0605 */
[----:B------:R-:W-:Y:S01]  /*9f30*/  LOP3.LUT R68, R68, R69, RZ, 0x3c, !PT ;  /* 0x0000004544447212 */ /* 0x000fe200078e3cff */
[--C-:B------:R-:W-:Y:S01]  /*9f40*/  IMAD.X R69, RZ, RZ, R5.reuse, P5 ;  /* 0x000000ffff457224 */ /* 0x100fe200028e0605 */
[----:B------:R-:W-:Y:S01]  /*9f50*/  LOP3.LUT R60, R60, R61, RZ, 0x3c, !PT ;  /* 0x0000003d3c3c7212 */ /* 0x000fe200078e3cff */
[----:B------:R-:W-:Y:S01]  /*9f60*/  IMAD.X R61, RZ, RZ, R5, P4 ;  /* 0x000000ffff3d7224 */ /* 0x000fe200020e0605 */
[----:B------:R-:W-:Y:S01]  /*9f70*/  LOP3.LUT R4, R11, R4, RZ, 0x3c, !PT ;  /* 0x000000040b047212 */ /* 0x000fe200078e3cff */
[----:B------:R-:W-:Y:S01]  /*9f80*/  IMAD.U32 R20, RZ, RZ, UR8 ;  /* 0x00000008ff147e24 */ /* 0x000fe2000f8e00ff */
[----:B------:R-:W-:Y:S01]  /*9f90*/  LOP3.LUT R48, R6, R7, RZ, 0x3c, !PT ;  /* 0x0000000706307212 */ /* 0x000fe200078e3cff */
[----:B------:R-:W-:Y:S01]  /*9fa0*/  IMAD.U32 R21, RZ, RZ, UR9 ;  /* 0x00000009ff157e24 */ /* 0x000fe2000f8e00ff */
[----:B------:R-:W-:Y:S01]  /*9fb0*/  ULDC.64 UR8, c[0x0][0xae0] ;  /* 0x0002b80000087ab9 */ /* 0x000fe20000000a00 */
[----:B------:R-:W-:Y:S01]  /*9fc0*/  IMAD R77, R77, R76, R78 ;  /* 0x0000004c4d4d7224 */ /* 0x000fe200078e024e */
[----:B------:R-:W5:Y:S01]  /*9fd0*/  LD.E.128 R4, desc[UR50][R4.64] ;  /* 0x0000003204047980 */ /* 0x000f62000c101d00 */
[----:B------:R-:W-:-:S02]  /*9fe0*/  IMAD R0, R0, UR8, RZ ;  /* 0x0000000800007c24 */ /* 0x000fc4000f8e02ff */
[----:B------:R-:W-:Y:S01]  /*9ff0*/  IMAD.U32 R21, RZ, RZ, UR4 ;  /* 0x00000004ff157e24 */ /* 0x000fe2000f8e00ff */
[----:B------:R-:W5:Y:S01]  /*a000*/  LD.E.128 R8, desc[UR50][R8.64] ;  /* 0x0000003208087980 */ /* 0x000f62000c101d00 */
[C---:B------:R-:W-:Y:S01]  /*a010*/  IMAD R79, R3.reuse, UR9, R0 ;  /* 0x00000009034f7c24 */ /* 0x040fe2000f8e0200 */
[----:B------:R-:W-:Y:S02]  /*a020*/  SHF.R.S32.HI R0, RZ, 0x1f, R77 ;  /* 0x0000001fff007819 */ /* 0x000fe4000001144d */
[----:B------:R-:W5:Y:S01]  /*a030*/  LD.E.128 R32, desc[UR50][R32.64] ;  /* 0x0000003220207980 */ /* 0x000f62000c101d00 */
[----:B------:R-:W-:Y:S01]  /*a040*/  IMAD.WIDE.U32 R20, R3, UR8, R20 ;  /* 0x0000000803147c25 */ /* 0x000fe2000f8e0014 */
[----:B------:R-:W-:Y:S02]  /*a050*/  ULDC.64 UR8, c[0x0][0xad8] ;  /* 0x0002b60000087ab9 */ /* 0x000fe40000000a00 */
[----:B------:R-:W5:Y:S04]  /*a060*/  LD.E.128 R36, desc[UR50][R36.64] ;  /* 0x0000003224247980 */ /* 0x000f68000c101d00 */
[----:B------:R-:W5:Y:S04]  /*a070*/  LD.E.128 R64, desc[UR50][R64.64] ;  /* 0x0000003240407980 */ /* 0x000f68000c101d00 */
[----:B------:R-:W5:Y:S04]  /*a080*/  LD.E.128 R56, desc[UR50][R56.64] ;  /* 0x0000003238387980 */ /* 0x000f68000c101d00 */
[----:B------:R-:W5:Y:S04]  /*a090*/  LD.E.128 R44, desc[UR50][R44.64] ;  /* 0x000000322c2c7980 */ /* 0x000f68000c101d00 */
[----:B------:R-:W5:Y:S04]  /*a0a0*/  LD.E.128 R40, desc[UR50][R40.64] ;  /* 0x0000003228287980 */ /* 0x000f68000c101d00 */
[----:B------:R-:W5:Y:S04]  /*a0b0*/  LD.E.128 R72, desc[UR50][R72.64] ;  /* 0x0000003248487980 */ /* 0x000f68000c101d00 */
[----:B------:R-:W5:Y:S04]  /*a0c0*/  LD.E.128 R68, desc[UR50][R68.64] ;  /* 0x0000003244447980 */ /* 0x000f68000c101d00 */
[----:B------:R-:W5:Y:S04]  /*a0d0*/  LD.E.128 R60, desc[UR50][R60.64] ;  /* 0x000000323c3c7980 */ /* 0x000f68000c101d00 */
[----:B------:R-:W5:Y:S01]  /*a0e0*/  LD.E.128 R48, desc[UR50][R48.64] ;  /* 0x0000003230307980 */ /* 0x000f62000c101d00 */
[----:B------:R-:W-:Y:S01]  /*a0f0*/  IMAD.U32 R81, RZ, RZ, UR40 ;  /* 0x00000028ff517e24 */ /* 0x000fe2000f8e00ff */
        /* <DEDUP_REMOVED lines=8> */
[----:B------:R-:W-:Y:S01]  /*a180*/  IMAD R84, R81, 0x80, R22 ;  /* 0x0000008051547824 */ /* 0x000fe200078e0216 */
[----:B------:R-:W-:Y:S01]  /*a190*/  UIADD3 UR7, UR7, 0x38820, URZ ;  /* 0x0003882007077890 */ /* 0x000fe2000fffe03f */
[C---:B------:R-:W-:Y:S02]  /*a1a0*/  IMAD R3, R77.reuse, UR9, R76 ;  /* 0x000000094d037c24 */ /* 0x040fe4000f8e024c */
[----:B------:R-:W-:Y:S01]  /*a1b0*/  IMAD.WIDE.U32 R20, R77, UR8, R20 ;  /* 0x000000084d147c25 */ /* 0x000fe2000f8e0014 */
[----:B------:R-:W-:Y:S01]  /*a1c0*/  ISETP.GE.AND P2, PT, R84, R83, PT ;  /* 0x000000535400720c */ /* 0x000fe20003f46270 */
[----:B------:R-:W-:Y:S01]  /*a1d0*/  ULDC.64 UR8, c[0x0][0xa80] ;  /* 0x0002a00000087ab9 */ /* 0x000fe20000000a00 */
[----:B------:R-:W-:Y:S01]  /*a1e0*/  UPRMT UR7, URZ, 0x654, UR7 ;  /* 0x000006543f077896 */ /* 0x000fe20008000007 */
[----:B------:R-:W-:Y:S01]  /*a1f0*/  IMAD.IADD R3, R21, 0x1, R3 ;  /* 0x0000000115037824 */ /* 0x000fe200078e0203 */
[----:B------:R-:W-:Y:S01]  /*a200*/  LEA R82, P3, R20, UR8, 0x1 ;  /* 0x0000000814527c11 */ /* 0x000fe2000f8608ff */
[----:B------:R-:W-:-:S03]  /*a210*/  VIADD R0, R84, 0x20 ;  /* 0x0000002054007836 */ /* 0x000fc60000000000 */
[----:B------:R-:W-:Y:S02]  /*a220*/  LEA.HI.X R3, R20, UR9, R3, 0x1, P3 ;  /* 0x0000000914037c11 */ /* 0x000fe400098f0c03 */
[-C--:B------:R-:W-:Y:S01]  /*a230*/  ISETP.GE.AND P1, PT, R0, R83.reuse, PT ;  /* 0x000000530000720c */ /* 0x080fe20003f26270 */
[----:B------:R-:W-:Y:S01]  /*a240*/  VIADD R0, R84, 0x40 ;  /* 0x0000004054007836 */ /* 0x000fe20000000000 */
[----:B0-----:R0:W1:Y:S01]  /*a250*/  SHFL.IDX PT, R85, R82, RZ, 0x181f ;  /* 0x00181fff52557589 */ /* 0x00106200000e0000 */
[----:B------:R-:W-:Y:S01]  /*a260*/  BSSY B1, `(.L_x_249) ;  /* 0x0000016000017945 */ /* 0x000fe20003800000 */
[----:B------:R-:W-:Y:S02]  /*a270*/  SYNCS.ARRIVE.TRANS64.RED.A1T0 RZ, [UR7], RZ ;  /* 0x000000ffffff79a7 */ /* 0x000fe40008100407 */
[----:B------:R0:W2:Y:S01]  /*a280*/  SHFL.IDX PT, R81, R3, RZ, 0x181f ;  /* 0x00181fff03517589 */ /* 0x0000a200000e0000 */
[----:B------:R-:W-:Y:S01]  /*a290*/  ISETP.GE.AND P0, PT, R0, R83, PT ;  /* 0x000000530000720c */ /* 0x000fe20003f06270 */
[----:B------:R-:W-:-:S12]  /*a2a0*/  @P2 BRA `(.L_x_250) ;  /* 0x0000000000442947 */ /* 0x000fd80003800000 */
[----:B------:R-:W-:Y:S02]  /*a2b0*/  ULDC UR4, c[0x0][0xac8] ;  /* 0x0002b20000047ab9 */ /* 0x000fe40000000800 */
[----:B------:R-:W-:Y:S02]  /*a2c0*/  ISETP.GE.AND P5, PT, R2, UR4, PT ;  /* 0x0000000402007c0c */ /* 0x000fe4000bfa6270 */
[----:B------:R-:W-:Y:S02]  /*a2d0*/  ISETP.GE.AND P4, PT, R17, UR4, PT ;  /* 0x0000000411007c0c */ /* 0x000fe4000bf86270 */
[----:B------:R-:W-:Y:S02]  /*a2e0*/  ISETP.GE.AND P3, PT, R16, UR4, PT ;  /* 0x0000000410007c0c */ /* 0x000fe4000bf66270 */
[----:B------:R-:W-:-:S07]  /*a2f0*/  ISETP.GE.AND P2, PT, R18, UR4, PT ;  /* 0x0000000412007c0c */ /* 0x000fce000bf46270 */
[----:B-1----:R-:W-:-:S04]  /*a300*/  @!P5 LEA R20, P6, R2, R85, 0x1 ;  /* 0x000000550214d211 */ /* 0x002fc800078c08ff */
[----:B--2---:R-:W-:Y:S02]  /*a310*/  @!P5 LEA.HI.X R21, R2, R81, R224, 0x1, P6 ;  /* 0x000000510215d211 */ /* 0x004fe400030f0ce0 */
[----:B------:R-:W-:-:S03]  /*a320*/  @!P4 LEA R76, P6, R17, R85, 0x1 ;  /* 0x00000055114cc211 */ /* 0x000fc600078c08ff */
[----:B-----5:R3:W-:Y:S01]  /*a330*/  @!P5 ST.E.128 desc[UR50][R20.64], R4 ;  /* 0x000000041400d985 */ /* 0x0207e2000c101d32 */
[----:B------:R-:W-:Y:S02]  /*a340*/  @!P4 LEA.HI.X R77, R17, R81, R223, 0x1, P6 ;  /* 0x00000051114dc211 */ /* 0x000fe400030f0cdf */
[----:B------:R-:W-:-:S03]  /*a350*/  @!P3 LEA R78, P6, R16, R85, 0x1 ;  /* 0x00000055104eb211 */ /* 0x000fc600078c08ff */
[----:B------:R3:W-:Y:S01]  /*a360*/  @!P4 ST.E.128 desc[UR50][R76.64], R52 ;  /* 0x000000344c00c985 */ /* 0x0007e2000c101d32 */
[----:B------:R-:W-:Y:S02]  /*a370*/  @!P3 LEA.HI.X R79, R16, R81, R222, 0x1, P6 ;  /* 0x00000051104fb211 */ /* 0x000fe400030f0cde */
[----:B------:R-:W-:-:S03]  /*a380*/  @!P2 LEA R80, P6, R18, R85, 0x1 ;  /* 0x000000551250a211 */ /* 0x000fc600078c08ff */
[----:B------:R3:W-:Y:S01]  /*a390*/  @!P3 ST.E.128 desc[UR50][R78.64], R64 ;  /* 0x000000404e00b985 */ /* 0x0007e2000c101d32 */
[----:B------:R-:W-:-:S05]  /*a3a0*/  @!P2 LEA.HI.X R81, R18, R81, R221, 0x1, P6 ;  /* 0x000000511251a211 */ /* 0x000fca00030f0cdd */
[----:B------:R3:W-:Y:S04]  /*a3b0*/  @!P2 ST.E.128 desc[UR50][R80.64], R72 ;  /* 0x000000485000a985 */ /* 0x0007e8000c101d32 */
.L_x_250:
[----:B------:R-:W-:Y:S05]  /*a3c0*/  BSYNC B1 ;  /* 0x0000000000017941 */ /* 0x000fea0003800000 */
.L_x_249:
[----:B---3-5:R3:W4:Y:S01]  /*a3d0*/  SHFL.IDX PT, R53, R3, 0x1, 0x181f ;  /* 0x00381f0003357f89 */ /* 0x02872200000e0000 */
        /* <DEDUP_REMOVED lines=8> */
[CC--:B0-----:R-:W-:Y:S02]  /*a460*/  @!P4 LEA R4, P6, R2.reuse, R21.reuse, 0x1 ;  /* 0x000000150204c211 */ /* 0x0c1fe400078c08ff */
[C---:B------:R-:W-:Y:S02]  /*a470*/  @!P3 LEA R6, P5, R17.reuse, R21, 0x1 ;  /* 0x000000151106b211 */ /* 0x040fe400078a08ff */
[----:B----4-:R-:W-:Y:S02]  /*a480*/  @!P4 LEA.HI.X R5, R2, R53, R224, 0x1, P6 ;  /* 0x000000350205c211 */ /* 0x010fe400030f0ce0 */
[----:B------:R-:W-:Y:S02]  /*a490*/  @!P2 LEA R20, P6, R16, R21, 0x1 ;  /* 0x000000151014a211 */ /* 0x000fe400078c08ff */
[----:B------:R-:W-:Y:S01]  /*a4a0*/  @!P3 LEA.HI.X R7, R17, R53, R223, 0x1, P5 ;  /* 0x000000351107b211 */ /* 0x000fe200028f0cdf */
[----:B------:R0:W-:Y:S01]  /*a4b0*/  @!P4 ST.E.128 desc[UR50][R4.64], R8 ;  /* 0x000000080400c985 */ /* 0x0001e2000c101d32 */
[----:B------:R-:W-:-:S02]  /*a4c0*/  @!P1 LEA R52, P5, R18, R21, 0x1 ;  /* 0x0000001512349211 */ /* 0x000fc400078a08ff */
[-C--:B------:R-:W-:Y:S01]  /*a4d0*/  @!P2 LEA.HI.X R21, R16, R53.reuse, R222, 0x1, P6 ;  /* 0x000000351015a211 */ /* 0x080fe200030f0cde */
[----:B------:R0:W-:Y:S01]  /*a4e0*/  @!P3 ST.E.128 desc[UR50][R6.64], R28 ;  /* 0x0000001c0600b985 */ /* 0x0001e2000c101d32 */
[----:B------:R-:W-:-:S03]  /*a4f0*/  @!P1 LEA.HI.X R53, R18, R53, R221, 0x1, P5 ;  /* 0x0000003512359211 */ /* 0x000fc600028f0cdd */
[----:B------:R0:W-:Y:S04]  /*a500*/  @!P2 ST.E.128 desc[UR50][R20.64], R56 ;  /* 0x000000381400a985 */ /* 0x0001e8000c101d32 */
[----:B------:R0:W-:Y:S02]  /*a510*/  @!P1 ST.E.128 desc[UR50][R52.64], R68 ;  /* 0x0000004434009985 */ /* 0x0001e4000c101d32 */
.L_x_252:
[----:B------:R-:W-:Y:S05]  /*a520*/  BSYNC B1 ;  /* 0x0000000000017941 */ /* 0x000fea0003800000 */
.L_x_251:
[----:B0-----:R0:W0:Y:S01]  /*a530*/  SHFL.IDX PT, R11, R3, 0x2, 0x181f ;  /* 0x00581f00030b7f89 */ /* 0x00102200000e0000 */
        /* <DEDUP_REMOVED lines=8> */
[-C--:B0-----:R-:W-:Y:S02]  /*a5c0*/  @!P3 LEA R4, P6, R2, R7.reuse, 0x1 ;  /* 0x000000070204b211 */ /* 0x081fe400078c08ff */
[CC--:B------:R-:W-:Y:S02]  /*a5d0*/  @!P2 LEA R6, P5, R17.reuse, R7.reuse, 0x1 ;  /* 0x000000071106a211 */ /* 0x0c0fe400078a08ff */
[----:B------:R-:W-:Y:S02]  /*a5e0*/  @!P1 LEA R8, P4, R16, R7, 0x1 ;  /* 0x0000000710089211 */ /* 0x000fe400078808ff */
[----:B------:R-:W-:Y:S02]  /*a5f0*/  @!P3 LEA.HI.X R5, R2, R11, R224, 0x1, P6 ;  /* 0x0000000b0205b211 */ /* 0x000fe400030f0ce0 */
[----:B------:R-:W-:Y:S02]  /*a600*/  @!P0 LEA R10, P6, R18, R7, 0x1 ;  /* 0x00000007120a8211 */ /* 0x000fe400078c08ff */
[-C--:B------:R-:W-:Y:S01]  /*a610*/  @!P2 LEA.HI.X R7, R17, R11.reuse, R223, 0x1, P5 ;  /* 0x0000000b1107a211 */ /* 0x080fe200028f0cdf */
[----:B------:R0:W-:Y:S01]  /*a620*/  @!P3 ST.E.128 desc[UR50][R4.64], R12 ;  /* 0x0000000c0400b985 */ /* 0x0001e2000c101d32 */
[----:B------:R-:W-:-:S02]  /*a630*/  @!P1 LEA.HI.X R9, R16, R11, R222, 0x1, P4 ;  /* 0x0000000b10099211 */ /* 0x000fc400020f0cde */
[----:B------:R-:W-:Y:S01]  /*a640*/  @!P0 LEA.HI.X R11, R18, R11, R221, 0x1, P6 ;  /* 0x0000000b120b8211 */ /* 0x000fe200030f0cdd */
[----:B------:R0:W-:Y:S04]  /*a650*/  @!P2 ST.E.128 desc[UR50][R6.64], R32 ;  /* 0x000000200600a985 */ /* 0x0001e8000c101d32 */
[----:B------:R0:W-:Y:S04]  /*a660*/  @!P1 ST.E.128 desc[UR50][R8.64], R44 ;  /* 0x0000002c08009985 */ /* 0x0001e8000c101d32 */
[----:B------:R0:W-:Y:S02]  /*a670*/  @!P0 ST.E.128 desc[UR50][R10.64], R60 ;  /* 0x0000003c0a008985 */ /* 0x0001e4000c101d32 */
.L_x_254:
[----:B------:R-:W-:Y:S05]  /*a680*/  BSYNC B1 ;  /* 0x0000000000017941 */ /* 0x000fea0003800000 */
.L_x_253:
[----:B------:R-:W-:Y:S01]  /*a690*/  VIADD R0, R84, 0x60 ;  /* 0x0000006054007836 */ /* 0x000fe20000000000 */
[----:B0--3--:R-:W3:Y:S04]  /*a6a0*/  SHFL.IDX PT, R3, R3, 0x3, 0x181f ;  /* 0x00781f0003037f89 */ /* 0x009ee800000e0000 */
[----:B------:R-:W-:Y:S01]  /*a6b0*/  ISETP.GE.AND P0, PT, R0, R83, PT ;  /* 0x000000530000720c */ /* 0x000fe20003f06270 */
[----:B------:R0:W0:-:S12]  /*a6c0*/  SHFL.IDX PT, R11, R82, 0x3, 0x181f ;  /* 0x00781f00520b7f89 */ /* 0x00001800000e0000 */
[----:B------:R-:W-:Y:S05]  /*a6d0*/  @P0 BRA `(.L_x_255) ;  /* 0x0000000c00b40947 */ /* 0x000fea0003800000 */
[----:B------:R-:W-:Y:S02]  /*a6e0*/  ULDC UR4, c[0x0][0xac8] ;  /* 0x0002b20000047ab9 */ /* 0x000fe40000000800 */
[----:B------:R-:W-:Y:S02]  /*a6f0*/  ISETP.GE.AND P3, PT, R2, UR4, PT ;  /* 0x0000000402007c0c */ /* 0x000fe4000bf66270 */
[----:B------:R-:W-:Y:S02]  /*a700*/  ISETP.GE.AND P4, PT, R17, UR4, PT ;  /* 0x0000000411007c0c */ /* 0x000fe4000bf86270 */
[----:B------:R-:W-:-:S09]  /*a710*/  ISETP.GE.AND P5, PT, R16, UR4, PT ;  /* 0x0000000410007c0c */ /* 0x000fd2000bfa6270 */
[-C--:B0-----:R-:W-:Y:S02]  /*a720*/  @!P3 LEA R4, P0, R2, R11.reuse, 0x1 ;  /* 0x0000000b0204b211 */ /* 0x081fe400078008ff */
[CC--:B------:R-:W-:Y:S02]  /*a730*/  @!P4 LEA R6, P1, R17.reuse, R11.reuse, 0x1 ;  /* 0x0000000b1106c211 */ /* 0x0c0fe400078208ff */
[----:B------:R-:W-:Y:S02]  /*a740*/  @!P5 LEA R8, P2, R16, R11, 0x1 ;  /* 0x0000000b1008d211 */ /* 0x000fe400078408ff */
[-C--:B---3--:R-:W-:Y:S02]  /*a750*/  @!P3 LEA.HI.X R5, R2, R3.reuse, R224, 0x1, P0 ;  /* 0x000000030205b211 */ /* 0x088fe400000f0ce0 */
[-C--:B------:R-:W-:Y:S02]  /*a760*/  @!P4 LEA.HI.X R7, R17, R3.reuse, R223, 0x1, P1 ;  /* 0x000000031107c211 */ /* 0x080fe400008f0cdf */
[----:B------:R-:W-:Y:S01]  /*a770*/  @!P5 LEA.HI.X R9, R16, R3, R222, 0x1, P2 ;  /* 0x000000031009d211 */ /* 0x000fe200010f0cde */
[----:B------:R0:W-:Y:S01]  /*a780*/  @!P3 ST.E.128 desc[UR50][R4.64], R24 ;  /* 0x000000180400b985 */ /* 0x0001e2000c101d32 */
[----:B------:R-:W-:-:S03]  /*a790*/  ISETP.GE.AND P0, PT, R18, UR4, PT ;  /* 0x0000000412007c0c */ /* 0x000fc6000bf06270 */
[----:B------:R0:W-:Y:S04]  /*a7a0*/  @!P4 ST.E.128 desc[UR50][R6.64], R36 ;  /* 0x000000240600c985 */ /* 0x0001e8000c101d32 */
[----:B------:R0:W-:Y:S06]  /*a7b0*/  @!P5 ST.E.128 desc[UR50][R8.64], R40 ;  /* 0x000000280800d985 */ /* 0x0001ec000c101d32 */
[----:B------:R-:W-:Y:S05]  /*a7c0*/  @P0 BRA `(.L_x_255) ;  /* 0x0000000c00780947 */ /* 0x000fea0003800000 */
[----:B0-----:R-:W-:-:S04]  /*a7d0*/  LEA R4, P0, R18, R11, 0x1 ;  /* 0x0000000b12047211 */ /* 0x001fc800078008ff */
[----:B------:R-:W-:-:S05]  /*a7e0*/  LEA.HI.X R5, R18, R3, R221, 0x1, P0 ;  /* 0x0000000312057211 */ /* 0x000fca00000f0cdd */
[----:B------:R0:W-:Y:S01]  /*a7f0*/  ST.E.128 desc[UR50][R4.64], R48 ;  /* 0x0000003004007985 */ /* 0x0001e2000c101d32 */
[----:B------:R-:W-:Y:S05]  /*a800*/  BRA `(.L_x_255) ;  /* 0x0000000c00687947 */ /* 0x000fea0003800000 */
.L_x_247:
[----:B------:R-:W-:Y:S01]  /*a810*/  ULDC.64 UR8, c[0x0][0xc00] ;  /* 0x0003000000087ab9 */ /* 0x000fe20000000a00 */
[----:B------:R-:W-:Y:S01]  /*a820*/  ULDC UR4, c[0x0][0xa88] ;  /* 0x0002a20000047ab9 */ /* 0x000fe20000000800 */
[----:B------:R-:W-:Y:S01]  /*a830*/  UISETP.NE.U32.AND UP0, UPT, UR8, URZ, UPT ;  /* 0x0000003f0800728c */ /* 0x000fe2000bf05070 */
[----:B------:R-:W0:Y:S03]  /*a840*/  LDC R11, c[0x0][0xbe8] ;  /* 0x0002fa00ff0b7b82 */ /* 0x000e260000000800 */
[----:B------:R-:W-:-:S03]  /*a850*/  UISETP.NE.AND.EX UP0, UPT, UR9, URZ, UPT, UP0 ;  /* 0x0000003f0900728c */ /* 0x000fc6000bf05300 */
[----:B------:R-:W-:Y:S02]  /*a860*/  ULDC.64 UR8, c[0x0][0xc00] ;  /* 0x0003000000087ab9 */ /* 0x000fe40000000a00 */
[----:B------:R-:W-:Y:S01]  /*a870*/  UIMAD.WIDE UR8, UR38, 0x4, UR8 ;  /* 0x00000004260878a5 */ /* 0x000fe2000f8e0208 */
[----:B------:R-:W-:-:S05]  /*a880*/  PLOP3.LUT P2, PT, PT, PT, UP0, 0x80, 0x0 ;  /* 0x000000000000781c */ /* 0x000fca0003f4f008 */
[----:B------:R-:W-:Y:S02]  /*a890*/  IMAD.U32 R4, RZ, RZ, UR8 ;  /* 0x00000008ff047e24 */ /* 0x000fe4000f8e00ff */
[----:B------:R-:W-:Y:S01]  /*a8a0*/  IMAD.U32 R5, RZ, RZ, UR9 ;  /* 0x00000009ff057e24 */ /* 0x000fe2000f8e00ff */
[----:B------:R-:W-:Y:S02]  /*a8b0*/  ULDC.64 UR8, c[0x0][0xc08] ;  /* 0x0003020000087ab9 */ /* 0x000fe40000000a00 */
[----:B------:R-:W-:-:S03]  /*a8c0*/  UISETP.NE.U32.AND UP1, UPT, UR8, URZ, UPT ;  /* 0x0000003f0800728c */ /* 0x000fc6000bf25070 */
[----:B------:R-:W2:Y:S01]  /*a8d0*/  @P2 LDG.E R3, desc[UR50][R4.64] ;  /* 0x0000003204032981 */ /* 0x000ea2000c1e1900 */
[----:B------:R-:W-:Y:S01]  /*a8e0*/  UISETP.NE.AND.EX UP1, UPT, UR9, URZ, UPT, UP1 ;  /* 0x0000003f0900728c */ /* 0x000fe2000bf25310 */
[----:B------:R-:W-:-:S05]  /*a8f0*/  IMAD.U32 R0, RZ, RZ, UR4 ;  /* 0x00000004ff007e24 */ /* 0x000fca000f8e00ff */
[----:B------:R-:W-:-:S05]  /*a900*/  PLOP3.LUT P3, PT, PT, PT, UP1, 0x80, 0x0 ;  /* 0x000000000000781c */ /* 0x000fca0003f6f018 */
[----:B------:R-:W-:Y:S02]  /*a910*/  @UP1 ULDC.64 UR8, c[0x0][0xc08] ;  /* 0x0003020000081ab9 */ /* 0x000fe40000000a00 */
[----:B------:R-:W-:-:S06]  /*a920*/  @UP1 UIMAD.WIDE UR8, UR38, 0x4, UR8 ;  /* 0x00000004260818a5 */ /* 0x000fcc000f8e0208 */
[----:B------:R-:W-:Y:S02]  /*a930*/  IMAD.U32 R6, RZ, RZ, UR8 ;  /* 0x00000008ff067e24 */ /* 0x000fe4000f8e00ff */
[----:B------:R-:W-:-:S05]  /*a940*/  IMAD.U32 R7, RZ, RZ, UR9 ;  /* 0x00000009ff077e24 */ /* 0x000fca000f8e00ff */
[----:B------:R1:W5:Y:S01]  /*a950*/  @P3 LDG.E R0, desc[UR50][R6.64] ;  /* 0x0000003206003981 */ /* 0x000362000c1e1900 */
[----:B0-----:R-:W-:Y:S01]  /*a960*/  ISETP.NE.AND P0, PT, R11, 0x1, PT ;  /* 0x000000010b00780c */ /* 0x001fe20003f05270 */
[----:B------:R-:W-:Y:S01]  /*a970*/  UMOV UR4, URZ ;  /* 0x0000003f00047c82 */ /* 0x000fe20008000000 */
[----:B------:R-:W-:Y:S01]  /*a980*/  USHF.R.S32.HI UR11, URZ, 0x1f, UR41 ;  /* 0x0000001f3f0b7899 */ /* 0x000fe20008011429 */
[----:B------:R-:W-:-:S10]  /*a990*/  ISETP.GE.AND P1, PT, R225, 0x80, PT ;  /* 0x00000080e100780c */ /* 0x000fd40003f26270 */
[----:B------:R-:W0:Y:S01]  /*a9a0*/  @P0 LDC R9, c[0x0][0xbec] ;  /* 0x0002fb00ff090b82 */ /* 0x000e220000000800 */
[----:B--2---:R-:W-:-:S13]  /*a9b0*/  @P2 R2UR UR4, R3 ;  /* 0x00000000030422ca */ /* 0x004fda00000e0000 */
[----:B------:R-:W-:Y:S01]  /*a9c0*/  USHF.R.S32.HI UR10, URZ, 0x1f, UR4 ;  /* 0x0000001f3f0a7899 */ /* 0x000fe20008011404 */
[----:B01----:R-:W-:Y:S11]  /*a9d0*/  @P3 BRA `(.L_x_256) ;  /* 0x0000000000103947 */ /* 0x003ff60003800000 */
[----:B------:R-:W-:Y:S05]  /*a9e0*/  @!P2 BRA `(.L_x_256) ;  /* 0x00000000000ca947 */ /* 0x000fea0003800000 */
[----:B------:R-:W2:Y:S04]  /*a9f0*/  LDG.E R3, desc[UR50][R4.64] ;  /* 0x0000003204037981 */ /* 0x000ea8000c1e1900 */
[----:B-----5:R-:W2:Y:S02]  /*aa00*/  LDG.E R0, desc[UR50][R4.64+0x4] ;  /* 0x0000043204007981 */ /* 0x020ea4000c1e1900 */
[----:B--2---:R-:W-:-:S07]  /*aa10*/  IMAD.IADD R0, R0, 0x1, -R3 ;  /* 0x0000000100007824 */ /* 0x004fce00078e0a03 */
.L_x_256:
[----:B------:R-:W-:Y:S01]  /*aa20*/  USEL UR38, UR38, URZ, !UP0 ;  /* 0x0000003f26267287 */ /* 0x000fe2000c000000 */
[----:B------:R-:W-:Y:S01]  /*aa30*/  BSSY B1, `(.L_x_257) ;  /* 0x000002d000017945 */ /* 0x000fe20003800000 */
[----:B------:R-:W-:-:S03]  /*aa40*/  USEL UR39, UR39, URZ, !UP0 ;  /* 0x0000003f27277287 */ /* 0x000fc6000c000000 */
[----:B------:R-:W-:Y:S09]  /*aa50*/  @P1 BRA `(.L_x_258) ;  /* 0x0000000000a81947 */ /* 0x000ff20003800000 */
[----:B------:R-:W0:Y:S01]  /*aa60*/  S2R R4, SR_TID.X ;  /* 0x0000000000047919 */ /* 0x000e220000002100 */
[----:B------:R-:W1:Y:S01]  /*aa70*/  LDC R6, c[0x0][0xbe8] ;  /* 0x0002fa00ff067b82 */ /* 0x000e620000000800 */
[----:B------:R-:W-:-:S04]  /*aa80*/  IMAD.U32 R3, RZ, RZ, UR40 ;  /* 0x00000028ff037e24 */ /* 0x000fc8000f8e00ff */
[----:B0-----:R-:W-:Y:S02]  /*aa90*/  IMAD R3, R3, 0x80, R4 ;  /* 0x0000008003037824 */ /* 0x001fe400078e0204 */
[----:B-1---5:R-:W-:Y:S02]  /*aaa0*/  IMAD R4, R0, R6, RZ ;  /* 0x0000000600047224 */ /* 0x022fe400078e02ff */
[----:B------:R-:W-:-:S05]  /*aab0*/  VIADD R5, R3, 0xffffff80 ;  /* 0xffffff8003057836 */ /* 0x000fca0000000000 */
[----:B------:R-:W-:-:S13]  /*aac0*/  ISETP.GE.AND P1, PT, R5, R4, PT ;  /* 0x000000040500720c */ /* 0x000fda0003f26270 */
[----:B------:R-:W-:Y:S05]  /*aad0*/  @P1 BRA `(.L_x_258) ;  /* 0x0000000000881947 */ /* 0x000fea0003800000 */
[----:B------:R-:W-:Y:S01]  /*aae0*/  ISETP.NE.AND P1, PT, R6, 0x1, PT ;  /* 0x000000010600780c */ /* 0x000fe20003f25270 */
[----:B------:R-:W-:Y:S01]  /*aaf0*/  ULDC.64 UR12, c[0x0][0xb90] ;  /* 0x0002e400000c7ab9 */ /* 0x000fe20000000a00 */
[----:B------:R-:W-:Y:S01]  /*ab00*/  UMOV UR8, UR4 ;  /* 0x0000000400087c82 */ /* 0x000fe20008000000 */
[----:B------:R-:W-:Y:S01]  /*ab10*/  UIMAD UR7, UR11, UR12, URZ ;  /* 0x0000000c0b0772a4 */ /* 0x000fe2000f8e023f */
[----:B------:R-:W-:Y:S02]  /*ab20*/  UMOV UR9, UR10 ;  /* 0x0000000a00097c82 */ /* 0x000fe40008000000 */
[----:B------:R-:W-:Y:S02]  /*ab30*/  UIMAD.WIDE.U32 UR8, UR41, UR12, UR8 ;  /* 0x0000000c290872a5 */ /* 0x000fe4000f8e0008 */
[----:B------:R-:W-:-:S03]  /*ab40*/  UIMAD UR7, UR41, UR13, UR7 ;  /* 0x0000000d290772a4 */ /* 0x000fc6000f8e0207 */
[----:B------:R-:W-:Y:S02]  /*ab50*/  ULDC.64 UR12, c[0x0][0xb98] ;  /* 0x0002e600000c7ab9 */ /* 0x000fe40000000a00 */
[----:B------:R-:W0:Y:S01]  /*ab60*/  @P1 LDC R4, c[0x0][0xbec] ;  /* 0x0002fb00ff041b82 */ /* 0x000e220000000800 */
[----:B------:R-:W-:Y:S02]  /*ab70*/  UIADD3 UR9, UR9, UR7, URZ ;  /* 0x0000000709097290 */ /* 0x000fe4000fffe03f */
[----:B------:R-:W-:Y:S02]  /*ab80*/  UIMAD UR7, UR39, UR12, URZ ;  /* 0x0000000c270772a4 */ /* 0x000fe4000f8e023f */
[----:B------:R-:W-:Y:S02]  /*ab90*/  UIMAD.WIDE.U32 UR8, UR38, UR12, UR8 ;  /* 0x0000000c260872a5 */ /* 0x000fe4000f8e0008 */
[----:B------:R-:W-:Y:S01]  /*aba0*/  UIMAD UR7, UR38, UR13, UR7 ;  /* 0x0000000d260772a4 */ /* 0x000fe2000f8e0207 */
[----:B------:R-:W1:Y:S02]  /*abb0*/  @P1 LDC R8, c[0x0][0xbf0] ;  /* 0x0002fc00ff081b82 */ /* 0x000e640000000800 */
[----:B------:R-:W-:Y:S01]  /*abc0*/  ULDC.64 UR12, c[0x0][0xb88] ;  /* 0x0002e200000c7ab9 */ /* 0x000fe20000000a00 */
[----:B0-----:R-:W-:-:S04]  /*abd0*/  @P1 IMAD.HI.U32 R3, R5, R4, RZ ;  /* 0x0000000405031227 */ /* 0x001fc800078e00ff */
[----:B------:R-:W-:Y:S01]  /*abe0*/  IMAD.MOV.U32 R4, RZ, RZ, R5 ;  /* 0x000000ffff047224 */ /* 0x000fe200078e0005 */
[----:B-1----:R-:W-:Y:S01]  /*abf0*/  @P1 SHF.R.U32.HI R4, RZ, R8, R3 ;  /* 0x00000008ff041219 */ /* 0x002fe20000011603 */
[----:B------:R-:W-:-:S04]  /*ac00*/  IMAD.U32 R8, RZ, RZ, UR7 ;  /* 0x00000007ff087e24 */ /* 0x000fc8000f8e00ff */
[----:B------:R-:W-:-:S04]  /*ac10*/  IMAD.MOV R3, RZ, RZ, -R4 ;  /* 0x000000ffff037224 */ /* 0x000fc800078e0a04 */
[----:B------:R-:W-:Y:S01]  /*ac20*/  IMAD R3, R6, R3, R5 ;  /* 0x0000000306037224 */ /* 0x000fe200078e0205 */
[----:B------:R-:W-:Y:S02]  /*ac30*/  SHF.R.S32.HI R5, RZ, 0x1f, R4 ;  /* 0x0000001fff057819 */ /* 0x000fe40000011404 */
[----:B------:R-:W-:Y:S02]  /*ac40*/  IADD3 R4, P1, R4, UR8, RZ ;  /* 0x0000000804047c10 */ /* 0x000fe4000ff3e0ff */
[----:B------:R-:W-:Y:S02]  /*ac50*/  SHF.R.S32.HI R6, RZ, 0x1f, R3 ;  /* 0x0000001fff067819 */ /* 0x000fe40000011403 */
[----:B------:R-:W-:Y:S01]  /*ac60*/  IADD3.X R5, R5, UR9, R8, P1, !PT ;  /* 0x0000000905057c10 */ /* 0x000fe20008ffe408 */
[----:B------:R-:W-:Y:S02]  /*ac70*/  ULDC.64 UR8, c[0x0][0xb50] ;  /* 0x0002d40000087ab9 */ /* 0x000fe40000000a00 */
[----:B------:R-:W-:-:S02]  /*ac80*/  IMAD R6, R6, UR12, RZ ;  /* 0x0000000c06067c24 */ /* 0x000fc4000f8e02ff */
[----:B------:R-:W-:-:S04]  /*ac90*/  IMAD.WIDE.U32 R4, R3, UR12, R4 ;  /* 0x0000000c03047c25 */ /* 0x000fc8000f8e0004 */
[----:B------:R-:W-:Y:S01]  /*aca0*/  IMAD R7, R3, UR13, R6 ;  /* 0x0000000d03077c24 */ /* 0x000fe2000f8e0206 */
[----:B------:R-:W-:-:S03]  /*acb0*/  LEA R6, P1, R4, UR8, 0x2 ;  /* 0x0000000804067c11 */ /* 0x000fc6000f8210ff */
[----:B------:R-:W-:-:S05]  /*acc0*/  IMAD.IADD R3, R5, 0x1, R7 ;  /* 0x0000000105037824 */ /* 0x000fca00078e0207 */
[----:B------:R-:W-:Y:S01]  /*acd0*/  LEA.HI.X R7, R4, UR9, R3, 0x2, P1 ;  /* 0x0000000904077c11 */ /* 0x000fe200088f1403 */
[----:B------:R-:W-:-:S05]  /*ace0*/  IMAD.MOV.U32 R3, RZ, RZ, -0x800000 ;  /* 0xff800000ff037424 */ /* 0x000fca00078e00ff */
[----:B------:R0:W-:Y:S02]  /*acf0*/  STG.E desc[UR50][R6.64], R3 ;  /* 0x0000000306007986 */ /* 0x0001e4000c101932 */
.L_x_258:
[----:B------:R-:W-:Y:S05]  /*ad00*/  BSYNC B1 ;  /* 0x0000000000017941 */ /* 0x000fea0003800000 */
.L_x_257:
[----:B------:R-:W1:Y:S01]  /*ad10*/  @P0 LDC R5, c[0x0][0xbf0] ;  /* 0x0002fc00ff050b82 */ /* 0x000e620000000800 */
[----:B------:R-:W-:Y:S01]  /*ad20*/  ULDC.64 UR12, c[0x0][0xaa0] ;  /* 0x0002a800000c7ab9 */ /* 0x000fe20000000a00 */
[----:B0-----:R-:W-:Y:S01]  /*ad30*/  IMAD R3, R19, 0x20, R22 ;  /* 0x0000002013037824 */ /* 0x001fe200078e0216 */
[----:B------:R-:W-:Y:S01]  /*ad40*/  UIMAD UR7, UR10, UR12, URZ ;  /* 0x0000000c0a0772a4 */ /* 0x000fe2000f8e023f */
[----:B------:R-:W-:Y:S01]  /*ad50*/  IMAD.U32 R8, RZ, RZ, UR40 ;  /* 0x00000028ff087e24 */ /* 0x000fe2000f8e00ff */
[----:B------:R-:W-:Y:S01]  /*ad60*/  UIMAD.WIDE.U32 UR8, UR4, UR12, URZ ;  /* 0x0000000c040872a5 */ /* 0x000fe2000f8e003f */
[----:B------:R-:W-:Y:S01]  /*ad70*/  IMAD.U32 R13, RZ, RZ, UR40 ;  /* 0x00000028ff0d7e24 */ /* 0x000fe2000f8e00ff */
[----:B------:R-:W-:Y:S01]  /*ad80*/  UIMAD UR7, UR4, UR13, UR7 ;  /* 0x0000000d040772a4 */ /* 0x000fe2000f8e0207 */
[----:B------:R-:W-:Y:S01]  /*ad90*/  IMAD R8, R8, 0x80, R3 ;  /* 0x0000008008087824 */ /* 0x000fe200078e0203 */
[----:B------:R-:W-:Y:S01]  /*ada0*/  BSSY B1, `(.L_x_259) ;  /* 0x000003e000017945 */ /* 0x000fe20003800000 */
[----:B------:R-:W-:Y:S01]  /*adb0*/  ULDC.64 UR12, c[0x0][0xae8] ;  /* 0x0002ba00000c7ab9 */ /* 0x000fe20000000a00 */
[----:B------:R-:W-:Y:S01]  /*adc0*/  UIADD3 UR9, UR9, UR7, URZ ;  /* 0x0000000709097290 */ /* 0x000fe2000fffe03f */
[----:B------:R-:W-:Y:S01]  /*add0*/  @P0 IMAD.HI.U32 R4, R8, R9, RZ ;  /* 0x0000000908040227 */ /* 0x000fe200078e00ff */
[----:B------:R-:W-:-:S02]  /*ade0*/  UIMAD UR4, UR11, UR12, URZ ;  /* 0x0000000c0b0472a4 */ /* 0x000fc4000f8e023f */
[----:B------:R-:W-:Y:S01]  /*adf0*/  UIMAD.WIDE.U32 UR8, UR41, UR12, UR8 ;  /* 0x0000000c290872a5 */ /* 0x000fe2000f8e0008 */
[----:B------:R-:W-:Y:S01]  /*ae00*/  IMAD.MOV.U32 R3, RZ, RZ, R8 ;  /* 0x000000ffff037224 */ /* 0x000fe200078e0008 */
[----:B------:R-:W-:Y:S01]  /*ae10*/  UIMAD UR4, UR41, UR13, UR4 ;  /* 0x0000000d290472a4 */ /* 0x000fe2000f8e0204 */
[----:B------:R-:W-:-:S03]  /*ae20*/  ULDC.64 UR10, c[0x0][0xaf0] ;  /* 0x0002bc00000a7ab9 */ /* 0x000fc60000000a00 */
[----:B------:R-:W-:Y:S02]  /*ae30*/  UIADD3 UR9, UR9, UR4, URZ ;  /* 0x0000000409097290 */ /* 0x000fe4000fffe03f */
[----:B------:R-:W-:Y:S01]  /*ae40*/  UIMAD UR4, UR39, UR10, URZ ;  /* 0x0000000a270472a4 */ /* 0x000fe2000f8e023f */
[----:B-1----:R-:W-:Y:S01]  /*ae50*/  @P0 SHF.R.U32.HI R3, RZ, R5, R4 ;  /* 0x00000005ff030219 */ /* 0x002fe20000011604 */
[----:B------:R-:W-:Y:S02]  /*ae60*/  UIMAD.WIDE.U32 UR8, UR38, UR10, UR8 ;  /* 0x0000000a260872a5 */ /* 0x000fe4000f8e0008 */
[----:B------:R-:W-:Y:S01]  /*ae70*/  UIMAD UR4, UR38, UR11, UR4 ;  /* 0x0000000b260472a4 */ /* 0x000fe2000f8e0204 */
[--C-:B------:R-:W-:Y:S01]  /*ae80*/  SHF.R.S32.HI R4, RZ, 0x1f, R3.reuse ;  /* 0x0000001fff047819 */ /* 0x100fe20000011403 */
[----:B------:R-:W-:Y:S01]  /*ae90*/  IMAD.MOV R7, RZ, RZ, -R3 ;  /* 0x000000ffff077224 */ /* 0x000fe200078e0a03 */
[----:B------:R-:W-:Y:S01]  /*aea0*/  ULDC.64 UR10, c[0x0][0xae0] ;  /* 0x0002b800000a7ab9 */ /* 0x000fe20000000a00 */
[----:B------:R-:W-:-:S02]  /*aeb0*/  UIADD3 UR4, UR9, UR4, URZ ;  /* 0x0000000409047290 */ /* 0x000fc4000fffe03f */
[----:B------:R-:W-:Y:S02]  /*aec0*/  IMAD.U32 R5, RZ, RZ, UR9 ;  /* 0x00000009ff057e24 */ /* 0x000fe4000f8e00ff */
[----:B------:R-:W-:Y:S02]  /*aed0*/  IMAD R6, R4, UR10, RZ ;  /* 0x0000000a04067c24 */ /* 0x000fe4000f8e02ff */
[----:B------:R-:W-:Y:S01]  /*aee0*/  IMAD.U32 R4, RZ, RZ, UR8 ;  /* 0x00000008ff047e24 */ /* 0x000fe2000f8e00ff */
[----:B------:R-:W-:Y:S01]  /*aef0*/  ULDC.64 UR8, c[0x0][0xad8] ;  /* 0x0002b60000087ab9 */ /* 0x000fe20000000a00 */
[----:B------:R-:W-:Y:S02]  /*af00*/  IMAD.U32 R5, RZ, RZ, UR4 ;  /* 0x00000004ff057e24 */ /* 0x000fe4000f8e00ff */
[----:B------:R-:W-:Y:S02]  /*af10*/  IMAD R7, R11, R7, R8 ;  /* 0x000000070b077224 */ /* 0x000fe400078e0208 */
[----:B------:R-:W-:-:S02]  /*af20*/  IMAD R9, R3, UR11, R6 ;  /* 0x0000000b03097c24 */ /* 0x000fc4000f8e0206 */
[----:B------:R-:W-:Y:S01]  /*af30*/  IMAD.WIDE.U32 R4, R3, UR10, R4 ;  /* 0x0000000a03047c25 */ /* 0x000fe2000f8e0004 */
[----:B------:R-:W-:-:S03]  /*af40*/  SHF.R.S32.HI R3, RZ, 0x1f, R7 ;  /* 0x0000001fff037819 */ /* 0x000fc60000011407 */
[----:B------:R-:W-:Y:S02]  /*af50*/  IMAD.IADD R5, R5, 0x1, R9 ;  /* 0x0000000105057824 */ /* 0x000fe400078e0209 */
[----:B------:R-:W-:Y:S02]  /*af60*/  IMAD R6, R3, UR8, RZ ;  /* 0x0000000803067c24 */ /* 0x000fe4000f8e02ff */
[----:B------:R-:W-:Y:S02]  /*af70*/  IMAD R8, R13, 0x80, R22 ;  /* 0x000000800d087824 */ /* 0x000fe400078e0216 */
[----:B-----5:R-:W-:Y:S02]  /*af80*/  IMAD R11, R0, R11, RZ ;  /* 0x0000000b000b7224 */ /* 0x020fe400078e02ff */
[C---:B------:R-:W-:Y:S02]  /*af90*/  IMAD R3, R7.reuse, UR9, R6 ;  /* 0x0000000907037c24 */ /* 0x040fe4000f8e0206 */
[----:B------:R-:W-:Y:S01]  /*afa0*/  IMAD.WIDE.U32 R4, R7, UR8, R4 ;  /* 0x0000000807047c25 */ /* 0x000fe2000f8e0004 */
[----:B------:R-:W-:Y:S01]  /*afb0*/  ISETP.GE.AND P2, PT, R8, R11, PT ;  /* 0x0000000b0800720c */ /* 0x000fe20003f46270 */
[----:B------:R-:W-:-:S02]  /*afc0*/  ULDC.64 UR8, c[0x0][0xa80] ;  /* 0x0002a00000087ab9 */ /* 0x000fc40000000a00 */
[----:B------:R-:W-:Y:S01]  /*afd0*/  IMAD.IADD R3, R5, 0x1, R3 ;  /* 0x0000000105037824 */ /* 0x000fe200078e0203 */
[----:B------:R-:W-:Y:S01]  /*afe0*/  LEA R6, P3, R4, UR8, 0x1 ;  /* 0x0000000804067c11 */ /* 0x000fe2000f8608ff */
[----:B------:R-:W-:-:S03]  /*aff0*/  VIADD R0, R8, 0x20 ;  /* 0x0000002008007836 */ /* 0x000fc60000000000 */
[----:B------:R-:W-:Y:S01]  /*b000*/  LEA.HI.X R3, R4, UR9, R3, 0x1, P3 ;  /* 0x0000000904037c11 */ /* 0x000fe200098f0c03 */
[----:B------:R0:W1:Y:S01]  /*b010*/  SHFL.IDX PT, R7, R6, RZ, 0x181f ;  /* 0x00181fff06077589 */ /* 0x00006200000e0000 */
[-C--:B------:R-:W-:Y:S01]  /*b020*/  ISETP.GE.AND P1, PT, R0, R11.reuse, PT ;  /* 0x0000000b0000720c */ /* 0x080fe20003f26270 */
[----:B------:R-:W-:Y:S02]  /*b030*/  VIADD R0, R8, 0x40 ;  /* 0x0000004008007836 */ /* 0x000fe40000000000 */
[----:B------:R0:W2:Y:S03]  /*b040*/  SHFL.IDX PT, R5, R3, RZ, 0x181f ;  /* 0x00181fff03057589 */ /* 0x0000a600000e0000 */
        /* <DEDUP_REMOVED lines=10> */
[----:B------:R3:W-:Y:S01]  /*b0f0*/  @!P5 ST.E.128 desc[UR50][R12.64], RZ ;  /* 0x000000ff0c00d985 */ /* 0x0007e2000c101d32 */
[----:B------:R-:W-:Y:S02]  /*b100*/  @!P4 LEA.HI.X R15, R17, R5, R223, 0x1, P6 ;  /* 0x00000005110fc211 */ /* 0x000fe400030f0cdf */
[----:B------:R-:W-:-:S03]  /*b110*/  @!P3 LEA R20, P6, R16, R7, 0x1 ;  /* 0x000000071014b211 */ /* 0x000fc600078c08ff */
[----:B------:R3:W-:Y:S01]  /*b120*/  @!P4 ST.E.128 desc[UR50][R14.64], RZ ;  /* 0x000000ff0e00c985 */ /* 0x0007e2000c101d32 */
[----:B------:R-:W-:Y:S02]  /*b130*/  @!P3 LEA.HI.X R21, R16, R5, R222, 0x1, P6 ;  /* 0x000000051015b211 */ /* 0x000fe400030f0cde */
[----:B------:R-:W-:-:S03]  /*b140*/  @!P2 LEA R4, P6, R18, R7, 0x1 ;  /* 0x000000071204a211 */ /* 0x000fc600078c08ff */
[----:B------:R3:W-:Y:S01]  /*b150*/  @!P3 ST.E.128 desc[UR50][R20.64], RZ ;  /* 0x000000ff1400b985 */ /* 0x0007e2000c101d32 */
[----:B------:R-:W-:-:S05]  /*b160*/  @!P2 LEA.HI.X R5, R18, R5, R221, 0x1, P6 ;  /* 0x000000051205a211 */ /* 0x000fca00030f0cdd */
[----:B------:R3:W-:Y:S04]  /*b170*/  @!P2 ST.E.128 desc[UR50][R4.64], RZ ;  /* 0x000000ff0400a985 */ /* 0x0007e8000c101d32 */
.L_x_260:
[----:B------:R-:W-:Y:S05]  /*b180*/  BSYNC B1 ;  /* 0x0000000000017941 */ /* 0x000fea0003800000 */
.L_x_259:
[----:B--23--:R2:W3:Y:S01]  /*b190*/  SHFL.IDX PT, R5, R3, 0x1, 0x181f ;  /* 0x00381f0003057f89 */ /* 0x00c4e200000e0000 */
[----:B------:R-:W-:Y:S03]  /*b1a0*/  BSSY B1, `(.L_x_261) ;  /* 0x0000014000017945 */ /* 0x000fe60003800000 */
[----:B-1----:R2:W1:Y:S01]  /*b1b0*/  SHFL.IDX PT, R7, R6, 0x1, 0x181f ;  /* 0x00381f0006077f89 */ /* 0x00246200000e0000 */
[----:B------:R-:W-:Y:S05]  /*b1c0*/  @P1 BRA `(.L_x_262) ;  /* 0x0000000000441947 */ /* 0x000fea0003800000 */
[----:B------:R-:W-:Y:S02]  /*b1d0*/  ULDC UR4, c[0x0][0xac8] ;  /* 0x0002b20000047ab9 */ /* 0x000fe40000000800 */
[----:B------:R-:W-:Y:S02]  /*b1e0*/  ISETP.GE.AND P4, PT, R2, UR4, PT ;  /* 0x0000000402007c0c */ /* 0x000fe4000bf86270 */
[----:B------:R-:W-:Y:S02]  /*b1f0*/  ISETP.GE.AND P3, PT, R17, UR4, PT ;  /* 0x0000000411007c0c */ /* 0x000fe4000bf66270 */
[----:B------:R-:W-:Y:S02]  /*b200*/  ISETP.GE.AND P2, PT, R16, UR4, PT ;  /* 0x0000000410007c0c */ /* 0x000fe4000bf46270 */
[----:B------:R-:W-:-:S07]  /*b210*/  ISETP.GE.AND P1, PT, R18, UR4, PT ;  /* 0x0000000412007c0c */ /* 0x000fce000bf26270 */
[CC--:B-1----:R-:W-:Y:S02]  /*b220*/  @!P4 LEA R12, P6, R2.reuse, R7.reuse, 0x1 ;  /* 0x00000007020cc211 */ /* 0x0c2fe400078c08ff */
[C---:B------:R-:W-:Y:S02]  /*b230*/  @!P3 LEA R14, P5, R17.reuse, R7, 0x1 ;  /* 0x00000007110eb211 */ /* 0x040fe400078a08ff */
[----:B---3--:R-:W-:Y:S02]  /*b240*/  @!P4 LEA.HI.X R13, R2, R5, R224, 0x1, P6 ;  /* 0x00000005020dc211 */ /* 0x008fe400030f0ce0 */
[----:B------:R-:W-:Y:S02]  /*b250*/  @!P2 LEA R20, P6, R16, R7, 0x1 ;  /* 0x000000071014a211 */ /* 0x000fe400078c08ff */
[----:B------:R-:W-:Y:S01]  /*b260*/  @!P3 LEA.HI.X R15, R17, R5, R223, 0x1, P5 ;  /* 0x00000005110fb211 */ /* 0x000fe200028f0cdf */
[----:B------:R4:W-:Y:S01]  /*b270*/  @!P4 ST.E.128 desc[UR50][R12.64], RZ ;  /* 0x000000ff0c00c985 */ /* 0x0009e2000c101d32 */
[----:B------:R-:W-:-:S02]  /*b280*/  @!P1 LEA R4, P5, R18, R7, 0x1 ;  /* 0x0000000712049211 */ /* 0x000fc400078a08ff */
[-C--:B------:R-:W-:Y:S01]  /*b290*/  @!P2 LEA.HI.X R21, R16, R5.reuse, R222, 0x1, P6 ;  /* 0x000000051015a211 */ /* 0x080fe200030f0cde */
[----:B------:R4:W-:Y:S01]  /*b2a0*/  @!P3 ST.E.128 desc[UR50][R14.64], RZ ;  /* 0x000000ff0e00b985 */ /* 0x0009e2000c101d32 */
[----:B------:R-:W-:-:S03]  /*b2b0*/  @!P1 LEA.HI.X R5, R18, R5, R221, 0x1, P5 ;  /* 0x0000000512059211 */ /* 0x000fc600028f0cdd */
[----:B------:R4:W-:Y:S04]  /*b2c0*/  @!P2 ST.E.128 desc[UR50][R20.64], RZ ;  /* 0x000000ff1400a985 */ /* 0x0009e8000c101d32 */
[----:B------:R4:W-:Y:S02]  /*b2d0*/  @!P1 ST.E.128 desc[UR50][R4.64], RZ ;  /* 0x000000ff04009985 */ /* 0x0009e4000c101d32 */
.L_x_262:
[----:B------:R-:W-:Y:S05]  /*b2e0*/  BSYNC B1 ;  /* 0x0000000000017941 */ /* 0x000fea0003800000 */
.L_x_261:
[----:B---34-:R3:W4:Y:S01]  /*b2f0*/  SHFL.IDX PT, R5, R3, 0x2, 0x181f ;  /* 0x00581f0003057f89 */ /* 0x01872200000e0000 */
        /* <DEDUP_REMOVED lines=8> */
[-C--:B-1----:R-:W-:Y:S02]  /*b380*/  @!P3 LEA R12, P6, R2, R7.reuse, 0x1 ;  /* 0x00000007020cb211 */ /* 0x082fe400078c08ff */
[CC--:B------:R-:W-:Y:S02]  /*b390*/  @!P2 LEA R14, P5, R17.reuse, R7.reuse, 0x1 ;  /* 0x00000007110ea211 */ /* 0x0c0fe400078a08ff */
[----:B------:R-:W-:Y:S02]  /*b3a0*/  @!P1 LEA R20, P4, R16, R7, 0x1 ;  /* 0x0000000710149211 */ /* 0x000fe400078808ff */
[----:B----4-:R-:W-:Y:S02]  /*b3b0*/  @!P3 LEA.HI.X R13, R2, R5, R224, 0x1, P6 ;  /* 0x00000005020db211 */ /* 0x010fe400030f0ce0 */
[----:B------:R-:W-:Y:S02]  /*b3c0*/  @!P0 LEA R4, P6, R18, R7, 0x1 ;  /* 0x0000000712048211 */ /* 0x000fe400078c08ff */
[-C--:B------:R-:W-:Y:S01]  /*b3d0*/  @!P2 LEA.HI.X R15, R17, R5.reuse, R223, 0x1, P5 ;  /* 0x00000005110fa211 */ /* 0x080fe200028f0cdf */
[----:B------:R1:W-:Y:S01]  /*b3e0*/  @!P3 ST.E.128 desc[UR50][R12.64], RZ ;  /* 0x000000ff0c00b985 */ /* 0x0003e2000c101d32 */
[----:B------:R-:W-:-:S02]  /*b3f0*/  @!P1 LEA.HI.X R21, R16, R5, R222, 0x1, P4 ;  /* 0x0000000510159211 */ /* 0x000fc400020f0cde */
[----:B------:R-:W-:Y:S01]  /*b400*/  @!P0 LEA.HI.X R5, R18, R5, R221, 0x1, P6 ;  /* 0x0000000512058211 */ /* 0x000fe200030f0cdd */
[----:B------:R1:W-:Y:S04]  /*b410*/  @!P2 ST.E.128 desc[UR50][R14.64], RZ ;  /* 0x000000ff0e00a985 */ /* 0x0003e8000c101d32 */
[----:B------:R1:W-:Y:S04]  /*b420*/  @!P1 ST.E.128 desc[UR50][R20.64], RZ ;  /* 0x000000ff14009985 */ /* 0x0003e8000c101d32 */
[----:B------:R1:W-:Y:S02]  /*b430*/  @!P0 ST.E.128 desc[UR50][R4.64], RZ ;  /* 0x000000ff04008985 */ /* 0x0003e4000c101d32 */
.L_x_264:
[----:B------:R-:W-:Y:S05]  /*b440*/  BSYNC B1 ;  /* 0x0000000000017941 */ /* 0x000fea0003800000 */
.L_x_263:
[----:B------:R-:W-:Y:S01]  /*b450*/  VIADD R0, R8, 0x60 ;  /* 0x0000006008007836 */ /* 0x000fe20000000000 */
[----:B0-23--:R-:W0:Y:S04]  /*b460*/  SHFL.IDX PT, R3, R3, 0x3, 0x181f ;  /* 0x00781f0003037f89 */ /* 0x00de2800000e0000 */
[----:B------:R-:W-:Y:S01]  /*b470*/  ISETP.GE.AND P0, PT, R0, R11, PT ;  /* 0x0000000b0000720c */ /* 0x000fe20003f06270 */
[----:B-1--4-:R1:W2:-:S12]  /*b480*/  SHFL.IDX PT, R5, R6, 0x3, 0x181f ;  /* 0x00781f0006057f89 */ /* 0x01229800000e0000 */
[----:B-1----:R-:W-:Y:S05]  /*b490*/  @P0 BRA `(.L_x_255) ;  /* 0x0000000000440947 */ /* 0x002fea0003800000 */
[----:B------:R-:W-:Y:S02]  /*b4a0*/  ULDC UR4, c[0x0][0xac8] ;  /* 0x0002b20000047ab9 */ /* 0x000fe40000000800 */
[----:B------:R-:W-:Y:S02]  /*b4b0*/  ISETP.GE.AND P3, PT, R2, UR4, PT ;  /* 0x0000000402007c0c */ /* 0x000fe4000bf66270 */
[----:B------:R-:W-:Y:S02]  /*b4c0*/  ISETP.GE.AND P2, PT, R17, UR4, PT ;  /* 0x0000000411007c0c */ /* 0x000fe4000bf46270 */
[----:B------:R-:W-:Y:S02]  /*b4d0*/  ISETP.GE.AND P1, PT, R16, UR4, PT ;  /* 0x0000000410007c0c */ /* 0x000fe4000bf26270 */
[----:B------:R-:W-:-:S07]  /*b4e0*/  ISETP.GE.AND P0, PT, R18, UR4, PT ;  /* 0x0000000412007c0c */ /* 0x000fce000bf06270 */
[-C--:B--2---:R-:W-:Y:S02]  /*b4f0*/  @!P3 LEA R6, P6, R2, R5.reuse, 0x1 ;  /* 0x000000050206b211 */ /* 0x084fe400078c08ff */
[CC--:B------:R-:W-:Y:S02]  /*b500*/  @!P2 LEA R8, P5, R17.reuse, R5.reuse, 0x1 ;  /* 0x000000051108a211 */ /* 0x0c0fe400078a08ff */
[----:B------:R-:W-:Y:S02]  /*b510*/  @!P1 LEA R10, P4, R16, R5, 0x1 ;  /* 0x00000005100a9211 */ /* 0x000fe400078808ff */
[----:B0-----:R-:W-:Y:S02]  /*b520*/  @!P3 LEA.HI.X R7, R2, R3, R224, 0x1, P6 ;  /* 0x000000030207b211 */ /* 0x001fe400030f0ce0 */
        /* <DEDUP_REMOVED lines=8> */
.L_x_255:
[----:B------:R-:W-:Y:S05]  /*b5b0*/  BSYNC B0 ;  /* 0x0000000000007941 */ /* 0x000fea0003800000 */
.L_x_246:
[----:B------:R-:W-:Y:S02]  /*b5c0*/  ULDC UR4, c[0x0][0xc3c] ;  /* 0x00030f0000047ab9 */ /* 0x000fe40000000800 */
[----:B------:R-:W-:-:S06]  /*b5d0*/  UISETP.GE.AND UP0, UPT, UR6, UR4, UPT ;  /* 0x000000040600728c */ /* 0x000fcc000bf06270 */
[----:B------:R-:W-:-:S13]  /*b5e0*/  PLOP3.LUT P0, PT, PT, PT, UP0, 0x80, 0x0 ;  /* 0x000000000000781c */ /* 0x000fda0003f0f008 */
[----:B------:R-:W-:Y:S05]  /*b5f0*/  @!P0 BRA `(.L_x_265) ;  /* 0xffffff5400e88947 */ /* 0x000fea000383ffff */
[----:B------:R-:W-:Y:S05]  /*b600*/  EXIT ;  /* 0x000000000000794d */ /* 0x000fea0003800000 */
.L_x_218:
[----:B------:R-:W-:-:S08]  /*b610*/  NOP ;  /* 0x0000000000007918 */ /* 0x000fd00000000000 */
[----:B------:R-:W0:-:S00]  /*b620*/  USETMAXREG.DEALLOC.CTAPOOL 0x28 ;  /* 0x00000028000079c8 */ /* 0x000e0000080e0500 */
[----:B0-----:R-:W-:Y:S02]  /*b630*/  LOP3.LUT R0, R0, 0x3, RZ, 0xc0, !PT ;  /* 0x0000000300007812 */ /* 0x001fe400078ec0ff */
[----:B------:R-:W-:-:S04]  /*b640*/  LOP3.LUT R29, R29, 0xfffffeff, RZ, 0xc0, !PT ;  /* 0xfffffeff1d1d7812 */ /* 0x000fc800078ec0ff */
[----:B------:R-:W0:Y:S02]  /*b650*/  SHFL.IDX PT, R0, R0, RZ, 0x1f ;  /* 0x00001fff00007589 */ /* 0x000e2400000e0000 */
[----:B0-----:R-:W-:-:S13]  /*b660*/  ISETP.NE.AND P0, PT, R0, RZ, PT ;  /* 0x000000ff0000720c */ /* 0x001fda0003f05270 */
[----:B------:R-:W-:Y:S01]  /*b670*/  @P0 BAR.SYNC.DEFER_BLOCKING 0x5, 0x180 ;  /* 0x0146000000000b1d */ /* 0x000fe20000010000 */
[----:B------:R-:W-:Y:S02]  /*b680*/  @P0 MOV R3, 0x400 ;  /* 0x0000040000030802 */ /* 0x000fe40000000f00 */
[----:B------:R-:W-:Y:S02]  /*b690*/  @P0 LOP3.LUT R29, R29, 0x100, RZ, 0xfc, !PT ;  /* 0x000001001d1d0812 */ /* 0x000fe400078efcff */
[----:B------:R-:W-:-:S05]  /*b6a0*/  @P0 LEA R2, R2, R3, 0x18 ;  /* 0x0000000302020211 */ /* 0x000fca00078ec0ff */
[----:B------:R-:W0:Y:S02]  /*b6b0*/  @P0 LDS.128 R16, [R2+0x388d0] ;  /* 0x0388d00002100984 */ /* 0x000e240000000c00 */
[----:B0-----:R-:W-:Y:S01]  /*b6c0*/  @P0 R2UR UR40, R19 ;  /* 0x00000000132802ca */ /* 0x001fe200000e0000 */
[----:B------:R-:W-:Y:S06]  /*b6d0*/  @P0 BAR.ARV 0x4, 0x180 ;  /* 0x0106000000000b1d */ /* 0x000fec0000002000 */
[----:B------:R-:W-:Y:S08]  /*b6e0*/  @P0 BRA `(.L_x_266) ;  /* 0x00000008000c0947 */ /* 0x000ff00003800000 */
[----:B------:R-:W0:Y:S01]  /*b6f0*/  S2R R4, SR_TID.X ;  /* 0x0000000000047919 */ /* 0x000e220000002100 */
[----:B------:R-:W-:Y:S01]  /*b700*/  ULDC UR4, c[0x0][0xc3c] ;  /* 0x00030f0000047ab9 */ /* 0x000fe20000000800 */
[----:B------:R-:W-:Y:S01]  /*b710*/  IMAD.MOV.U32 R0, RZ, RZ, RZ ;  /* 0x000000ffff007224 */ /* 0x000fe200078e00ff */
[----:B------:R-:W1:Y:S01]  /*b720*/  LDC R11, c[0x0][0xc38] ;  /* 0x00030e00ff0b7b82 */ /* 0x000e620000000800 */
[----:B0-----:R-:W-:-:S04]  /*b730*/  LOP3.LUT R5, R4, 0x1f, RZ, 0xc0, !PT ;  /* 0x0000001f04057812 */ /* 0x001fc800078ec0ff */
[----:B------:R-:W-:-:S04]  /*b740*/  ISETP.NE.AND P0, PT, R5, 0x1f, PT ;  /* 0x0000001f0500780c */ /* 0x000fc80003f05270 */
[----:B------:R-:W-:-:S13]  /*b750*/  ISETP.GE.OR P1, PT, R5, UR4, !P0 ;  /* 0x0000000405007c0c */ /* 0x000fda000c726670 */
[----:B------:R-:W0:Y:S02]  /*b760*/  @!P1 LDC.64 R2, c[0x0][0xc80] ;  /* 0x00032000ff029b82 */ /* 0x000e240000000a00 */
[----:B0-----:R-:W-:-:S05]  /*b770*/  @!P1 IMAD.WIDE.U32 R2, R5, 0x4, R2 ;  /* 0x0000000405029825 */ /* 0x001fca00078e0002 */
[----:B------:R-:W2:Y:S01]  /*b780*/  @!P1 LDG.E R0, desc[UR50][R2.64] ;  /* 0x0000003202009981 */ /* 0x000ea2000c1e1900 */
[C---:B------:R-:W-:Y:S01]  /*b790*/  ISETP.NE.AND P1, PT, R5.reuse, RZ, PT ;  /* 0x000000ff0500720c */ /* 0x040fe20003f25270 */
[----:B------:R-:W-:Y:S01]  /*b7a0*/  UMOV UR4, URZ ;  /* 0x0000003f00047c82 */ /* 0x000fe20008000000 */
[C---:B------:R-:W-:Y:S01]  /*b7b0*/  ISETP.GE.U32.AND P2, PT, R5.reuse, 0x2, PT ;  /* 0x000000020500780c */ /* 0x040fe20003f46070 */
[----:B------:R-:W-:Y:S01]  /*b7c0*/  IMAD.MOV.U32 R16, RZ, RZ, RZ ;  /* 0x000000ffff107224 */ /* 0x000fe200078e00ff */
[C---:B------:R-:W-:Y:S02]  /*b7d0*/  ISETP.GE.U32.AND P3, PT, R5.reuse, 0x4, PT ;  /* 0x000000040500780c */ /* 0x040fe40003f66070 */
[C---:B------:R-:W-:Y:S02]  /*b7e0*/  ISETP.GE.U32.AND P4, PT, R5.reuse, 0x8, PT ;  /* 0x000000080500780c */ /* 0x040fe40003f86070 */
[----:B------:R-:W-:Y:S01]  /*b7f0*/  ISETP.GE.U32.AND P5, PT, R5, 0x10, PT ;  /* 0x000000100500780c */ /* 0x000fe20003fa6070 */
[----:B--2---:R-:W0:Y:S02]  /*b800*/  SHFL.UP PT, R4, R0, 0x1, RZ ;  /* 0x0420000000047989 */ /* 0x004e2400000e00ff */
[----:B0-----:R-:W-:-:S05]  /*b810*/  SEL R7, R4, RZ, P1 ;  /* 0x000000ff04077207 */ /* 0x001fca0000800000 */
[----:B------:R-:W-:-:S05]  /*b820*/  IMAD.IADD R7, R0, 0x1, R7 ;  /* 0x0000000100077824 */ /* 0x000fca00078e0207 */
[----:B------:R-:W0:Y:S02]  /*b830*/  SHFL.UP PT, R4, R7, 0x2, RZ ;  /* 0x0440000007047989 */ /* 0x000e2400000e00ff */
        /* <DEDUP_REMOVED lines=10> */
[----:B------:R-:W-:Y:S02]  /*b8e0*/  IMAD.IADD R6, R2, 0x1, R7 ;  /* 0x0000000102067824 */ /* 0x000fe400078e0207 */
[----:B------:R-:W0:Y:S03]  /*b8f0*/  S2R R7, SR_CTAID.X ;  /* 0x0000000000077919 */ /* 0x000e260000002500 */
[----:B------:R-:W1:Y:S02]  /*b900*/  SHFL.IDX PT, R4, R6, 0x1f, 0x1f ;  /* 0x03e01f0006047f89 */ /* 0x000e6400000e0000 */
[----:B-1----:R-:W-:-:S04]  /*b910*/  IMAD R4, R4, R11, RZ ;  /* 0x0000000b04047224 */ /* 0x002fc800078e02ff */
[----:B------:R-:W-:Y:S01]  /*b920*/  IMAD.MOV.U32 R3, RZ, RZ, R4 ;  /* 0x000000ffff037224 */ /* 0x000fe200078e0004 */
[----:B0-----:R-:W-:-:S13]  /*b930*/  ISETP.GT.AND P6, PT, R4, R7, PT ;  /* 0x000000070400720c */ /* 0x001fda0003fc4270 */
[----:B------:R-:W-:Y:S05]  /*b940*/  @P6 BRA `(.L_x_267) ;  /* 0x0000000000946947 */ /* 0x000fea0003800000 */
[----:B------:R-:W-:Y:S01]  /*b950*/  IMAD.MOV.U32 R4, RZ, RZ, R3 ;  /* 0x000000ffff047224 */ /* 0x000fe200078e0003 */
[----:B------:R-:W-:Y:S01]  /*b960*/  UMOV UR4, URZ ;  /* 0x0000003f00047c82 */ /* 0x000fe20008000000 */
[----:B------:R-:W-:-:S05]  /*b970*/  ULDC UR5, c[0x0][0xc3c] ;  /* 0x00030f0000057ab9 */ /* 0x000fca0000000800 */
.L_x_271:
[----:B------:R-:W-:-:S04]  /*b980*/  UIADD3 UR4, UR4, 0x1f, URZ ;  /* 0x0000001f04047890 */ /* 0x000fc8000fffe03f */
[----:B------:R-:W-:-:S06]  /*b990*/  UISETP.GE.AND UP0, UPT, UR4, UR5, UPT ;  /* 0x000000050400728c */ /* 0x000fcc000bf06270 */
[----:B------:R-:W-:-:S13]  /*b9a0*/  PLOP3.LUT P6, PT, PT, PT, UP0, 0x40, 0x0 ;  /* 0x000000000000781c */ /* 0x000fda0003fce808 */
[----:B------:R-:W-:Y:S05]  /*b9b0*/  @!P6 BRA `(.L_x_268) ;  /* 0x00000004002ce947 */ /* 0x000fea0003800000 */
[----:B------:R-:W-:Y:S01]  /*b9c0*/  VIADD R9, R5, UR4 ;  /* 0x0000000405097c36 */ /* 0x000fe20008000000 */
[----:B------:R-:W-:Y:S01]  /*b9d0*/  BSSY B0, `(.L_x_269) ;  /* 0x0000007000007945 */ /* 0x000fe20003800000 */
[----:B------:R-:W-:-:S03]  /*b9e0*/  IMAD.MOV.U32 R0, RZ, RZ, RZ ;  /* 0x000000ffff007224 */ /* 0x000fc600078e00ff */
[----:B------:R-:W-:-:S13]  /*b9f0*/  ISETP.GE.OR P6, PT, R9, UR5, !P0 ;  /* 0x0000000509007c0c */ /* 0x000fda000c7c6670 */
[----:B------:R-:W-:Y:S05]  /*ba00*/  @P6 BRA `(.L_x_270) ;  /* 0x00000000000c6947 */ /* 0x000fea0003800000 */
[----:B------:R-:W0:Y:S02]  /*ba10*/  LDC.64 R2, c[0x0][0xc80] ;  /* 0x00032000ff027b82 */ /* 0x000e240000000a00 */
[----:B0-----:R-:W-:-:S05]  /*ba20*/  IMAD.WIDE R2, R9, 0x4, R2 ;  /* 0x0000000409027825 */ /* 0x001fca00078e0202 */
[----:B------:R0:W5:Y:S02]  /*ba30*/  LDG.E R0, desc[UR50][R2.64] ;  /* 0x0000003202007981 */ /* 0x000164000c1e1900 */
.L_x_270:
[----:B------:R-:W-:Y:S05]  /*ba40*/  BSYNC B0 ;  /* 0x0000000000007941 */ /* 0x000fea0003800000 */
.L_x_269:
[----:B0----5:R-:W0:Y:S02]  /*ba50*/  SHFL.UP PT, R2, R0, 0x1, RZ ;  /* 0x0420000000027989 */ /* 0x021e2400000e00ff */
        /* <DEDUP_REMOVED lines=14> */
[----:B------:R-:W0:Y:S03]  /*bb40*/  LDC R11, c[0x0][0xc38] ;  /* 0x00030e00ff0b7b82 */ /* 0x000e260000000800 */
[----:B------:R-:W0:Y:S02]  /*bb50*/  SHFL.IDX PT, R3, R6, 0x1f, 0x1f ;  /* 0x03e01f0006037f89 */ /* 0x000e2400000e0000 */
[----:B0-----:R-:W-:-:S04]  /*bb60*/  IMAD R3, R3, R11, RZ ;  /* 0x0000000b03037224 */ /* 0x001fc800078e02ff */
[----:B------:R-:W-:-:S05]  /*bb70*/  IMAD.IADD R4, R3, 0x1, R4 ;  /* 0x0000000103047824 */ /* 0x000fca00078e0204 */
[----:B------:R-:W-:-:S13]  /*bb80*/  ISETP.GT.AND P6, PT, R4, R7, PT ;  /* 0x000000070400720c */ /* 0x000fda0003fc4270 */
[----:B------:R-:W-:Y:S05]  /*bb90*/  @!P6 BRA `(.L_x_271) ;  /* 0xfffffffc0078e947 */ /* 0x000fea000383ffff */
.L_x_267:
[----:B------:R-:W-:-:S04]  /*bba0*/  IMAD.IADD R8, R4, 0x1, -R3 ;  /* 0x0000000104087824 */ /* 0x000fc800078e0a03 */
[----:B------:R-:W-:-:S05]  /*bbb0*/  IMAD R2, R6, R11, R8 ;  /* 0x0000000b06027224 */ /* 0x000fca00078e0208 */
[----:B------:R-:W-:-:S13]  /*bbc0*/  ISETP.GT.AND P0, PT, R2, R7, PT ;  /* 0x000000070200720c */ /* 0x000fda0003f04270 */
[----:B------:R-:W-:Y:S02]  /*bbd0*/  VOTEU.ANY UR5, UPT, !P0 ;  /* 0x0000000000057886 */ /* 0x000fe400040e0100 */
[----:B------:R-:W-:Y:S02]  /*bbe0*/  UPOPC UR40, UR5 ;  /* 0x00000005002872bf */ /* 0x000fe40008000000 */
[----:B------:R-:W-:-:S04]  /*bbf0*/  ISETP.NE.AND P0, PT, RZ, UR5, PT ;  /* 0x00000005ff007c0c */ /* 0x000fc8000bf05270 */
[----:B------:R-:W-:-:S05]  /*bc00*/  IMAD.U32 R13, RZ, RZ, UR40 ;  /* 0x00000028ff0d7e24 */ /* 0x000fca000f8e00ff */
[----:B------:R-:W0:Y:S02]  /*bc10*/  SHFL.IDX PT, R10, R0, R13, 0x1f ;  /* 0x00001f0d000a7589 */ /* 0x000e2400000e0000 */
[----:B0-----:R-:W-:-:S04]  /*bc20*/  IABS R9, R10 ;  /* 0x0000000a00097213 */ /* 0x001fc80000000000 */
[----:B------:R-:W0:Y:S08]  /*bc30*/  I2F.RP R4, R9 ;  /* 0x0000000900047306 */ /* 0x000e300000209400 */
[----:B0-----:R-:W0:Y:S02]  /*bc40*/  MUFU.RCP R4, R4 ;  /* 0x0000000400047308 */ /* 0x001e240000001000 */
[----:B0-----:R-:W-:-:S06]  /*bc50*/  VIADD R2, R4, 0xffffffe ;  /* 0x0ffffffe04027836 */ /* 0x001fcc0000000000 */
[----:B------:R0:W1:Y:S01]  /*bc60*/  F2I.FTZ.U32.TRUNC.NTZ R3, R2 ;  /* 0x0000000200037305 */ /* 0x000062000021f000 */
[----:B------:R-:W-:Y:S05]  /*bc70*/  @!P0 BRA `(.L_x_272) ;  /* 0x00000000000c8947 */ /* 0x000fea0003800000 */
[----:B------:R-:W-:-:S06]  /*bc80*/  UIADD3 UR5, UR40, -0x1, URZ ;  /* 0xffffffff28057890 */ /* 0x000fcc000fffe03f */
[----:B------:R-:W-:-:S05]  /*bc90*/  IMAD.U32 R13, RZ, RZ, UR5 ;  /* 0x00000005ff0d7e24 */ /* 0x000fca000f8e00ff */
[----:B------:R2:W3:Y:S02]  /*bca0*/  SHFL.IDX PT, R16, R6, R13, 0x1f ;  /* 0x00001f0d06107589 */ /* 0x0004e400000e0000 */
.L_x_272:
[----:B---3--:R-:W-:Y:S01]  /*bcb0*/  IMAD R16, R16, R11, R8 ;  /* 0x0000000b10107224 */ /* 0x008fe200078e0208 */
[----:B0-----:R-:W-:Y:S01]  /*bcc0*/  IABS R2, R10 ;  /* 0x0000000a00027213 */ /* 0x001fe20000000000 */
[----:B-1----:R-:W-:Y:S01]  /*bcd0*/  IMAD.MOV R0, RZ, RZ, -R3 ;  /* 0x000000ffff007224 */ /* 0x002fe200078e0a03 */
[----:B------:R-:W-:Y:S01]  /*bce0*/  UIADD3 UR40, UR40, UR4, URZ ;  /* 0x0000000428287290 */ /* 0x000fe2000fffe03f */
[----:B------:R-:W-:Y:S02]  /*bcf0*/  IMAD.IADD R11, R7, 0x1, -R16 ;  /* 0x00000001070b7824 */ /* 0x000fe400078e0a10 */
[----:B------:R-:W-:Y:S02]  /*bd00*/  IMAD.MOV R4, RZ, RZ, -R2 ;  /* 0x000000ffff047224 */ /* 0x000fe400078e0a02 */
[----:B------:R-:W-:Y:S01]  /*bd10*/  IMAD R7, R0, R9, RZ ;  /* 0x0000000900077224 */ /* 0x000fe200078e02ff */
[----:B------:R-:W-:Y:S01]  /*bd20*/  IABS R0, R11 ;  /* 0x0000000b00007213 */ /* 0x000fe20000000000 */
[----:B------:R-:W-:-:S04]  /*bd30*/  IMAD.MOV.U32 R2, RZ, RZ, RZ ;  /* 0x000000ffff027224 */ /* 0x000fc800078e00ff */
[----:B------:R-:W-:-:S04]  /*bd40*/  IMAD.HI.U32 R2, R3, R7, R2 ;  /* 0x0000000703027227 */ /* 0x000fc800078e0002 */
[----:B------:R-:W-:Y:S02]  /*bd50*/  IMAD.MOV.U32 R3, RZ, RZ, R0 ;  /* 0x000000ffff037224 */ /* 0x000fe400078e0000 */
[----:B------:R-:W-:Y:S02]  /*bd60*/  IMAD.MOV.U32 R0, RZ, RZ, R4 ;  /* 0x000000ffff007224 */ /* 0x000fe400078e0004 */
[----:B------:R-:W-:-:S04]  /*bd70*/  IMAD.HI.U32 R2, R2, R3, RZ ;  /* 0x0000000302027227 */ /* 0x000fc800078e00ff */
[----:B------:R-:W-:-:S05]  /*bd80*/  IMAD R0, R2, R0, R3 ;  /* 0x0000000002007224 */ /* 0x000fca00078e0203 */
[----:B------:R-:W-:-:S13]  /*bd90*/  ISETP.GT.U32.AND P1, PT, R9, R0, PT ;  /* 0x000000000900720c */ /* 0x000fda0003f24070 */
[----:B------:R-:W-:Y:S02]  /*bda0*/  @!P1 IMAD.IADD R0, R0, 0x1, -R9 ;  /* 0x0000000100009824 */ /* 0x000fe400078e0a09 */
[----:B------:R-:W-:Y:S01]  /*bdb0*/  @!P1 VIADD R2, R2, 0x1 ;  /* 0x0000000102029836 */ /* 0x000fe20000000000 */
[----:B------:R-:W-:Y:S02]  /*bdc0*/  ISETP.NE.AND P1, PT, R10, RZ, PT ;  /* 0x000000ff0a00720c */ /* 0x000fe40003f25270 */
[----:B------:R-:W-:Y:S02]  /*bdd0*/  ISETP.GE.U32.AND P0, PT, R0, R9, PT ;  /* 0x000000090000720c */ /* 0x000fe40003f06070 */
[----:B------:R-:W-:-:S04]  /*bde0*/  LOP3.LUT R0, R11, R10, RZ, 0x3c, !PT ;  /* 0x0000000a0b007212 */ /* 0x000fc800078e3cff */
[----:B------:R-:W-:-:S07]  /*bdf0*/  ISETP.GE.AND P2, PT, R0, RZ, PT ;  /* 0x000000ff0000720c */ /* 0x000fce0003f46270 */
[----:B------:R-:W-:-:S06]  /*be00*/  @P0 VIADD R2, R2, 0x1 ;  /* 0x0000000102020836 */ /* 0x000fcc0000000000 */
[----:B------:R-:W-:Y:S01]  /*be10*/  @!P2 IMAD.MOV R2, RZ, RZ, -R2 ;  /* 0x000000ffff02a224 */ /* 0x000fe200078e0a02 */
[----:B------:R-:W-:-:S05]  /*be20*/  @!P1 LOP3.LUT R2, RZ, R10, RZ, 0x33, !PT ;  /* 0x0000000aff029212 */ /* 0x000fca00078e33ff */
[--C-:B------:R-:W-:Y:S02]  /*be30*/  IMAD.MOV R17, RZ, RZ, -R2.reuse ;  /* 0x000000ffff117224 */ /* 0x100fe400078e0a02 */
[----:B------:R-:W-:Y:S02]  /*be40*/  IMAD.MOV.U32 R18, RZ, RZ, R2 ;  /* 0x000000ffff127224 */ /* 0x000fe400078e0002 */
[----:B------:R-:W-:Y:S01]  /*be50*/  IMAD R17, R10, R17, R11 ;  /* 0x000000110a117224 */ /* 0x000fe200078e020b */
[----:B------:R-:W-:Y:S06]  /*be60*/  BRA `(.L_x_273) ;  /* 0x0000000000107947 */ /* 0x000fec0003800000 */
.L_x_268:
[----:B------:R-:W-:Y:S01]  /*be70*/  IMAD.MOV.U32 R16, RZ, RZ, R7 ;  /* 0x000000ffff107224 */ /* 0x000fe200078e0007 */
[----:B------:R-:W-:Y:S01]  /*be80*/  ULDC UR40, c[0x0][0xc3c] ;  /* 0x00030f0000287ab9 */ /* 0x000fe20000000800 */
[----:B------:R-:W-:Y:S02]  /*be90*/  IMAD.MOV.U32 R17, RZ, RZ, RZ ;  /* 0x000000ffff117224 */ /* 0x000fe400078e00ff */
[----:B------:R-:W-:-:S07]  /*bea0*/  IMAD.MOV.U32 R18, RZ, RZ, RZ ;  /* 0x000000ffff127224 */ /* 0x000fce00078e00ff */
.L_x_273:
[----:B------:R-:W-:Y:S01]  /*beb0*/  ISETP.NE.AND P0, PT, R5, RZ, PT ;  /* 0x000000ff0500720c */ /* 0x000fe20003f05270 */
[----:B------:R-:W-:-:S12]  /*bec0*/  IMAD.U32 R19, RZ, RZ, UR40 ;  /* 0x00000028ff137e24 */ /* 0x000fd8000f8e00ff */
[----:B------:R-:W0:Y:S01]  /*bed0*/  @!P0 S2R R3, SR_CgaCtaId ;  /* 0x0000000000038919 */ /* 0x000e220000008800 */
[----:B------:R-:W-:-:S04]  /*bee0*/  @!P0 MOV R0, 0x400 ;  /* 0x0000040000008802 */ /* 0x000fc80000000f00 */
[----:B0-----:R-:W-:-:S05]  /*bef0*/  @!P0 LEA R0, R3, R0, 0x18 ;  /* 0x0000000003008211 */ /* 0x001fca00078ec0ff */
[----:B------:R0:W-:Y:S01]  /*bf00*/  @!P0 STS.128 [R0+0x388d0], R16 ;  /* 0x0388d01000008388 */ /* 0x0001e20000000c00 */
[----:B------:R-:W-:Y:S06]  /*bf10*/  BAR.ARV 0x5, 0x180 ;  /* 0x0146000000007b1d */ /* 0x000fec0000002000 */
.L_x_266:
[----:B------:R-:W-:Y:S01]  /*bf20*/  ULDC UR4, c[0x0][0xc3c] ;  /* 0x00030f0000047ab9 */ /* 0x000fe20000000800 */
[----:B------:R1:W-:Y:S01]  /*bf30*/  STL [R1+0xc], RZ ;  /* 0x00000cff01007387 */ /* 0x0003e20000100800 */
[----:B------:R-:W-:Y:S01]  /*bf40*/  UISETP.GE.AND UP0, UPT, UR40, UR4, UPT ;  /* 0x000000042800728c */ /* 0x000fe2000bf06270 */
[----:B------:R-:W-:Y:S02]  /*bf50*/  IMAD.MOV.U32 R30, RZ, RZ, 0x1 ;  /* 0x00000001ff1e7424 */ /* 0x000fe400078e00ff */
[----:B------:R-:W-:-:S03]  /*bf60*/  IMAD.MOV.U32 R23, RZ, RZ, RZ ;  /* 0x000000ffff177224 */ /* 0x000fc600078e00ff */
[----:B------:R-:W-:-:S13]  /*bf70*/  PLOP3.LUT P0, PT, PT, PT, UP0, 0x80, 0x0 ;  /* 0x000000000000781c */ /* 0x000fda0003f0f008 */
[----:B-1----:R-:W-:Y:S05]  /*bf80*/  @P0 BRA `(.L_x_274) ;  /* 0x0000005800800947 */ /* 0x002fea0003800000 */
[----:B------:R-:W1:Y:S01]  /*bf90*/  S2R R10, SR_TID.X ;  /* 0x00000000000a7919 */ /* 0x000e620000002100 */
[----:B------:R-:W3:Y:S01]  /*bfa0*/  S2UR UR4, SR_CgaCtaId ;  /* 0x00000000000479c3 */ /* 0x000ee20000008800 */
[----:B------:R-:W-:Y:S01]  /*bfb0*/  IMAD.MOV.U32 R34, RZ, RZ, 0x40 ;  /* 0x00000040ff227424 */ /* 0x000fe200078e00ff */
[----:B------:R-:W-:Y:S01]  /*bfc0*/  ULOP3.LUT UR46, UR37, 0x2, URZ, 0xfc, !UPT ;  /* 0x00000002252e7892 */ /* 0x000fe2000f8efc3f */
[----:B------:R-:W-:Y:S01]  /*bfd0*/  IMAD.MOV.U32 R33, RZ, RZ, 0x20 ;  /* 0x00000020ff217424 */ /* 0x000fe200078e00ff */
[----:B------:R-:W-:Y:S01]  /*bfe0*/  ULOP3.LUT UR48, UR37, 0x1, URZ, 0xfc, !UPT ;  /* 0x0000000125307892 */ /* 0x000fe2000f8efc3f */
[----:B------:R-:W-:Y:S01]  /*bff0*/  IMAD.MOV.U32 R30, RZ, RZ, 0x1 ;  /* 0x00000001ff1e7424 */ /* 0x000fe200078e00ff */
[----:B------:R-:W-:Y:S01]  /*c000*/  ULDC UR49, c[0x0][0xc] ;  /* 0x0000030000317ab9 */ /* 0x000fe20000000800 */
[----:B------:R-:W-:Y:S02]  /*c010*/  IMAD.MOV.U32 R23, RZ, RZ, RZ ;  /* 0x000000ffff177224 */ /* 0x000fe400078e00ff */
[----:B---3--:R-:W-:-:S02]  /*c020*/  IMAD.U32 R36, RZ, RZ, UR4 ;  /* 0x00000004ff247e24 */ /* 0x008fc4000f8e00ff */
[C---:B-1----:R-:W-:Y:S01]  /*c030*/  IMAD.SHL.U32 R2, R10.reuse, 0x80, RZ ;  /* 0x000000800a027824 */ /* 0x042fe200078e00ff */
[C---:B------:R-:W-:Y:S01]  /*c040*/  LOP3.LUT R8, R10.reuse, 0x7f, RZ, 0xc0, !PT ;  /* 0x0000007f0a087812 */ /* 0x040fe200078ec0ff */
[C---:B------:R-:W-:Y:S01]  /*c050*/  IMAD.SHL.U32 R5, R10.reuse, 0x10, RZ ;  /* 0x000000100a057824 */ /* 0x040fe200078e00ff */
[C---:B------:R-:W-:Y:S01]  /*c060*/  R2P PR, R10.reuse, 0x6 ;  /* 0x000000060a007804 */ /* 0x040fe20000000000 */
[----:B------:R-:W-:Y:S01]  /*c070*/  IMAD.SHL.U32 R9, R10, 0x2, RZ ;  /* 0x000000020a097824 */ /* 0x000fe200078e00ff */
[----:B0-----:R-:W-:Y:S02]  /*c080*/  SHF.R.U32.HI R0, RZ, 0x5, R8 ;  /* 0x00000005ff007819 */ /* 0x001fe40000011608 */
[C---:B------:R-:W-:Y:S02]  /*c090*/  LOP3.LUT R7, R2.reuse, 0x400, RZ, 0xc0, !PT ;  /* 0x0000040002077812 */ /* 0x040fe400078ec0ff */
[----:B------:R-:W-:Y:S02]  /*c0a0*/  LOP3.LUT R3, R2, 0x380, RZ, 0xc0, !PT ;  /* 0x0000038002037812 */ /* 0x000fe400078ec0ff */
[----:B--2---:R-:W-:Y:S01]  /*c0b0*/  LOP3.LUT R6, R5, 0x3f0, RZ, 0xc0, !PT ;  /* 0x000003f005067812 */ /* 0x004fe200078ec0ff */
[C---:B------:R-:W-:Y:S01]  /*c0c0*/  IMAD R7, R0.reuse, 0x800, R7 ;  /* 0x0000080000077824 */ /* 0x040fe200078e0207 */
[----:B------:R-:W-:Y:S01]  /*c0d0*/  LOP3.LUT R4, R3, 0x10, R10, 0xf8, !PT ;  /* 0x0000001003047812 */ /* 0x000fe200078ef80a */
[----:B------:R-:W-:Y:S01]  /*c0e0*/  IMAD R0, R0, 0x10, R3 ;  /* 0x0000001000007824 */ /* 0x000fe200078e0203 */
[----:B------:R-:W-:-:S02]  /*c0f0*/  LOP3.LUT R6, R6, 0x70, R9, 0x78, !PT ;  /* 0x0000007006067812 */ /* 0x000fc400078e7809 */
[--C-:B------:R-:W-:Y:S02]  /*c100*/  LOP3.LUT R4, R4, 0x70, R5.reuse, 0x78, !PT ;  /* 0x0000007004047812 */ /* 0x100fe400078e7805 */
[--C-:B------:R-:W-:Y:S02]  /*c110*/  LOP3.LUT R3, R0, 0x70, R5.reuse, 0x78, !PT ;  /* 0x0000007000037812 */ /* 0x100fe400078e7805 */
[----:B------:R-:W-:Y:S01]  /*c120*/  LOP3.LUT R37, R6, 0x400, R5, 0xf8, !PT ;  /* 0x0000040006257812 */ /* 0x000fe200078ef805 */
[----:B------:R-:W-:Y:S01]  /*c130*/  IMAD.IADD R0, R7, 0x1, R4 ;  /* 0x0000000107007824 */ /* 0x000fe200078e0204 */
[----:B------:R-:W-:Y:S02]  /*c140*/  LOP3.LUT R2, R3, 0xc00, R2, 0xf8, !PT ;  /* 0x00000c0003027812 */ /* 0x000fe400078ef802 */
[----:B------:R-:W-:Y:S02]  /*c150*/  MOV R3, 0x400 ;  /* 0x0000040000037802 */ /* 0x000fe40000000f00 */
[----:B------:R-:W-:Y:S01]  /*c160*/  LOP3.LUT R28, R5, 0x70, RZ, 0xc0, !PT ;  /* 0x00000070051c7812 */ /* 0x000fe200078ec0ff */
[----:B------:R0:W-:Y:S01]  /*c170*/  STL [R1+0x4], R2 ;  /* 0x0000040201007387 */ /* 0x0001e20000100800 */
[----:B------:R-:W-:-:S02]  /*c180*/  LEA R22, R36, R3, 0x18 ;  /* 0x0000000324167211 */ /* 0x000fc400078ec0ff */
[----:B------:R-:W-:Y:S01]  /*c190*/  SEL R34, R34, 0xffffffc0, !P2 ;  /* 0xffffffc022227807 */ /* 0x000fe20005000000 */
[----:B------:R1:W-:Y:S01]  /*c1a0*/  STL [R1], R0 ;  /* 0x0000000001007387 */ /* 0x0003e20000100800 */
[----:B------:R-:W-:-:S03]  /*c1b0*/  SEL R33, R33, 0xffffffe0, !P1 ;  /* 0xffffffe021217807 */ /* 0x000fc60004800000 */
[----:B------:R2:W-:Y:S01]  /*c1c0*/  STL [R1+0xc], RZ ;  /* 0x00000cff01007387 */ /* 0x0005e20000100800 */
[----:B0-----:R-:W-:Y:S02]  /*c1d0*/  LOP3.LUT R2, R28, 0x80, RZ, 0xfc, !PT ;  /* 0x000000801c027812 */ /* 0x001fe400078efcff */
[----:B-1----:R-:W-:-:S04]  /*c1e0*/  SHF.R.U32.HI R0, RZ, 0x3, R8 ;  /* 0x00000003ff007819 */ /* 0x002fc80000011608 */
[----:B------:R-:W-:Y:S01]  /*c1f0*/  LOP3.LUT R3, R0, 0x70, R5, 0xf8, !PT ;  /* 0x0000007000037812 */ /* 0x000fe200078ef805 */
[----:B------:R-:W-:-:S05]  /*c200*/  IMAD.IADD R0, R22, 0x1, R37 ;  /* 0x0000000116007824 */ /* 0x000fca00078e0225 */
[----:B------:R2:W-:Y:S02]  /*c210*/  STL [R1+0x8], R0 ;  /* 0x0000080001007387 */ /* 0x0005e40000100800 */
.L_x_349:
[----:B------:R-:W-:Y:S01]  /*c220*/  ULDC.64 UR4, c[0x0][0xc88] ;  /* 0x0003220000047ab9 */ /* 0x000fe20000000a00 */
[----:B------:R-:W-:Y:S01]  /*c230*/  ULDC.64 UR6, c[0x0][0xa18] ;  /* 0x0002860000067ab9 */ /* 0x000fe20000000a00 */
[----:B------:R-:W-:Y:S01]  /*c240*/  UIMAD.WIDE UR4, UR40, 0x4, UR4 ;  /* 0x00000004280478a5 */ /* 0x000fe2000f8e0204 */
[----:B------:R-:W-:-:S05]  /*c250*/  ULDC.64 UR8, c[0x0][0xa00] ;  /* 0x0002800000087ab9 */ /* 0x000fca0000000a00 */
[----:B------:R-:W-:Y:S02]  /*c260*/  IMAD.U32 R2, RZ, RZ, UR4 ;  /* 0x00000004ff027e24 */ /* 0x000fe4000f8e00ff */
[----:B------:R-:W-:Y:S01]  /*c270*/  IMAD.U32 R3, RZ, RZ, UR5 ;  /* 0x00000005ff037e24 */ /* 0x000fe2000f8e00ff */
[----:B------:R-:W-:-:S04]  /*c280*/  ULDC.64 UR4, c[0x0][0xa28] ;  /* 0x00028a0000047ab9 */ /* 0x000fc80000000a00 */
[----:B------:R-:W3:Y:S01]  /*c290*/  LDG.E R2, desc[UR50][R2.64] ;  /* 0x0000003202027981 */ /* 0x000ee2000c1e1900 */
[----:B------:R-:W-:Y:S02]  /*c2a0*/  UISETP.NE.U32.AND UP1, UPT, UR4, URZ, UPT ;  /* 0x0000003f0400728c */ /* 0x000fe4000bf25070 */
[----:B------:R-:W-:Y:S02]  /*c2b0*/  UISETP.NE.U32.AND UP0, UPT, UR6, URZ, UPT ;  /* 0x0000003f0600728c */ /* 0x000fe4000bf05070 */
[----:B------:R-:W-:Y:S02]  /*c2c0*/  UISETP.NE.AND.EX UP1, UPT, UR5, URZ, UPT, UP1 ;  /* 0x0000003f0500728c */ /* 0x000fe4000bf25310 */
[----:B------:R-:W-:Y:S02]  /*c2d0*/  UISETP.NE.AND.EX UP0, UPT, UR7, URZ, UPT, UP0 ;  /* 0x0000003f0700728c */ /* 0x000fe4000bf05300 */
[----:B------:R-:W-:Y:S02]  /*c2e0*/  UISETP.NE.U32.AND UP2, UPT, UR8, URZ, UPT ;  /* 0x0000003f0800728c */ /* 0x000fe4000bf45070 */
[----:B------:R-:W-:-:S02]  /*c2f0*/  PLOP3.LUT P0, PT, PT, PT, UP1, 0x80, 0x0 ;  /* 0x000000000000781c */ /* 0x000fc40003f0f018 */
[----:B------:R-:W-:Y:S01]  /*c300*/  PLOP3.LUT P1, PT, PT, PT, UP0, 0x80, 0x0 ;  /* 0x000000000000781c */ /* 0x000fe20003f2f008 */
[----:B------:R-:W-:Y:S01]  /*c310*/  UISETP.NE.AND.EX UP5, UPT, UR9, URZ, UPT, UP2 ;  /* 0x0000003f0900728c */ /* 0x000fe2000bfa5320 */
[----:B-1----:R-:W-:-:S03]  /*c320*/  IMAD.MOV.U32 R19, RZ, RZ, RZ ;  /* 0x000000ffff137224 */ /* 0x002fc600078e00ff */
[----:B------:R-:W-:Y:S02]  /*c330*/  UP2UR UR47, UPR, URZ, 0x20 ;  /* 0x000000203f2f7883 */ /* 0x000fe40008000000 */
[----:B------:R-:W-:Y:S02]  /*c340*/  PLOP3.LUT P2, PT, PT, PT, UP5, 0x80, 0x0 ;  /* 0x000000000000781c */ /* 0x000fe40003f4f058 */
[----:B---3--:R-:W-:-:S13]  /*c350*/  R2UR UR44, R2 ;  /* 0x00000000022c72ca */ /* 0x008fda00000e0000 */
[----:B------:R-:W-:Y:S02]  /*c360*/  USHF.R.S32.HI UR45, URZ, 0x1f, UR44 ;  /* 0x0000001f3f2d7899 */ /* 0x000fe4000801142c */
[----:B------:R-:W-:Y:S02]  /*c370*/  @UP1 ULEA UR4, UP3, UR44, UR4, 0x2 ;  /* 0x000000042c041291 */ /* 0x000fe4000f86103f */
[----:B------:R-:W-:Y:S02]  /*c380*/  USHF.L.U32 UR38, UR44, 0x2, URZ ;  /* 0x000000022c267899 */ /* 0x000fe4000800063f */
[----:B------:R-:W-:Y:S02]  /*c390*/  @UP1 ULEA.HI.X UR5, UR44, UR5, UR45, 0x2, UP3 ;  /* 0x000000052c051291 */ /* 0x000fe400098f142d */
[----:B------:R-:W-:Y:S01]  /*c3a0*/  USHF.L.U64.HI UR39, UR44, 0x2, UR45 ;  /* 0x000000022c277899 */ /* 0x000fe2000801022d */
[----:B------:R-:W-:Y:S01]  /*c3b0*/  IMAD.U32 R2, RZ, RZ, UR4 ;  /* 0x00000004ff027e24 */ /* 0x000fe2000f8e00ff */
[----:B------:R-:W-:-:S02]  /*c3c0*/  @UP0 UIADD3 UR6, UP4, UR38, UR6, URZ ;  /* 0x0000000626060290 */ /* 0x000fc4000ff9e03f */
[----:B------:R-:W-:Y:S02]  /*c3d0*/  IMAD.U32 R3, RZ, RZ, UR5 ;  /* 0x00000005ff037e24 */ /* 0x000fe4000f8e00ff */
[----:B------:R-:W-:Y:S02]  /*c3e0*/  @UP0 UIADD3.X UR7, UR39, UR7, URZ, UP4, !UPT ;  /* 0x0000000727070290 */ /* 0x000fe4000a7fe43f */
[----:B------:R-:W-:Y:S01]  /*c3f0*/  UIADD3 UR8, UP0, UR38, UR8, URZ ;  /* 0x0000000826087290 */ /* 0x000fe2000ff1e03f */
[----:B0-2---:R0:W5:Y:S03]  /*c400*/  @P0 LDG.E R0, desc[UR50][R2.64] ;  /* 0x0000003202000981 */ /* 0x005166000c1e1900 */
[----:B------:R-:W-:Y:S01]  /*c410*/  UIADD3.X UR4, UR39, UR9, URZ, UP0, !UPT ;  /* 0x0000000927047290 */ /* 0x000fe200087fe43f */
[----:B0-----:R-:W-:Y:S02]  /*c420*/  IMAD.U32 R2, RZ, RZ, UR6 ;  /* 0x00000006ff027e24 */ /* 0x001fe4000f8e00ff */
[----:B------:R-:W-:-:S05]  /*c430*/  IMAD.U32 R3, RZ, RZ, UR7 ;  /* 0x00000007ff037e24 */ /* 0x000fca000f8e00ff */
[----:B------:R0:W2:Y:S02]  /*c440*/  @P1 LDG.E R4, desc[UR50][R2.64] ;  /* 0x0000003202041981 */ /* 0x0000a4000c1e1900 */
[----:B0-----:R-:W-:Y:S02]  /*c450*/  IMAD.U32 R2, RZ, RZ, UR8 ;  /* 0x00000008ff027e24 */ /* 0x001fe4000f8e00ff */
[----:B------:R-:W-:-:S05]  /*c460*/  IMAD.U32 R3, RZ, RZ, UR4 ;  /* 0x00000004ff037e24 */ /* 0x000fca000f8e00ff */
[----:B------:R0:W5:Y:S01]  /*c470*/  @P2 LDG.E R19, desc[UR50][R2.64] ;  /* 0x0000003202132981 */ /* 0x000162000c1e1900 */
[----:B--2---:R-:W-:Y:S01]  /*c480*/  @P1 R2UR UR41, R4 ;  /* 0x00000000042912ca */ /* 0x004fe200000e0000 */
[----:B0-----:R-:W-:-:S14]  /*c490*/  @P1 BRA `(.L_x_275) ;  /* 0x0000000000241947 */ /* 0x001fdc0003800000 */
[----:B------:R-:W-:Y:S01]  /*c4a0*/  UISETP.NE.AND UP0, UPT, UR47, URZ, UPT ;  /* 0x0000003f2f00728c */ /* 0x000fe2000bf05270 */
[----:B------:R-:W-:-:S05]  /*c4b0*/  ULDC UR41, c[0x0][0x288] ;  /* 0x0000a20000297ab9 */ /* 0x000fca0000000800 */
[----:B------:R-:W-:-:S13]  /*c4c0*/  PLOP3.LUT P1, PT, PT, PT, UP0, 0x40, 0x0 ;  /* 0x000000000000781c */ /* 0x000fda0003f2e808 */
[----:B------:R-:W-:Y:S05]  /*c4d0*/  @P1 BRA `(.L_x_275) ;  /* 0x0000000000141947 */ /* 0x000fea0003800000 */
[----:B------:R-:W2:Y:S04]  /*c4e0*/  LDG.E R5, desc[UR50][R2.64] ;  /* 0x0000003202057981 */ /* 0x000ea8000c1e1900 */
[----:B------:R-:W3:Y:S01]  /*c4f0*/  LDG.E R4, desc[UR50][R2.64+0x4] ;  /* 0x0000043202047981 */ /* 0x000ee2000c1e1900 */
[----:B--2---:R-:W-:Y:S02]  /*c500*/  R2UR UR4, R5 ;  /* 0x00000000050472ca */ /* 0x004fe400000e0000 */
[----:B---3--:R-:W-:-:S13]  /*c510*/  R2UR UR41, R4 ;  /* 0x00000000042972ca */ /* 0x008fda00000e0000 */
[----:B------:R-:W-:-:S12]  /*c520*/  UIADD3 UR41, -UR4, UR41, URZ ;  /* 0x0000002904297290 */ /* 0x000fd8000fffe13f */
.L_x_275:
[----:B------:R-:W-:Y:S01]  /*c530*/  UMOV UR36, URZ ;  /* 0x0000003f00247c82 */ /* 0x000fe20008000000 */
[----:B------:R-:W-:Y:S01]  /*c540*/  ULDC.64 UR6, c[0x0][0xa20] ;  /* 0x0002880000067ab9 */ /* 0x000fe20000000a00 */
[----:B-----5:R-:W-:Y:S01]  /*c550*/  @P0 R2UR UR36, R0 ;  /* 0x00000000002402ca */ /* 0x020fe200000e0000 */
[----:B------:R-:W-:Y:S01]  /*c560*/  ULDC.64 UR4, c[0x0][0x418] ;  /* 0x0001060000047ab9 */ /* 0x000fe20000000a00 */
[----:B------:R-:W-:Y:S01]  /*c570*/  ISETP.NE.U32.AND P0, PT, RZ, UR6, PT ;  /* 0x00000006ff007c0c */ /* 0x000fe2000bf05070 */
[----:B------:R-:W-:Y:S01]  /*c580*/  UISETP.NE.U32.AND UP0, UPT, UR4, URZ, UPT ;  /* 0x0000003f0400728c */ /* 0x000fe2000bf05070 */
[----:B------:R-:W-:Y:S01]  /*c590*/  IMAD.U32 R31, RZ, RZ, UR44 ;  /* 0x0000002cff1f7e24 */ /* 0x000fe2000f8e00ff */
[----:B------:R-:W-:Y:S01]  /*c5a0*/  ULDC UR42, c[0x0][0x2f0] ;  /* 0x0000bc00002a7ab9 */ /* 0x000fe20000000800 */
[----:B------:R-:W-:Y:S01]  /*c5b0*/  ISETP.NE.AND.EX P0, PT, RZ, UR7, PT, P0 ;  /* 0x00000007ff007c0c */ /* 0x000fe2000bf05300 */
[----:B------:R-:W-:Y:S01]  /*c5c0*/  UISETP.NE.AND.EX UP0, UPT, UR5, URZ, UPT, UP0 ;  /* 0x0000003f0500728c */ /* 0x000fe2000bf05300 */
[----:B------:R-:W-:-:S03]  /*c5d0*/  ULDC UR4, c[0x0][0x424] ;  /* 0x0001090000047ab9 */ /* 0x000fc60000000800 */
[----:B------:R-:W-:-:S04]  /*c5e0*/  USEL UR4, UR4, 0x1, UP0 ;  /* 0x0000000104047887 */ /* 0x000fc80008000000 */
[----:B------:R-:W-:-:S04]  /*c5f0*/  UIMAD UR42, UR4, UR42, URZ ;  /* 0x0000002a042a72a4 */ /* 0x000fc8000f8e023f */
[----:B------:R-:W-:Y:S08]  /*c600*/  @!P0 BRA `(.L_x_276) ;  /* 0x00000000001c8947 */ /* 0x000ff00003800000 */
[----:B------:R-:W-:-:S04]  /*c610*/  UIADD3 UR4, UP0, UR38, UR6, URZ ;  /* 0x0000000626047290 */ /* 0x000fc8000ff1e03f */
[----:B------:R-:W-:Y:S02]  /*c620*/  UIADD3.X UR5, UR39, UR7, URZ, UP0, !UPT ;  /* 0x0000000727057290 */ /* 0x000fe400087fe43f */
[----:B------:R-:W-:-:S04]  /*c630*/  IMAD.U32 R2, RZ, RZ, UR4 ;  /* 0x00000004ff027e24 */ /* 0x000fc8000f8e00ff */
[----:B------:R-:W-:-:S05]  /*c640*/  IMAD.U32 R3, RZ, RZ, UR5 ;  /* 0x00000005ff037e24 */ /* 0x000fca000f8e00ff */
[----:B------:R-:W2:Y:S02]  /*c650*/  LDG.E R2, desc[UR50][R2.64] ;  /* 0x0000003202027981 */ /* 0x000ea4000c1e1900 */
[----:B--2---:R-:W-:Y:S01]  /*c660*/  R2UR UR42, R2 ;  /* 0x00000000022a72ca */ /* 0x004fe200000e0000 */
[----:B------:R-:W-:-:S14]  /*c670*/  BRA `(.L_x_277) ;  /* 0x00000000002c7947 */ /* 0x000fdc0003800000 */
.L_x_276:
[----:B------:R-:W-:Y:S02]  /*c680*/  ULDC.64 UR4, c[0x0][0xa08] ;  /* 0x0002820000047ab9 */ /* 0x000fe40000000a00 */
[----:B------:R-:W-:-:S04]  /*c690*/  ISETP.NE.U32.AND P0, PT, RZ, UR4, PT ;  /* 0x00000004ff007c0c */ /* 0x000fc8000bf05070 */
[----:B------:R-:W-:-:S13]  /*c6a0*/  ISETP.NE.AND.EX P0, PT, RZ, UR5, PT, P0 ;  /* 0x00000005ff007c0c */ /* 0x000fda000bf05300 */
[----:B------:R-:W-:Y:S05]  /*c6b0*/  @!P0 BRA `(.L_x_277) ;  /* 0x00000000001c8947 */ /* 0x000fea0003800000 */
[----:B------:R-:W0:Y:S02]  /*c6c0*/  LDC.64 R2, c[0x0][0xa08] ;  /* 0x00028200ff027b82 */ /* 0x000e240000000a00 */
[----:B0-----:R-:W-:-:S05]  /*c6d0*/  IMAD.WIDE R2, R31, 0x4, R2 ;  /* 0x000000041f027825 */ /* 0x001fca00078e0202 */
[----:B------:R-:W2:Y:S04]  /*c6e0*/  LDG.E R4, desc[UR50][R2.64] ;  /* 0x0000003202047981 */ /* 0x000ea8000c1e1900 */
[----:B------:R-:W3:Y:S01]  /*c6f0*/  LDG.E R0, desc[UR50][R2.64+0x4] ;  /* 0x0000043202007981 */ /* 0x000ee2000c1e1900 */
[----:B--2---:R-:W-:Y:S02]  /*c700*/  R2UR UR42, R4 ;  /* 0x00000000042a72ca */ /* 0x004fe400000e0000 */
[----:B---3--:R-:W-:-:S13]  /*c710*/  R2UR UR4, R0 ;  /* 0x00000000000472ca */ /* 0x008fda00000e0000 */
[----:B------:R-:W-:-:S12]  /*c720*/  UIADD3 UR42, -UR42, UR4, URZ ;  /* 0x000000042a2a7290 */ /* 0x000fd8000fffe13f */
.L_x_277:
[----:B------:R-:W-:Y:S01]  /*c730*/  UIADD3 UR42, -UR36, UR42, URZ ;  /* 0x0000002a242a7290 */ /* 0x000fe2000fffe13f */
[----:B------:R-:W-:Y:S03]  /*c740*/  BSSY B7, `(.L_x_278) ;  /* 0x000048f000077945 */ /* 0x000fe60003800000 */
[----:B------:R-:W-:Y:S02]  /*c750*/  UIADD3 UR4, UR42, 0x7f, URZ ;  /* 0x0000007f2a047890 */ /* 0x000fe4000fffe03f */
[----:B------:R-:W-:Y:S02]  /*c760*/  ISETP.LT.AND P0, PT, RZ, UR42, PT ;  /* 0x0000002aff007c0c */ /* 0x000fe4000bf01270 */
[----:B------:R-:W-:-:S04]  /*c770*/  USHF.R.S32.HI UR5, URZ, 0x1f, UR4 ;  /* 0x0000001f3f057899 */ /* 0x000fc80008011404 */
[----:B------:R-:W-:-:S04]  /*c780*/  ULEA.HI UR5, UR5, UR4, URZ, 0x7 ;  /* 0x0000000405057291 */ /* 0x000fc8000f8f383f */
[----:B------:R-:W-:-:S03]  /*c790*/  USHF.R.S32.HI UR43, URZ, 0x7, UR5 ;  /* 0x000000073f2b7899 */ /* 0x000fc60008011405 */
[----:B------:R-:W-:Y:S09]  /*c7a0*/  @P0 BRA `(.L_x_279) ;  /* 0x0000000000440947 */ /* 0x000ff20003800000 */
[----:B------:R-:W0:Y:S02]  /*c7b0*/  S2R R0, SR_TID.X ;  /* 0x0000000000007919 */ /* 0x000e240000002100 */
[----:B0-----:R-:W-:-:S04]  /*c7c0*/  LOP3.LUT R0, R0, 0x7f, RZ, 0xc0, !PT ;  /* 0x0000007f00007812 */ /* 0x001fc800078ec0ff */
[----:B------:R-:W-:-:S13]  /*c7d0*/  ISETP.NE.AND P0, PT, R0, RZ, PT ;  /* 0x000000ff0000720c */ /* 0x000fda0003f05270 */
[----:B------:R-:W-:Y:S05]  /*c7e0*/  @P0 BRA `(.L_x_280) ;  /* 0x0000004800100947 */ /* 0x000fea0003800000 */
[----:B------:R-:W0:Y:S01]  /*c7f0*/  S2R R5, SR_LANEID ;  /* 0x0000000000057919 */ /* 0x000e220000000000 */
[----:B------:R-:W-:Y:S01]  /*c800*/  VOTEU.ANY UR4, UPT, PT ;  /* 0x0000000000047886 */ /* 0x000fe200038e0100 */
[----:B------:R-:W1:Y:S01]  /*c810*/  LDC.64 R2, c[0x0][0xc60] ;  /* 0x00031800ff027b82 */ /* 0x000e620000000a00 */
[----:B------:R-:W0:Y:S02]  /*c820*/  FLO.U32 R0, UR4 ;  /* 0x0000000400007d00 */ /* 0x000e2400080e0000 */
[----:B0-----:R-:W-:-:S06]  /*c830*/  ISETP.EQ.U32.AND P0, PT, R0, R5, PT ;  /* 0x000000050000720c */ /* 0x001fcc0003f02070 */
[----:B------:R-:W1:Y:S07]  /*c840*/  POPC R5, UR4 ;  /* 0x0000000400057d09 */ /* 0x000e6e0008000000 */
[----:B-1----:R-:W2:Y:S01]  /*c850*/  @P0 ATOMG.E.ADD.STRONG.GPU PT, R3, desc[UR50][R2.64], R5 ;  /* 0x00000005020309a8 */ /* 0x002ea200081ee1f2 */
[----:B------:R-:W0:Y:S02]  /*c860*/  S2R R4, SR_LTMASK ;  /* 0x0000000000047919 */ /* 0x000e240000003900 */
[----:B0-----:R-:W-:-:S04]  /*c870*/  LOP3.LUT R4, R4, UR4, RZ, 0xc0, !PT ;  /* 0x0000000404047c12 */ /* 0x001fc8000f8ec0ff */
[----:B------:R-:W0:Y:S01]  /*c880*/  POPC R7, R4 ;  /* 0x0000000400077309 */ /* 0x000e220000000000 */
[----:B--2---:R-:W0:Y:S02]  /*c890*/  SHFL.IDX PT, R0, R3, R0, 0x1f ;  /* 0x00001f0003007589 */ /* 0x004e2400000e0000 */
[----:B0-----:R-:W-:Y:S01]  /*c8a0*/  IADD3 R16, R0, UR49, R7 ;  /* 0x0000003100107c10 */ /* 0x001fe2000fffe007 */
[----:B------:R-:W-:Y:S06]  /*c8b0*/  BRA `(.L_x_280) ;  /* 0x0000004400dc7947 */ /* 0x000fec0003800000 */
.L_x_279:
[----:B------:R-:W-:Y:S01]  /*c8c0*/  VIADD R0, R22, 0x28400 ;  /* 0x0002840016007836 */ /* 0x000fe20000000000 */
[----:B------:R-:W-:Y:S04]  /*c8d0*/  BSSY B6, `(.L_x_281) ;  /* 0x0000013000067945 */ /* 0x000fe80003800000 */
[----:B------:R-:W-:-:S13]  /*c8e0*/  LOP3.LUT P0, RZ, R0, 0x3ff, RZ, 0xc0, !PT ;  /* 0x000003ff00ff7812 */ /* 0x000fda000780c0ff */
[----:B------:R-:W-:Y:S05]  /*c8f0*/  @!P0 BRA `(.L_x_282) ;  /* 0x0000000000408947 */ /* 0x000fea0003800000 */
[----:B------:R-:W-:Y:S01]  /*c900*/  MOV R2, 0x0 ;  /* 0x0000000000027802 */ /* 0x000fe20000000f00 */
[----:B------:R-:W-:Y:S01]  /*c910*/  ULDC.64 UR6, c[0x4][0xc0] ;  /* 0x0100300000067ab9 */ /* 0x000fe20000000a00 */
[----:B------:R-:W-:Y:S01]  /*c920*/  ULDC.64 UR8, c[0x4][0xc8] ;  /* 0x0100320000087ab9 */ /* 0x000fe20000000a00 */
[----:B------:R-:W-:Y:S01]  /*c930*/  ULDC.64 UR4, c[0x4][0x8] ;  /* 0x0100020000047ab9 */ /* 0x000fe20000000a00 */
[----:B------:R-:W-:Y:S02]  /*c940*/  IMAD.U32 R4, RZ, RZ, UR6 ;  /* 0x00000006ff047e24 */ /* 0x000fe4000f8e00ff */
[----:B------:R-:W0:Y:S01]  /*c950*/  LDC.64 R2, c[0x4][R2] ;  /* 0x0100000002027b82 */ /* 0x000e220000000a00 */
[----:B------:R-:W-:Y:S02]  /*c960*/  IMAD.U32 R5, RZ, RZ, UR7 ;  /* 0x00000007ff057e24 */ /* 0x000fe4000f8e00ff */
        /* <DEDUP_REMOVED lines=8> */
[----:B0-----:R-:W-:Y:S05]  /*c9f0*/  CALL.ABS.NOINC R2 ;  /* 0x0000000002007343 */ /* 0x001fea0003c00000 */
.L_x_282:
[----:B------:R-:W-:Y:S05]  /*ca00*/  BSYNC B6 ;  /* 0x0000000000067941 */ /* 0x000fea0003800000 */
.L_x_281:
[----:B------:R-:W-:Y:S01]  /*ca10*/  VIADD R0, R22, 0x10400 ;  /* 0x0001040016007836 */ /* 0x000fe20000000000 */
[----:B------:R-:W-:Y:S01]  /*ca20*/  LOP3.LUT R29, R29, 0xfffffffe, RZ, 0xc0, !PT ;  /* 0xfffffffe1d1d7812 */ /* 0x000fe200078ec0ff */
[----:B------:R-:W-:Y:S03]  /*ca30*/  BSSY B6, `(.L_x_283) ;  /* 0x0000014000067945 */ /* 0x000fe60003800000 */
[----:B------:R-:W-:-:S13]  /*ca40*/  LOP3.LUT P0, RZ, R0, 0x3ff, RZ, 0xc0, !PT ;  /* 0x000003ff00ff7812 */ /* 0x000fda000780c0ff */
[----:B------:R-:W-:Y:S01]  /*ca50*/  @P0 LOP3.LUT R29, R29, 0x1, RZ, 0xfc, !PT ;  /* 0x000000011d1d0812 */ /* 0x000fe200078efcff */
[----:B------:R-:W-:Y:S06]  /*ca60*/  @!P0 BRA `(.L_x_284) ;  /* 0x0000000000408947 */ /* 0x000fec0003800000 */
        /* <DEDUP_REMOVED lines=16> */
.L_x_284:
[----:B------:R-:W-:Y:S05]  /*cb70*/  BSYNC B6 ;  /* 0x0000000000067941 */ /* 0x000fea0003800000 */
.L_x_283:
        /* <DEDUP_REMOVED lines=20> */
.L_x_286:
[----:B------:R-:W-:Y:S05]  /*ccc0*/  BSYNC B6 ;  /* 0x0000000000067941 */ /* 0x000fea0003800000 */
.L_x_285:
[----:B------:R-:W-:Y:S01]  /*ccd0*/  LOP3.LUT P6, RZ, R29, 0x1, RZ, 0xc0, !PT ;  /* 0x000000011dff7812 */ /* 0x000fe200078cc0ff */
[----:B------:R-:W-:-:S12]  /*cce0*/  BSSY B6, `(.L_x_287) ;  /* 0x0000012000067945 */ /* 0x000fd80003800000 */
        /* <DEDUP_REMOVED lines=17> */
.L_x_288:
[----:B------:R-:W-:Y:S05]  /*ce00*/  BSYNC B6 ;  /* 0x0000000000067941 */ /* 0x000fea0003800000 */
.L_x_287:
[----:B------:R-:W-:Y:S01]  /*ce10*/  ULDC.64 UR4, c[0x0][0x9f8] ;  /* 0x00027e0000047ab9 */ /* 0x000fe20000000a00 */
[----:B------:R-:W0:Y:S01]  /*ce20*/  LDC R10, c[0x0][0x430] ;  /* 0x00010c00ff0a7b82 */ /* 0x000e220000000800 */
[----:B------:R-:W-:Y:S01]  /*ce30*/  UISETP.NE.U32.AND UP0, UPT, UR4, URZ, UPT ;  /* 0x0000003f0400728c */ /* 0x000fe2000bf05070 */
[----:B------:R-:W1:Y:S03]  /*ce40*/  S2R R20, SR_TID.X ;  /* 0x0000000000147919 */ /* 0x000e660000002100 */
[----:B------:R-:W-:Y:S01]  /*ce50*/  UISETP.NE.AND.EX UP0, UPT, UR5, URZ, UPT, UP0 ;  /* 0x0000003f0500728c */ /* 0x000fe2000bf05300 */
[----:B------:R-:W-:Y:S02]  /*ce60*/  IMAD.U32 R8, RZ, RZ, UR43 ;  /* 0x0000002bff087e24 */ /* 0x000fe4000f8e00ff */
[----:B------:R-:W2:Y:S03]  /*ce70*/  LDC R11, c[0x0][0x2f4] ;  /* 0x0000bd00ff0b7b82 */ /* 0x000ea60000000800 */
[----:B------:R-:W-:-:S05]  /*ce80*/  PLOP3.LUT P0, PT, PT, PT, UP0, 0x80, 0x0 ;  /* 0x000000000000781c */ /* 0x000fca0003f0f008 */
[----:B------:R-:W-:-:S04]  /*ce90*/  @UP0 UIADD3 UR4, UP1, UR38, UR4, URZ ;  /* 0x0000000426040290 */ /* 0x000fc8000ff3e03f */
[----:B------:R-:W-:Y:S02]  /*cea0*/  @UP0 UIADD3.X UR5, UR39, UR5, URZ, UP1, !UPT ;  /* 0x0000000527050290 */ /* 0x000fe40008ffe43f */
[----:B------:R-:W-:-:S04]  /*ceb0*/  IMAD.U32 R2, RZ, RZ, UR4 ;  /* 0x00000004ff027e24 */ /* 0x000fc8000f8e00ff */
[----:B------:R-:W-:-:S05]  /*cec0*/  IMAD.U32 R3, RZ, RZ, UR5 ;  /* 0x00000005ff037e24 */ /* 0x000fca000f8e00ff */
[----:B------:R3:W4:Y:S01]  /*ced0*/  @P0 LDG.E R31, desc[UR50][R2.64] ;  /* 0x00000032021f0981 */ /* 0x000722000c1e1900 */
[----:B0-----:R-:W-:Y:S02]  /*cee0*/  ISETP.NE.AND P1, PT, R10, 0x1, PT ;  /* 0x000000010a00780c */ /* 0x001fe40003f25270 */
[C---:B-1----:R-:W-:Y:S01]  /*cef0*/  LOP3.LUT R21, R20.reuse, 0x7f, RZ, 0xc0, !PT ;  /* 0x0000007f14157812 */ /* 0x042fe200078ec0ff */
[----:B------:R-:W-:Y:S01]  /*cf00*/  IMAD.SHL.U32 R20, R20, 0x10, RZ ;  /* 0x0000001014147824 */ /* 0x000fe200078e00ff */
[----:B------:R-:W-:Y:S02]  /*cf10*/  LEA R8, R8, 0xffffff80, 0x7 ;  /* 0xffffff8008087811 */ /* 0x000fe400078e38ff */
[----:B------:R-:W-:Y:S02]  /*cf20*/  SHF.R.U32.HI R21, RZ, 0x3, R21 ;  /* 0x00000003ff157819 */ /* 0x000fe40000011615 */
[----:B------:R-:W-:Y:S02]  /*cf30*/  LOP3.LUT R29, R29, 0xfffffff7, RZ, 0xc0, !PT ;  /* 0xfffffff71d1d7812 */ /* 0x000fe400078ec0ff */
[----:B------:R-:W-:-:S03]  /*cf40*/  LOP3.LUT R20, R21, 0x70, R20, 0xf8, !PT ;  /* 0x0000007015147812 */ /* 0x000fc600078ef814 */
[----:B------:R-:W0:Y:S01]  /*cf50*/  @P1 LDC R5, c[0x0][0x434] ;  /* 0x00010d00ff051b82 */ /* 0x000e220000000800 */
[----:B------:R-:W-:Y:S02]  /*cf60*/  LOP3.LUT R0, R20, R8, RZ, 0xfc, !PT ;  /* 0x0000000814007212 */ /* 0x000fe400078efcff */
[----:B------:R-:W-:Y:S02]  /*cf70*/  @P1 LOP3.LUT R29, R29, 0x8, RZ, 0xfc, !PT ;  /* 0x000000081d1d1812 */ /* 0x000fe400078efcff */
[C---:B------:R-:W-:Y:S01]  /*cf80*/  ISETP.GE.AND P0, PT, R0.reuse, UR42, PT ;  /* 0x0000002a00007c0c */ /* 0x040fe2000bf06270 */
[----:B------:R-:W-:Y:S02]  /*cf90*/  VIADD R0, R0, UR36 ;  /* 0x0000002400007c36 */ /* 0x000fe40008000000 */
[----:B------:R-:W1:Y:S02]  /*cfa0*/  @P1 LDC R7, c[0x0][0x438] ;  /* 0x00010e00ff071b82 */ /* 0x000e640000000800 */
[----:B------:R-:W-:-:S08]  /*cfb0*/  IMAD.MOV.U32 R9, RZ, RZ, R0 ;  /* 0x000000ffff097224 */ /* 0x000fd000078e0000 */
[----:B---3--:R-:W3:Y:S01]  /*cfc0*/  @!P0 LDC.64 R2, c[0x0][0x418] ;  /* 0x00010600ff028b82 */ /* 0x008ee20000000a00 */
[----:B0-----:R-:W-:-:S05]  /*cfd0*/  @P1 IMAD.HI.U32 R4, R0, R5, RZ ;  /* 0x0000000500041227 */ /* 0x001fca00078e00ff */
[----:B-1----:R-:W-:Y:S02]  /*cfe0*/  @P1 SHF.R.U32.HI R9, RZ, R7, R4 ;  /* 0x00000007ff091219 */ /* 0x002fe40000011604 */
[----:B------:R-:W0:Y:S02]  /*cff0*/  @!P0 LDC.64 R4, c[0x0][0x428] ;  /* 0x00010a00ff048b82 */ /* 0x000e240000000a00 */
[--C-:B------:R-:W-:Y:S01]  /*d000*/  @!P0 SHF.R.S32.HI R7, RZ, 0x1f, R9.reuse ;  /* 0x0000001fff078819 */ /* 0x100fe20000011409 */
[----:B------:R-:W-:Y:S01]  /*d010*/  @!P0 IMAD.MOV.U32 R6, RZ, RZ, R9 ;  /* 0x000000ffff068224 */ /* 0x000fe200078e0009 */
[----:B------:R-:W-:Y:S02]  /*d020*/  LOP3.LUT R20, R28, 0x80, RZ, 0xfc, !PT ;  /* 0x000000801c147812 */ /* 0x000fe400078efcff */
[----:B------:R-:W-:Y:S01]  /*d030*/  LOP3.LUT R29, R29, 0xfffffffd, RZ, 0xc0, !PT ;  /* 0xfffffffd1d1d7812 */ /* 0x000fe200078ec0ff */
[----:B------:R-:W-:-:S05]  /*d040*/  IMAD.U32 R12, RZ, RZ, UR46 ;  /* 0x0000002eff0c7e24 */ /* 0x000fca000f8e00ff */
[----:B------:R-:W-:Y:S01]  /*d050*/  ISETP.NE.AND P2, PT, R12, 0x3, PT ;  /* 0x000000030c00780c */ /* 0x000fe20003f45270 */
[----:B------:R-:W-:Y:S01]  /*d060*/  UMOV UR4, 0xffffffff ;  /* 0xffffffff00047882 */ /* 0x000fe20000000000 */
[----:B----4-:R-:W-:Y:S01]  /*d070*/  SHF.R.S32.HI R35, RZ, 0x1f, R31 ;  /* 0x0000001fff237819 */ /* 0x010fe2000001141f */
[----:B0-----:R-:W-:-:S04]  /*d080*/  @!P0 IMAD.WIDE.U32 R6, R31, R4, R6 ;  /* 0x000000041f068225 */ /* 0x001fc800078e0006 */
[----:B------:R-:W-:Y:S01]  /*d090*/  @!P0 IMAD R4, R35, R4, RZ ;  /* 0x0000000423048224 */ /* 0x000fe200078e02ff */
[----:B---3--:R-:W-:-:S03]  /*d0a0*/  @!P0 LEA R2, P1, R6, R2, 0x2 ;  /* 0x0000000206028211 */ /* 0x008fc600078210ff */
[----:B------:R-:W-:-:S04]  /*d0b0*/  @!P0 IMAD R5, R31, R5, R4 ;  /* 0x000000051f058224 */ /* 0x000fc800078e0204 */
[----:B------:R-:W-:-:S05]  /*d0c0*/  @!P0 IMAD.IADD R4, R7, 0x1, R5 ;  /* 0x0000000107048824 */ /* 0x000fca00078e0205 */
[----:B------:R-:W-:Y:S01]  /*d0d0*/  @!P0 LEA.HI.X R3, R6, R3, R4, 0x2, P1 ;  /* 0x0000000306038211 */ /* 0x000fe200008f1404 */
[----:B------:R-:W-:Y:S01]  /*d0e0*/  IMAD.MOV.U32 R4, RZ, RZ, RZ ;  /* 0x000000ffff047224 */ /* 0x000fe200078e00ff */
[----:B--2---:R-:W-:-:S05]  /*d0f0*/  ISETP.GE.AND P1, PT, R28, R11, PT ;  /* 0x0000000b1c00720c */ /* 0x004fca0003f26270 */
[----:B------:R0:W5:Y:S01]  /*d100*/  @!P0 LDG.E R4, desc[UR50][R2.64] ;  /* 0x0000003202048981 */ /* 0x000162000c1e1900 */
[----:B------:R-:W-:Y:S01]  /*d110*/  ISETP.GE.AND P0, PT, R20, R11, PT ;  /* 0x0000000b1400720c */ /* 0x000fe20003f06270 */
[----:B------:R-:W-:-:S04]  /*d120*/  IMAD.MOV R5, RZ, RZ, -R9 ;  /* 0x000000ffff057224 */ /* 0x000fc800078e0a09 */
[----:B------:R-:W-:Y:S02]  /*d130*/  IMAD R5, R10, R5, R0 ;  /* 0x000000050a057224 */ /* 0x000fe400078e0200 */
[----:B------:R-:W-:-:S04]  /*d140*/  @P1 LOP3.LUT R29, R29, 0x2, RZ, 0xfc, !PT ;  /* 0x000000021d1d1812 */ /* 0x000fc800078efcff */
[----:B------:R-:W-:-:S04]  /*d150*/  LOP3.LUT R29, R29, 0xfffffffb, RZ, 0xc0, !PT ;  /* 0xfffffffb1d1d7812 */ /* 0x000fc800078ec0ff */
[----:B------:R-:W-:-:S04]  /*d160*/  LOP3.LUT R29, R29, 0xfffffffe, RZ, 0xc0, !PT ;  /* 0xfffffffe1d1d7812 */ /* 0x000fc800078ec0ff */
[----:B------:R-:W-:-:S04]  /*d170*/  @P0 LOP3.LUT R29, R29, 0x1, RZ, 0xfc, !PT ;  /* 0x000000011d1d0812 */ /* 0x000fc800078efcff */
[----:B------:R-:W-:Y:S01]  /*d180*/  @P2 LOP3.LUT R29, R29, 0x4, RZ, 0xfc, !PT ;  /* 0x000000041d1d2812 */ /* 0x000fe200078efcff */
[----:B0-----:R-:W-:Y:S06]  /*d190*/  BRA.DIV UR4, `(.L_x_289) ;  /* 0x0000004e04847947 */ /* 0x001fec000b800000 */
.L_x_369:
[----:B------:R-:W-:Y:S01]  /*d1a0*/  SHF.R.S32.HI R32, RZ, 0x1f, R18 ;  /* 0x0000001fff207819 */ /* 0x000fe20000011412 */
[----:B------:R-:W-:Y:S06]  /*d1b0*/  @!P2 BRA `(.L_x_290) ;  /* 0x000000000004a947 */ /* 0x000fec0003800000 */
[----:B------:R-:W-:Y:S01]  /*d1c0*/  BPT.TRAP 0x1 ;  /* 0x000000040000795c */ /* 0x000fe20000300000 */
.L_x_290:
[----:B------:R-:W-:Y:S01]  /*d1d0*/  IMAD R6, R23, 0x8, R22 ;  /* 0x0000000817067824 */ /* 0x000fe200078e0216 */
[----:B------:R-:W-:Y:S01]  /*d1e0*/  SHF.L.U32 R24, R30, 0x1f, RZ ;  /* 0x0000001f1e187819 */ /* 0x000fe200000006ff */
[----:B------:R-:W-:Y:S01]  /*d1f0*/  BSSY B0, `(.L_x_291) ;  /* 0x0000004000007945 */ /* 0x000fe20003800000 */
[----:B------:R-:W-:Y:S02]  /*d200*/  SHF.R.S32.HI R10, RZ, 0x1f, R5 ;  /* 0x0000001fff0a7819 */ /* 0x000fe40000011405 */
[----:B------:R-:W0:Y:S02]  /*d210*/  SYNCS.PHASECHK.TRANS64.TRYWAIT P0, [R6+URZ+0x38880], R24 ;  /* 0x03888018060075a7 */ /* 0x000e24000800017f */
[----:B0-----:R-:W-:Y:S05]  /*d220*/  @!P0 BRA `(.L_x_292) ;  /* 0x0000004c008c8947 */ /* 0x001fea0003800000 */
.L_x_370:
[----:B------:R-:W-:Y:S05]  /*d230*/  BSYNC B0 ;  /* 0x0000000000007941 */ /* 0x000fea0003800000 */
.L_x_291:
[----:B------:R-:W1:Y:S01]  /*d240*/  S2R R7, SR_TID.X ;  /* 0x0000000000077919 */ /* 0x000e620000002100 */
[----:B------:R-:W-:Y:S01]  /*d250*/  ULDC.64 UR4, c[0x0][0x328] ;  /* 0x0000ca0000047ab9 */ /* 0x000fe20000000a00 */
[----:B-----5:R-:W-:Y:S01]  /*d260*/  SHF.R.S32.HI R21, RZ, 0x1f, R4 ;  /* 0x0000001fff157819 */ /* 0x020fe20000011404 */
[----:B------:R-:W-:Y:S01]  /*d270*/  IMAD R0, R10, UR4, RZ ;  /* 0x000000040a007c24 */ /* 0x000fe2000f8e02ff */
[----:B------:R-:W-:Y:S01]  /*d280*/  ULDC.64 UR6, c[0x0][0x318] ;  /* 0x0000c60000067ab9 */ /* 0x000fe20000000a00 */
[----:B------:R-:W-:Y:S01]  /*d290*/  IMAD.WIDE.U32 R2, R5, UR4, RZ ;  /* 0x0000000405027c25 */ /* 0x000fe2000f8e00ff */
[----:B------:R-:W-:-:S03]  /*d2a0*/  LOP3.LUT R29, R29, 0xffffff7f, RZ, 0xc0, !PT ;  /* 0xffffff7f1d1d7812 */ /* 0x000fc600078ec0ff */
[----:B------:R-:W-:Y:S01]  /*d2b0*/  IMAD R0, R5, UR5, R0 ;  /* 0x0000000505007c24 */ /* 0x000fe2000f8e0200 */
[----:B------:R-:W-:Y:S01]  /*d2c0*/  ULDC.64 UR4, c[0x0][0x338] ;  /* 0x0000ce0000047ab9 */ /* 0x000fe20000000a00 */
[----:B------:R-:W-:Y:S02]  /*d2d0*/  IMAD R20, R23, 0x8000, R37 ;  /* 0x0000800017147824 */ /* 0x000fe400078e0225 */
        /* <DEDUP_REMOVED lines=9> */
[----:B------:R-:W-:Y:S01]  /*d370*/  UMOV UR4, 0xffffffff ;  /* 0xffffffff00047882 */ /* 0x000fe20000000000 */
[----:B-1----:R-:W-:-:S04]  /*d380*/  LOP3.LUT R7, R7, 0x7f, RZ, 0xc0, !PT ;  /* 0x0000007f07077812 */ /* 0x002fc800078ec0ff */
[----:B------:R-:W-:Y:S02]  /*d390*/  SHF.R.U32.HI R11, RZ, 0x3, R7 ;  /* 0x00000003ff0b7819 */ /* 0x000fe40000011607 */
[----:B------:R-:W-:Y:S02]  /*d3a0*/  IADD3 R7, P0, R2, UR6, RZ ;  /* 0x0000000602077c10 */ /* 0x000fe4000ff1e0ff */
[----:B------:R-:W-:Y:S02]  /*d3b0*/  IADD3 R8, -R11, UR42, -R8 ;  /* 0x0000002a0b087c10 */ /* 0x000fe4000fffe908 */
[----:B------:R-:W-:Y:S02]  /*d3c0*/  IADD3.X R9, R3, UR7, R9, P0, !PT ;  /* 0x0000000703097c10 */ /* 0x000fe400087fe409 */
[----:B------:R-:W-:-:S13]  /*d3d0*/  ISETP.GE.AND P0, PT, R8, 0x1, PT ;  /* 0x000000010800780c */ /* 0x000fda0003f06270 */
[----:B------:R-:W-:Y:S01]  /*d3e0*/  @P0 LOP3.LUT R29, R29, 0x80, RZ, 0xfc, !PT ;  /* 0x000000801d1d0812 */ /* 0x000fe200078efcff */
[----:B------:R-:W-:Y:S06]  /*d3f0*/  BRA.DIV UR4, `(.L_x_293) ;  /* 0x0000004e042c7947 */ /* 0x000fec000b800000 */
[----:B------:R-:W1:Y:S01]  /*d400*/  LDC R12, c[0x0][0x2f4] ;  /* 0x0000bd00ff0c7b82 */ /* 0x000e620000000800 */
[----:B------:R-:W2:Y:S01]  /*d410*/  SHFL.IDX PT, R2, R7, RZ, 0x181f ;  /* 0x00181fff07027589 */ /* 0x000ea200000e0000 */
[----:B------:R-:W-:Y:S02]  /*d420*/  LOP3.LUT R11, R28, 0x80, RZ, 0xfc, !PT ;  /* 0x000000801c0b7812 */ /* 0x000fe400078efcff */
[C---:B------:R-:W-:Y:S01]  /*d430*/  ISETP.GE.AND P3, PT, R8.reuse, 0x11, PT ;  /* 0x000000110800780c */ /* 0x040fe20003f66270 */
[----:B------:R-:W3:Y:S01]  /*d440*/  SHFL.IDX PT, R0, R9, RZ, 0x181f ;  /* 0x00181fff09007589 */ /* 0x000ee200000e0000 */
[----:B------:R-:W-:Y:S02]  /*d450*/  LOP3.LUT R29, R29, 0xffffffdf, RZ, 0xc0, !PT ;  /* 0xffffffdf1d1d7812 */ /* 0x000fe400078ec0ff */
[C---:B------:R-:W-:Y:S02]  /*d460*/  ISETP.GE.AND P6, PT, R8.reuse, 0x71, PT ;  /* 0x000000710800780c */ /* 0x040fe40003fc6270 */
[----:B------:R-:W-:-:S02]  /*d470*/  ISETP.GE.AND P5, PT, R8, 0x31, PT ;  /* 0x000000310800780c */ /* 0x000fc40003fa6270 */
[----:B------:R-:W-:-:S05]  /*d480*/  ISETP.GE.AND P4, PT, R8, 0x41, PT ;  /* 0x000000410800780c */ /* 0x000fca0003f86270 */
[----:B------:R-:W-:Y:S02]  /*d490*/  @P3 LOP3.LUT R29, R29, 0x20, RZ, 0xfc, !PT ;  /* 0x000000201d1d3812 */ /* 0x000fe400078efcff */
[----:B------:R-:W-:Y:S02]  /*d4a0*/  ISETP.GE.AND P3, PT, R8, 0x51, PT ;  /* 0x000000510800780c */ /* 0x000fe40003f66270 */
[----:B------:R-:W-:Y:S02]  /*d4b0*/  LOP3.LUT R29, R29, 0xffffffef, RZ, 0xc0, !PT ;  /* 0xffffffef1d1d7812 */ /* 0x000fe400078ec0ff */
[C---:B-1----:R-:W-:Y:S02]  /*d4c0*/  ISETP.GE.AND P1, PT, R28.reuse, R12, PT ;  /* 0x0000000c1c00720c */ /* 0x042fe40003f26270 */
[----:B--2---:R-:W-:Y:S02]  /*d4d0*/  IADD3 R2, P0, R28, R2, RZ ;  /* 0x000000021c027210 */ /* 0x004fe40007f1e0ff */
[----:B------:R-:W-:-:S03]  /*d4e0*/  ISETP.LT.OR P2, PT, R8, 0x1, P1 ;  /* 0x000000010800780c */ /* 0x000fc60000f41670 */
[----:B---3--:R-:W-:Y:S01]  /*d4f0*/  IMAD.X R3, RZ, RZ, R0, P0 ;  /* 0x000000ffff037224 */ /* 0x008fe200000e0600 */
[----:B------:R-:W-:Y:S01]  /*d500*/  ISETP.GE.AND P0, PT, R11, R12, PT ;  /* 0x0000000c0b00720c */ /* 0x000fe20003f06270 */
[----:B------:R-:W-:-:S08]  /*d510*/  IMAD.IADD R0, R22, 0x1, R20 ;  /* 0x0000000116007824 */ /* 0x000fd000078e0214 */
[----:B------:R-:W-:Y:S01]  /*d520*/  @!PT LDS RZ, [RZ] ;  /* 0x00000000fffff984 */ /* 0x000fe20000000800 */
[----:B------:R-:W-:Y:S01]  /*d530*/  LDGSTS.E.BYPASS.LTC128B.128 [R0+0x10400], desc[UR50][R2.64], !P2 ;  /* 0x1040000002007fae */ /* 0x000fe2000d101d72 */
[----:B------:R-:W-:-:S13]  /*d540*/  ISETP.LT.OR P2, PT, R8, 0x1, P0 ;  /* 0x000000010800780c */ /* 0x000fda0000741670 */
[----:B------:R1:W-:Y:S04]  /*d550*/  LDGSTS.E.BYPASS.LTC128B.128 [R0+0x14400], desc[UR50][R2.64+0x80], !P2 ;  /* 0x1440008002007fae */ /* 0x0003e8000d101d72 */
[----:B-1----:R-:W1:Y:S04]  /*d560*/  SHFL.IDX PT, R2, R7, 0x1, 0x181f ;  /* 0x00381f0007027f89 */ /* 0x002e6800000e0000 */
[----:B------:R-:W2:Y:S01]  /*d570*/  SHFL.IDX PT, R3, R9, 0x1, 0x181f ;  /* 0x00381f0009037f89 */ /* 0x000ea200000e0000 */
[----:B-1----:R-:W-:-:S05]  /*d580*/  IADD3 R2, P2, R28, R2, RZ ;  /* 0x000000021c027210 */ /* 0x002fca0007f5e0ff */
[----:B--2---:R-:W-:Y:S01]  /*d590*/  IMAD.X R3, RZ, RZ, R3, P2 ;  /* 0x000000ffff037224 */ /* 0x004fe200010e0603 */
[----:B------:R-:W-:-:S13]  /*d5a0*/  ISETP.LT.OR P2, PT, R8, 0x11, P1 ;  /* 0x000000110800780c */ /* 0x000fda0000f41670 */
        /* <DEDUP_REMOVED lines=36> */
[----:B------:R-:W2:Y:S04]  /*d7f0*/  SHFL.IDX PT, R3, R9, 0x6, 0x181f ;  /* 0x00d81f0009037f89 */ /* 0x000ea800000e0000 */
[----:B------:R-:W3:Y:S01]  /*d800*/  SHFL.IDX PT, R9, R9, 0x7, 0x181f ;  /* 0x00f81f0009097f89 */ /* 0x000ee200000e0000 */
[----:B-1----:R-:W-:-:S05]  /*d810*/  IADD3 R2, P2, R28, R2, RZ ;  /* 0x000000021c027210 */ /* 0x002fca0007f5e0ff */
[----:B--2---:R-:W-:Y:S01]  /*d820*/  IMAD.X R3, RZ, RZ, R3, P2 ;  /* 0x000000ffff037224 */ /* 0x004fe200010e0603 */
[----:B------:R-:W-:-:S13]  /*d830*/  ISETP.LT.OR P2, PT, R8, 0x61, P1 ;  /* 0x000000610800780c */ /* 0x000fda0000f41670 */
[----:B------:R-:W-:Y:S01]  /*d840*/  LDGSTS.E.BYPASS.LTC128B.128 [R0+0x13400], desc[UR50][R2.64], !P2 ;  /* 0x1340000002007fae */ /* 0x000fe2000d101d72 */
[----:B------:R-:W-:-:S13]  /*d850*/  ISETP.LT.OR P2, PT, R8, 0x61, P0 ;  /* 0x000000610800780c */ /* 0x000fda0000741670 */
[----:B------:R1:W-:Y:S01]  /*d860*/  LDGSTS.E.BYPASS.LTC128B.128 [R0+0x17400], desc[UR50][R2.64+0x80], !P2 ;  /* 0x1740008002007fae */ /* 0x0003e2000d101d72 */
[----:B------:R-:W-:-:S03]  /*d870*/  ISETP.GE.AND P2, PT, R8, 0x21, PT ;  /* 0x000000210800780c */ /* 0x000fc60003f46270 */
[----:B-1----:R1:W2:Y:S10]  /*d880*/  SHFL.IDX PT, R2, R7, 0x7, 0x181f ;  /* 0x00f81f0007027f89 */ /* 0x0022b400000e0000 */
[----:B------:R-:W-:-:S02]  /*d890*/  @P2 LOP3.LUT R29, R29, 0x10, RZ, 0xfc, !PT ;  /* 0x000000101d1d2812 */ /* 0x000fc400078efcff */
[----:B------:R-:W-:Y:S02]  /*d8a0*/  ISETP.GE.AND P2, PT, R8, 0x61, PT ;  /* 0x000000610800780c */ /* 0x000fe40003f46270 */
[----:B------:R-:W-:-:S04]  /*d8b0*/  LOP3.LUT R29, R29, 0xffffffbf, RZ, 0xc0, !PT ;  /* 0xffffffbf1d1d7812 */ /* 0x000fc800078ec0ff */
[----:B-1-3--:R-:W-:-:S07]  /*d8c0*/  @P6 LOP3.LUT R29, R29, 0x40, RZ, 0xfc, !PT ;  /* 0x000000401d1d6812 */ /* 0x00afce00078efcff */
.L_x_388:
[C---:B------:R-:W-:Y:S02]  /*d8d0*/  ISETP.LT.OR P1, PT, R8.reuse, 0x71, P1 ;  /* 0x000000710800780c */ /* 0x040fe40000f21670 */
[----:B------:R-:W-:Y:S02]  /*d8e0*/  ISETP.LT.OR P0, PT, R8, 0x71, P0 ;  /* 0x000000710800780c */ /* 0x000fe40000701670 */
[----:B--2---:R-:W-:-:S05]  /*d8f0*/  IADD3 R2, P6, R28, R2, RZ ;  /* 0x000000021c027210 */ /* 0x004fca0007fde0ff */
[----:B------:R-:W-:-:S05]  /*d900*/  IMAD.X R3, RZ, RZ, R9, P6 ;  /* 0x000000ffff037224 */ /* 0x000fca00030e0609 */
[----:B------:R-:W-:Y:S01]  /*d910*/  @!PT LDS RZ, [RZ] ;  /* 0x00000000fffff984 */ /* 0x000fe20000000800 */
[----:B------:R-:W-:Y:S01]  /*d920*/  @!PT LDS RZ, [RZ] ;  /* 0x00000000fffff984 */ /* 0x000fe20000000800 */
[----:B------:R-:W-:Y:S01]  /*d930*/  @!PT LDS RZ, [RZ] ;  /* 0x00000000fffff984 */ /* 0x000fe20000000800 */
[----:B------:R1:W-:Y:S04]  /*d940*/  LDGSTS.E.BYPASS.LTC128B.128 [R0+0x13c00], desc[UR50][R2.64], !P1 ;  /* 0x13c0000002007fae */ /* 0x0003e8000c901d72 */
[----:B------:R1:W-:Y:S01]  /*d950*/  LDGSTS.E.BYPASS.LTC128B.128 [R0+0x17c00], desc[UR50][R2.64+0x80], !P0 ;  /* 0x17c0008002007fae */ /* 0x0003e2000c101d72 */
[----:B------:R-:W-:Y:S01]  /*d960*/  PLOP3.LUT P0, PT, PT, PT, PT, 0x80, 0x0 ;  /* 0x000000000000781c */ /* 0x000fe20003f0f070 */
[----:B------:R-:W-:-:S12]  /*d970*/  NOP ;  /* 0x0000000000007918 */ /* 0x000fd80000000000 */
.L_x_294:
        /* <DEDUP_REMOVED lines=11> */
.L_x_295:
[----:B------:R1:W-:Y:S01]  /*da30*/  SYNCS.ARRIVE.TRANS64.A1T0 RZ, [R6+URZ+0x38870], RZ ;  /* 0x038870ff06ff79a7 */ /* 0x0003e2000810003f */
[----:B------:R-:W-:Y:S05]  /*da40*/  @!P6 BRA `(.L_x_296) ;  /* 0x000000000004e947 */ /* 0x000fea0003800000 */
[----:B------:R-:W-:Y:S01]  /*da50*/  BPT.TRAP 0x1 ;  /* 0x000000040000795c */ /* 0x000fe20000300000 */
.L_x_296:
[----:B------:R-:W2:Y:S01]  /*da60*/  SYNCS.PHASECHK.TRANS64.TRYWAIT P0, [R6+URZ+0x38840], R24 ;  /* 0x03884018060075a7 */ /* 0x000ea2000800017f */
[----:B------:R-:W-:Y:S04]  /*da70*/  BSSY B0, `(.L_x_297) ;  /* 0x0000002000007945 */ /* 0x000fe80003800000 */
[----:B--2---:R-:W-:Y:S05]  /*da80*/  @!P0 BRA `(.L_x_298) ;  /* 0x0000005000588947 */ /* 0x004fea0003800000 */
.L_x_389:
[----:B------:R-:W-:Y:S05]  /*da90*/  BSYNC B0 ;  /* 0x0000000000007941 */ /* 0x000fea0003800000 */
.L_x_297:
[----:B------:R-:W-:Y:S01]  /*daa0*/  ULDC.64 UR4, c[0x0][0x300] ;  /* 0x0000c00000047ab9 */ /* 0x000fe20000000a00 */
[----:B------:R-:W3:Y:S01]  /*dab0*/  LDC R20, c[0x0][0x2f4] ;  /* 0x0000bd00ff147b82 */ /* 0x000ee20000000800 */
[----:B------:R-:W-:Y:S01]  /*dac0*/  IMAD R10, R10, UR4, RZ ;  /* 0x000000040a0a7c24 */ /* 0x000fe2000f8e02ff */
[----:B------:R-:W-:Y:S01]  /*dad0*/  ULDC.64 UR6, c[0x0][0x2e8] ;  /* 0x0000ba0000067ab9 */ /* 0x000fe20000000a00 */
[----:B------:R-:W-:Y:S01]  /*dae0*/  IMAD.WIDE.U32 R2, R5, UR4, RZ ;  /* 0x0000000405027c25 */ /* 0x000fe2000f8e00ff */
[----:B------:R-:W-:-:S03]  /*daf0*/  LOP3.LUT R8, R28, 0x80, RZ, 0xfc, !PT ;  /* 0x000000801c087812 */ /* 0x000fc600078efcff */
        /* <DEDUP_REMOVED lines=10> */
[----:B------:R-:W-:Y:S01]  /*dba0*/  UMOV UR4, 0xffffffff ;  /* 0xffffffff00047882 */ /* 0x000fe20000000000 */
[----:B---3--:R-:W-:Y:S02]  /*dbb0*/  ISETP.GE.AND P1, PT, R8, R20, PT ;  /* 0x000000140800720c */ /* 0x008fe40003f26270 */
[----:B------:R-:W-:Y:S01]  /*dbc0*/  IMAD R5, R18, UR5, R5 ;  /* 0x0000000512057c24 */ /* 0x000fe2000f8e0205 */
[----:B------:R-:W-:-:S04]  /*dbd0*/  IADD3 R4, P0, R2, UR6, RZ ;  /* 0x0000000602047c10 */ /* 0x000fc8000ff1e0ff */
[----:B------:R-:W-:Y:S01]  /*dbe0*/  IADD3.X R5, R3, UR7, R5, P0, !PT ;  /* 0x0000000703057c10 */ /* 0x000fe200087fe405 */
[----:B------:R-:W-:Y:S08]  /*dbf0*/  BRA.DIV UR4, `(.L_x_299) ;  /* 0x0000005204107947 */ /* 0x000ff0000b800000 */
[----:B------:R-:W3:Y:S01]  /*dc00*/  SHFL.IDX PT, R3, R4, RZ, 0x181f ;  /* 0x00181fff04037589 */ /* 0x000ee200000e0000 */
[----:B------:R-:W-:Y:S02]  /*dc10*/  P2R R9, PR, RZ, 0x10 ;  /* 0x00000010ff097803 */ /* 0x000fe40000000000 */
[C---:B------:R-:W-:Y:S01]  /*dc20*/  LOP3.LUT P4, RZ, R29.reuse, 0x80, RZ, 0xc0, !PT ;  /* 0x000000801dff7812 */ /* 0x040fe2000788c0ff */
[----:B------:R-:W4:Y:S01]  /*dc30*/  SHFL.IDX PT, R2, R5, RZ, 0x181f ;  /* 0x00181fff05027589 */ /* 0x000f2200000e0000 */
[----:B------:R-:W-:Y:S02]  /*dc40*/  ISETP.GE.AND P6, PT, R28, R20, PT ;  /* 0x000000141c00720c */ /* 0x000fe40003fc6270 */
[----:B------:R-:W-:Y:S01]  /*dc50*/  P2R R8, PR, RZ, 0x8 ;  /* 0x00000008ff087803 */ /* 0x000fe20000000000 */
[----:B------:R-:W5:Y:S01]  /*dc60*/  SHFL.IDX PT, R14, R4, 0x1, 0x181f ;  /* 0x00381f00040e7f89 */ /* 0x000f6200000e0000 */
[----:B------:R-:W-:Y:S02]  /*dc70*/  LOP3.LUT P3, RZ, R29, 0x20, RZ, 0xc0, !PT ;  /* 0x000000201dff7812 */ /* 0x000fe4000786c0ff */
[----:B------:R-:W-:-:S02]  /*dc80*/  P2R R7, PR, RZ, 0x4 ;  /* 0x00000004ff077803 */ /* 0x000fc40000000000 */
[----:B------:R-:W-:-:S03]  /*dc90*/  LOP3.LUT P2, RZ, R29, 0x10, RZ, 0xc0, !PT ;  /* 0x000000101dff7812 */ /* 0x000fc6000784c0ff */
[----:B---3--:R-:W-:-:S05]  /*dca0*/  @P4 IADD3 R3, P0, R28, R3, RZ ;  /* 0x000000031c034210 */ /* 0x008fca0007f1e0ff */
[----:B----4-:R-:W-:-:S05]  /*dcb0*/  @P4 IMAD.X R2, RZ, RZ, R2, P0 ;  /* 0x000000ffff024224 */ /* 0x010fca00000e0602 */
[----:B------:R-:W-:-:S04]  /*dcc0*/  @P4 LOP3.LUT R3, R3, R2, RZ, 0x3c, !PT ;  /* 0x0000000203034212 */ /* 0x000fc800078e3cff */
[----:B------:R-:W-:-:S04]  /*dcd0*/  @P4 LOP3.LUT R2, R3, R2, RZ, 0x3c, !PT ;  /* 0x0000000203024212 */ /* 0x000fc800078e3cff */
[----:B------:R-:W-:-:S05]  /*dce0*/  @P4 LOP3.LUT R3, R3, R2, RZ, 0x3c, !PT ;  /* 0x0000000203034212 */ /* 0x000fca00078e3cff */
[----:B------:R-:W-:Y:S04]  /*dcf0*/  @P4 LDGSTS.E.BYPASS.LTC128B.128 [R0+0x28400], desc[UR50][R2.64], !P6 ;  /* 0x2840000002004fae */ /* 0x000fe8000f101d72 */
[----:B------:R3:W-:Y:S01]  /*dd00*/  @P4 LDGSTS.E.BYPASS.LTC128B.128 [R0+0x2c400], desc[UR50][R2.64+0x80], !P1 ;  /* 0x2c40008002004fae */ /* 0x0007e2000c901d72 */
[----:B------:R-:W-:Y:S02]  /*dd10*/  ISETP.NE.AND P4, PT, R9, RZ, PT ;  /* 0x000000ff0900720c */ /* 0x000fe40003f85270 */
[C---:B-----5:R-:W-:Y:S02]  /*dd20*/  @P3 IADD3 R9, P0, R28.reuse, R14, RZ ;  /* 0x0000000e1c093210 */ /* 0x060fe40007f1e0ff */
[----:B------:R-:W-:Y:S04]  /*dd30*/  SHFL.IDX PT, R14, R4, 0x2, 0x181f ;  /* 0x00581f00040e7f89 */ /* 0x000fe800000e0000 */
[----:B---3--:R-:W3:Y:S02]  /*dd40*/  SHFL.IDX PT, R2, R5, 0x1, 0x181f ;  /* 0x00381f0005027f89 */ /* 0x008ee400000e0000 */
[----:B---3--:R-:W-:Y:S01]  /*dd50*/  @P3 IMAD.X R10, RZ, RZ, R2, P0 ;  /* 0x000000ffff0a3224 */ /* 0x008fe200000e0602 */
[----:B------:R-:W-:Y:S01]  /*dd60*/  @P2 IADD3 R14, P0, R28, R14, RZ ;  /* 0x0000000e1c0e2210 */ /* 0x000fe20007f1e0ff */
[----:B------:R-:W-:-:S02]  /*dd70*/  @P3 IMAD.MOV.U32 R2, RZ, RZ, R9 ;  /* 0x000000ffff023224 */ /* 0x000fc400078e0009 */
[----:B------:R-:W-:-:S05]  /*dd80*/  @P3 IMAD.MOV.U32 R3, RZ, RZ, R10 ;  /* 0x000000ffff033224 */ /* 0x000fca00078e000a */
[----:B------:R-:W-:Y:S04]  /*dd90*/  @P3 LDGSTS.E.BYPASS.LTC128B.128 [R0+0x28c00], desc[UR50][R2.64], !P6 ;  /* 0x28c0000002003fae */ /* 0x000fe8000f101d72 */
[----:B------:R3:W-:Y:S01]  /*dda0*/  @P3 LDGSTS.E.BYPASS.LTC128B.128 [R0+0x2cc00], desc[UR50][R2.64+0x80], !P1 ;  /* 0x2cc0008002003fae */ /* 0x0007e2000c901d72 */
[----:B------:R-:W-:-:S03]  /*ddb0*/  ISETP.NE.AND P3, PT, R8, RZ, PT ;  /* 0x000000ff0800720c */ /* 0x000fc60003f65270 */
[----:B---3--:R-:W3:Y:S02]  /*ddc0*/  SHFL.IDX PT, R2, R5, 0x2, 0x181f ;  /* 0x00581f0005027f89 */ /* 0x008ee400000e0000 */
[----:B---3--:R-:W-:Y:S02]  /*ddd0*/  @P2 IMAD.X R9, RZ, RZ, R2, P0 ;  /* 0x000000ffff092224 */ /* 0x008fe400000e0602 */
[----:B------:R-:W-:Y:S02]  /*dde0*/  @P2 IMAD.MOV.U32 R2, RZ, RZ, R14 ;  /* 0x000000ffff022224 */ /* 0x000fe400078e000e */
[----:B------:R-:W-:Y:S01]  /*ddf0*/  @P2 IMAD.MOV.U32 R3, RZ, RZ, R9 ;  /* 0x000000ffff032224 */ /* 0x000fe200078e0009 */
[----:B------:R-:W3:Y:S04]  /*de00*/  SHFL.IDX PT, R14, R4, 0x3, 0x181f ;  /* 0x00781f00040e7f89 */ /* 0x000ee800000e0000 */
[----:B------:R-:W-:Y:S04]  /*de10*/  @P2 LDGSTS.E.BYPASS.LTC128B.128 [R0+0x29400], desc[UR50][R2.64], !P6 ;  /* 0x2940000002002fae */ /* 0x000fe8000f101d72 */
[----:B------:R4:W-:Y:S01]  /*de20*/  @P2 LDGSTS.E.BYPASS.LTC128B.128 [R0+0x2d400], desc[UR50][R2.64+0x80], !P1 ;  /* 0x2d40008002002fae */ /* 0x0009e2000c901d72 */
[----:B------:R-:W-:-:S03]  /*de30*/  ISETP.NE.AND P2, PT, R7, RZ, PT ;  /* 0x000000ff0700720c */ /* 0x000fc60003f45270 */
[----:B----4-:R-:W4:Y:S01]  /*de40*/  SHFL.IDX PT, R2, R5, 0x3, 0x181f ;  /* 0x00781f0005027f89 */ /* 0x010f2200000e0000 */
[----:B---3--:R-:W-:-:S05]  /*de50*/  @P5 IADD3 R14, P0, R28, R14, RZ ;  /* 0x0000000e1c0e5210 */ /* 0x008fca0007f1e0ff */
[----:B----4-:R-:W-:Y:S02]  /*de60*/  @P5 IMAD.X R7, RZ, RZ, R2, P0 ;  /* 0x000000ffff075224 */ /* 0x010fe400000e0602 */
[----:B------:R-:W-:Y:S02]  /*de70*/  @P5 IMAD.MOV.U32 R2, RZ, RZ, R14 ;  /* 0x000000ffff025224 */ /* 0x000fe400078e000e */
[----:B------:R-:W-:Y:S01]  /*de80*/  @P5 IMAD.MOV.U32 R3, RZ, RZ, R7 ;  /* 0x000000ffff035224 */ /* 0x000fe200078e0007 */
[----:B------:R-:W3:Y:S04]  /*de90*/  SHFL.IDX PT, R14, R4, 0x4, 0x181f ;  /* 0x00981f00040e7f89 */ /* 0x000ee800000e0000 */
[----:B------:R-:W-:Y:S04]  /*dea0*/  @P5 LDGSTS.E.BYPASS.LTC128B.128 [R0+0x29c00], desc[UR50][R2.64], !P6 ;  /* 0x29c0000002005fae */ /* 0x000fe8000f101d72 */
[----:B------:R4:W-:Y:S04]  /*deb0*/  @P5 LDGSTS.E.BYPASS.LTC128B.128 [R0+0x2dc00], desc[UR50][R2.64+0x80], !P1 ;  /* 0x2dc0008002005fae */ /* 0x0009e8000c901d72 */
        /* <DEDUP_REMOVED lines=17> */
[----:B---3--:R-:W-:-:S03]  /*dfd0*/  @P2 IADD3 R14, P0, R28, R14, RZ ;  /* 0x0000000e1c0e2210 */ /* 0x008fc60007f1e0ff */
[----:B------:R-:W3:Y:S02]  /*dfe0*/  SHFL.IDX PT, R5, R5, 0x7, 0x181f ;  /* 0x00f81f0005057f89 */ /* 0x000ee400000e0000 */
[----:B----4-:R-:W-:Y:S02]  /*dff0*/  @P2 IMAD.X R7, RZ, RZ, R2, P0 ;  /* 0x000000ffff072224 */ /* 0x010fe400000e0602 */
[----:B------:R-:W-:Y:S02]  /*e000*/  @P2 IMAD.MOV.U32 R2, RZ, RZ, R14 ;  /* 0x000000ffff022224 */ /* 0x000fe400078e000e */
[----:B------:R-:W-:Y:S01]  /*e010*/  @P2 IMAD.MOV.U32 R3, RZ, RZ, R7 ;  /* 0x000000ffff032224 */ /* 0x000fe200078e0007 */
[----:B------:R4:W0:Y:S04]  /*e020*/  SHFL.IDX PT, R14, R4, 0x7, 0x181f ;  /* 0x00f81f00040e7f89 */ /* 0x00082800000e0000 */
[----:B------:R4:W-:Y:S04]  /*e030*/  @P2 LDGSTS.E.BYPASS.LTC128B.128 [R0+0x2b400], desc[UR50][R2.64], !P6 ;  /* 0x2b40000002002fae */ /* 0x0009e8000f101d72 */
[----:B---3--:R4:W-:Y:S02]  /*e040*/  @P2 LDGSTS.E.BYPASS.LTC128B.128 [R0+0x2f400], desc[UR50][R2.64+0x80], !P1 ;  /* 0x2f40008002002fae */ /* 0x0089e4000c901d72 */
.L_x_407:
[----:B------:R-:W-:Y:S02]  /*e050*/  LOP3.LUT P2, RZ, R29, 0x40, RZ, 0xc0, !PT ;  /* 0x000000401dff7812 */ /* 0x000fe4000784c0ff */
[----:B------:R-:W-:-:S11]  /*e060*/  ISETP.GE.AND P3, PT, R28, R20, PT ;  /* 0x000000141c00720c */ /* 0x000fd60003f66270 */
[----:B0---4-:R-:W-:-:S05]  /*e070*/  @P2 IADD3 R2, P0, R28, R14, RZ ;  /* 0x0000000e1c022210 */ /* 0x011fca0007f1e0ff */
        /* <DEDUP_REMOVED lines=8> */
.L_x_300:
        /* <DEDUP_REMOVED lines=11> */
.L_x_301:
[----:B------:R0:W-:Y:S02]  /*e1b0*/  SYNCS.ARRIVE.TRANS64.A1T0 RZ, [R6+URZ+0x38830], RZ ;  /* 0x038830ff06ff79a7 */ /* 0x0001e4000810003f */
[----:B------:R-:W-:Y:S05]  /*e1c0*/  WARPSYNC.ALL ;  /* 0x0000000000007948 */ /* 0x000fea0003800000 */
[C---:B------:R-:W-:Y:S01]  /*e1d0*/  R2UR UR5, R19.reuse ;  /* 0x00000000130572ca */ /* 0x040fe200000e0000 */
[----:B------:R-:W-:Y:S01]  /*e1e0*/  VIADD R0, R22, 0x20400 ;  /* 0x0002040016007836 */ /* 0x000fe20000000000 */
[----:B------:R-:W-:Y:S01]  /*e1f0*/  R2UR UR38, R19 ;  /* 0x00000000132672ca */ /* 0x000fe200000e0000 */
[----:B------:R-:W-:Y:S01]  /*e200*/  ULDC.64 UR6, c[0x0][0x298] ;  /* 0x0000a60000067ab9 */ /* 0x000fe20000000a00 */
[----:B------:R-:W-:Y:S01]  /*e210*/  UISETP.NE.AND UP0, UPT, UR47, URZ, UPT ;  /* 0x0000003f2f00728c */ /* 0x000fe2000bf05270 */
[----:B------:R-:W-:Y:S01]  /*e220*/  BSSY B6, `(.L_x_302) ;  /* 0x000001b000067945 */ /* 0x000fe20003800000 */
[----:B------:R-:W-:Y:S01]  /*e230*/  BAR.SYNC.DEFER_BLOCKING 0x8, 0x180 ;  /* 0x0206000000007b1d */ /* 0x000fe20000010000 */
[----:B------:R-:W-:Y:S01]  /*e240*/  LOP3.LUT P0, RZ, R0, 0x3ff, RZ, 0xc0, !PT ;  /* 0x000003ff00ff7812 */ /* 0x000fe2000780c0ff */
[----:B------:R-:W-:-:S02]  /*e250*/  USEL UR44, UR44, URZ, !UP0 ;  /* 0x0000003f2c2c7287 */ /* 0x000fc4000c000000 */
[----:B------:R-:W-:-:S03]  /*e260*/  USEL UR45, UR45, URZ, !UP0 ;  /* 0x0000003f2d2d7287 */ /* 0x000fc6000c000000 */
[----:B------:R-:W-:Y:S02]  /*e270*/  USHF.R.S32.HI UR4, URZ, 0x1f, UR5 ;  /* 0x0000001f3f047899 */ /* 0x000fe40008011405 */
[----:B------:R-:W-:Y:S02]  /*e280*/  UIMAD.WIDE.U32 UR38, UR38, UR6, URZ ;  /* 0x00000006262672a5 */ /* 0x000fe4000f8e003f */
[----:B------:R-:W-:-:S04]  /*e290*/  UIMAD UR4, UR4, UR6, URZ ;  /* 0x00000006040472a4 */ /* 0x000fc8000f8e023f */
[----:B------:R-:W-:-:S04]  /*e2a0*/  UIMAD UR4, UR5, UR7, UR4 ;  /* 0x00000007050472a4 */ /* 0x000fc8000f8e0204 */
[----:B------:R-:W-:Y:S01]  /*e2b0*/  UIADD3 UR47, UR39, UR4, URZ ;  /* 0x00000004272f7290 */ /* 0x000fe2000fffe03f */
[----:B------:R-:W-:Y:S11]  /*e2c0*/  @!P0 BRA `(.L_x_303) ;  /* 0x0000000000408947 */ /* 0x000ff60003800000 */
[----:B------:R-:W-:Y:S01]  /*e2d0*/  MOV R2, 0x0 ;  /* 0x0000000000027802 */ /* 0x000fe20000000f00 */
[----:B------:R-:W-:Y:S01]  /*e2e0*/  ULDC.64 UR6, c[0x4][0xc0] ;  /* 0x0100300000067ab9 */ /* 0x000fe20000000a00 */
[----:B------:R-:W-:Y:S01]  /*e2f0*/  ULDC.64 UR8, c[0x4][0xc8] ;  /* 0x0100320000087ab9 */ /* 0x000fe20000000a00 */
[----:B------:R-:W-:Y:S01]  /*e300*/  ULDC.64 UR4, c[0x4][0x28] ;  /* 0x01000a0000047ab9 */ /* 0x000fe20000000a00 */
[----:B------:R-:W-:Y:S02]  /*e310*/  IMAD.U32 R4, RZ, RZ, UR6 ;  /* 0x00000006ff047e24 */ /* 0x000fe4000f8e00ff */
[----:B------:R-:W3:Y:S01]  /*e320*/  LDC.64 R2, c[0x4][R2] ;  /* 0x0100000002027b82 */ /* 0x000ee20000000a00 */
[----:B------:R-:W-:Y:S02]  /*e330*/  IMAD.U32 R5, RZ, RZ, UR7 ;  /* 0x00000007ff057e24 */ /* 0x000fe4000f8e00ff */
[----:B012---:R-:W-:Y:S02]  /*e340*/  IMAD.U32 R6, RZ, RZ, UR8 ;  /* 0x00000008ff067e24 */ /* 0x007fe4000f8e00ff */
[----:B------:R-:W-:-:S02]  /*e350*/  IMAD.U32 R7, RZ, RZ, UR9 ;  /* 0x00000009ff077e24 */ /* 0x000fc4000f8e00ff */
[----:B------:R-:W-:Y:S02]  /*e360*/  IMAD.U32 R10, RZ, RZ, UR4 ;  /* 0x00000004ff0a7e24 */ /* 0x000fe4000f8e00ff */
[----:B------:R-:W-:Y:S02]  /*e370*/  IMAD.U32 R11, RZ, RZ, UR5 ;  /* 0x00000005ff0b7e24 */ /* 0x000fe4000f8e00ff */
[----:B------:R-:W-:Y:S02]  /*e380*/  IMAD.MOV.U32 R8, RZ, RZ, 0x70 ;  /* 0x00000070ff087424 */ /* 0x000fe400078e00ff */
[----:B------:R-:W-:Y:S02]  /*e390*/  IMAD.MOV.U32 R12, RZ, RZ, 0x1 ;  /* 0x00000001ff0c7424 */ /* 0x000fe400078e00ff */
[----:B------:R-:W-:-:S07]  /*e3a0*/  IMAD.MOV.U32 R13, RZ, RZ, RZ ;  /* 0x000000ffff0d7224 */ /* 0x000fce00078e00ff */
[----:B------:R-:W-:-:S07]  /*e3b0*/  LEPC R20, `(.L_x_303) ;  /* 0x000000001014794e */ /* 0x000fce0000000000 */
[----:B---3--:R-:W-:Y:S05]  /*e3c0*/  CALL.ABS.NOINC R2 ;  /* 0x0000000002007343 */ /* 0x008fea0003c00000 */
.L_x_303:
[----:B------:R-:W-:Y:S05]  /*e3d0*/  BSYNC B6 ;  /* 0x0000000000067941 */ /* 0x000fea0003800000 */
.L_x_302:
[----:B------:R3:W5:Y:S01]  /*e3e0*/  LDL R10, [R1+0x8] ;  /* 0x00000800010a7983 */ /* 0x0007620000100800 */
[----:B------:R-:W4:Y:S01]  /*e3f0*/  LDC R5, c[0x0][0x448] ;  /* 0x00011200ff057b82 */ /* 0x000f220000000800 */
[----:B------:R-:W-:Y:S01]  /*e400*/  R2UR UR6, R32 ;  /* 0x00000000200672ca */ /* 0x000fe200000e0000 */
[----:B------:R-:W-:Y:S01]  /*e410*/  IMAD.SHL.U32 R4, R17, 0x80, RZ ;  /* 0x0000008011047824 */ /* 0x000fe200078e00ff */
[----:B------:R-:W0:Y:S01]  /*e420*/  S2R R2, SR_TID.X ;  /* 0x0000000000027919 */ /* 0x000e220000002100 */
[C---:B------:R-:W-:Y:S01]  /*e430*/  R2UR UR7, R18.reuse ;  /* 0x00000000120772ca */ /* 0x040fe200000e0000 */
[----:B------:R-:W-:Y:S01]  /*e440*/  ULDC.64 UR8, c[0x0][0x2d8] ;  /* 0x0000b60000087ab9 */ /* 0x000fe20000000a00 */
[----:B----4-:R-:W-:Y:S02]  /*e450*/  ISETP.NE.AND P0, PT, R5, 0x1, PT ;  /* 0x000000010500780c */ /* 0x010fe40003f05270 */
[----:B------:R-:W-:Y:S02]  /*e460*/  R2UR UR10, R18 ;  /* 0x00000000120a72ca */ /* 0x000fe400000e0000 */
[C---:B0-----:R-:W-:Y:S01]  /*e470*/  LOP3.LUT R19, R2.reuse, 0x7f, RZ, 0xc0, !PT ;  /* 0x0000007f02137812 */ /* 0x041fe200078ec0ff */
[----:B------:R-:W-:-:S08]  /*e480*/  IMAD.SHL.U32 R2, R2, 0x10, RZ ;  /* 0x0000001002027824 */ /* 0x000fd000078e00ff */
[----:B------:R-:W0:Y:S01]  /*e490*/  @P0 LDC R3, c[0x0][0x44c] ;  /* 0x00011300ff030b82 */ /* 0x000e220000000800 */
[----:B------:R-:W-:-:S04]  /*e4a0*/  SHF.R.U32.HI R19, RZ, 0x3, R19 ;  /* 0x00000003ff137819 */ /* 0x000fc80000011613 */
[----:B------:R-:W-:-:S03]  /*e4b0*/  LOP3.LUT R2, R19, 0x70, R2, 0xf8, !PT ;  /* 0x0000007013027812 */ /* 0x000fc600078ef802 */
[----:B-12---:R-:W1:Y:S01]  /*e4c0*/  @P0 LDC R6, c[0x0][0x450] ;  /* 0x00011400ff060b82 */ /* 0x006e620000000800 */
[----:B------:R-:W-:Y:S01]  /*e4d0*/  UIMAD UR6, UR6, UR8, URZ ;  /* 0x00000008060672a4 */ /* 0x000fe2000f8e023f */
[----:B------:R-:W-:Y:S01]  /*e4e0*/  LOP3.LUT R0, R2, R4, RZ, 0xfc, !PT ;  /* 0x0000000402007212 */ /* 0x000fe200078efcff */
[----:B------:R-:W-:Y:S01]  /*e4f0*/  UMOV UR4, UR38 ;  /* 0x0000002600047c82 */ /* 0x000fe20008000000 */
[----:B------:R-:W-:Y:S01]  /*e500*/  UMOV UR5, UR47 ;  /* 0x0000002f00057c82 */ /* 0x000fe20008000000 */
[----:B------:R-:W-:Y:S02]  /*e510*/  UIMAD UR6, UR10, UR9, UR6 ;  /* 0x000000090a0672a4 */ /* 0x000fe4000f8e0206 */
[----:B------:R-:W-:Y:S01]  /*e520*/  UIMAD.WIDE.U32 UR4, UR7, UR8, UR4 ;  /* 0x00000008070472a5 */ /* 0x000fe2000f8e0004 */
[----:B------:R-:W-:Y:S02]  /*e530*/  IMAD.MOV.U32 R2, RZ, RZ, R0 ;  /* 0x000000ffff027224 */ /* 0x000fe400078e0000 */
[----:B------:R-:W-:Y:S01]  /*e540*/  ULDC.64 UR8, c[0x0][0x2e0] ;  /* 0x0000b80000087ab9 */ /* 0x000fe20000000a00 */
[----:B------:R-:W-:Y:S01]  /*e550*/  UIADD3 UR5, UR5, UR6, URZ ;  /* 0x0000000605057290 */ /* 0x000fe2000fffe03f */
[----:B0-----:R-:W-:Y:S01]  /*e560*/  @P0 IMAD.HI.U32 R3, R0, R3, RZ ;  /* 0x0000000300030227 */ /* 0x001fe200078e00ff */
[----:B------:R-:W-:Y:S01]  /*e570*/  UIMAD UR6, UR45, UR8, URZ ;  /* 0x000000082d0672a4 */ /* 0x000fe2000f8e023f */
[----:B------:R-:W0:Y:S01]  /*e580*/  S2R R8, SR_TID.X ;  /* 0x0000000000087919 */ /* 0x000e220000002100 */
[----:B------:R-:W-:-:S02]  /*e590*/  UIMAD.WIDE.U32 UR4, UR44, UR8, UR4 ;  /* 0x000000082c0472a5 */ /* 0x000fc4000f8e0004 */
        /* <DEDUP_REMOVED lines=17> */
[----:B------:R-:W-:Y:S01]  /*e6b0*/  ULDC.64 UR4, c[0x0][0x280] ;  /* 0x0000a00000047ab9 */ /* 0x000fe20000000a00 */
[----:B------:R-:W-:Y:S02]  /*e6c0*/  LOP3.LUT R12, R28, 0x80, RZ, 0xfc, !PT ;  /* 0x000000801c0c7812 */ /* 0x000fe400078efcff */
[----:B------:R-:W-:Y:S01]  /*e6d0*/  IADD3 R0, P0, R2, UR4, RZ ;  /* 0x0000000402007c10 */ /* 0x000fe2000ff1e0ff */
[----:B------:R-:W-:Y:S02]  /*e6e0*/  ULDC UR4, c[0x0][0x2b8] ;  /* 0x0000ae0000047ab9 */ /* 0x000fe40000000800 */
[----:B------:R-:W-:Y:S02]  /*e6f0*/  ISETP.GE.AND P1, PT, R12, UR4, PT ;  /* 0x000000040c007c0c */ /* 0x000fe4000bf26270 */
[----:B------:R-:W-:Y:S02]  /*e700*/  IADD3.X R6, R3, UR5, R7, P0, !PT ;  /* 0x0000000503067c10 */ /* 0x000fe400087fe407 */
[----:B------:R-:W-:Y:S01]  /*e710*/  ISETP.GE.AND P0, PT, R28, UR4, PT ;  /* 0x000000041c007c0c */ /* 0x000fe2000bf06270 */
[----:B------:R-:W-:Y:S01]  /*e720*/  UMOV UR4, 0xffffffff ;  /* 0xffffffff00047882 */ /* 0x000fe20000000000 */
[----:B0-----:R-:W-:-:S04]  /*e730*/  LOP3.LUT R19, R8, 0x7f, RZ, 0xc0, !PT ;  /* 0x0000007f08137812 */ /* 0x001fc800078ec0ff */
[----:B------:R-:W-:Y:S01]  /*e740*/  SHF.R.U32.HI R17, RZ, 0x3, R19 ;  /* 0x00000003ff117819 */ /* 0x000fe20000011613 */
[----:B---3--:R-:W-:Y:S06]  /*e750*/  BRA.DIV UR4, `(.L_x_304) ;  /* 0x0000004e04c87947 */ /* 0x008fec000b800000 */
[----:B------:R-:W0:Y:S01]  /*e760*/  SHFL.IDX PT, R14, R0, RZ, 0x181f ;  /* 0x00181fff000e7589 */ /* 0x000e2200000e0000 */
[----:B------:R-:W-:Y:S02]  /*e770*/  IMAD R5, R5, UR41, RZ ;  /* 0x0000002905057c24 */ /* 0x000fe4000f8e02ff */
[----:B------:R-:W-:Y:S01]  /*e780*/  IMAD.IADD R4, R17, 0x1, R4 ;  /* 0x0000000111047824 */ /* 0x000fe200078e0204 */
[----:B------:R-:W1:Y:S03]  /*e790*/  SHFL.IDX PT, R2, R6, RZ, 0x181f ;  /* 0x00181fff06027589 */ /* 0x000e6600000e0000 */
[C---:B------:R-:W-:Y:S01]  /*e7a0*/  VIADD R8, R4.reuse, 0x10 ;  /* 0x0000001004087836 */ /* 0x040fe20000000000 */
[----:B------:R-:W-:Y:S01]  /*e7b0*/  ISETP.GE.AND P2, PT, R4, R5, PT ;  /* 0x000000050400720c */ /* 0x000fe20003f46270 */
[----:B------:R-:W-:-:S12]  /*e7c0*/  SHFL.IDX PT, R7, R6, 0x1, 0x181f ;  /* 0x00381f0006077f89 */ /* 0x000fd800000e0000 */
[----:B0-----:R-:W-:-:S05]  /*e7d0*/  @!P2 IADD3 R14, P3, R28, R14, RZ ;  /* 0x0000000e1c0ea210 */ /* 0x001fca0007f7e0ff */
[----:B-1----:R-:W-:Y:S02]  /*e7e0*/  @!P2 IMAD.X R3, RZ, RZ, R2, P3 ;  /* 0x000000ffff03a224 */ /* 0x002fe400018e0602 */
[----:B------:R-:W-:Y:S02]  /*e7f0*/  @!P2 IMAD.MOV.U32 R2, RZ, RZ, R14 ;  /* 0x000000ffff02a224 */ /* 0x000fe400078e000e */
[----:B------:R-:W0:Y:S04]  /*e800*/  SHFL.IDX PT, R14, R0, 0x1, 0x181f ;  /* 0x00381f00000e7f89 */ /* 0x000e2800000e0000 */
[----:B-----5:R-:W-:Y:S04]  /*e810*/  @!P2 LDGSTS.E.BYPASS.LTC128B.128 [R10+0x20400], desc[UR50][R2.64], !P0 ;  /* 0x20400000020aafae */ /* 0x020fe8000c101d72 */
[----:B------:R1:W-:Y:S01]  /*e820*/  @!P2 LDGSTS.E.BYPASS.LTC128B.128 [R10+0x24400], desc[UR50][R2.64+0x80], !P1 ;  /* 0x24400080020aafae */ /* 0x0003e2000c901d72 */
[----:B------:R-:W-:Y:S01]  /*e830*/  ISETP.GE.AND P2, PT, R8, R5, PT ;  /* 0x000000050800720c */ /* 0x000fe20003f46270 */
[----:B------:R-:W-:-:S12]  /*e840*/  VIADD R8, R4, 0x20 ;  /* 0x0000002004087836 */ /* 0x000fd80000000000 */
[----:B0-----:R-:W-:-:S05]  /*e850*/  @!P2 IADD3 R14, P3, R28, R14, RZ ;  /* 0x0000000e1c0ea210 */ /* 0x001fca0007f7e0ff */
[----:B------:R-:W-:Y:S02]  /*e860*/  @!P2 IMAD.X R7, RZ, RZ, R7, P3 ;  /* 0x000000ffff07a224 */ /* 0x000fe400018e0607 */
[----:B-1----:R-:W-:Y:S02]  /*e870*/  @!P2 IMAD.MOV.U32 R2, RZ, RZ, R14 ;  /* 0x000000ffff02a224 */ /* 0x002fe400078e000e */
[----:B------:R-:W0:Y:S01]  /*e880*/  SHFL.IDX PT, R14, R0, 0x2, 0x181f ;  /* 0x00581f00000e7f89 */ /* 0x000e2200000e0000 */
[----:B------:R-:W-:-:S03]  /*e890*/  @!P2 IMAD.MOV.U32 R3, RZ, RZ, R7 ;  /* 0x000000ffff03a224 */ /* 0x000fc600078e0007 */
[----:B------:R-:W1:Y:S04]  /*e8a0*/  SHFL.IDX PT, R7, R6, 0x2, 0x181f ;  /* 0x00581f0006077f89 */ /* 0x000e6800000e0000 */
[----:B------:R-:W-:Y:S04]  /*e8b0*/  @!P2 LDGSTS.E.BYPASS.LTC128B.128 [R10+0x20c00], desc[UR50][R2.64], !P0 ;  /* 0x20c00000020aafae */ /* 0x000fe8000c101d72 */
[----:B------:R2:W-:Y:S01]  /*e8c0*/  @!P2 LDGSTS.E.BYPASS.LTC128B.128 [R10+0x24c00], desc[UR50][R2.64+0x80], !P1 ;  /* 0x24c00080020aafae */ /* 0x0005e2000c901d72 */
[----:B------:R-:W-:Y:S01]  /*e8d0*/  ISETP.GE.AND P2, PT, R8, R5, PT ;  /* 0x000000050800720c */ /* 0x000fe20003f46270 */
[----:B------:R-:W-:-:S12]  /*e8e0*/  VIADD R8, R4, 0x30 ;  /* 0x0000003004087836 */ /* 0x000fd80000000000 */
[----:B0-----:R-:W-:-:S05]  /*e8f0*/  @!P2 IADD3 R14, P3, R28, R14, RZ ;  /* 0x0000000e1c0ea210 */ /* 0x001fca0007f7e0ff */
[----:B-1----:R-:W-:Y:S02]  /*e900*/  @!P2 IMAD.X R7, RZ, RZ, R7, P3 ;  /* 0x000000ffff07a224 */ /* 0x002fe400018e0607 */
[----:B--2---:R-:W-:Y:S02]  /*e910*/  @!P2 IMAD.MOV.U32 R2, RZ, RZ, R14 ;  /* 0x000000ffff02a224 */ /* 0x004fe400078e000e */
        /* <DEDUP_REMOVED lines=35> */
[----:B------:R-:W-:-:S03]  /*eb50*/  ISETP.GE.AND P2, PT, R8, R5, PT ;  /* 0x000000050800720c */ /* 0x000fc60003f46270 */
[----:B------:R-:W3:Y:S10]  /*eb60*/  SHFL.IDX PT, R6, R6, 0x7, 0x181f ;  /* 0x00f81f0006067f89 */ /* 0x000ef400000e0000 */
[----:B0-----:R-:W-:-:S05]  /*eb70*/  @!P2 IADD3 R14, P3, R28, R14, RZ ;  /* 0x0000000e1c0ea210 */ /* 0x001fca0007f7e0ff */
[----:B-1----:R-:W-:Y:S02]  /*eb80*/  @!P2 IMAD.X R7, RZ, RZ, R7, P3 ;  /* 0x000000ffff07a224 */ /* 0x002fe400018e0607 */
[----:B--2---:R-:W-:Y:S02]  /*eb90*/  @!P2 IMAD.MOV.U32 R2, RZ, RZ, R14 ;  /* 0x000000ffff02a224 */ /* 0x004fe400078e000e */
[----:B------:R-:W-:Y:S01]  /*eba0*/  @!P2 IMAD.MOV.U32 R3, RZ, RZ, R7 ;  /* 0x000000ffff03a224 */ /* 0x000fe200078e0007 */
[----:B------:R0:W1:Y:S04]  /*ebb0*/  SHFL.IDX PT, R14, R0, 0x7, 0x181f ;  /* 0x00f81f00000e7f89 */ /* 0x00006800000e0000 */
[----:B------:R0:W-:Y:S04]  /*ebc0*/  @!P2 LDGSTS.E.BYPASS.LTC128B.128 [R10+0x23400], desc[UR50][R2.64], !P0 ;  /* 0x23400000020aafae */ /* 0x0001e8000c101d72 */
[----:B---3--:R0:W-:Y:S02]  /*ebd0*/  @!P2 LDGSTS.E.BYPASS.LTC128B.128 [R10+0x27400], desc[UR50][R2.64+0x80], !P1 ;  /* 0x27400080020aafae */ /* 0x0081e4000c901d72 */
.L_x_424:
[----:B------:R-:W-:Y:S01]  /*ebe0*/  VIADD R4, R4, 0x70 ;  /* 0x0000007004047836 */ /* 0x000fe20000000000 */
[----:B------:R-:W-:Y:S04]  /*ebf0*/  BSSY B0, `(.L_x_305) ;  /* 0x000000a000007945 */ /* 0x000fe80003800000 */
[----:B------:R-:W-:-:S13]  /*ec00*/  ISETP.GE.AND P2, PT, R4, R5, PT ;  /* 0x000000050400720c */ /* 0x000fda0003f46270 */
[----:B------:R-:W-:Y:S05]  /*ec10*/  @P2 BRA `(.L_x_306) ;  /* 0x00000000001c2947 */ /* 0x000fea0003800000 */
[----:B01----:R-:W-:-:S05]  /*ec20*/  IADD3 R2, P2, R28, R14, RZ ;  /* 0x0000000e1c027210 */ /* 0x003fca0007f5e0ff */
[----:B------:R-:W-:-:S05]  /*ec30*/  IMAD.X R3, RZ, RZ, R6, P2 ;  /* 0x000000ffff037224 */ /* 0x000fca00010e0606 */
[----:B------:R-:W-:Y:S01]  /*ec40*/  @!PT LDS RZ, [RZ] ;  /* 0x00000000fffff984 */ /* 0x000fe20000000800 */
[----:B------:R-:W-:Y:S01]  /*ec50*/  @!PT LDS RZ, [RZ] ;  /* 0x00000000fffff984 */ /* 0x000fe20000000800 */
[----:B------:R-:W-:Y:S01]  /*ec60*/  @!PT LDS RZ, [RZ] ;  /* 0x00000000fffff984 */ /* 0x000fe20000000800 */
[----:B------:R2:W-:Y:S04]  /*ec70*/  LDGSTS.E.BYPASS.LTC128B.128 [R10+0x23c00], desc[UR50][R2.64], !P0 ;  /* 0x23c00000020a7fae */ /* 0x0005e8000c101d72 */
[----:B------:R2:W-:Y:S02]  /*ec80*/  LDGSTS.E.BYPASS.LTC128B.128 [R10+0x27c00], desc[UR50][R2.64+0x80], !P1 ;  /* 0x27c00080020a7fae */ /* 0x0005e4000c901d72 */
.L_x_306:
[----:B------:R-:W-:Y:S05]  /*ec90*/  BSYNC B0 ;  /* 0x0000000000007941 */ /* 0x000fea0003800000 */
.L_x_305:
[----:B------:R-:W-:Y:S01]  /*eca0*/  NOP ;  /* 0x0000000000007918 */ /* 0x000fe20000000000 */
[----:B------:R-:W-:-:S13]  /*ecb0*/  PLOP3.LUT P0, PT, PT, PT, PT, 0x80, 0x0 ;  /* 0x000000000000781c */ /* 0x000fda0003f0f070 */
.L_x_307:
[----:B------:R-:W-:Y:S02]  /*ecc0*/  PLOP3.LUT P1, PT, P1, P0, PT, 0xa2, 0x0 ;  /* 0x000000000000781c */ /* 0x000fe40000f21472 */
[----:B------:R-:W-:-:S08]  /*ecd0*/  @P0 R2UR P1, UR4, R22 ;  /* 0x00000000160402ca */ /* 0x000fd00000020000 */
[----:B------:R-:W-:-:S05]  /*ece0*/  @P0 PLOP3.LUT P0, PT, P1, PT, PT, 0x80, 0x0 ;  /* 0x000000000000081c */ /* 0x000fca0000f0f070 */
[----:B------:R-:W-:Y:S01]  /*ecf0*/  @!P1 SYNCS.ARRIVE.TRANS64.RED.A0T1 RZ, [UR4+0x38800], RZ ;  /* 0x038800ffffff99a7 */ /* 0x000fe20008200404 */
[----:B------:R-:W-:Y:S07]  /*ed00*/  @!P1 ARRIVES.LDGSTSBAR.64.TRANSCNT [UR4+0x38800] ;  /* 0x03880000ff0099b0 */ /* 0x000fee0008000a84 */
[----:B------:R-:W-:Y:S05]  /*ed10*/  @P0 BRA.U.ANY `(.L_x_307) ;  /* 0xfffffffd00e80947 */ /* 0x000fea000393ffff */
[----:B0-2---:R-:W2:Y:S02]  /*ed20*/  LDL.LU R2, [R1+0xc] ;  /* 0x00000c0001027983 */ /* 0x005ea40000300800 */
[----:B--2---:R-:W-:-:S05]  /*ed30*/  VIADD R2, R2, 0x1 ;  /* 0x0000000102027836 */ /* 0x004fca0000000000 */
[----:B------:R0:W-:Y:S01]  /*ed40*/  STL [R1+0xc], R2 ;  /* 0x00000c0201007387 */ /* 0x0001e20000100800 */
[----:B------:R-:W-:-:S04]  /*ed50*/  LEA.HI R0, R2, R2, RZ, 0x1 ;  /* 0x0000000202007211 */ /* 0x000fc800078f08ff */
[----:B------:R-:W-:-:S05]  /*ed60*/  LOP3.LUT R0, R0, 0xfffffffe, RZ, 0xc0, !PT ;  /* 0xfffffffe00007812 */ /* 0x000fca00078ec0ff */
[----:B------:R-:W-:-:S05]  /*ed70*/  IMAD.IADD R0, R2, 0x1, -R0 ;  /* 0x0000000102007824 */ /* 0x000fca00078e0a00 */
[----:B------:R-:W-:Y:S01]  /*ed80*/  SHF.L.U32 R3, R0, 0x1f, RZ ;  /* 0x0000001f00037819 */ /* 0x000fe200000006ff */
[----:B------:R-:W-:Y:S01]  /*ed90*/  NOP ;  /* 0x0000000000007918 */ /* 0x000fe20000000000 */
[----:B------:R0:W-:Y:S01]  /*eda0*/  SYNCS.ARRIVE.TRANS64.A1T0 RZ, [R22+URZ+0x38800], RZ ;  /* 0x038800ff16ff79a7 */ /* 0x0001e2000810003f */
[----:B------:R-:W-:Y:S01]  /*edb0*/  BSSY B0, `(.L_x_308) ;  /* 0x0000003000007945 */ /* 0x000fe20003800000 */
[----:B------:R-:W2:Y:S03]  /*edc0*/  SYNCS.PHASECHK.TRANS64.TRYWAIT P0, [R22+URZ+0x38820], R3 ;  /* 0x03882003160075a7 */ /* 0x000ea6000800017f */
[----:B0-2---:R-:W-:Y:S05]  /*edd0*/  @!P0 BRA `(.L_x_309) ;  /* 0x0000005000a88947 */ /* 0x005fea0003800000 */
.L_x_425:
[----:B------:R-:W-:Y:S05]  /*ede0*/  BSYNC B0 ;  /* 0x0000000000007941 */ /* 0x000fea0003800000 */
.L_x_308:
[----:B------:R-:W-:-:S06]  /*edf0*/  UISETP.GE.AND UP0, UPT, UR42, 0x81, UPT ;  /* 0x000000812a00788c */ /* 0x000fcc000bf06270 */
[----:B------:R-:W-:-:S13]  /*ee00*/  PLOP3.LUT P0, PT, PT, PT, UP0, 0x80, 0x0 ;  /* 0x000000000000781c */ /* 0x000fda0003f0f008 */
[----:B------:R-:W-:Y:S05]  /*ee10*/  @!P0 BRA `(.L_x_310) ;  /* 0x0000001400f08947 */ /* 0x000fea0003800000 */
[----:B------:R-:W-:Y:S01]  /*ee20*/  UIADD3 UR4, UR43, -0x2, URZ ;  /* 0xfffffffe2b047890 */ /* 0x000fe2000fffe03f */
[----:B------:R-:W-:Y:S02]  /*ee30*/  IMAD.MOV.U32 R10, RZ, RZ, R30 ;  /* 0x000000ffff0a7224 */ /* 0x000fe400078e001e */
[----:B------:R-:W-:-:S03]  /*ee40*/  IMAD.MOV.U32 R9, RZ, RZ, R23 ;  /* 0x000000ffff097224 */ /* 0x000fc600078e0017 */
[----:B------:R-:W-:-:S07]  /*ee50*/  IMAD.U32 R21, RZ, RZ, UR4 ;  /* 0x00000004ff157e24 */ /* 0x000fce000f8e00ff */
.L_x_330:
[----:B0-----:R-:W0:Y:S01]  /*ee60*/  LDC R3, c[0x0][0x430] ;  /* 0x00010c00ff037b82 */ /* 0x001e220000000800 */
[----:B--2---:R-:W2:Y:S01]  /*ee70*/  S2R R0, SR_TID.X ;  /* 0x0000000000007919 */ /* 0x004ea20000002100 */
[----:B------:R-:W-:Y:S05]  /*ee80*/  YIELD ;  /* 0x0000000000007946 */ /* 0x000fea0003800000 */
[----:B------:R-:W-:Y:S01]  /*ee90*/  ULDC.64 UR4, c[0x0][0x428] ;  /* 0x00010a0000047ab9 */ /* 0x000fe20000000a00 */
[----:B0-----:R-:W-:Y:S02]  /*eea0*/  ISETP.NE.AND P0, PT, R3, 0x1, PT ;  /* 0x000000010300780c */ /* 0x001fe40003f05270 */
[----:B--2---:R-:W-:-:S11]  /*eeb0*/  LOP3.LUT R0, R0, 0x7f, RZ, 0xc0, !PT ;  /* 0x0000007f00007812 */ /* 0x004fd600078ec0ff */
[----:B------:R-:W0:Y:S01]  /*eec0*/  @P0 LDC R5, c[0x0][0x434] ;  /* 0x00010d00ff050b82 */ /* 0x000e220000000800 */
[----:B------:R-:W-:-:S05]  /*eed0*/  SHF.R.U32.HI R0, RZ, 0x3, R0 ;  /* 0x00000003ff007819 */ /* 0x000fca0000011600 */
[----:B------:R-:W-:Y:S02]  /*eee0*/  IMAD R3, R21, 0x80, R0 ;  /* 0x0000008015037824 */ /* 0x000fe400078e0200 */
[----:B------:R-:W2:Y:S03]  /*eef0*/  @P0 LDC R11, c[0x0][0x438] ;  /* 0x00010e00ff0b0b82 */ /* 0x000ea60000000800 */
[----:B------:R-:W-:-:S05]  /*ef00*/  IADD3 R6, R28, UR36, R3 ;  /* 0x000000241c067c10 */ /* 0x000fca000fffe003 */
[----:B------:R-:W-:Y:S02]  /*ef10*/  IMAD.MOV.U32 R7, RZ, RZ, R6 ;  /* 0x000000ffff077224 */ /* 0x000fe400078e0006 */
[----:B0-----:R-:W-:-:S05]  /*ef20*/  @P0 IMAD.HI.U32 R0, R6, R5, RZ ;  /* 0x0000000506000227 */ /* 0x001fca00078e00ff */
[----:B--2---:R-:W-:Y:S01]  /*ef30*/  @P0 SHF.R.U32.HI R7, RZ, R11, R0 ;  /* 0x0000000bff070219 */ /* 0x004fe20000011600 */
        /* <DEDUP_REMOVED lines=13> */
[----:B------:R-:W-:Y:S01]  /*f010*/  VIADD R23, R9, 0x1 ;  /* 0x0000000109177836 */ /* 0x000fe20000000000 */
[C---:B------:R-:W-:Y:S01]  /*f020*/  ISETP.GT.AND P1, PT, R21.reuse, RZ, PT ;  /* 0x000000ff1500720c */ /* 0x040fe20003f24270 */
[----:B------:R-:W-:Y:S02]  /*f030*/  IMAD.MOV R3, RZ, RZ, -R7 ;  /* 0x000000ffff037224 */ /* 0x000fe400078e0a07 */
[----:B------:R-:W-:Y:S01]  /*f040*/  VIADD R21, R21, 0xffffffff ;  /* 0xffffffff15157836 */ /* 0x000fe20000000000 */
[----:B------:R-:W-:Y:S01]  /*f050*/  ISETP.NE.AND P0, PT, R23, 0x2, PT ;  /* 0x000000021700780c */ /* 0x000fe20003f05270 */
[----:B------:R-:W-:-:S03]  /*f060*/  IMAD R6, R3, UR4, R6 ;  /* 0x0000000403067c24 */ /* 0x000fc6000f8e0206 */
[----:B------:R-:W-:Y:S02]  /*f070*/  SEL R3, RZ, 0x1, P0 ;  /* 0x00000001ff037807 */ /* 0x000fe40000000000 */
[----:B------:R-:W-:Y:S02]  /*f080*/  SEL R23, R23, RZ, P0 ;  /* 0x000000ff17177207 */ /* 0x000fe40000000000 */
[----:B------:R-:W-:Y:S02]  /*f090*/  LOP3.LUT R30, R10, R3, RZ, 0x3c, !PT ;  /* 0x000000030a1e7212 */ /* 0x000fe400078e3cff */
[----:B--2---:R-:W-:Y:S01]  /*f0a0*/  SHF.R.S32.HI R19, RZ, 0x1f, R5 ;  /* 0x0000001fff137819 */ /* 0x004fe20000011405 */
[----:B------:R-:W-:Y:S06]  /*f0b0*/  @!P2 BRA `(.L_x_311) ;  /* 0x000000000004a947 */ /* 0x000fec0003800000 */
[----:B------:R-:W-:Y:S01]  /*f0c0*/  BPT.TRAP 0x1 ;  /* 0x000000040000795c */ /* 0x000fe20000300000 */
.L_x_311:
[----:B------:R-:W-:Y:S01]  /*f0d0*/  IMAD R0, R23, 0x8, R22 ;  /* 0x0000000817007824 */ /* 0x000fe200078e0216 */
[----:B------:R-:W-:Y:S01]  /*f0e0*/  SHF.L.U32 R20, R30, 0x1f, RZ ;  /* 0x0000001f1e147819 */ /* 0x000fe200000006ff */
[----:B------:R-:W-:Y:S01]  /*f0f0*/  BSSY B0, `(.L_x_312) ;  /* 0x0000004000007945 */ /* 0x000fe20003800000 */
[----:B------:R-:W-:Y:S02]  /*f100*/  SHF.R.S32.HI R17, RZ, 0x1f, R6 ;  /* 0x0000001fff117819 */ /* 0x000fe40000011406 */
[----:B------:R-:W0:Y:S02]  /*f110*/  SYNCS.PHASECHK.TRANS64.TRYWAIT P0, [R0+URZ+0x38880], R20 ;  /* 0x03888014000075a7 */ /* 0x000e24000800017f */
[----:B0-----:R-:W-:Y:S05]  /*f120*/  @!P0 BRA `(.L_x_313) ;  /* 0x0000004c00e88947 */ /* 0x001fea0003800000 */
.L_x_426:
[----:B------:R-:W-:Y:S05]  /*f130*/  BSYNC B0 ;  /* 0x0000000000007941 */ /* 0x000fea0003800000 */
.L_x_312:
[----:B------:R-:W-:Y:S01]  /*f140*/  ULDC.64 UR4, c[0x0][0x328] ;  /* 0x0000ca0000047ab9 */ /* 0x000fe20000000a00 */
[----:B------:R-:W2:Y:S01]  /*f150*/  LDC R11, c[0x0][0x2f4] ;  /* 0x0000bd00ff0b7b82 */ /* 0x000ea20000000800 */
[----:B------:R-:W-:Y:S01]  /*f160*/  IMAD R3, R17, UR4, RZ ;  /* 0x0000000411037c24 */ /* 0x000fe2000f8e02ff */
[----:B------:R-:W-:Y:S01]  /*f170*/  ULDC.64 UR6, c[0x0][0x318] ;  /* 0x0000c60000067ab9 */ /* 0x000fe20000000a00 */
[----:B------:R-:W-:Y:S02]  /*f180*/  LOP3.LUT R12, R28, 0x80, RZ, 0xfc, !PT ;  /* 0x000000801c0c7812 */ /* 0x000fe400078efcff */
        /* <DEDUP_REMOVED lines=9> */
[----:B------:R-:W-:Y:S01]  /*f220*/  IMAD.IADD R3, R3, 0x1, R4 ;  /* 0x0000000103037824 */ /* 0x000fe200078e0204 */
[-C--:B--2---:R-:W-:Y:S01]  /*f230*/  ISETP.GE.AND P2, PT, R12, R11.reuse, PT ;  /* 0x0000000b0c00720c */ /* 0x084fe20003f46270 */
[----:B------:R-:W-:Y:S01]  /*f240*/  IMAD R7, R18, UR5, R7 ;  /* 0x0000000512077c24 */ /* 0x000fe2000f8e0207 */
[----:B------:R-:W-:Y:S01]  /*f250*/  ISETP.GE.AND P3, PT, R28, R11, PT ;  /* 0x0000000b1c00720c */ /* 0x000fe20003f66270 */
[----:B------:R-:W-:Y:S01]  /*f260*/  IMAD.WIDE.U32 R2, R18, UR4, R2 ;  /* 0x0000000412027c25 */ /* 0x000fe2000f8e0002 */
[----:B------:R-:W-:-:S03]  /*f270*/  UMOV UR4, 0xffffffff ;  /* 0xffffffff00047882 */ /* 0x000fc60000000000 */
[----:B------:R-:W-:Y:S01]  /*f280*/  IMAD R4, R23, 0x8000, R37 ;  /* 0x0000800017047824 */ /* 0x000fe200078e0225 */
[----:B------:R-:W-:-:S04]  /*f290*/  IADD3 R8, P0, R2, UR6, RZ ;  /* 0x0000000602087c10 */ /* 0x000fc8000ff1e0ff */
[----:B------:R-:W-:Y:S01]  /*f2a0*/  IADD3.X R7, R7, UR7, R3, P0, !PT ;  /* 0x0000000707077c10 */ /* 0x000fe200087fe403 */
[----:B------:R-:W-:Y:S08]  /*f2b0*/  BRA.DIV UR4, `(.L_x_314) ;  /* 0x0000004e04987947 */ /* 0x000ff0000b800000 */
[----:B------:R-:W2:Y:S01]  /*f2c0*/  SHFL.IDX PT, R2, R8, RZ, 0x181f ;  /* 0x00181fff08027589 */ /* 0x000ea200000e0000 */
[----:B------:R-:W-:-:S03]  /*f2d0*/  IMAD.IADD R4, R22, 0x1, R4 ;  /* 0x0000000116047824 */ /* 0x000fc600078e0204 */
[----:B------:R-:W3:Y:S01]  /*f2e0*/  SHFL.IDX PT, R3, R7, RZ, 0x181f ;  /* 0x00181fff07037589 */ /* 0x000ee200000e0000 */
[----:B--2---:R-:W-:-:S05]  /*f2f0*/  IADD3 R2, P0, R28, R2, RZ ;  /* 0x000000021c027210 */ /* 0x004fca0007f1e0ff */
[----:B---3--:R-:W-:-:S05]  /*f300*/  IMAD.X R3, RZ, RZ, R3, P0 ;  /* 0x000000ffff037224 */ /* 0x008fca00000e0603 */
[----:B------:R-:W-:Y:S01]  /*f310*/  @!PT LDS RZ, [RZ] ;  /* 0x00000000fffff984 */ /* 0x000fe20000000800 */
[----:B------:R-:W-:Y:S04]  /*f320*/  LDGSTS.E.BYPASS.LTC128B.128 [R4+0x10400], desc[UR50][R2.64], !P3 ;  /* 0x1040000002047fae */ /* 0x000fe8000d901d72 */
[----:B------:R2:W-:Y:S04]  /*f330*/  LDGSTS.E.BYPASS.LTC128B.128 [R4+0x14400], desc[UR50][R2.64+0x80], !P2 ;  /* 0x1440008002047fae */ /* 0x0005e8000d101d72 */
[----:B--2---:R-:W2:Y:S04]  /*f340*/  SHFL.IDX PT, R2, R8, 0x1, 0x181f ;  /* 0x00381f0008027f89 */ /* 0x004ea800000e0000 */
[----:B------:R-:W3:Y:S01]  /*f350*/  SHFL.IDX PT, R3, R7, 0x1, 0x181f ;  /* 0x00381f0007037f89 */ /* 0x000ee200000e0000 */
[----:B--2---:R-:W-:-:S05]  /*f360*/  IADD3 R2, P0, R28, R2, RZ ;  /* 0x000000021c027210 */ /* 0x004fca0007f1e0ff */
[----:B---3--:R-:W-:-:S05]  /*f370*/  IMAD.X R3, RZ, RZ, R3, P0 ;  /* 0x000000ffff037224 */ /* 0x008fca00000e0603 */
        /* <DEDUP_REMOVED lines=27> */
[----:B------:R-:W3:Y:S04]  /*f530*/  SHFL.IDX PT, R3, R7, 0x6, 0x181f ;  /* 0x00d81f0007037f89 */ /* 0x000ee800000e0000 */
[----:B------:R-:W4:Y:S01]  /*f540*/  SHFL.IDX PT, R7, R7, 0x7, 0x181f ;  /* 0x00f81f0007077f89 */ /* 0x000f2200000e0000 */
[----:B--2---:R-:W-:-:S05]  /*f550*/  IADD3 R2, P0, R28, R2, RZ ;  /* 0x000000021c027210 */ /* 0x004fca0007f1e0ff */
[----:B---3--:R-:W-:-:S05]  /*f560*/  IMAD.X R3, RZ, RZ, R3, P0 ;  /* 0x000000ffff037224 */ /* 0x008fca00000e0603 */
[----:B------:R-:W-:Y:S04]  /*f570*/  LDGSTS.E.BYPASS.LTC128B.128 [R4+0x13400], desc[UR50][R2.64], !P3 ;  /* 0x1340000002047fae */ /* 0x000fe8000d901d72 */
[----:B------:R2:W-:Y:S04]  /*f580*/  LDGSTS.E.BYPASS.LTC128B.128 [R4+0x17400], desc[UR50][R2.64+0x80], !P2 ;  /* 0x1740008002047fae */ /* 0x0005e8000d101d72 */
[----:B--2-4-:R2:W3:Y:S02]  /*f590*/  SHFL.IDX PT, R2, R8, 0x7, 0x181f ;  /* 0x00f81f0008027f89 */ /* 0x0144e400000e0000 */
.L_x_444:
[----:B---3--:R-:W-:-:S05]  /*f5a0*/  IADD3 R2, P0, R28, R2, RZ ;  /* 0x000000021c027210 */ /* 0x008fca0007f1e0ff */
        /* <DEDUP_REMOVED lines=8> */
.L_x_315:
[----:B------:R-:W-:Y:S02]  /*f630*/  PLOP3.LUT P2, PT, P2, P0, PT, 0xa2, 0x0 ;  /* 0x000000000000781c */ /* 0x000fe40001741472 */
[----:B------:R-:W-:-:S08]  /*f640*/  @P0 R2UR P2, UR4, R0 ;  /* 0x00000000000402ca */ /* 0x000fd00000040000 */
[----:B------:R-:W-:-:S05]  /*f650*/  @P0 PLOP3.LUT P0, PT, P2, PT, PT, 0x80, 0x0 ;  /* 0x000000000000081c */ /* 0x000fca000170f070 */
[----:B------:R-:W-:Y:S01]  /*f660*/  @!P2 SYNCS.ARRIVE.TRANS64.RED.A0T1 RZ, [UR4+0x38870], RZ ;  /* 0x038870ffffffa9a7 */ /* 0x000fe20008200404 */
[----:B------:R-:W-:Y:S07]  /*f670*/  @!P2 ARRIVES.LDGSTSBAR.64.TRANSCNT [UR4+0x38870] ;  /* 0x03887000ff00a9b0 */ /* 0x000fee0008000a84 */
[----:B------:R-:W-:Y:S05]  /*f680*/  @P0 BRA.U.ANY `(.L_x_315) ;  /* 0xfffffffd00e80947 */ /* 0x000fea000393ffff */
[----:B------:R-:W-:Y:S01]  /*f690*/  NOP ;  /* 0x0000000000007918 */ /* 0x000fe20000000000 */
[----:B---3--:R-:W-:-:S05]  /*f6a0*/  IMAD.U32 R2, RZ, RZ, UR46 ;  /* 0x0000002eff027e24 */ /* 0x008fca000f8e00ff */
[----:B------:R-:W-:-:S13]  /*f6b0*/  ISETP.NE.AND P3, PT, R2, 0x3, PT ;  /* 0x000000030200780c */ /* 0x000fda0003f65270 */
[----:B------:R-:W-:Y:S05]  /*f6c0*/  @!P3 BRA `(.L_x_316) ;  /* 0x000000000004b947 */ /* 0x000fea0003800000 */
[----:B------:R-:W-:Y:S01]  /*f6d0*/  BPT.TRAP 0x1 ;  /* 0x000000040000795c */ /* 0x000fe20000300000 */
.L_x_316:
[----:B------:R3:W-:Y:S01]  /*f6e0*/  SYNCS.ARRIVE.TRANS64.A1T0 RZ, [R0+URZ+0x38870], RZ ;  /* 0x038870ff00ff79a7 */ /* 0x0007e2000810003f */
[----:B------:R-:W-:Y:S05]  /*f6f0*/  @!P3 BRA `(.L_x_317) ;  /* 0x000000000004b947 */ /* 0x000fea0003800000 */
[----:B------:R-:W-:Y:S01]  /*f700*/  BPT.TRAP 0x1 ;  /* 0x000000040000795c */ /* 0x000fe20000300000 */
.L_x_317:
[----:B------:R-:W4:Y:S01]  /*f710*/  SYNCS.PHASECHK.TRANS64.TRYWAIT P0, [R0+URZ+0x38840], R20 ;  /* 0x03884014000075a7 */ /* 0x000f22000800017f */
[----:B------:R-:W-:Y:S04]  /*f720*/  BSSY B0, `(.L_x_318) ;  /* 0x0000002000007945 */ /* 0x000fe80003800000 */
[----:B----4-:R-:W-:Y:S05]  /*f730*/  @!P0 BRA `(.L_x_319) ;  /* 0x0000005000c08947 */ /* 0x010fea0003800000 */
.L_x_445:
[----:B------:R-:W-:Y:S05]  /*f740*/  BSYNC B0 ;  /* 0x0000000000007941 */ /* 0x000fea0003800000 */
.L_x_318:
[----:B------:R-:W-:Y:S01]  /*f750*/  ULDC.64 UR4, c[0x0][0x300] ;  /* 0x0000c00000047ab9 */ /* 0x000fe20000000a00 */
[----:B------:R-:W5:Y:S01]  /*f760*/  LDC R11, c[0x0][0x2f4] ;  /* 0x0000bd00ff0b7b82 */ /* 0x000f620000000800 */
        /* <DEDUP_REMOVED lines=15> */
[-C--:B-----5:R-:W-:Y:S02]  /*f860*/  ISETP.GE.AND P2, PT, R12, R11.reuse, PT ;  /* 0x0000000b0c00720c */ /* 0x0a0fe40003f46270 */
[----:B------:R-:W-:Y:S01]  /*f870*/  IMAD R5, R18, UR5, R5 ;  /* 0x0000000512057c24 */ /* 0x000fe2000f8e0205 */
[----:B--2---:R-:W-:Y:S02]  /*f880*/  IADD3 R8, P0, R2, UR6, RZ ;  /* 0x0000000602087c10 */ /* 0x004fe4000ff1e0ff */
[----:B------:R-:W-:-:S02]  /*f890*/  ISETP.GE.AND P3, PT, R28, R11, PT ;  /* 0x0000000b1c00720c */ /* 0x000fc40003f66270 */
[----:B------:R-:W-:Y:S01]  /*f8a0*/  IADD3.X R5, R5, UR7, R3, P0, !PT ;  /* 0x0000000705057c10 */ /* 0x000fe200087fe403 */
[----:B------:R-:W-:Y:S10]  /*f8b0*/  BRA.DIV UR4, `(.L_x_320) ;  /* 0x0000005204747947 */ /* 0x000ff4000b800000 */
[----:B-1----:R-:W1:Y:S04]  /*f8c0*/  SHFL.IDX PT, R14, R8, RZ, 0x181f ;  /* 0x00181fff080e7589 */ /* 0x002e6800000e0000 */
[----:B------:R-:W2:Y:S04]  /*f8d0*/  SHFL.IDX PT, R3, R5, RZ, 0x181f ;  /* 0x00181fff05037589 */ /* 0x000ea800000e0000 */
[----:B------:R-:W5:Y:S04]  /*f8e0*/  SHFL.IDX PT, R2, R8, 0x1, 0x181f ;  /* 0x00381f0008027f89 */ /* 0x000f6800000e0000 */
[----:B------:R-:W-:Y:S04]  /*f8f0*/  SHFL.IDX PT, R11, R8, 0x3, 0x181f ;  /* 0x00781f00080b7f89 */ /* 0x000fe800000e0000 */
[----:B------:R-:W-:Y:S01]  /*f900*/  SHFL.IDX PT, R12, R8, 0x4, 0x181f ;  /* 0x00981f00080c7f89 */ /* 0x000fe200000e0000 */
[----:B-1----:R-:W-:-:S03]  /*f910*/  IADD3 R6, P0, R28, R14, RZ ;  /* 0x0000000e1c067210 */ /* 0x002fc60007f1e0ff */
[----:B------:R-:W-:Y:S02]  /*f920*/  SHFL.IDX PT, R14, R8, 0x7, 0x181f ;  /* 0x00f81f00080e7f89 */ /* 0x000fe400000e0000 */
[----:B--2---:R-:W-:Y:S02]  /*f930*/  IMAD.X R7, RZ, RZ, R3, P0 ;  /* 0x000000ffff077224 */ /* 0x004fe400000e0603 */
[----:B------:R-:W1:Y:S01]  /*f940*/  SHFL.IDX PT, R3, R5, 0x1, 0x181f ;  /* 0x00381f0005037f89 */ /* 0x000e6200000e0000 */
[----:B-----5:R-:W-:-:S03]  /*f950*/  IADD3 R2, P0, R28, R2, RZ ;  /* 0x000000021c027210 */ /* 0x020fc60007f1e0ff */
[----:B------:R-:W-:Y:S04]  /*f960*/  LDGSTS.E.BYPASS.LTC128B.128 [R4+0x28400], desc[UR50][R6.64], !P3 ;  /* 0x2840000006047fae */ /* 0x000fe8000d901d72 */
[----:B------:R2:W-:Y:S04]  /*f970*/  LDGSTS.E.BYPASS.LTC128B.128 [R4+0x2c400], desc[UR50][R6.64+0x80], !P2 ;  /* 0x2c40008006047fae */ /* 0x0005e8000d101d72 */
[----:B--2---:R-:W2:Y:S04]  /*f980*/  SHFL.IDX PT, R7, R8, 0x2, 0x181f ;  /* 0x00581f0008077f89 */ /* 0x004ea800000e0000 */
[----:B------:R-:W5:Y:S01]  /*f990*/  SHFL.IDX PT, R6, R5, 0x2, 0x181f ;  /* 0x00581f0005067f89 */ /* 0x000f6200000e0000 */
[----:B-1----:R-:W-:-:S05]  /*f9a0*/  IMAD.X R3, RZ, RZ, R3, P0 ;  /* 0x000000ffff037224 */ /* 0x002fca00000e0603 */
[----:B------:R-:W-:Y:S04]  /*f9b0*/  LDGSTS.E.BYPASS.LTC128B.128 [R4+0x28c00], desc[UR50][R2.64], !P3 ;  /* 0x28c0000002047fae */ /* 0x000fe8000d901d72 */
[----:B------:R2:W-:Y:S02]  /*f9c0*/  LDGSTS.E.BYPASS.LTC128B.128 [R4+0x2cc00], desc[UR50][R2.64+0x80], !P2 ;  /* 0x2cc0008002047fae */ /* 0x0005e4000d101d72 */
[----:B--2---:R-:W-:Y:S02]  /*f9d0*/  IADD3 R2, P0, R28, R7, RZ ;  /* 0x000000071c027210 */ /* 0x004fe40007f1e0ff */
[----:B------:R-:W-:Y:S03]  /*f9e0*/  SHFL.IDX PT, R7, R5, 0x4, 0x181f ;  /* 0x00981f0005077f89 */ /* 0x000fe600000e0000 */
[----:B-----5:R-:W-:-:S02]  /*f9f0*/  IMAD.X R3, RZ, RZ, R6, P0 ;  /* 0x000000ffff037224 */ /* 0x020fc400000e0606 */
[----:B------:R-:W1:Y:S04]  /*fa00*/  SHFL.IDX PT, R6, R5, 0x3, 0x181f ;  /* 0x00781f0005067f89 */ /* 0x000e6800000e0000 */
[----:B------:R-:W-:Y:S04]  /*fa10*/  LDGSTS.E.BYPASS.LTC128B.128 [R4+0x29400], desc[UR50][R2.64], !P3 ;  /* 0x2940000002047fae */ /* 0x000fe8000d901d72 */
[----:B------:R2:W-:Y:S02]  /*fa20*/  LDGSTS.E.BYPASS.LTC128B.128 [R4+0x2d400], desc[UR50][R2.64+0x80], !P2 ;  /* 0x2d40008002047fae */ /* 0x0005e4000d101d72 */
[----:B--2---:R-:W-:-:S05]  /*fa30*/  IADD3 R2, P0, R28, R11, RZ ;  /* 0x0000000b1c027210 */ /* 0x004fca0007f1e0ff */
[----:B-1----:R-:W-:Y:S01]  /*fa40*/  IMAD.X R3, RZ, RZ, R6, P0 ;  /* 0x000000ffff037224 */ /* 0x002fe200000e0606 */
[----:B------:R-:W-:-:S04]  /*fa50*/  IADD3 R6, P0, R28, R12, RZ ;  /* 0x0000000c1c067210 */ /* 0x000fc80007f1e0ff */
[----:B------:R-:W-:Y:S01]  /*fa60*/  LDGSTS.E.BYPASS.LTC128B.128 [R4+0x29c00], desc[UR50][R2.64], !P3 ;  /* 0x29c0000002047fae */ /* 0x000fe2000d901d72 */
[----:B------:R-:W-:-:S03]  /*fa70*/  IMAD.X R7, RZ, RZ, R7, P0 ;  /* 0x000000ffff077224 */ /* 0x000fc600000e0607 */
[----:B------:R1:W-:Y:S04]  /*fa80*/  LDGSTS.E.BYPASS.LTC128B.128 [R4+0x2dc00], desc[UR50][R2.64+0x80], !P2 ;  /* 0x2dc0008002047fae */ /* 0x0003e8000d101d72 */
[----:B------:R-:W-:Y:S04]  /*fa90*/  LDGSTS.E.BYPASS.LTC128B.128 [R4+0x2a400], desc[UR50][R6.64], !P3 ;  /* 0x2a40000006047fae */ /* 0x000fe8000d901d72 */
[----:B------:R2:W-:Y:S04]  /*faa0*/  LDGSTS.E.BYPASS.LTC128B.128 [R4+0x2e400], desc[UR50][R6.64+0x80], !P2 ;  /* 0x2e40008006047fae */ /* 0x0005e8000d101d72 */
[----:B-1----:R-:W1:Y:S04]  /*fab0*/  SHFL.IDX PT, R2, R8, 0x5, 0x181f ;  /* 0x00b81f0008027f89 */ /* 0x002e6800000e0000 */
[----:B------:R-:W5:Y:S04]  /*fac0*/  SHFL.IDX PT, R3, R5, 0x5, 0x181f ;  /* 0x00b81f0005037f89 */ /* 0x000f6800000e0000 */
[----:B--2---:R-:W2:Y:S04]  /*fad0*/  SHFL.IDX PT, R7, R8, 0x6, 0x181f ;  /* 0x00d81f0008077f89 */ /* 0x004ea800000e0000 */
[----:B------:R-:W0:Y:S04]  /*fae0*/  SHFL.IDX PT, R6, R5, 0x6, 0x181f ;  /* 0x00d81f0005067f89 */ /* 0x000e2800000e0000 */
[----:B------:R-:W0:Y:S01]  /*faf0*/  SHFL.IDX PT, R5, R5, 0x7, 0x181f ;  /* 0x00f81f0005057f89 */ /* 0x000e2200000e0000 */
[----:B-1----:R-:W-:-:S05]  /*fb00*/  IADD3 R2, P0, R28, R2, RZ ;  /* 0x000000021c027210 */ /* 0x002fca0007f1e0ff */
[----:B-----5:R-:W-:-:S05]  /*fb10*/  IMAD.X R3, RZ, RZ, R3, P0 ;  /* 0x000000ffff037224 */ /* 0x020fca00000e0603 */
[----:B------:R-:W-:Y:S04]  /*fb20*/  LDGSTS.E.BYPASS.LTC128B.128 [R4+0x2ac00], desc[UR50][R2.64], !P3 ;  /* 0x2ac0000002047fae */ /* 0x000fe8000d901d72 */
[----:B------:R2:W-:Y:S02]  /*fb30*/  LDGSTS.E.BYPASS.LTC128B.128 [R4+0x2ec00], desc[UR50][R2.64+0x80], !P2 ;  /* 0x2ec0008002047fae */ /* 0x0005e4000d101d72 */
[----:B--2---:R-:W-:-:S05]  /*fb40*/  IADD3 R2, P0, R28, R7, RZ ;  /* 0x000000071c027210 */ /* 0x004fca0007f1e0ff */
[----:B0-----:R-:W-:-:S05]  /*fb50*/  IMAD.X R3, RZ, RZ, R6, P0 ;  /* 0x000000ffff037224 */ /* 0x001fca00000e0606 */
[----:B------:R0:W-:Y:S04]  /*fb60*/  LDGSTS.E.BYPASS.LTC128B.128 [R4+0x2b400], desc[UR50][R2.64], !P3 ;  /* 0x2b40000002047fae */ /* 0x0001e8000d901d72 */
[----:B------:R0:W-:Y:S02]  /*fb70*/  LDGSTS.E.BYPASS.LTC128B.128 [R4+0x2f400], desc[UR50][R2.64+0x80], !P2 ;  /* 0x2f40008002047fae */ /* 0x0001e4000d101d72 */
.L_x_463:
[----:B0-----:R-:W-:-:S05]  /*fb80*/  IADD3 R2, P0, R28, R14, RZ ;  /* 0x0000000e1c027210 */ /* 0x001fca0007f1e0ff */
        /* <DEDUP_REMOVED lines=8> */
.L_x_321:
        /* <DEDUP_REMOVED lines=11> */
.L_x_322:
[----:B------:R3:W-:Y:S02]  /*fcc0*/  SYNCS.ARRIVE.TRANS64.A1T0 RZ, [R0+URZ+0x38830], RZ ;  /* 0x038830ff00ff79a7 */ /* 0x0007e4000810003f */
[----:B---34-:R-:W-:-:S05]  /*fcd0*/  IMAD.U32 R0, RZ, RZ, UR48 ;  /* 0x00000030ff007e24 */ /* 0x018fca000f8e00ff */
[----:B------:R-:W-:-:S13]  /*fce0*/  ISETP.NE.AND P0, PT, R0, 0x3, PT ;  /* 0x000000030000780c */ /* 0x000fda0003f05270 */
[----:B------:R-:W-:Y:S05]  /*fcf0*/  @!P0 BRA `(.L_x_323) ;  /* 0x0000000000048947 */ /* 0x000fea0003800000 */
[----:B------:R-:W-:Y:S01]  /*fd00*/  BPT.TRAP 0x1 ;  /* 0x000000040000795c */ /* 0x000fe20000300000 */
.L_x_323:
[----:B------:R-:W-:Y:S01]  /*fd10*/  LOP3.LUT R0, R10, 0x1, RZ, 0x3c, !PT ;  /* 0x000000010a007812 */ /* 0x000fe200078e3cff */
[----:B------:R-:W-:Y:S01]  /*fd20*/  IMAD R17, R9, 0x8, R22 ;  /* 0x0000000809117824 */ /* 0x000fe200078e0216 */
[----:B------:R-:W-:Y:S02]  /*fd30*/  BSSY B0, `(.L_x_324) ;  /* 0x0000004000007945 */ /* 0x000fe40003800000 */
[----:B------:R-:W-:-:S04]  /*fd40*/  SHF.L.U32 R0, R0, 0x1f, RZ ;  /* 0x0000001f00007819 */ /* 0x000fc800000006ff */
[----:B------:R-:W0:Y:S02]  /*fd50*/  SYNCS.PHASECHK.TRANS64.TRYWAIT P2, [R17+URZ+0x38870], R0 ;  /* 0x03887000110075a7 */ /* 0x000e24000804017f */
[----:B0-----:R-:W-:Y:S05]  /*fd60*/  @!P2 BRA `(.L_x_325) ;  /* 0x000000540088a947 */ /* 0x001fea0003800000 */
.L_x_464:
[----:B------:R-:W-:Y:S05]  /*fd70*/  BSYNC B0 ;  /* 0x0000000000007941 */ /* 0x000fea0003800000 */
.L_x_324:
[----:B------:R-:W-:-:S05]  /*fd80*/  IMAD.U32 R2, RZ, RZ, UR46 ;  /* 0x0000002eff027e24 */ /* 0x000fca000f8e00ff */
[----:B------:R-:W-:-:S13]  /*fd90*/  ISETP.NE.AND P2, PT, R2, 0x3, PT ;  /* 0x000000030200780c */ /* 0x000fda0003f45270 */
[----:B------:R-:W-:Y:S05]  /*fda0*/  @!P2 BRA `(.L_x_326) ;  /* 0x000000000004a947 */ /* 0x000fea0003800000 */
[----:B------:R-:W-:Y:S01]  /*fdb0*/  BPT.TRAP 0x1 ;  /* 0x000000040000795c */ /* 0x000fe20000300000 */
.L_x_326:
[----:B0-----:R-:W-:Y:S01]  /*fdc0*/  SHF.L.U32 R0, R10, 0x1f, RZ ;  /* 0x0000001f0a007819 */ /* 0x001fe200000006ff */
[----:B------:R-:W-:-:S03]  /*fdd0*/  IMAD.SHL.U32 R3, R9, 0x8000, RZ ;  /* 0x0000800009037824 */ /* 0x000fc600078e00ff */
[----:B------:R-:W0:Y:S02]  /*fde0*/  SYNCS.PHASECHK.TRANS64.TRYWAIT P2, [R17+URZ+0x38860], R0 ;  /* 0x03886000110075a7 */ /* 0x000e24000804017f */
[----:B0-----:R-:W-:Y:S05]  /*fdf0*/  @!P2 BRA `(.L_x_327) ;  /* 0x000000540078a947 */ /* 0x001fea0003800000 */
.L_x_465:
[----:B------:R-:W2:Y:S04]  /*fe00*/  LDL R2, [R1+0x4] ;  /* 0x0000040001027983 */ /* 0x000ea80000100800 */
[----:B------:R-:W3:Y:S01]  /*fe10*/  LDL R12, [R1] ;  /* 0x00000000010c7983 */ /* 0x000ee20000100800 */
[----:B------:R-:W-:Y:S05]  /*fe20*/  WARPSYNC.ALL ;  /* 0x0000000000007948 */ /* 0x000fea0003800000 */
[----:B------:R-:W-:-:S05]  /*fe30*/  IMAD.U32 R20, RZ, RZ, UR46 ;  /* 0x0000002eff147e24 */ /* 0x000fca000f8e00ff */
[----:B------:R-:W-:Y:S02]  /*fe40*/  ISETP.NE.AND P2, PT, R20, 0x3, PT ;  /* 0x000000031400780c */ /* 0x000fe40003f45270 */
[----:B--2---:R-:W-:Y:S02]  /*fe50*/  LOP3.LUT R5, R3, R2, RZ, 0xfc, !PT ;  /* 0x0000000203057212 */ /* 0x004fe400078efcff */
[----:B---3--:R-:W-:-:S03]  /*fe60*/  IADD3 R3, R22, R3, R12 ;  /* 0x0000000316037210 */ /* 0x008fc60007ffe00c */
[----:B------:R-:W-:Y:S01]  /*fe70*/  IMAD.IADD R2, R22, 0x1, R5 ;  /* 0x0000000116027824 */ /* 0x000fe200078e0205 */
[----:B------:R-:W-:-:S03]  /*fe80*/  IADD3 R19, R33, 0x400, R3 ;  /* 0x0000040021137810 */ /* 0x000fc60007ffe003 */
[----:B0-----:R-:W-:Y:S01]  /*fe90*/  IMAD.IADD R0, R34, 0x1, R2 ;  /* 0x0000000122007824 */ /* 0x001fe200078e0202 */
[----:B------:R-:W0:Y:S02]  /*fea0*/  LDSM.16.MT88.4 R4, [R2+0x10400] ;  /* 0x010400000204783b */ /* 0x000e240000004200 */
[C-C-:B0-----:R-:W-:Y:S02]  /*feb0*/  PRMT R8, R4.reuse, 0x6420, R5.reuse ;  /* 0x0000642004087816 */ /* 0x141fe40000000005 */
[----:B------:R-:W-:Y:S02]  /*fec0*/  PRMT R9, R4, 0x7531, R5 ;  /* 0x0000753104097816 */ /* 0x000fe40000000005 */
[C-C-:B------:R-:W-:Y:S02]  /*fed0*/  PRMT R10, R6.reuse, 0x6420, R7.reuse ;  /* 0x00006420060a7816 */ /* 0x140fe40000000007 */
[----:B------:R-:W-:Y:S02]  /*fee0*/  PRMT R11, R6, 0x7531, R7 ;  /* 0x00007531060b7816 */ /* 0x000fe40000000007 */
[----:B------:R-:W0:Y:S04]  /*fef0*/  LDSM.16.MT88.4 R4, [R0+0x10400] ;  /* 0x010400000004783b */ /* 0x000e280000004200 */
[----:B------:R-:W-:Y:S01]  /*ff00*/  STSM.16.M88.4 [R3+0x400], R8 ;  /* 0x0004000803007844 */ /* 0x000fe20000000200 */
[----:B0-----:R-:W-:-:S02]  /*ff10*/  PRMT R12, R4, 0x6420, R5 ;  /* 0x00006420040c7816 */ /* 0x001fc40000000005 */
[----:B------:R-:W-:Y:S02]  /*ff20*/  PRMT R13, R4, 0x7531, R5 ;  /* 0x00007531040d7816 */ /* 0x000fe40000000005 */
[C-C-:B------:R-:W-:Y:S02]  /*ff30*/  PRMT R14, R6.reuse, 0x6420, R7.reuse ;  /* 0x00006420060e7816 */ /* 0x140fe40000000007 */
[----:B------:R-:W-:-:S05]  /*ff40*/  PRMT R15, R6, 0x7531, R7 ;  /* 0x00007531060f7816 */ /* 0x000fca0000000007 */
[----:B------:R-:W-:Y:S04]  /*ff50*/  STSM.16.M88.4 [R3+0x2400], R12 ;  /* 0x0024000c03007844 */ /* 0x000fe80000000200 */
[----:B------:R-:W0:Y:S02]  /*ff60*/  LDSM.16.MT88.4 R8, [R2+0x14400] ;  /* 0x014400000208783b */ /* 0x000e240000004200 */
[C-C-:B0-----:R-:W-:Y:S02]  /*ff70*/  PRMT R4, R8.reuse, 0x6420, R9.reuse ;  /* 0x0000642008047816 */ /* 0x141fe40000000009 */
[----:B------:R-:W-:Y:S02]  /*ff80*/  PRMT R5, R8, 0x7531, R9 ;  /* 0x0000753108057816 */ /* 0x000fe40000000009 */
[----:B------:R-:W-:-:S02]  /*ff90*/  PRMT R6, R10, 0x6420, R11 ;  /* 0x000064200a067816 */ /* 0x000fc4000000000b */
[----:B------:R-:W-:Y:S02]  /*ffa0*/  PRMT R7, R10, 0x7531, R11 ;  /* 0x000075310a077816 */ /* 0x000fe4000000000b */
[----:B------:R-:W0:Y:S04]  /*ffb0*/  LDSM.16.MT88.4 R8, [R0+0x14400] ;  /* 0x014400000008783b */ /* 0x000e280000004200 */
[----:B------:R-:W-:Y:S01]  /*ffc0*/  STSM.16.M88.4 [R3+0x4400], R4 ;  /* 0x0044000403007844 */ /* 0x000fe20000000200 */
[C-C-:B0-----:R-:W-:Y:S02]  /*ffd0*/  PRMT R24, R8.reuse, 0x6420, R9.reuse ;  /* 0x0000642008187816 */ /* 0x141fe40000000009 */
[----:B------:R-:W-:Y:S02]  /*ffe0*/  PRMT R25, R8, 0x7531, R9 ;  /* 0x0000753108197816 */ /* 0x000fe40000000009 */
[----:B------:R-:W-:-:S02]  /*fff0*/  PRMT R26, R10, 0x6420, R11 ;  /* 0x000064200a1a7816 */ /* 0x000fc4000000000b */
[----:B------:R-:W-:-:S05]  /*10000*/  PRMT R27, R10, 0x7531, R11 ;  /* 0x000075310a1b7816 */ /* 0x000fca000000000b */
[----:B------:R0:W-:Y:S04]  /*10010*/  STSM.16.M88.4 [R3+0x6400], R24 ;  /* 0x0064001803007844 */ /* 0x0001e80000000200 */
[----:B------:R-:W1:Y:S01]  /*10020*/  LDSM.16.MT88.4 R8, [R2+0x11400] ;  /* 0x011400000208783b */ /* 0x000e620000004200 */
[----:B0-----:R-:W-:Y:S02]  /*10030*/  IADD3 R3, R34, 0x400, R3 ;  /* 0x0000040022037810 */ /* 0x001fe40007ffe003 */
[C-C-:B-1----:R-:W-:Y:S02]  /*10040*/  PRMT R4, R8.reuse, 0x6420, R9.reuse ;  /* 0x0000642008047816 */ /* 0x142fe40000000009 */
[----:B------:R-:W-:Y:S02]  /*10050*/  PRMT R5, R8, 0x7531, R9 ;  /* 0x0000753108057816 */ /* 0x000fe40000000009 */
[----:B------:R-:W-:-:S02]  /*10060*/  PRMT R6, R10, 0x6420, R11 ;  /* 0x000064200a067816 */ /* 0x000fc4000000000b */
[----:B------:R-:W-:Y:S02]  /*10070*/  PRMT R7, R10, 0x7531, R11 ;  /* 0x000075310a077816 */ /* 0x000fe4000000000b */
[----:B------:R-:W0:Y:S04]  /*10080*/  LDSM.16.MT88.4 R8, [R0+0x11400] ;  /* 0x011400000008783b */ /* 0x000e280000004200 */
[----:B------:R-:W-:Y:S01]  /*10090*/  STSM.16.M88.4 [R19], R4 ;  /* 0x0000000413007844 */ /* 0x000fe20000000200 */
[C-C-:B0-----:R-:W-:Y:S02]  /*100a0*/  PRMT R12, R8.reuse, 0x6420, R9.reuse ;  /* 0x00006420080c7816 */ /* 0x141fe40000000009 */
[----:B------:R-:W-:Y:S02]  /*100b0*/  PRMT R13, R8, 0x7531, R9 ;  /* 0x00007531080d7816 */ /* 0x000fe40000000009 */
[----:B------:R-:W-:-:S02]  /*100c0*/  PRMT R14, R10, 0x6420, R11 ;  /* 0x000064200a0e7816 */ /* 0x000fc4000000000b */
        /* <DEDUP_REMOVED lines=32> */
[----:B------:R0:W-:Y:S02]  /*102d0*/  STSM.16.M88.4 [R3+0x4000], R4 ;  /* 0x0040000403007844 */ /* 0x0001e40000000200 */
[C-C-:B0-----:R-:W-:Y:S02]  /*102e0*/  PRMT R4, R8.reuse, 0x6420, R9.reuse ;  /* 0x0000642008047816 */ /* 0x141fe40000000009 */
[----:B------:R-:W-:-:S02]  /*102f0*/  PRMT R5, R8, 0x7531, R9 ;  /* 0x0000753108057816 */ /* 0x000fc40000000009 */
[C-C-:B------:R-:W-:Y:S02]  /*10300*/  PRMT R6, R10.reuse, 0x6420, R11.reuse ;  /* 0x000064200a067816 */ /* 0x140fe4000000000b */
[----:B------:R-:W-:-:S05]  /*10310*/  PRMT R7, R10, 0x7531, R11 ;  /* 0x000075310a077816 */ /* 0x000fca000000000b */
[----:B------:R0:W-:Y:S04]  /*10320*/  STSM.16.M88.4 [R3+0x6000], R4 ;  /* 0x0060000403007844 */ /* 0x0001e80000000200 */
[----:B------:R-:W1:Y:S04]  /*10330*/  LDSM.16.MT88.4 R12, [R2+0x13400] ;  /* 0x01340000020c783b */ /* 0x000e680000004200 */
[----:B------:R-:W2:Y:S01]  /*10340*/  LDSM.16.MT88.4 R4, [R0+0x13400] ;  /* 0x013400000004783b */ /* 0x000ea20000004200 */
[----:B0-----:R-:W-:Y:S01]  /*10350*/  IMAD.IADD R3, R33, 0x1, R3 ;  /* 0x0000000121037824 */ /* 0x001fe200078e0203 */
[----:B-1----:R-:W-:-:S02]  /*10360*/  PRMT R8, R12, 0x6420, R13 ;  /* 0x000064200c087816 */ /* 0x002fc4000000000d */
[----:B------:R-:W-:Y:S02]  /*10370*/  PRMT R9, R12, 0x7531, R13 ;  /* 0x000075310c097816 */ /* 0x000fe4000000000d */
[C-C-:B------:R-:W-:Y:S02]  /*10380*/  PRMT R10, R14.reuse, 0x6420, R15.reuse ;  /* 0x000064200e0a7816 */ /* 0x140fe4000000000f */
[----:B------:R-:W-:-:S05]  /*10390*/  PRMT R11, R14, 0x7531, R15 ;  /* 0x000075310e0b7816 */ /* 0x000fca000000000f */
[----:B------:R2:W-:Y:S02]  /*103a0*/  STSM.16.M88.4 [R3], R8 ;  /* 0x0000000803007844 */ /* 0x0005e40000000200 */
[C-C-:B--2---:R-:W-:Y:S02]  /*103b0*/  PRMT R8, R4.reuse, 0x6420, R5.reuse ;  /* 0x0000642004087816 */ /* 0x144fe40000000005 */
        /* <DEDUP_REMOVED lines=10> */
[----:B------:R1:W-:Y:S01]  /*10460*/  STSM.16.M88.4 [R3+0x4000], R12 ;  /* 0x0040000c03007844 */ /* 0x0003e20000000200 */
[C-C-:B0-----:R-:W-:Y:S02]  /*10470*/  PRMT R8, R4.reuse, 0x6420, R5.reuse ;  /* 0x0000642004087816 */ /* 0x141fe40000000005 */
[----:B------:R-:W-:Y:S02]  /*10480*/  PRMT R9, R4, 0x7531, R5 ;  /* 0x0000753104097816 */ /* 0x000fe40000000005 */
[----:B------:R-:W-:-:S02]  /*10490*/  PRMT R10, R6, 0x6420, R7 ;  /* 0x00006420060a7816 */ /* 0x000fc40000000007 */
[----:B------:R-:W-:-:S05]  /*104a0*/  PRMT R11, R6, 0x7531, R7 ;  /* 0x00007531060b7816 */ /* 0x000fca0000000007 */
[----:B------:R1:W-:Y:S01]  /*104b0*/  STSM.16.M88.4 [R3+0x6000], R8 ;  /* 0x0060000803007844 */ /* 0x0003e20000000200 */
[----:B------:R-:W-:Y:S01]  /*104c0*/  @!PT LDS RZ, [RZ] ;  /* 0x00000000fffff984 */ /* 0x000fe20000000800 */
[----:B------:R-:W-:Y:S01]  /*104d0*/  @!PT LDS RZ, [RZ] ;  /* 0x00000000fffff984 */ /* 0x000fe20000000800 */
[----:B------:R-:W-:Y:S01]  /*104e0*/  @!PT LDS RZ, [RZ] ;  /* 0x00000000fffff984 */ /* 0x000fe20000000800 */
[----:B------:R-:W-:Y:S01]  /*104f0*/  @!PT LDS RZ, [RZ] ;  /* 0x00000000fffff984 */ /* 0x000fe20000000800 */
[----:B------:R0:W-:Y:S06]  /*10500*/  MEMBAR.ALL.CTA ;  /* 0x0000000000007992 */ /* 0x0001ec0000008000 */
[----:B0-----:R-:W0:Y:S01]  /*10510*/  FENCE.VIEW.ASYNC.S ;  /* 0x00000000000073c6 */ /* 0x001e220000000000 */
[----:B------:R-:W-:Y:S05]  /*10520*/  @!P2 BRA `(.L_x_328) ;  /* 0x000000000004a947 */ /* 0x000fea0003800000 */
[----:B------:R-:W-:Y:S01]  /*10530*/  BPT.TRAP 0x1 ;  /* 0x000000040000795c */ /* 0x000fe20000300000 */
.L_x_328:
[----:B0-----:R0:W-:Y:S01]  /*10540*/  SYNCS.ARRIVE.TRANS64.A1T0 RZ, [R17+URZ+0x38850], RZ ;  /* 0x038850ff11ff79a7 */ /* 0x0011e2000810003f */
[----:B------:R-:W-:Y:S06]  /*10550*/  BAR.SYNC.DEFER_BLOCKING 0x2, 0x80 ;  /* 0x0082000000007b1d */ /* 0x000fec0000010000 */
[----:B------:R-:W-:Y:S05]  /*10560*/  @!P0 BRA `(.L_x_329) ;  /* 0x0000000000048947 */ /* 0x000fea0003800000 */
[----:B------:R-:W-:Y:S01]  /*10570*/  BPT.TRAP 0x1 ;  /* 0x000000040000795c */ /* 0x000fe20000300000 */
.L_x_329:
[----:B0-----:R-:W-:Y:S02]  /*10580*/  VIADD R17, R17, 0x38880 ;  /* 0x0003888011117836 */ /* 0x001fe40000000000 */
[----:B-1----:R-:W-:Y:S02]  /*10590*/  IMAD.MOV.U32 R10, RZ, RZ, R30 ;  /* 0x000000ffff0a7224 */ /* 0x002fe400078e001e */
[----:B------:R-:W-:Y:S01]  /*105a0*/  IMAD.MOV.U32 R9, RZ, RZ, R23 ;  /* 0x000000ffff097224 */ /* 0x000fe200078e0017 */
[----:B------:R-:W-:-:S04]  /*105b0*/  PRMT R17, R36, 0x654, R17 ;  /* 0x0000065424117816 */ /* 0x000fc80000000011 */
[----:B------:R2:W-:Y:S01]  /*105c0*/  SYNCS.ARRIVE.TRANS64.RED.A1T0 RZ, [R17+URZ], RZ ;  /* 0x000000ff11ff79a7 */ /* 0x0005e2000810043f */
[----:B------:R-:W-:Y:S05]  /*105d0*/  @P1 BRA `(.L_x_330) ;  /* 0xffffffe800201947 */ /* 0x000fea000383ffff */
.L_x_310:
[----:B------:R-:W3:Y:S01]  /*105e0*/  S2R R0, SR_TID.X ;  /* 0x0000000000007919 */ /* 0x000ee20000002100 */
[----:B------:R-:W-:Y:S01]  /*105f0*/  BSSY B0, `(.L_x_331) ;  /* 0x0000012000007945 */ /* 0x000fe20003800000 */
[----:B---3--:R-:W-:Y:S01]  /*10600*/  LOP3.LUT R2, R0, 0x7f, RZ, 0xc0, !PT ;  /* 0x0000007f00027812 */ /* 0x008fe200078ec0ff */
[----:B------:R-:W-:-:S03]  /*10610*/  IMAD.U32 R0, RZ, RZ, UR48 ;  /* 0x00000030ff007e24 */ /* 0x000fc6000f8e00ff */
[----:B------:R-:W-:Y:S02]  /*10620*/  ISETP.NE.AND P1, PT, R2, RZ, PT ;  /* 0x000000ff0200720c */ /* 0x000fe40003f25270 */
[----:B------:R-:W-:-:S11]  /*10630*/  ISETP.NE.AND P0, PT, R0, 0x3, PT ;  /* 0x000000030000780c */ /* 0x000fd60003f05270 */
[----:B------:R-:W-:Y:S05]  /*10640*/  @P1 BRA `(.L_x_332) ;  /* 0x0000000000301947 */ /* 0x000fea0003800000 */
[----:B------:R-:W3:Y:S01]  /*10650*/  S2R R5, SR_LANEID ;  /* 0x0000000000057919 */ /* 0x000ee20000000000 */
[----:B------:R-:W-:Y:S01]  /*10660*/  VOTEU.ANY UR4, UPT, PT ;  /* 0x0000000000047886 */ /* 0x000fe200038e0100 */
[----:B0-----:R-:W0:Y:S01]  /*10670*/  LDC.64 R2, c[0x0][0xc60] ;  /* 0x00031800ff027b82 */ /* 0x001e220000000a00 */
[----:B------:R-:W3:Y:S02]  /*10680*/  FLO.U32 R0, UR4 ;  /* 0x0000000400007d00 */ /* 0x000ee400080e0000 */
[----:B---3--:R-:W-:-:S06]  /*10690*/  ISETP.EQ.U32.AND P1, PT, R0, R5, PT ;  /* 0x000000050000720c */ /* 0x008fcc0003f22070 */
[----:B------:R-:W0:Y:S07]  /*106a0*/  POPC R5, UR4 ;  /* 0x0000000400057d09 */ /* 0x000e2e0008000000 */
[----:B0-----:R-:W3:Y:S01]  /*106b0*/  @P1 ATOMG.E.ADD.STRONG.GPU PT, R3, desc[UR50][R2.64], R5 ;  /* 0x00000005020319a8 */ /* 0x001ee200081ee1f2 */
[----:B------:R-:W0:Y:S02]  /*106c0*/  S2R R4, SR_LTMASK ;  /* 0x0000000000047919 */ /* 0x000e240000003900 */
[----:B0-----:R-:W-:-:S04]  /*106d0*/  LOP3.LUT R4, R4, UR4, RZ, 0xc0, !PT ;  /* 0x0000000404047c12 */ /* 0x001fc8000f8ec0ff */
[----:B------:R-:W0:Y:S01]  /*106e0*/  POPC R7, R4 ;  /* 0x0000000400077309 */ /* 0x000e220000000000 */
[----:B---3--:R-:W0:Y:S02]  /*106f0*/  SHFL.IDX PT, R0, R3, R0, 0x1f ;  /* 0x00001f0003007589 */ /* 0x008e2400000e0000 */
[----:B0-----:R-:W-:-:S07]  /*10700*/  IADD3 R16, R0, UR49, R7 ;  /* 0x0000003100107c10 */ /* 0x001fce000fffe007 */
.L_x_332:
[----:B------:R-:W-:Y:S05]  /*10710*/  BSYNC B0 ;  /* 0x0000000000007941 */ /* 0x000fea0003800000 */
.L_x_331:
[----:B------:R-:W-:Y:S05]  /*10720*/  @!P0 BRA `(.L_x_333) ;  /* 0x0000000000048947 */ /* 0x000fea0003800000 */
[----:B------:R-:W-:Y:S01]  /*10730*/  BPT.TRAP 0x1 ;  /* 0x000000040000795c */ /* 0x000fe20000300000 */
.L_x_333:
[----:B0-----:R-:W-:Y:S01]  /*10740*/  LOP3.LUT R3, R30, 0x1, RZ, 0x3c, !PT ;  /* 0x000000011e037812 */ /* 0x001fe200078e3cff */
[----:B------:R-:W-:Y:S01]  /*10750*/  IMAD R18, R23, 0x8, R22 ;  /* 0x0000000817127824 */ /* 0x000fe200078e0216 */
[----:B------:R-:W-:Y:S02]  /*10760*/  BSSY B0, `(.L_x_334) ;  /* 0x0000004000007945 */ /* 0x000fe40003800000 */
[----:B------:R-:W-:-:S04]  /*10770*/  SHF.L.U32 R3, R3, 0x1f, RZ ;  /* 0x0000001f03037819 */ /* 0x000fc800000006ff */
[----:B------:R-:W0:Y:S02]  /*10780*/  SYNCS.PHASECHK.TRANS64.TRYWAIT P1, [R18+URZ+0x38870], R3 ;  /* 0x03887003120075a7 */ /* 0x000e24000802017f */
[----:B0-----:R-:W-:Y:S05]  /*10790*/  @!P1 BRA `(.L_x_335) ;  /* 0x0000004c00249947 */ /* 0x001fea0003800000 */
.L_x_466:
[----:B------:R-:W-:Y:S05]  /*107a0*/  BSYNC B0 ;  /* 0x0000000000007941 */ /* 0x000fea0003800000 */
.L_x_334:
[----:B------:R-:W-:-:S05]  /*107b0*/  IMAD.U32 R0, RZ, RZ, UR46 ;  /* 0x0000002eff007e24 */ /* 0x000fca000f8e00ff */
[----:B------:R-:W-:-:S13]  /*107c0*/  ISETP.NE.AND P1, PT, R0, 0x3, PT ;  /* 0x000000030000780c */ /* 0x000fda0003f25270 */
[----:B------:R-:W-:Y:S05]  /*107d0*/  @!P1 BRA `(.L_x_336) ;  /* 0x0000000000049947 */ /* 0x000fea0003800000 */
[----:B------:R-:W-:Y:S01]  /*107e0*/  BPT.TRAP 0x1 ;  /* 0x000000040000795c */ /* 0x000fe20000300000 */
.L_x_336:
[----:B0-----:R-:W-:-:S04]  /*107f0*/  SHF.L.U32 R3, R30, 0x1f, RZ ;  /* 0x0000001f1e037819 */ /* 0x001fc800000006ff */
[----:B------:R-:W0:Y:S02]  /*10800*/  SYNCS.PHASECHK.TRANS64.TRYWAIT P1, [R18+URZ+0x38860], R3 ;  /* 0x03886003120075a7 */ /* 0x000e24000802017f */
[----:B0-----:R-:W-:Y:S05]  /*10810*/  @!P1 BRA `(.L_x_337) ;  /* 0x0000004c00189947 */ /* 0x001fea0003800000 */
.L_x_467:
[----:B------:R-:W3:Y:S04]  /*10820*/  LDL R0, [R1+0x4] ;  /* 0x0000040001007983 */ /* 0x000ee80000100800 */
[----:B--2---:R-:W2:Y:S01]  /*10830*/  LDL R17, [R1] ;  /* 0x0000000001117983 */ /* 0x004ea20000100800 */
[----:B0-----:R-:W-:Y:S01]  /*10840*/  IMAD.SHL.U32 R3, R23, 0x8000, RZ ;  /* 0x0000800017037824 */ /* 0x001fe200078e00ff */
[----:B------:R-:W-:Y:S05]  /*10850*/  WARPSYNC.ALL ;  /* 0x0000000000007948 */ /* 0x000fea0003800000 */
[----:B------:R-:W-:-:S05]  /*10860*/  IMAD.U32 R19, RZ, RZ, UR46 ;  /* 0x0000002eff137e24 */ /* 0x000fca000f8e00ff */
[----:B------:R-:W-:Y:S02]  /*10870*/  ISETP.NE.AND P1, PT, R19, 0x3, PT ;  /* 0x000000031300780c */ /* 0x000fe40003f25270 */
[----:B---3--:R-:W-:Y:S02]  /*10880*/  LOP3.LUT R5, R3, R0, RZ, 0xfc, !PT ;  /* 0x0000000003057212 */ /* 0x008fe400078efcff */
[----:B--2---:R-:W-:-:S03]  /*10890*/  IADD3 R3, R22, R3, R17 ;  /* 0x0000000316037210 */ /* 0x004fc60007ffe011 */
[----:B------:R-:W-:Y:S01]  /*108a0*/  IMAD.IADD R0, R22, 0x1, R5 ;  /* 0x0000000116007824 */ /* 0x000fe200078e0205 */
[----:B------:R-:W-:-:S03]  /*108b0*/  IADD3 R17, R33, 0x400, R3 ;  /* 0x0000040021117810 */ /* 0x000fc60007ffe003 */
[----:B------:R-:W-:Y:S01]  /*108c0*/  IMAD.IADD R2, R34, 0x1, R0 ;  /* 0x0000000122027824 */ /* 0x000fe200078e0200 */
[----:B------:R-:W0:Y:S04]  /*108d0*/  LDSM.16.MT88.4 R4, [R0+0x10400] ;  /* 0x010400000004783b */ /* 0x000e280000004200 */
[----:B------:R-:W2:Y:S01]  /*108e0*/  LDSM.16.MT88.4 R8, [R2+0x10400] ;  /* 0x010400000208783b */ /* 0x000ea20000004200 */
[C-C-:B0-----:R-:W-:Y:S02]  /*108f0*/  PRMT R12, R4.reuse, 0x6420, R5.reuse ;  /* 0x00006420040c7816 */ /* 0x141fe40000000005 */
[----:B------:R-:W-:Y:S02]  /*10900*/  PRMT R13, R4, 0x7531, R5 ;  /* 0x00007531040d7816 */ /* 0x000fe40000000005 */
[----:B-1----:R-:W-:-:S02]  /*10910*/  PRMT R14, R6, 0x6420, R7 ;  /* 0x00006420060e7816 */ /* 0x002fc40000000007 */
[----:B------:R-:W-:Y:S02]  /*10920*/  PRMT R15, R6, 0x7531, R7 ;  /* 0x00007531060f7816 */ /* 0x000fe40000000007 */
[C-C-:B--2---:R-:W-:Y:S02]  /*10930*/  PRMT R4, R8.reuse, 0x6420, R9.reuse ;  /* 0x0000642008047816 */ /* 0x144fe40000000009 */
[----:B------:R-:W-:Y:S01]  /*10940*/  PRMT R5, R8, 0x7531, R9 ;  /* 0x0000753108057816 */ /* 0x000fe20000000009 */
[----:B------:R-:W-:Y:S01]  /*10950*/  STSM.16.M88.4 [R3+0x400], R12 ;  /* 0x0004000c03007844 */ /* 0x000fe20000000200 */
[C-C-:B------:R-:W-:Y:S02]  /*10960*/  PRMT R6, R10.reuse, 0x6420, R11.reuse ;  /* 0x000064200a067816 */ /* 0x140fe4000000000b */
[----:B------:R-:W-:-:S05]  /*10970*/  PRMT R7, R10, 0x7531, R11 ;  /* 0x000075310a077816 */ /* 0x000fca000000000b */
[----:B------:R-:W-:Y:S04]  /*10980*/  STSM.16.M88.4 [R3+0x2400], R4 ;  /* 0x0024000403007844 */ /* 0x000fe80000000200 */
[----:B------:R-:W0:Y:S04]  /*10990*/  LDSM.16.MT88.4 R4, [R0+0x14400] ;  /* 0x014400000004783b */ /* 0x000e280000004200 */
        /* <DEDUP_REMOVED lines=11> */
[----:B------:R-:W1:Y:S04]  /*10a50*/  LDSM.16.MT88.4 R4, [R0+0x11400] ;  /* 0x011400000004783b */ /* 0x000e680000004200 */
        /* <DEDUP_REMOVED lines=81> */
.L_x_338:
[----:B-1----:R1:W-:Y:S01]  /*10f70*/  SYNCS.ARRIVE.TRANS64.A1T0 RZ, [R18+URZ+0x38850], RZ ;  /* 0x038850ff12ff79a7 */ /* 0x0023e2000810003f */
[----:B------:R-:W-:Y:S06]  /*10f80*/  BAR.SYNC.DEFER_BLOCKING 0x2, 0x80 ;  /* 0x0082000000007b1d */ /* 0x000fec0000010000 */
[----:B------:R-:W-:Y:S05]  /*10f90*/  @!P0 BRA `(.L_x_339) ;  /* 0x0000000000048947 */ /* 0x000fea0003800000 */
[----:B------:R-:W-:Y:S01]  /*10fa0*/  BPT.TRAP 0x1 ;  /* 0x000000040000795c */ /* 0x000fe20000300000 */
.L_x_339:
[----:B0-----:R-:W-:Y:S02]  /*10fb0*/  VIADD R3, R18, 0x38880 ;  /* 0x0003888012037836 */ /* 0x001fe40000000000 */
[----:B------:R-:W-:-:S03]  /*10fc0*/  VIADD R23, R23, 0x1 ;  /* 0x0000000117177836 */ /* 0x000fc60000000000 */
[----:B------:R-:W-:Y:S02]  /*10fd0*/  PRMT R3, R36, 0x654, R3 ;  /* 0x0000065424037816 */ /* 0x000fe40000000003 */
[C---:B------:R-:W-:Y:S02]  /*10fe0*/  ISETP.NE.AND P0, PT, R23.reuse, 0x2, PT ;  /* 0x000000021700780c */ /* 0x040fe40003f05270 */
[----:B------:R0:W-:Y:S02]  /*10ff0*/  SYNCS.ARRIVE.TRANS64.RED.A1T0 RZ, [R3+URZ], RZ ;  /* 0x000000ff03ff79a7 */ /* 0x0001e4000810043f */
[----:B------:R-:W-:Y:S02]  /*11000*/  SEL R23, R23, RZ, P0 ;  /* 0x000000ff17177207 */ /* 0x000fe40000000000 */
[----:B0-----:R-:W-:-:S04]  /*11010*/  SEL R3, RZ, 0x1, P0 ;  /* 0x00000001ff037807 */ /* 0x001fc80000000000 */
[----:B------:R-:W-:-:S07]  /*11020*/  LOP3.LUT R30, R30, R3, RZ, 0x3c, !PT ;  /* 0x000000031e1e7212 */ /* 0x000fce00078e3cff */
.L_x_280:
[----:B------:R-:W-:Y:S05]  /*11030*/  BSYNC B7 ;  /* 0x0000000000077941 */ /* 0x000fea0003800000 */
.L_x_278:
[----:B------:R-:W-:-:S13]  /*11040*/  LOP3.LUT P0, RZ, R29, 0x100, RZ, 0xc0, !PT ;  /* 0x000001001dff7812 */ /* 0x000fda000780c0ff */
[----:B------:R-:W-:Y:S05]  /*11050*/  @!P0 BRA `(.L_x_340) ;  /* 0x0000000000248947 */ /* 0x000fea0003800000 */
[----:B------:R-:W0:Y:S08]  /*11060*/  S2UR UR4, SR_CgaCtaId ;  /* 0x00000000000479c3 */ /* 0x000e300000008800 */
[----:B------:R-:W-:Y:S01]  /*11070*/  BAR.SYNC.DEFER_BLOCKING 0x5, 0x180 ;  /* 0x0146000000007b1d */ /* 0x000fe20000010000 */
[----:B------:R-:W-:Y:S01]  /*11080*/  MOV R3, 0x400 ;  /* 0x0000040000037802 */ /* 0x000fe20000000f00 */
[----:B0-----:R-:W-:-:S05]  /*11090*/  IMAD.U32 R36, RZ, RZ, UR4 ;  /* 0x00000004ff247e24 */ /* 0x001fca000f8e00ff */
[----:B------:R-:W-:-:S05]  /*110a0*/  LEA R22, R36, R3, 0x18 ;  /* 0x0000000324167211 */ /* 0x000fca00078ec0ff */
[----:B-1----:R-:W0:Y:S02]  /*110b0*/  LDS.128 R16, [R22+0x388d0] ;  /* 0x0388d00016107984 */ /* 0x002e240000000c00 */
[----:B0-----:R-:W-:Y:S01]  /*110c0*/  R2UR UR40, R19 ;  /* 0x00000000132872ca */ /* 0x001fe200000e0000 */
[----:B------:R-:W-:Y:S06]  /*110d0*/  BAR.ARV 0x4, 0x180 ;  /* 0x0106000000007b1d */ /* 0x000fec0000002000 */
[----:B------:R-:W-:Y:S08]  /*110e0*/  BRA `(.L_x_341) ;  /* 0x0000000800187947 */ /* 0x000ff00003800000 */
.L_x_340:
[----:B------:R-:W0:Y:S01]  /*110f0*/  S2R R0, SR_TID.X ;  /* 0x0000000000007919 */ /* 0x000e220000002100 */
[----:B------:R-:W-:Y:S01]  /*11100*/  ULDC UR4, c[0x0][0xc3c] ;  /* 0x00030f0000047ab9 */ /* 0x000fe20000000800 */
[----:B0-----:R-:W-:Y:S01]  /*11110*/  LOP3.LUT R8, R0, 0x1f, RZ, 0xc0, !PT ;  /* 0x0000001f00087812 */ /* 0x001fe200078ec0ff */
[----:B------:R-:W-:-:S03]  /*11120*/  IMAD.MOV.U32 R0, RZ, RZ, RZ ;  /* 0x000000ffff007224 */ /* 0x000fc600078e00ff */
[C---:B------:R-:W-:Y:S01]  /*11130*/  ISETP.NE.AND P0, PT, R8.reuse, 0x1f, PT ;  /* 0x0000001f0800780c */ /* 0x040fe20003f05270 */
[----:B------:R-:W-:-:S05]  /*11140*/  VIADD R5, R8, UR40 ;  /* 0x0000002808057c36 */ /* 0x000fca0008000000 */
[----:B------:R-:W-:Y:S01]  /*11150*/  ISETP.GE.OR P1, PT, R5, UR4, !P0 ;  /* 0x0000000405007c0c */ /* 0x000fe2000c726670 */
[----:B------:R-:W-:-:S12]  /*11160*/  ULDC UR4, c[0x0][0xc3c] ;  /* 0x00030f0000047ab9 */ /* 0x000fd80000000800 */
[----:B------:R-:W0:Y:S02]  /*11170*/  @!P1 LDC.64 R2, c[0x0][0xc80] ;  /* 0x00032000ff029b82 */ /* 0x000e240000000a00 */
[----:B0-----:R-:W-:-:S05]  /*11180*/  @!P1 IMAD.WIDE R2, R5, 0x4, R2 ;  /* 0x0000000405029825 */ /* 0x001fca00078e0202 */
[----:B------:R-:W2:Y:S01]  /*11190*/  @!P1 LDG.E R0, desc[UR50][R2.64] ;  /* 0x0000003202009981 */ /* 0x000ea2000c1e1900 */
[C---:B------:R-:W-:Y:S02]  /*111a0*/  ISETP.NE.AND P1, PT, R8.reuse, RZ, PT ;  /* 0x000000ff0800720c */ /* 0x040fe40003f25270 */
[C---:B------:R-:W-:Y:S02]  /*111b0*/  ISETP.GE.U32.AND P2, PT, R8.reuse, 0x2, PT ;  /* 0x000000020800780c */ /* 0x040fe40003f46070 */
        /* <DEDUP_REMOVED lines=8> */
[----:B------:R-:W-:Y:S02]  /*11240*/  IMAD.IADD R4, R5, 0x1, R4 ;  /* 0x0000000105047824 */ /* 0x000fe400078e0204 */
[----:B------:R-:W-:Y:S04]  /*11250*/  SHFL.IDX PT, R5, R16, RZ, 0x1f ;  /* 0x00001fff10057589 */ /* 0x000fe800000e0000 */
[----:B------:R-:W0:Y:S02]  /*11260*/  SHFL.UP PT, R6, R4, 0x4, RZ ;  /* 0x0480000004067989 */ /* 0x000e2400000e00ff */
[----:B0-----:R-:W-:-:S05]  /*11270*/  SEL R3, R6, RZ, P3 ;  /* 0x000000ff06037207 */ /* 0x001fca0001800000 */
[----:B------:R-:W-:Y:S02]  /*11280*/  IMAD.IADD R6, R4, 0x1, R3 ;  /* 0x0000000104067824 */ /* 0x000fe400078e0203 */
[----:B------:R-:W-:Y:S04]  /*11290*/  SHFL.IDX PT, R4, R16, 0x1, 0x1f ;  /* 0x00201f0010047f89 */ /* 0x000fe800000e0000 */
        /* <DEDUP_REMOVED lines=11> */
[----:B------:R-:W-:Y:S05]  /*11350*/  @P6 BRA `(.L_x_342) ;  /* 0x0000000000906947 */ /* 0x000fea0003800000 */
.L_x_346:
[----:B------:R-:W-:-:S04]  /*11360*/  UIADD3 UR40, UR40, 0x1f, URZ ;  /* 0x0000001f28287890 */ /* 0x000fc8000fffe03f */
[----:B------:R-:W-:-:S06]  /*11370*/  UISETP.GE.AND UP0, UPT, UR40, UR4, UPT ;  /* 0x000000042800728c */ /* 0x000fcc000bf06270 */
[----:B------:R-:W-:-:S13]  /*11380*/  PLOP3.LUT P6, PT, PT, PT, UP0, 0x40, 0x0 ;  /* 0x000000000000781c */ /* 0x000fda0003fce808 */
[----:B------:R-:W-:Y:S05]  /*11390*/  @!P6 BRA `(.L_x_343) ;  /* 0x000000040034e947 */ /* 0x000fea0003800000 */
[----:B------:R-:W0:Y:S01]  /*113a0*/  S2R R0, SR_TID.X ;  /* 0x0000000000007919 */ /* 0x000e220000002100 */
[----:B------:R-:W-:Y:S01]  /*113b0*/  BSSY B0, `(.L_x_344) ;  /* 0x0000009000007945 */ /* 0x000fe20003800000 */
[----:B0-----:R-:W-:-:S05]  /*113c0*/  LOP3.LUT R0, R0, 0x1f, RZ, 0xc0, !PT ;  /* 0x0000001f00007812 */ /* 0x001fca00078ec0ff */
[----:B------:R-:W-:Y:S02]  /*113d0*/  VIADD R7, R0, UR40 ;  /* 0x0000002800077c36 */ /* 0x000fe40008000000 */
[----:B------:R-:W-:-:S03]  /*113e0*/  IMAD.MOV.U32 R0, RZ, RZ, RZ ;  /* 0x000000ffff007224 */ /* 0x000fc600078e00ff */
[----:B------:R-:W-:-:S13]  /*113f0*/  ISETP.GE.OR P6, PT, R7, UR4, !P0 ;  /* 0x0000000407007c0c */ /* 0x000fda000c7c6670 */
[----:B------:R-:W-:Y:S05]  /*11400*/  @P6 BRA `(.L_x_345) ;  /* 0x00000000000c6947 */ /* 0x000fea0003800000 */
[----:B------:R-:W0:Y:S02]  /*11410*/  LDC.64 R2, c[0x0][0xc80] ;  /* 0x00032000ff027b82 */ /* 0x000e240000000a00 */
[----:B0-----:R-:W-:-:S05]  /*11420*/  IMAD.WIDE R2, R7, 0x4, R2 ;  /* 0x0000000407027825 */ /* 0x001fca00078e0202 */
[----:B------:R0:W5:Y:S02]  /*11430*/  LDG.E R0, desc[UR50][R2.64] ;  /* 0x0000003202007981 */ /* 0x000164000c1e1900 */
.L_x_345:
[----:B------:R-:W-:Y:S05]  /*11440*/  BSYNC B0 ;  /* 0x0000000000007941 */ /* 0x000fea0003800000 */
.L_x_344:
        /* <DEDUP_REMOVED lines=13> */
[----:B0-----:R-:W-:Y:S02]  /*11520*/  SEL R9, R2, RZ, P5 ;  /* 0x000000ff02097207 */ /* 0x001fe40002800000 */
[----:B------:R-:W0:Y:S03]  /*11530*/  LDC R2, c[0x0][0xc38] ;  /* 0x00030e00ff027b82 */ /* 0x000e260000000800 */
[----:B------:R-:W-:-:S05]  /*11540*/  IMAD.IADD R3, R8, 0x1, R9 ;  /* 0x0000000108037824 */ /* 0x000fca00078e0209 */
[----:B------:R-:W0:Y:S02]  /*11550*/  SHFL.IDX PT, R9, R3, 0x1f, 0x1f ;  /* 0x03e01f0003097f89 */ /* 0x000e2400000e0000 */
[----:B0-----:R-:W-:-:S04]  /*11560*/  IMAD R9, R9, R2, RZ ;  /* 0x0000000209097224 */ /* 0x001fc800078e02ff */
[----:B------:R-:W-:-:S05]  /*11570*/  IMAD.IADD R4, R9, 0x1, R4 ;  /* 0x0000000109047824 */ /* 0x000fca00078e0204 */
[----:B------:R-:W-:-:S13]  /*11580*/  ISETP.GT.AND P6, PT, R4, R5, PT ;  /* 0x000000050400720c */ /* 0x000fda0003fc4270 */
[----:B------:R-:W-:Y:S05]  /*11590*/  @!P6 BRA `(.L_x_346) ;  /* 0xfffffffc0070e947 */ /* 0x000fea000383ffff */
.L_x_342:
[----:B------:R-:W-:Y:S02]  /*115a0*/  IMAD.IADD R16, R4, 0x1, -R9 ;  /* 0x0000000104107824 */ /* 0x000fe400078e0a09 */
[----:B------:R-:W-:Y:S02]  /*115b0*/  IMAD.MOV.U32 R7, RZ, RZ, RZ ;  /* 0x000000ffff077224 */ /* 0x000fe400078e00ff */
        /* <DEDUP_REMOVED lines=11> */
[----:B------:R0:W2:Y:S01]  /*11670*/  F2I.FTZ.U32.TRUNC.NTZ R9, R8 ;  /* 0x0000000800097305 */ /* 0x0000a2000021f000 */
[----:B------:R-:W-:Y:S05]  /*11680*/  @!P0 BRA `(.L_x_347) ;  /* 0x00000000000c8947 */ /* 0x000fea0003800000 */
[----:B------:R-:W-:-:S06]  /*11690*/  UIADD3 UR5, UR4, -0x1, URZ ;  /* 0xffffffff04057890 */ /* 0x000fcc000fffe03f */
[----:B------:R-:W-:-:S05]  /*116a0*/  IMAD.U32 R6, RZ, RZ, UR5 ;  /* 0x00000005ff067e24 */ /* 0x000fca000f8e00ff */
[----:B------:R3:W4:Y:S02]  /*116b0*/  SHFL.IDX PT, R7, R3, R6, 0x1f ;  /* 0x00001f0603077589 */ /* 0x00072400000e0000 */
.L_x_347:
[--C-:B--23--:R-:W-:Y:S01]  /*116c0*/  IMAD.MOV R3, RZ, RZ, -R9.reuse ;  /* 0x000000ffff037224 */ /* 0x10cfe200078e0a09 */
[----:B------:R-:W-:Y:S01]  /*116d0*/  UIADD3 UR40, UR4, UR40, URZ ;  /* 0x0000002804287290 */ /* 0x000fe2000fffe03f */
[----:B----4-:R-:W-:Y:S02]  /*116e0*/  IMAD R16, R7, R2, R16 ;  /* 0x0000000207107224 */ /* 0x010fe400078e0210 */
[----:B------:R-:W-:Y:S02]  /*116f0*/  IMAD R6, R3, R4, RZ ;  /* 0x0000000403067224 */ /* 0x000fe400078e02ff */
[----:B------:R-:W-:Y:S02]  /*11700*/  IMAD.MOV.U32 R2, RZ, RZ, RZ ;  /* 0x000000ffff027224 */ /* 0x000fe400078e00ff */
[----:B------:R-:W-:Y:S02]  /*11710*/  IMAD.MOV.U32 R3, RZ, RZ, R9 ;  /* 0x000000ffff037224 */ /* 0x000fe400078e0009 */
[----:B------:R-:W-:-:S02]  /*11720*/  IMAD.IADD R5, R5, 0x1, -R16 ;  /* 0x0000000105057824 */ /* 0x000fc400078e0a10 */
[----:B------:R-:W-:Y:S01]  /*11730*/  IMAD.HI.U32 R9, R9, R6, R2 ;  /* 0x0000000609097227 */ /* 0x000fe200078e0002 */
[----:B------:R-:W-:Y:S02]  /*11740*/  IABS R3, R0 ;  /* 0x0000000000037213 */ /* 0x000fe40000000000 */
[----:B------:R-:W-:-:S03]  /*11750*/  IABS R2, R5 ;  /* 0x0000000500027213 */ /* 0x000fc60000000000 */
[----:B------:R-:W-:Y:S02]  /*11760*/  IMAD.MOV R3, RZ, RZ, -R3 ;  /* 0x000000ffff037224 */ /* 0x000fe400078e0a03 */
[----:B------:R-:W-:-:S04]  /*11770*/  IMAD.HI.U32 R9, R9, R2, RZ ;  /* 0x0000000209097227 */ /* 0x000fc800078e00ff */
[----:B------:R-:W-:Y:S01]  /*11780*/  IMAD R3, R9, R3, R2 ;  /* 0x0000000309037224 */ /* 0x000fe200078e0202 */
[----:B------:R-:W-:-:S04]  /*11790*/  LOP3.LUT R2, R5, R0, RZ, 0x3c, !PT ;  /* 0x0000000005027212 */ /* 0x000fc800078e3cff */
[----:B------:R-:W-:Y:S02]  /*117a0*/  ISETP.GT.U32.AND P1, PT, R4, R3, PT ;  /* 0x000000030400720c */ /* 0x000fe40003f24070 */
[----:B------:R-:W-:-:S11]  /*117b0*/  ISETP.GE.AND P2, PT, R2, RZ, PT ;  /* 0x000000ff0200720c */ /* 0x000fd60003f46270 */
[----:B------:R-:W-:Y:S02]  /*117c0*/  @!P1 IMAD.IADD R3, R3, 0x1, -R4 ;  /* 0x0000000103039824 */ /* 0x000fe400078e0a04 */
[----:B------:R-:W-:Y:S01]  /*117d0*/  @!P1 VIADD R9, R9, 0x1 ;  /* 0x0000000109099836 */ /* 0x000fe20000000000 */
[----:B------:R-:W-:Y:S02]  /*117e0*/  ISETP.NE.AND P1, PT, R0, RZ, PT ;  /* 0x000000ff0000720c */ /* 0x000fe40003f25270 */
[----:B------:R-:W-:-:S13]  /*117f0*/  ISETP.GE.U32.AND P0, PT, R3, R4, PT ;  /* 0x000000040300720c */ /* 0x000fda0003f06070 */
[----:B------:R-:W-:-:S04]  /*11800*/  @P0 VIADD R9, R9, 0x1 ;  /* 0x0000000109090836 */ /* 0x000fc80000000000 */
[----:B------:R-:W-:Y:S01]  /*11810*/  @!P2 IMAD.MOV R9, RZ, RZ, -R9 ;  /* 0x000000ffff09a224 */ /* 0x000fe200078e0a09 */
[----:B------:R-:W-:-:S05]  /*11820*/  @!P1 LOP3.LUT R9, RZ, R0, RZ, 0x33, !PT ;  /* 0x00000000ff099212 */ /* 0x000fca00078e33ff */
[--C-:B------:R-:W-:Y:S02]  /*11830*/  IMAD.MOV R17, RZ, RZ, -R9.reuse ;  /* 0x000000ffff117224 */ /* 0x100fe400078e0a09 */
[----:B-1----:R-:W-:Y:S02]  /*11840*/  IMAD.MOV.U32 R18, RZ, RZ, R9 ;  /* 0x000000ffff127224 */ /* 0x002fe400078e0009 */
[----:B------:R-:W-:Y:S01]  /*11850*/  IMAD R17, R0, R17, R5 ;  /* 0x0000001100117224 */ /* 0x000fe200078e0205 */
[----:B------:R-:W-:Y:S06]  /*11860*/  BRA `(.L_x_348) ;  /* 0x0000000000107947 */ /* 0x000fec0003800000 */
.L_x_343:
[----:B------:R-:W-:Y:S01]  /*11870*/  IMAD.MOV.U32 R16, RZ, RZ, R5 ;  /* 0x000000ffff107224 */ /* 0x000fe200078e0005 */
[----:B------:R-:W-:Y:S01]  /*11880*/  ULDC UR40, c[0x0][0xc3c] ;  /* 0x00030f0000287ab9 */ /* 0x000fe20000000800 */
[----:B------:R-:W-:Y:S02]  /*11890*/  IMAD.MOV.U32 R17, RZ, RZ, RZ ;  /* 0x000000ffff117224 */ /* 0x000fe400078e00ff */
[----:B-1----:R-:W-:-:S07]  /*118a0*/  IMAD.MOV.U32 R18, RZ, RZ, RZ ;  /* 0x000000ffff127224 */ /* 0x002fce00078e00ff */
.L_x_348:
[----:B------:R-:W1:Y:S01]  /*118b0*/  S2R R0, SR_TID.X ;  /* 0x0000000000007919 */ /* 0x000e620000002100 */
[----:B------:R-:W-:Y:S01]  /*118c0*/  IMAD.U32 R19, RZ, RZ, UR40 ;  /* 0x00000028ff137e24 */ /* 0x000fe2000f8e00ff */
[----:B------:R-:W-:Y:S01]  /*118d0*/  BAR.SYNC.DEFER_BLOCKING 0x4, 0x180 ;  /* 0x0106000000007b1d */ /* 0x000fe20000010000 */
[----:B-1----:R-:W-:-:S04]  /*118e0*/  LOP3.LUT R0, R0, 0x1f, RZ, 0xc0, !PT ;  /* 0x0000001f00007812 */ /* 0x002fc800078ec0ff */
[----:B------:R-:W-:-:S13]  /*118f0*/  ISETP.NE.AND P0, PT, R0, RZ, PT ;  /* 0x000000ff0000720c */ /* 0x000fda0003f05270 */
[----:B------:R-:W1:Y:S01]  /*11900*/  @!P0 S2R R36, SR_CgaCtaId ;  /* 0x0000000000248919 */ /* 0x000e620000008800 */
[----:B------:R-:W-:-:S04]  /*11910*/  @!P0 MOV R3, 0x400 ;  /* 0x0000040000038802 */ /* 0x000fc80000000f00 */
[----:B-1----:R-:W-:-:S05]  /*11920*/  @!P0 LEA R22, R36, R3, 0x18 ;  /* 0x0000000324168211 */ /* 0x002fca00078ec0ff */
[----:B------:R1:W-:Y:S01]  /*11930*/  @!P0 STS.128 [R22+0x388d0], R16 ;  /* 0x0388d01016008388 */ /* 0x0003e20000000c00 */
[----:B------:R-:W-:Y:S06]  /*11940*/  BAR.ARV 0x5, 0x180 ;  /* 0x0146000000007b1d */ /* 0x000fec0000002000 */
.L_x_341:
[----:B------:R-:W-:Y:S02]  /*11950*/  ULDC UR4, c[0x0][0xc3c] ;  /* 0x00030f0000047ab9 */ /* 0x000fe40000000800 */
[----:B------:R-:W-:-:S06]  /*11960*/  UISETP.GE.AND UP0, UPT, UR40, UR4, UPT ;  /* 0x000000042800728c */ /* 0x000fcc000bf06270 */
[----:B------:R-:W-:-:S13]  /*11970*/  PLOP3.LUT P0, PT, PT, PT, UP0, 0x80, 0x0 ;  /* 0x000000000000781c */ /* 0x000fda0003f0f008 */
[----:B------:R-:W-:Y:S05]  /*11980*/  @!P0 BRA `(.L_x_349) ;  /* 0xffffffa800248947 */ /* 0x000fea000383ffff */
.L_x_274:
[----:B0-----:R-:W3:Y:S01]  /*11990*/  LDL.LU R0, [R1+0xc] ;  /* 0x00000c0001007983 */ /* 0x001ee20000300800 */
[----:B------:R-:W-:Y:S01]  /*119a0*/  BSSY B0, `(.L_x_350) ;  /* 0x000000b000007945 */ /* 0x000fe20003800000 */
[----:B------:R-:W0:Y:S01]  /*119b0*/  S2R R5, SR_CgaCtaId ;  /* 0x0000000000057919 */ /* 0x000e220000008800 */
[----:B---3--:R-:W-:-:S05]  /*119c0*/  VIADD R0, R0, 0x1 ;  /* 0x0000000100007836 */ /* 0x008fca0000000000 */
[----:B------:R-:W-:-:S04]  /*119d0*/  LEA.HI R2, R0, R0, RZ, 0x1 ;  /* 0x0000000000027211 */ /* 0x000fc800078f08ff */
[----:B------:R-:W-:Y:S02]  /*119e0*/  LOP3.LUT R3, R2, 0xfffffffe, RZ, 0xc0, !PT ;  /* 0xfffffffe02037812 */ /* 0x000fe400078ec0ff */
[----:B------:R-:W-:-:S03]  /*119f0*/  MOV R2, 0x400 ;  /* 0x0000040000027802 */ /* 0x000fc60000000f00 */
[----:B------:R-:W-:Y:S01]  /*11a00*/  IMAD.IADD R0, R0, 0x1, -R3 ;  /* 0x0000000100007824 */ /* 0x000fe200078e0a03 */
[----:B0-----:R-:W-:-:S04]  /*11a10*/  LEA R4, R5, R2, 0x18 ;  /* 0x0000000205047211 */ /* 0x001fc800078ec0ff */
[----:B------:R-:W-:-:S04]  /*11a20*/  SHF.L.U32 R0, R0, 0x1f, RZ ;  /* 0x0000001f00007819 */ /* 0x000fc800000006ff */
[----:B------:R-:W0:Y:S02]  /*11a30*/  SYNCS.PHASECHK.TRANS64.TRYWAIT P0, [R4+URZ+0x38820], R0 ;  /* 0x03882000040075a7 */ /* 0x000e24000800017f */
[----:B0-----:R-:W-:Y:S05]  /*11a40*/  @!P0 BRA `(.L_x_351) ;  /* 0x0000003800a08947 */ /* 0x001fea0003800000 */
.L_x_468:
[----:B------:R-:W-:Y:S05]  /*11a50*/  BSYNC B0 ;  /* 0x0000000000007941 */ /* 0x000fea0003800000 */
.L_x_350:
[----:B------:R-:W-:-:S03]  /*11a60*/  UMOV UR4, 0xffffffff ;  /* 0xffffffff00047882 */ /* 0x000fc60000000000 */
[----:B------:R-:W-:Y:S05]  /*11a70*/  BRA.DIV UR4, `(.L_x_352) ;  /* 0x0000003a04a87947 */ /* 0x000fea000b800000 */
[----:B0-----:R-:W0:Y:S02]  /*11a80*/  S2R R0, SR_TID.X ;  /* 0x0000000000007919 */ /* 0x001e240000002100 */
[----:B0-----:R-:W-:-:S04]  /*11a90*/  SHF.R.U32.HI R0, RZ, 0x5, R0 ;  /* 0x00000005ff007819 */ /* 0x001fc80000011600 */
[----:B------:R-:W-:-:S05]  /*11aa0*/  LOP3.LUT R0, R0, 0x3, RZ, 0xc0, !PT ;  /* 0x0000000300007812 */ /* 0x000fca00078ec0ff */
[----:B------:R0:W3:Y:S02]  /*11ab0*/  SHFL.IDX PT, R14, R0, RZ, 0x1f ;  /* 0x00001fff000e7589 */ /* 0x0000e400000e0000 */
.L_x_471:
[----:B---3--:R-:W-:Y:S01]  /*11ac0*/  ISETP.NE.AND P0, PT, R14, RZ, PT ;  /* 0x000000ff0e00720c */ /* 0x008fe20003f05270 */
[----:B------:R-:W-:-:S12]  /*11ad0*/  BSSY B0, `(.L_x_353) ;  /* 0x000002c000007945 */ /* 0x000fd80003800000 */
[----:B------:R-:W-:Y:S05]  /*11ae0*/  @P0 BRA `(.L_x_354) ;  /* 0x0000000000a80947 */ /* 0x000fea0003800000 */
[----:B------:R-:W-:-:S03]  /*11af0*/  UMOV UR4, 0xffffffff ;  /* 0xffffffff00047882 */ /* 0x000fc60000000000 */
[----:B------:R-:W-:Y:S05]  /*11b00*/  BRA.DIV UR4, `(.L_x_355) ;  /* 0x0000003a04b87947 */ /* 0x000fea000b800000 */
[----:B------:R-:W-:-:S13]  /*11b10*/  ELECT P6, URZ, PT ;  /* 0x00000000003f782f */ /* 0x000fda00038c0000 */
.L_x_474:
[----:B------:R-:W-:Y:S05]  /*11b20*/  @!P6 BRA `(.L_x_354) ;  /* 0x000000000098e947 */ /* 0x000fea0003800000 */
[----:B------:R-:W-:-:S06]  /*11b30*/  ULOP3.LUT UR4, UR37, 0x2, URZ, 0xfc, !UPT ;  /* 0x0000000225047892 */ /* 0x000fcc000f8efc3f */
[----:B0-----:R-:W-:-:S05]  /*11b40*/  IMAD.U32 R0, RZ, RZ, UR4 ;  /* 0x00000004ff007e24 */ /* 0x001fca000f8e00ff */
[----:B------:R-:W-:-:S13]  /*11b50*/  ISETP.NE.AND P0, PT, R0, 0x3, PT ;  /* 0x000000030000780c */ /* 0x000fda0003f05270 */
[----:B------:R-:W-:Y:S05]  /*11b60*/  @!P0 BRA `(.L_x_356) ;  /* 0x0000000000048947 */ /* 0x000fea0003800000 */
[----:B------:R-:W-:Y:S01]  /*11b70*/  BPT.TRAP 0x1 ;  /* 0x000000040000795c */ /* 0x000fe20000300000 */
.L_x_356:
[C---:B------:R-:W-:Y:S01]  /*11b80*/  IMAD R5, R23.reuse, 0x8, R4 ;  /* 0x0000000817057824 */ /* 0x040fe200078e0204 */
[----:B------:R-:W-:Y:S01]  /*11b90*/  SHF.L.U32 R0, R30, 0x1f, RZ ;  /* 0x0000001f1e007819 */ /* 0x000fe200000006ff */
[----:B------:R-:W-:-:S03]  /*11ba0*/  VIADD R23, R23, 0x1 ;  /* 0x0000000117177836 */ /* 0x000fc60000000000 */
[----:B------:R-:W0:Y:S02]  /*11bb0*/  SYNCS.PHASECHK.TRANS64.TRYWAIT P1, [R5+URZ+0x38840], R0 ;  /* 0x03884000050075a7 */ /* 0x000e24000802017f */
[----:B------:R-:W-:-:S04]  /*11bc0*/  ISETP.NE.AND P2, PT, R23, 0x2, PT ;  /* 0x000000021700780c */ /* 0x000fc80003f45270 */
[----:B------:R-:W-:Y:S01]  /*11bd0*/  SEL R3, RZ, 0x1, P2 ;  /* 0x00000001ff037807 */ /* 0x000fe20001000000 */
[----:B0-----:R-:W-:Y:S08]  /*11be0*/  @!P1 BRA `(.L_x_357) ;  /* 0x0000003800a09947 */ /* 0x001ff00003800000 */
.L_x_475:
[----:B------:R-:W-:Y:S02]  /*11bf0*/  SEL R23, R23, RZ, P2 ;  /* 0x000000ff17177207 */ /* 0x000fe40001000000 */
[----:B------:R-:W-:Y:S01]  /*11c00*/  LOP3.LUT R2, R30, R3, RZ, 0x3c, !PT ;  /* 0x000000031e027212 */ /* 0x000fe200078e3cff */
[----:B------:R-:W-:Y:S06]  /*11c10*/  @!P0 BRA `(.L_x_358) ;  /* 0x0000000000048947 */ /* 0x000fec0003800000 */
[----:B------:R-:W-:Y:S01]  /*11c20*/  BPT.TRAP 0x1 ;  /* 0x000000040000795c */ /* 0x000fe20000300000 */
.L_x_358:
[----:B------:R-:W-:Y:S01]  /*11c30*/  IMAD R23, R23, 0x8, R4 ;  /* 0x0000000817177824 */ /* 0x000fe200078e0204 */
[----:B------:R-:W-:-:S04]  /*11c40*/  SHF.L.U32 R2, R2, 0x1f, RZ ;  /* 0x0000001f02027819 */ /* 0x000fc800000006ff */
[----:B------:R-:W3:Y:S02]  /*11c50*/  SYNCS.PHASECHK.TRANS64.TRYWAIT P1, [R23+URZ+0x38840], R2 ;  /* 0x03884002170075a7 */ /* 0x000ee4000802017f */
[----:B---3--:R-:W-:Y:S05]  /*11c60*/  @!P1 BRA `(.L_x_359) ;  /* 0x0000003800949947 */ /* 0x008fea0003800000 */
.L_x_476:
[----:B------:R-:W-:Y:S05]  /*11c70*/  @!P0 BRA `(.L_x_360) ;  /* 0x0000000000048947 */ /* 0x000fea0003800000 */
[----:B------:R-:W-:Y:S01]  /*11c80*/  BPT.TRAP 0x1 ;  /* 0x000000040000795c */ /* 0x000fe20000300000 */
.L_x_360:
[----:B------:R-:W4:Y:S02]  /*11c90*/  SYNCS.PHASECHK.TRANS64.TRYWAIT P1, [R5+URZ+0x38860], R0 ;  /* 0x03886000050075a7 */ /* 0x000f24000802017f */
[----:B----4-:R-:W-:Y:S05]  /*11ca0*/  @!P1 BRA `(.L_x_361) ;  /* 0x0000003800989947 */ /* 0x010fea0003800000 */
.L_x_477:
[----:B------:R-:W-:Y:S05]  /*11cb0*/  @!P0 BRA `(.L_x_362) ;  /* 0x0000000000048947 */ /* 0x000fea0003800000 */
[----:B------:R-:W-:Y:S01]  /*11cc0*/  BPT.TRAP 0x1 ;  /* 0x000000040000795c */ /* 0x000fe20000300000 */
.L_x_362:
[----:B------:R-:W5:Y:S02]  /*11cd0*/  SYNCS.PHASECHK.TRANS64.TRYWAIT P1, [R23+URZ+0x38860], R2 ;  /* 0x03886002170075a7 */ /* 0x000f64000802017f */
[----:B-----5:R-:W-:Y:S05]  /*11ce0*/  @!P1 BRA `(.L_x_363) ;  /* 0x00000038009c9947 */ /* 0x020fea0003800000 */
.L_x_478:
[----:B------:R-:W-:Y:S05]  /*11cf0*/  @!P0 BRA `(.L_x_364) ;  /* 0x0000000000048947 */ /* 0x000fea0003800000 */
[----:B------:R-:W-:Y:S01]  /*11d00*/  BPT.TRAP 0x1 ;  /* 0x000000040000795c */ /* 0x000fe20000300000 */
.L_x_364:
[----:B------:R-:W5:Y:S02]  /*11d10*/  SYNCS.PHASECHK.TRANS64.TRYWAIT P1, [R5+URZ+0x38880], R0 ;  /* 0x03888000050075a7 */ /* 0x000f64000802017f */
[----:B-----5:R-:W-:Y:S05]  /*11d20*/  @!P1 BRA `(.L_x_365) ;  /* 0x0000003800a09947 */ /* 0x020fea0003800000 */
.L_x_479:
[----:B------:R-:W-:Y:S05]  /*11d30*/  @!P0 BRA `(.L_x_366) ;  /* 0x0000000000048947 */ /* 0x000fea0003800000 */
[----:B------:R-:W-:Y:S01]  /*11d40*/  BPT.TRAP 0x1 ;  /* 0x000000040000795c */ /* 0x000fe20000300000 */
.L_x_366:
[----:B------:R0:W0:Y:S02]  /*11d50*/  SYNCS.PHASECHK.TRANS64.TRYWAIT P0, [R23+URZ+0x38880], R2 ;  /* 0x03888002170075a7 */ /* 0x000024000800017f */
[----:B0-----:R-:W-:Y:S05]  /*11d60*/  @!P0 NANOSLEEP.SYNCS 0x989680 ;  /* 0x009896800000895d */ /* 0x001fea0003900000 */
[----:B------:R-:W0:Y:S02]  /*11d70*/  @!P0 SYNCS.PHASECHK.TRANS64 P0, [R23+URZ+0x38880], R2 ;  /* 0x03888002170085a7 */ /* 0x000e24000800007f */
[----:B0-----:R-:W-:Y:S05]  /*11d80*/  @!P0 BRA `(.L_x_366) ;  /* 0xfffffffc00f08947 */ /* 0x001fea000383ffff */
.L_x_354:
[----:B------:R-:W-:Y:S05]  /*11d90*/  BSYNC B0 ;  /* 0x0000000000007941 */ /* 0x000fea0003800000 */
.L_x_353:
[----:B------:R-:W-:Y:S05]  /*11da0*/  EXIT ;  /* 0x000000000000794d */ /* 0x000fea0003800000 */
.L_x_223:
[----:B0-----:R-:W-:-:S04]  /*11db0*/  IMAD.U32 R4, RZ, RZ, UR52 ;  /* 0x00000034ff047e24 */ /* 0x001fc8000f8e00ff */
[----:B------:R0:W1:Y:S03]  /*11dc0*/  SYNCS.PHASECHK.TRANS64.TRYWAIT P0, [R4+URZ+0x38800], R7 ;  /* 0x03880007040075a7 */ /* 0x000066000800017f */
[----:B-1----:R-:W-:Y:S05]  /*11dd0*/  @!P0 NANOSLEEP.SYNCS 0x989680 ;  /* 0x009896800000895d */ /* 0x002fea0003900000 */
[----:B------:R-:W1:Y:S02]  /*11de0*/  @!P0 SYNCS.PHASECHK.TRANS64 P0, [R4+URZ+0x38800], R7 ;  /* 0x03880007040085a7 */ /* 0x000e64000800007f */
[----:B-1----:R-:W-:Y:S05]  /*11df0*/  @!P0 BRA `(.L_x_223) ;  /* 0xfffffffc00ec8947 */ /* 0x002fea000383ffff */
[----:B------:R-:W-:Y:S05]  /*11e00*/  BRA `(.L_x_367) ;  /* 0xfffffefc00447947 */ /* 0x000fea000383ffff */
.L_x_227:
[----:B-1----:R-:W-:-:S04]  /*11e10*/  IMAD.U32 R4, RZ, RZ, UR53 ;  /* 0x00000035ff047e24 */ /* 0x002fc8000f8e00ff */
[----:B------:R1:W2:Y:S03]  /*11e20*/  SYNCS.PHASECHK.TRANS64.TRYWAIT P1, [R4+URZ+0x38830], R7 ;  /* 0x03883007040075a7 */ /* 0x0002a6000802017f */
[----:B--2---:R-:W-:Y:S05]  /*11e30*/  @!P1 NANOSLEEP.SYNCS 0x989680 ;  /* 0x009896800000995d */ /* 0x004fea0003900000 */
[----:B------:R-:W2:Y:S02]  /*11e40*/  @!P1 SYNCS.PHASECHK.TRANS64 P1, [R4+URZ+0x38830], R7 ;  /* 0x03883007040095a7 */ /* 0x000ea4000802007f */
[----:B--2---:R-:W-:Y:S05]  /*11e50*/  @!P1 BRA `(.L_x_227) ;  /* 0xfffffffc00ec9947 */ /* 0x004fea000383ffff */
[----:B------:R-:W-:Y:S05]  /*11e60*/  BRA `(.L_x_226) ;  /* 0xfffffefc00687947 */ /* 0x000fea000383ffff */
.L_x_232:
[----:B-1----:R-:W-:-:S04]  /*11e70*/  IMAD.U32 R8, RZ, RZ, UR53 ;  /* 0x00000035ff087e24 */ /* 0x002fc8000f8e00ff */
[----:B------:R1:W2:Y:S03]  /*11e80*/  SYNCS.PHASECHK.TRANS64.TRYWAIT P1, [R8+URZ+0x38850], R7 ;  /* 0x03885007080075a7 */ /* 0x0002a6000802017f */
[----:B--2---:R-:W-:Y:S05]  /*11e90*/  @!P1 NANOSLEEP.SYNCS 0x989680 ;  /* 0x009896800000995d */ /* 0x004fea0003900000 */
[----:B------:R-:W2:Y:S02]  /*11ea0*/  @!P1 SYNCS.PHASECHK.TRANS64 P1, [R8+URZ+0x38850], R7 ;  /* 0x03885007080095a7 */ /* 0x000ea4000802007f */
[----:B--2---:R-:W-:Y:S05]  /*11eb0*/  @!P1 BRA `(.L_x_232) ;  /* 0xfffffffc00ec9947 */ /* 0x004fea000383ffff */
[----:B------:R-:W-:Y:S05]  /*11ec0*/  BRA `(.L_x_231) ;  /* 0xffffff2000d07947 */ /* 0x000fea000383ffff */
.L_x_238:
[----:B0-----:R-:W-:Y:S02]  /*11ed0*/  IMAD.U32 R3, RZ, RZ, UR47 ;  /* 0x0000002fff037e24 */ /* 0x001fe4000f8e00ff */
[----:B------:R-:W-:-:S04]  /*11ee0*/  IMAD.U32 R8, RZ, RZ, UR54 ;  /* 0x00000036ff087e24 */ /* 0x000fc8000f8e00ff */
[----:B------:R0:W1:Y:S03]  /*11ef0*/  SYNCS.PHASECHK.TRANS64.TRYWAIT P2, [R3+URZ+0x38830], R8 ;  /* 0x03883008030075a7 */ /* 0x000066000804017f */
[----:B-1----:R-:W-:Y:S05]  /*11f00*/  @!P2 NANOSLEEP.SYNCS 0x989680 ;  /* 0x009896800000a95d */ /* 0x002fea0003900000 */
[----:B------:R-:W1:Y:S02]  /*11f10*/  @!P2 SYNCS.PHASECHK.TRANS64 P2, [R3+URZ+0x38830], R8 ;  /* 0x038830080300a5a7 */ /* 0x000e64000804007f */
[----:B-1----:R-:W-:Y:S05]  /*11f20*/  @!P2 BRA `(.L_x_238) ;  /* 0xfffffffc00e8a947 */ /* 0x002fea000383ffff */
[----:B------:R-:W-:Y:S05]  /*11f30*/  BRA `(.L_x_237) ;  /* 0xffffff2400bc7947 */ /* 0x000fea000383ffff */
.L_x_243:
[----:B0-----:R-:W-:Y:S02]  /*11f40*/  IMAD.U32 R7, RZ, RZ, UR47 ;  /* 0x0000002fff077e24 */ /* 0x001fe4000f8e00ff */
[----:B------:R-:W-:-:S04]  /*11f50*/  IMAD.U32 R8, RZ, RZ, UR54 ;  /* 0x00000036ff087e24 */ /* 0x000fc8000f8e00ff */
[----:B------:R0:W1:Y:S03]  /*11f60*/  SYNCS.PHASECHK.TRANS64.TRYWAIT P2, [R7+URZ+0x38850], R8 ;  /* 0x03885008070075a7 */ /* 0x000066000804017f */
[----:B-1----:R-:W-:Y:S05]  /*11f70*/  @!P2 NANOSLEEP.SYNCS 0x989680 ;  /* 0x009896800000a95d */ /* 0x002fea0003900000 */
[----:B------:R-:W1:Y:S02]  /*11f80*/  @!P2 SYNCS.PHASECHK.TRANS64 P2, [R7+URZ+0x38850], R8 ;  /* 0x038850080700a5a7 */ /* 0x000e64000804007f */
[----:B-1----:R-:W-:Y:S05]  /*11f90*/  @!P2 BRA `(.L_x_243) ;  /* 0xfffffffc00e8a947 */ /* 0x002fea000383ffff */
[----:B------:R-:W-:Y:S05]  /*11fa0*/  BRA `(.L_x_242) ;  /* 0xffffff4c005c7947 */ /* 0x000fea000383ffff */
.L_x_289:
[----:B------:R-:W0:Y:S01]  /*11fb0*/  S2R R20, SR_TID.X ;  /* 0x0000000000147919 */ /* 0x000e220000002100 */
[----:B------:R-:W-:Y:S02]  /*11fc0*/  IMAD.MOV.U32 R12, RZ, RZ, RZ ;  /* 0x000000ffff0c7224 */ /* 0x000fe400078e00ff */
[----:B------:R-:W-:Y:S02]  /*11fd0*/  IMAD.MOV.U32 R11, RZ, RZ, 0x1f ;  /* 0x0000001fff0b7424 */ /* 0x000fe400078e00ff */
[----:B------:R-:W-:Y:S01]  /*11fe0*/  IMAD.MOV.U32 R15, RZ, RZ, -0x1 ;  /* 0xffffffffff0f7424 */ /* 0x000fe200078e00ff */
[----:B0-----:R-:W-:-:S04]  /*11ff0*/  SHF.R.U32.HI R10, RZ, 0x5, R20 ;  /* 0x00000005ff0a7819 */ /* 0x001fc80000011614 */
[----:B------:R-:W-:-:S05]  /*12000*/  LOP3.LUT R10, R10, 0x3, RZ, 0xc0, !PT ;  /* 0x000000030a0a7812 */ /* 0x000fca00078ec0ff */
[----:B------:R-:W-:-:S07]  /*12010*/  IMAD.MOV.U32 R13, RZ, RZ, R10 ;  /* 0x000000ffff0d7224 */ /* 0x000fce00078e000a */
[----:B-----5:R-:W-:Y:S05]  /*12020*/  WARPSYNC.COLLECTIVE R15, `(.L_x_368) ;  /* 0x000000000f087348 */ /* 0x020fea0003c00000 */
[----:B------:R0:W1:Y:S02]  /*12030*/  SHFL.IDX P6, R14, R13, R12, R11 ;  /* 0x0000000c0d0e7389 */ /* 0x00006400000c000b */
[----:B01---5:R-:W-:Y:S01]  /*12040*/  ENDCOLLECTIVE ;  /* 0x000000000000791b */ /* 0x023fe20003800000 */
.L_x_368:
[----:B------:R-:W-:Y:S05]  /*12050*/  BRA `(.L_x_369) ;  /* 0xffffffb000507947 */ /* 0x000fea000383ffff */
.L_x_292:
[----:B0-----:R0:W1:Y:S02]  /*12060*/  SYNCS.PHASECHK.TRANS64.TRYWAIT P0, [R6+URZ+0x38880], R24 ;  /* 0x03888018060075a7 */ /* 0x001064000800017f */
[----:B-1----:R-:W-:Y:S05]  /*12070*/  @!P0 NANOSLEEP.SYNCS 0x989680 ;  /* 0x009896800000895d */ /* 0x002fea0003900000 */
[----:B------:R-:W1:Y:S02]  /*12080*/  @!P0 SYNCS.PHASECHK.TRANS64 P0, [R6+URZ+0x38880], R24 ;  /* 0x03888018060085a7 */ /* 0x000e64000800007f */
[----:B-1----:R-:W-:Y:S05]  /*12090*/  @!P0 BRA `(.L_x_292) ;  /* 0xfffffffc00f08947 */ /* 0x002fea000383ffff */
[----:B------:R-:W-:Y:S05]  /*120a0*/  BRA `(.L_x_370) ;  /* 0xffffffb000607947 */ /* 0x000fea000383ffff */
.L_x_293:
        /* <DEDUP_REMOVED lines=8> */
.L_x_372:
[----:B------:R-:W-:Y:S05]  /*12130*/  BSYNC B0 ;  /* 0x0000000000007941 */ /* 0x000fea0003800000 */
.L_x_371:
[----:B------:R-:W-:Y:S01]  /*12140*/  IMAD.MOV.U32 R13, RZ, RZ, R7 ;  /* 0x000000ffff0d7224 */ /* 0x000fe200078e0007 */
[----:B------:R-:W0:Y:S01]  /*12150*/  LDC R26, c[0x0][0x2f4] ;  /* 0x0000bd00ff1a7b82 */ /* 0x000e220000000800 */
[----:B------:R-:W-:Y:S01]  /*12160*/  IMAD.MOV.U32 R12, RZ, RZ, RZ ;  /* 0x000000ffff0c7224 */ /* 0x000fe200078e00ff */
[----:B------:R-:W-:Y:S01]  /*12170*/  LOP3.LUT R25, R28, 0x80, RZ, 0xfc, !PT ;  /* 0x000000801c197812 */ /* 0x000fe200078efcff */
[----:B------:R-:W-:Y:S01]  /*12180*/  IMAD.MOV.U32 R11, RZ, RZ, 0x181f ;  /* 0x0000181fff0b7424 */ /* 0x000fe200078e00ff */
[C---:B------:R-:W-:Y:S01]  /*12190*/  ISETP.GE.AND P3, PT, R8.reuse, 0x11, PT ;  /* 0x000000110800780c */ /* 0x040fe20003f66270 */
[----:B------:R-:W-:Y:S01]  /*121a0*/  IMAD.MOV.U32 R15, RZ, RZ, -0x1 ;  /* 0xffffffffff0f7424 */ /* 0x000fe200078e00ff */
[----:B------:R-:W-:Y:S01]  /*121b0*/  LOP3.LUT R29, R29, 0xffffffdf, RZ, 0xc0, !PT ;  /* 0xffffffdf1d1d7812 */ /* 0x000fe200078ec0ff */
[----:B------:R-:W-:Y:S01]  /*121c0*/  IMAD.MOV.U32 R0, RZ, RZ, R14 ;  /* 0x000000ffff007224 */ /* 0x000fe200078e000e */
[----:B------:R-:W-:-:S13]  /*121d0*/  ISETP.GE.AND P5, PT, R8, 0x31, PT ;  /* 0x000000310800780c */ /* 0x000fda0003fa6270 */
[----:B0-----:R-:W-:Y:S05]  /*121e0*/  WARPSYNC.COLLECTIVE R15, `(.L_x_373) ;  /* 0x000000000f087348 */ /* 0x001fea0003c00000 */
[----:B------:R1:W2:Y:S02]  /*121f0*/  SHFL.IDX P6, R14, R13, R12, R11 ;  /* 0x0000000c0d0e7389 */ /* 0x0002a400000c000b */
[----:B012---:R-:W-:Y:S01]  /*12200*/  ENDCOLLECTIVE ;  /* 0x000000000000791b */ /* 0x007fe20003800000 */
.L_x_373:
[C---:B------:R-:W-:Y:S02]  /*12210*/  ISETP.GE.AND P4, PT, R8.reuse, 0x41, PT ;  /* 0x000000410800780c */ /* 0x040fe40003f86270 */
[----:B------:R-:W-:Y:S02]  /*12220*/  @P3 LOP3.LUT R29, R29, 0x20, RZ, 0xfc, !PT ;  /* 0x000000201d1d3812 */ /* 0x000fe400078efcff */
[----:B------:R-:W-:Y:S02]  /*12230*/  ISETP.GE.AND P3, PT, R8, 0x51, PT ;  /* 0x000000510800780c */ /* 0x000fe40003f66270 */
[----:B------:R-:W-:Y:S02]  /*12240*/  LOP3.LUT R29, R29, 0xffffffef, RZ, 0xc0, !PT ;  /* 0xffffffef1d1d7812 */ /* 0x000fe400078ec0ff */
[----:B------:R-:W-:Y:S01]  /*12250*/  ISETP.GE.AND P1, PT, R28, R26, PT ;  /* 0x0000001a1c00720c */ /* 0x000fe20003f26270 */
[----:B------:R-:W-:Y:S02]  /*12260*/  IMAD.MOV.U32 R13, RZ, RZ, R9 ;  /* 0x000000ffff0d7224 */ /* 0x000fe400078e0009 */
[----:B------:R-:W-:Y:S01]  /*12270*/  IMAD.MOV.U32 R12, RZ, RZ, 0x1 ;  /* 0x00000001ff0c7424 */ /* 0x000fe200078e00ff */
[----:B------:R-:W-:Y:S01]  /*12280*/  ISETP.LT.OR P2, PT, R8, 0x1, P1 ;  /* 0x000000010800780c */ /* 0x000fe20000f41670 */
[----:B------:R-:W-:-:S12]  /*12290*/  IMAD.MOV.U32 R2, RZ, RZ, R14 ;  /* 0x000000ffff027224 */ /* 0x000fd800078e000e */
[----:B------:R-:W-:Y:S05]  /*122a0*/  WARPSYNC.COLLECTIVE R15, `(.L_x_374) ;  /* 0x000000000f087348 */ /* 0x000fea0003c00000 */
[----:B------:R0:W1:Y:S02]  /*122b0*/  SHFL.IDX P6, R14, R13, R12, R11 ;  /* 0x0000000c0d0e7389 */ /* 0x00006400000c000b */
[----:B01----:R-:W-:Y:S01]  /*122c0*/  ENDCOLLECTIVE ;  /* 0x000000000000791b */ /* 0x003fe20003800000 */
.L_x_374:
[----:B------:R-:W-:-:S05]  /*122d0*/  IADD3 R2, P0, R28, R2, RZ ;  /* 0x000000021c027210 */ /* 0x000fca0007f1e0ff */
[----:B------:R-:W-:Y:S01]  /*122e0*/  IMAD.X R3, RZ, RZ, R0, P0 ;  /* 0x000000ffff037224 */ /* 0x000fe200000e0600 */
[----:B------:R-:W-:Y:S01]  /*122f0*/  ISETP.GE.AND P0, PT, R25, R26, PT ;  /* 0x0000001a1900720c */ /* 0x000fe20003f06270 */
[----:B------:R-:W-:Y:S02]  /*12300*/  IMAD.IADD R0, R22, 0x1, R20 ;  /* 0x0000000116007824 */ /* 0x000fe400078e0214 */
[----:B------:R-:W-:-:S03]  /*12310*/  IMAD.MOV.U32 R13, RZ, RZ, R7 ;  /* 0x000000ffff0d7224 */ /* 0x000fc600078e0007 */
[----:B------:R-:W-:Y:S01]  /*12320*/  @!PT LDS RZ, [RZ] ;  /* 0x00000000fffff984 */ /* 0x000fe20000000800 */
[----:B------:R-:W-:Y:S01]  /*12330*/  @!PT LDS RZ, [RZ] ;  /* 0x00000000fffff984 */ /* 0x000fe20000000800 */
[----:B------:R-:W-:Y:S01]  /*12340*/  @!PT LDS RZ, [RZ] ;  /* 0x00000000fffff984 */ /* 0x000fe20000000800 */
[----:B------:R-:W-:Y:S01]  /*12350*/  LDGSTS.E.BYPASS.LTC128B.128 [R0+0x10400], desc[UR50][R2.64], !P2 ;  /* 0x1040000002007fae */ /* 0x000fe2000d101d72 */
[----:B------:R-:W-:-:S13]  /*12360*/  ISETP.LT.OR P2, PT, R8, 0x1, P0 ;  /* 0x000000010800780c */ /* 0x000fda0000741670 */
[----:B------:R0:W-:Y:S02]  /*12370*/  LDGSTS.E.BYPASS.LTC128B.128 [R0+0x14400], desc[UR50][R2.64+0x80], !P2 ;  /* 0x1440008002007fae */ /* 0x0001e4000d101d72 */
[----:B0-----:R-:W-:-:S07]  /*12380*/  IMAD.MOV.U32 R3, RZ, RZ, R14 ;  /* 0x000000ffff037224 */ /* 0x001fce00078e000e */
[----:B------:R-:W-:Y:S05]  /*12390*/  WARPSYNC.COLLECTIVE R15, `(.L_x_375) ;  /* 0x000000000f087348 */ /* 0x000fea0003c00000 */
[----:B------:R0:W1:Y:S02]  /*123a0*/  SHFL.IDX P6, R14, R13, R12, R11 ;  /* 0x0000000c0d0e7389 */ /* 0x00006400000c000b */
[----:B01----:R-:W-:Y:S01]  /*123b0*/  ENDCOLLECTIVE ;  /* 0x000000000000791b */ /* 0x003fe20003800000 */
.L_x_375:
[----:B------:R-:W-:Y:S02]  /*123c0*/  IMAD.MOV.U32 R13, RZ, RZ, R9 ;  /* 0x000000ffff0d7224 */ /* 0x000fe400078e0009 */
[----:B------:R-:W-:Y:S02]  /*123d0*/  IMAD.MOV.U32 R12, RZ, RZ, 0x2 ;  /* 0x00000002ff0c7424 */ /* 0x000fe400078e00ff */
[----:B------:R-:W-:-:S07]  /*123e0*/  IMAD.MOV.U32 R2, RZ, RZ, R14 ;  /* 0x000000ffff027224 */ /* 0x000fce00078e000e */
[----:B------:R-:W-:Y:S05]  /*123f0*/  WARPSYNC.COLLECTIVE R15, `(.L_x_376) ;  /* 0x000000000f087348 */ /* 0x000fea0003c00000 */
[----:B------:R0:W1:Y:S02]  /*12400*/  SHFL.IDX P6, R14, R13, R12, R11 ;  /* 0x0000000c0d0e7389 */ /* 0x00006400000c000b */
[----:B01----:R-:W-:Y:S01]  /*12410*/  ENDCOLLECTIVE ;  /* 0x000000000000791b */ /* 0x003fe20003800000 */
.L_x_376:
[----:B------:R-:W-:-:S05]  /*12420*/  IADD3 R2, P2, R28, R2, RZ ;  /* 0x000000021c027210 */ /* 0x000fca0007f5e0ff */
[----:B------:R-:W-:Y:S01]  /*12430*/  IMAD.X R3, RZ, RZ, R3, P2 ;  /* 0x000000ffff037224 */ /* 0x000fe200010e0603 */
[----:B------:R-:W-:Y:S01]  /*12440*/  ISETP.LT.OR P2, PT, R8, 0x11, P1 ;  /* 0x000000110800780c */ /* 0x000fe20000f41670 */
[----:B------:R-:W-:-:S12]  /*12450*/  IMAD.MOV.U32 R13, RZ, RZ, R7 ;  /* 0x000000ffff0d7224 */ /* 0x000fd800078e0007 */
        /* <DEDUP_REMOVED lines=10> */
.L_x_377:
[----:B------:R-:W-:Y:S02]  /*12500*/  IMAD.MOV.U32 R13, RZ, RZ, R9 ;  /* 0x000000ffff0d7224 */ /* 0x000fe400078e0009 */
[----:B------:R-:W-:Y:S02]  /*12510*/  IMAD.MOV.U32 R12, RZ, RZ, 0x3 ;  /* 0x00000003ff0c7424 */ /* 0x000fe400078e00ff */
[----:B------:R-:W-:-:S07]  /*12520*/  IMAD.MOV.U32 R2, RZ, RZ, R14 ;  /* 0x000000ffff027224 */ /* 0x000fce00078e000e */
[----:B------:R-:W-:Y:S05]  /*12530*/  WARPSYNC.COLLECTIVE R15, `(.L_x_378) ;  /* 0x000000000f087348 */ /* 0x000fea0003c00000 */
[----:B------:R0:W1:Y:S02]  /*12540*/  SHFL.IDX P6, R14, R13, R12, R11 ;  /* 0x0000000c0d0e7389 */ /* 0x00006400000c000b */
[----:B01----:R-:W-:Y:S01]  /*12550*/  ENDCOLLECTIVE ;  /* 0x000000000000791b */ /* 0x003fe20003800000 */
.L_x_378:
        /* <DEDUP_REMOVED lines=14> */
.L_x_379:
[----:B------:R-:W-:Y:S02]  /*12640*/  IMAD.MOV.U32 R13, RZ, RZ, R9 ;  /* 0x000000ffff0d7224 */ /* 0x000fe400078e0009 */
[----:B------:R-:W-:Y:S02]  /*12650*/  IMAD.MOV.U32 R12, RZ, RZ, 0x4 ;  /* 0x00000004ff0c7424 */ /* 0x000fe400078e00ff */
[----:B------:R-:W-:-:S07]  /*12660*/  IMAD.MOV.U32 R2, RZ, RZ, R14 ;  /* 0x000000ffff027224 */ /* 0x000fce00078e000e */
[----:B------:R-:W-:Y:S05]  /*12670*/  WARPSYNC.COLLECTIVE R15, `(.L_x_380) ;  /* 0x000000000f087348 */ /* 0x000fea0003c00000 */
[----:B------:R0:W1:Y:S02]  /*12680*/  SHFL.IDX P6, R14, R13, R12, R11 ;  /* 0x0000000c0d0e7389 */ /* 0x00006400000c000b */
[----:B01----:R-:W-:Y:S01]  /*12690*/  ENDCOLLECTIVE ;  /* 0x000000000000791b */ /* 0x003fe20003800000 */
.L_x_380:
        /* <DEDUP_REMOVED lines=14> */
.L_x_381:
[----:B------:R-:W-:Y:S02]  /*12780*/  IMAD.MOV.U32 R13, RZ, RZ, R9 ;  /* 0x000000ffff0d7224 */ /* 0x000fe400078e0009 */
[----:B------:R-:W-:Y:S02]  /*12790*/  IMAD.MOV.U32 R12, RZ, RZ, 0x5 ;  /* 0x00000005ff0c7424 */ /* 0x000fe400078e00ff */
[----:B------:R-:W-:-:S07]  /*127a0*/  IMAD.MOV.U32 R2, RZ, RZ, R14 ;  /* 0x000000ffff027224 */ /* 0x000fce00078e000e */
[----:B------:R-:W-:Y:S05]  /*127b0*/  WARPSYNC.COLLECTIVE R15, `(.L_x_382) ;  /* 0x000000000f087348 */ /* 0x000fea0003c00000 */
[----:B------:R0:W1:Y:S02]  /*127c0*/  SHFL.IDX P6, R14, R13, R12, R11 ;  /* 0x0000000c0d0e7389 */ /* 0x00006400000c000b */
[----:B01----:R-:W-:Y:S01]  /*127d0*/  ENDCOLLECTIVE ;  /* 0x000000000000791b */ /* 0x003fe20003800000 */
.L_x_382:
        /* <DEDUP_REMOVED lines=14> */
.L_x_383:
[----:B------:R-:W-:Y:S02]  /*128c0*/  IMAD.MOV.U32 R13, RZ, RZ, R9 ;  /* 0x000000ffff0d7224 */ /* 0x000fe400078e0009 */
[----:B------:R-:W-:Y:S02]  /*128d0*/  IMAD.MOV.U32 R12, RZ, RZ, 0x6 ;  /* 0x00000006ff0c7424 */ /* 0x000fe400078e00ff */
[----:B------:R-:W-:-:S07]  /*128e0*/  IMAD.MOV.U32 R2, RZ, RZ, R14 ;  /* 0x000000ffff027224 */ /* 0x000fce00078e000e */
[----:B------:R-:W-:Y:S05]  /*128f0*/  WARPSYNC.COLLECTIVE R15, `(.L_x_384) ;  /* 0x000000000f087348 */ /* 0x000fea0003c00000 */
[----:B------:R0:W1:Y:S02]  /*12900*/  SHFL.IDX P6, R14, R13, R12, R11 ;  /* 0x0000000c0d0e7389 */ /* 0x00006400000c000b */
[----:B01----:R-:W-:Y:S01]  /*12910*/  ENDCOLLECTIVE ;  /* 0x000000000000791b */ /* 0x003fe20003800000 */
.L_x_384:
        /* <DEDUP_REMOVED lines=14> */
.L_x_385:
[----:B------:R-:W-:Y:S02]  /*12a00*/  IMAD.MOV.U32 R13, RZ, RZ, R9 ;  /* 0x000000ffff0d7224 */ /* 0x000fe400078e0009 */
[----:B------:R-:W-:Y:S02]  /*12a10*/  IMAD.MOV.U32 R12, RZ, RZ, 0x7 ;  /* 0x00000007ff0c7424 */ /* 0x000fe400078e00ff */
[----:B------:R-:W-:-:S07]  /*12a20*/  IMAD.MOV.U32 R2, RZ, RZ, R14 ;  /* 0x000000ffff027224 */ /* 0x000fce00078e000e */
[----:B------:R-:W-:Y:S05]  /*12a30*/  WARPSYNC.COLLECTIVE R15, `(.L_x_386) ;  /* 0x000000000f087348 */ /* 0x000fea0003c00000 */
[----:B------:R0:W1:Y:S02]  /*12a40*/  SHFL.IDX P6, R14, R13, R12, R11 ;  /* 0x0000000c0d0e7389 */ /* 0x00006400000c000b */
[----:B01----:R-:W-:Y:S01]  /*12a50*/  ENDCOLLECTIVE ;  /* 0x000000000000791b */ /* 0x003fe20003800000 */
.L_x_386:
[----:B------:R-:W-:-:S05]  /*12a60*/  IADD3 R2, P2, R28, R2, RZ ;  /* 0x000000021c027210 */ /* 0x000fca0007f5e0ff */
[----:B------:R-:W-:Y:S01]  /*12a70*/  IMAD.X R3, RZ, RZ, R3, P2 ;  /* 0x000000ffff037224 */ /* 0x000fe200010e0603 */
[----:B------:R-:W-:Y:S01]  /*12a80*/  ISETP.LT.OR P2, PT, R8, 0x61, P1 ;  /* 0x000000610800780c */ /* 0x000fe20000f41670 */
[----:B------:R-:W-:-:S12]  /*12a90*/  IMAD.MOV.U32 R13, RZ, RZ, R7 ;  /* 0x000000ffff0d7224 */ /* 0x000fd800078e0007 */
[----:B------:R-:W-:Y:S01]  /*12aa0*/  @!PT LDS RZ, [RZ] ;  /* 0x00000000fffff984 */ /* 0x000fe20000000800 */
[----:B------:R-:W-:Y:S01]  /*12ab0*/  @!PT LDS RZ, [RZ] ;  /* 0x00000000fffff984 */ /* 0x000fe20000000800 */
[----:B------:R-:W-:Y:S01]  /*12ac0*/  @!PT LDS RZ, [RZ] ;  /* 0x00000000fffff984 */ /* 0x000fe20000000800 */
[----:B------:R0:W-:Y:S01]  /*12ad0*/  LDGSTS.E.BYPASS.LTC128B.128 [R0+0x13400], desc[UR50][R2.64], !P2 ;  /* 0x1340000002007fae */ /* 0x0001e2000d101d72 */
[----:B------:R-:W-:Y:S01]  /*12ae0*/  ISETP.LT.OR P2, PT, R8, 0x61, P0 ;  /* 0x000000610800780c */ /* 0x000fe20000741670 */
[----:B------:R-:W-:-:S12]  /*12af0*/  IMAD.MOV.U32 R9, RZ, RZ, R14 ;  /* 0x000000ffff097224 */ /* 0x000fd800078e000e */
[----:B0-----:R-:W-:Y:S05]  /*12b00*/  WARPSYNC.COLLECTIVE R15, `(.L_x_387) ;  /* 0x000000000f087348 */ /* 0x001fea0003c00000 */
[----:B------:R1:W2:Y:S02]  /*12b10*/  SHFL.IDX P6, R14, R13, R12, R11 ;  /* 0x0000000c0d0e7389 */ /* 0x0002a400000c000b */
[----:B012---:R-:W-:Y:S01]  /*12b20*/  ENDCOLLECTIVE ;  /* 0x000000000000791b */ /* 0x007fe20003800000 */
.L_x_387:
[----:B------:R-:W-:Y:S01]  /*12b30*/  @!PT LDS RZ, [RZ] ;  /* 0x00000000fffff984 */ /* 0x000fe20000000800 */
[----:B------:R-:W-:Y:S01]  /*12b40*/  @!PT LDS RZ, [RZ] ;  /* 0x00000000fffff984 */ /* 0x000fe20000000800 */
[----:B------:R-:W-:Y:S01]  /*12b50*/  @!PT LDS RZ, [RZ] ;  /* 0x00000000fffff984 */ /* 0x000fe20000000800 */
[----:B------:R0:W-:Y:S01]  /*12b60*/  LDGSTS.E.BYPASS.LTC128B.128 [R0+0x17400], desc[UR50][R2.64+0x80], !P2 ;  /* 0x1740008002007fae */ /* 0x0001e2000d101d72 */
[C---:B------:R-:W-:Y:S02]  /*12b70*/  ISETP.GE.AND P2, PT, R8.reuse, 0x21, PT ;  /* 0x000000210800780c */ /* 0x040fe40003f46270 */
[----:B------:R-:W-:Y:S01]  /*12b80*/  ISETP.GE.AND P6, PT, R8, 0x71, PT ;  /* 0x000000710800780c */ /* 0x000fe20003fc6270 */
[----:B0-----:R-:W-:-:S10]  /*12b90*/  IMAD.MOV.U32 R2, RZ, RZ, R14 ;  /* 0x000000ffff027224 */ /* 0x001fd400078e000e */
[----:B------:R-:W-:Y:S02]  /*12ba0*/  @P2 LOP3.LUT R29, R29, 0x10, RZ, 0xfc, !PT ;  /* 0x000000101d1d2812 */ /* 0x000fe400078efcff */
[----:B------:R-:W-:Y:S02]  /*12bb0*/  ISETP.GE.AND P2, PT, R8, 0x61, PT ;  /* 0x000000610800780c */ /* 0x000fe40003f46270 */
[----:B------:R-:W-:-:S04]  /*12bc0*/  LOP3.LUT R29, R29, 0xffffffbf, RZ, 0xc0, !PT ;  /* 0xffffffbf1d1d7812 */ /* 0x000fc800078ec0ff */
[----:B------:R-:W-:Y:S01]  /*12bd0*/  @P6 LOP3.LUT R29, R29, 0x40, RZ, 0xfc, !PT ;  /* 0x000000401d1d6812 */ /* 0x000fe200078efcff */
[----:B------:R-:W-:Y:S06]  /*12be0*/  BRA `(.L_x_388) ;  /* 0xffffffac00387947 */ /* 0x000fec000383ffff */
.L_x_298:
[----:B--2---:R2:W3:Y:S02]  /*12bf0*/  SYNCS.PHASECHK.TRANS64.TRYWAIT P0, [R6+URZ+0x38840], R24 ;  /* 0x03884018060075a7 */ /* 0x0044e4000800017f */
[----:B---3--:R-:W-:Y:S05]  /*12c00*/  @!P0 NANOSLEEP.SYNCS 0x989680 ;  /* 0x009896800000895d */ /* 0x008fea0003900000 */
[----:B------:R-:W3:Y:S02]  /*12c10*/  @!P0 SYNCS.PHASECHK.TRANS64 P0, [R6+URZ+0x38840], R24 ;  /* 0x03884018060085a7 */ /* 0x000ee4000800007f */
[----:B---3--:R-:W-:Y:S05]  /*12c20*/  @!P0 BRA `(.L_x_298) ;  /* 0xfffffffc00f08947 */ /* 0x008fea000383ffff */
[----:B------:R-:W-:Y:S05]  /*12c30*/  BRA `(.L_x_389) ;  /* 0xffffffac00947947 */ /* 0x000fea000383ffff */
.L_x_299:
        /* <DEDUP_REMOVED lines=8> */
.L_x_391:
[----:B------:R-:W-:Y:S05]  /*12cc0*/  BSYNC B0 ;  /* 0x0000000000007941 */ /* 0x000fea0003800000 */
.L_x_390:
        /* <DEDUP_REMOVED lines=8> */
.L_x_392:
[----:B------:R-:W-:Y:S02]  /*12d50*/  IMAD.MOV.U32 R13, RZ, RZ, R5 ;  /* 0x000000ffff0d7224 */ /* 0x000fe400078e0005 */
[----:B------:R-:W-:Y:S01]  /*12d60*/  IMAD.MOV.U32 R12, RZ, RZ, 0x1 ;  /* 0x00000001ff0c7424 */ /* 0x000fe200078e00ff */
[----:B------:R-:W-:Y:S01]  /*12d70*/  LOP3.LUT P6, RZ, R29, 0x80, RZ, 0xc0, !PT ;  /* 0x000000801dff7812 */ /* 0x000fe200078cc0ff */
[----:B------:R-:W-:-:S12]  /*12d80*/  IMAD.MOV.U32 R3, RZ, RZ, R14 ;  /* 0x000000ffff037224 */ /* 0x000fd800078e000e */
[----:B------:R-:W-:-:S05]  /*12d90*/  @P6 IADD3 R3, P0, R28, R3, RZ ;  /* 0x000000031c036210 */ /* 0x000fca0007f1e0ff */
[----:B------:R-:W-:Y:S01]  /*12da0*/  @P6 IMAD.X R2, RZ, RZ, R2, P0 ;  /* 0x000000ffff026224 */ /* 0x000fe200000e0602 */
[----:B------:R-:W-:-:S04]  /*12db0*/  ISETP.GE.AND P0, PT, R28, R20, PT ;  /* 0x000000141c00720c */ /* 0x000fc80003f06270 */
[----:B------:R-:W-:-:S04]  /*12dc0*/  @P6 LOP3.LUT R3, R3, R2, RZ, 0x3c, !PT ;  /* 0x0000000203036212 */ /* 0x000fc800078e3cff */
[----:B------:R-:W-:-:S04]  /*12dd0*/  @P6 LOP3.LUT R2, R3, R2, RZ, 0x3c, !PT ;  /* 0x0000000203026212 */ /* 0x000fc800078e3cff */
[----:B------:R-:W-:-:S05]  /*12de0*/  @P6 LOP3.LUT R3, R3, R2, RZ, 0x3c, !PT ;  /* 0x0000000203036212 */ /* 0x000fca00078e3cff */
[----:B------:R-:W-:Y:S01]  /*12df0*/  @!PT LDS RZ, [RZ] ;  /* 0x00000000fffff984 */ /* 0x000fe20000000800 */
[----:B------:R-:W-:Y:S01]  /*12e00*/  @!PT LDS RZ, [RZ] ;  /* 0x00000000fffff984 */ /* 0x000fe20000000800 */
[----:B------:R-:W-:Y:S01]  /*12e10*/  @!PT LDS RZ, [RZ] ;  /* 0x00000000fffff984 */ /* 0x000fe20000000800 */
[----:B------:R0:W-:Y:S04]  /*12e20*/  @P6 LDGSTS.E.BYPASS.LTC128B.128 [R0+0x28400], desc[UR50][R2.64], !P0 ;  /* 0x2840000002006fae */ /* 0x0001e8000c101d72 */
[----:B------:R0:W-:Y:S02]  /*12e30*/  @P6 LDGSTS.E.BYPASS.LTC128B.128 [R0+0x2c400], desc[UR50][R2.64+0x80], !P1 ;  /* 0x2c40008002006fae */ /* 0x0001e4000c901d72 */
[----:B0-----:R-:W-:Y:S05]  /*12e40*/  WARPSYNC.COLLECTIVE R15, `(.L_x_393) ;  /* 0x000000000f087348 */ /* 0x001fea0003c00000 */
[----:B------:R1:W2:Y:S02]  /*12e50*/  SHFL.IDX P6, R14, R13, R12, R11 ;  /* 0x0000000c0d0e7389 */ /* 0x0002a400000c000b */
[----:B012---:R-:W-:Y:S01]  /*12e60*/  ENDCOLLECTIVE ;  /* 0x000000000000791b */ /* 0x007fe20003800000 */
.L_x_393:
[----:B------:R-:W-:Y:S02]  /*12e70*/  IMAD.MOV.U32 R13, RZ, RZ, R4 ;  /* 0x000000ffff0d7224 */ /* 0x000fe400078e0004 */
[----:B------:R-:W-:-:S07]  /*12e80*/  IMAD.MOV.U32 R2, RZ, RZ, R14 ;  /* 0x000000ffff027224 */ /* 0x000fce00078e000e */
[----:B------:R-:W-:Y:S05]  /*12e90*/  WARPSYNC.COLLECTIVE R15, `(.L_x_394) ;  /* 0x000000000f087348 */ /* 0x000fea0003c00000 */
[----:B------:R0:W1:Y:S02]  /*12ea0*/  SHFL.IDX P6, R14, R13, R12, R11 ;  /* 0x0000000c0d0e7389 */ /* 0x00006400000c000b */
[----:B01----:R-:W-:Y:S01]  /*12eb0*/  ENDCOLLECTIVE ;  /* 0x000000000000791b */ /* 0x003fe20003800000 */
.L_x_394:
[----:B------:R-:W-:Y:S02]  /*12ec0*/  IMAD.MOV.U32 R13, RZ, RZ, R5 ;  /* 0x000000ffff0d7224 */ /* 0x000fe400078e0005 */
[----:B------:R-:W-:Y:S01]  /*12ed0*/  IMAD.MOV.U32 R12, RZ, RZ, 0x2 ;  /* 0x00000002ff0c7424 */ /* 0x000fe200078e00ff */
[----:B------:R-:W-:-:S13]  /*12ee0*/  LOP3.LUT P6, RZ, R29, 0x20, RZ, 0xc0, !PT ;  /* 0x000000201dff7812 */ /* 0x000fda00078cc0ff */
[----:B------:R-:W-:-:S05]  /*12ef0*/  @P6 IADD3 R9, P0, R28, R14, RZ ;  /* 0x0000000e1c096210 */ /* 0x000fca0007f1e0ff */
[----:B------:R-:W-:Y:S01]  /*12f00*/  @P6 IMAD.X R10, RZ, RZ, R2, P0 ;  /* 0x000000ffff0a6224 */ /* 0x000fe200000e0602 */
[----:B------:R-:W-:Y:S01]  /*12f10*/  ISETP.GE.AND P0, PT, R28, R20, PT ;  /* 0x000000141c00720c */ /* 0x000fe20003f06270 */
[----:B------:R-:W-:Y:S02]  /*12f20*/  @P6 IMAD.MOV.U32 R2, RZ, RZ, R9 ;  /* 0x000000ffff026224 */ /* 0x000fe400078e0009 */
[----:B------:R-:W-:-:S10]  /*12f30*/  @P6 IMAD.MOV.U32 R3, RZ, RZ, R10 ;  /* 0x000000ffff036224 */ /* 0x000fd400078e000a */
        /* <DEDUP_REMOVED lines=8> */
.L_x_395:
[----:B------:R-:W-:Y:S02]  /*12fc0*/  IMAD.MOV.U32 R13, RZ, RZ, R4 ;  /* 0x000000ffff0d7224 */ /* 0x000fe400078e0004 */
[----:B------:R-:W-:-:S07]  /*12fd0*/  IMAD.MOV.U32 R2, RZ, RZ, R14 ;  /* 0x000000ffff027224 */ /* 0x000fce00078e000e */
[----:B------:R-:W-:Y:S05]  /*12fe0*/  WARPSYNC.COLLECTIVE R15, `(.L_x_396) ;  /* 0x000000000f087348 */ /* 0x000fea0003c00000 */
[----:B------:R0:W1:Y:S02]  /*12ff0*/  SHFL.IDX P6, R14, R13, R12, R11 ;  /* 0x0000000c0d0e7389 */ /* 0x00006400000c000b */
[----:B01----:R-:W-:Y:S01]  /*13000*/  ENDCOLLECTIVE ;  /* 0x000000000000791b */ /* 0x003fe20003800000 */
.L_x_396:
        /* <DEDUP_REMOVED lines=16> */
.L_x_397:
[----:B------:R-:W-:Y:S02]  /*13110*/  IMAD.MOV.U32 R13, RZ, RZ, R4 ;  /* 0x000000ffff0d7224 */ /* 0x000fe400078e0004 */
[----:B------:R-:W-:-:S07]  /*13120*/  IMAD.MOV.U32 R2, RZ, RZ, R14 ;  /* 0x000000ffff027224 */ /* 0x000fce00078e000e */
[----:B------:R-:W-:Y:S05]  /*13130*/  WARPSYNC.COLLECTIVE R15, `(.L_x_398) ;  /* 0x000000000f087348 */ /* 0x000fea0003c00000 */
[----:B------:R0:W1:Y:S02]  /*13140*/  SHFL.IDX P6, R14, R13, R12, R11 ;  /* 0x0000000c0d0e7389 */ /* 0x00006400000c000b */
[----:B01----:R-:W-:Y:S01]  /*13150*/  ENDCOLLECTIVE ;  /* 0x000000000000791b */ /* 0x003fe20003800000 */
.L_x_398:
[----:B------:R-:W-:Y:S02]  /*13160*/  IMAD.MOV.U32 R13, RZ, RZ, R5 ;  /* 0x000000ffff0d7224 */ /* 0x000fe400078e0005 */
[----:B------:R-:W-:Y:S01]  /*13170*/  IMAD.MOV.U32 R12, RZ, RZ, 0x4 ;  /* 0x00000004ff0c7424 */ /* 0x000fe200078e00ff */
[C---:B------:R-:W-:Y:S02]  /*13180*/  @P5 IADD3 R14, P0, R28.reuse, R14, RZ ;  /* 0x0000000e1c0e5210 */ /* 0x040fe40007f1e0ff */
[----:B------:R-:W-:-:S03]  /*13190*/  ISETP.GE.AND P6, PT, R28, R20, PT ;  /* 0x000000141c00720c */ /* 0x000fc60003fc6270 */
[----:B------:R-:W-:Y:S02]  /*131a0*/  @P5 IMAD.X R7, RZ, RZ, R2, P0 ;  /* 0x000000ffff075224 */ /* 0x000fe400000e0602 */
[----:B------:R-:W-:Y:S02]  /*131b0*/  @P5 IMAD.MOV.U32 R2, RZ, RZ, R14 ;  /* 0x000000ffff025224 */ /* 0x000fe400078e000e */
[----:B------:R-:W-:-:S06]  /*131c0*/  @P5 IMAD.MOV.U32 R3, RZ, RZ, R7 ;  /* 0x000000ffff035224 */ /* 0x000fcc00078e0007 */
[----:B------:R-:W-:Y:S01]  /*131d0*/  @!PT LDS RZ, [RZ] ;  /* 0x00000000fffff984 */ /* 0x000fe20000000800 */
[----:B------:R-:W-:Y:S01]  /*131e0*/  @!PT LDS RZ, [RZ] ;  /* 0x00000000fffff984 */ /* 0x000fe20000000800 */
[----:B------:R-:W-:Y:S01]  /*131f0*/  @!PT LDS RZ, [RZ] ;  /* 0x00000000fffff984 */ /* 0x000fe20000000800 */
[----:B------:R0:W-:Y:S02]  /*13200*/  @P5 LDGSTS.E.BYPASS.LTC128B.128 [R0+0x29c00], desc[UR50][R2.64], !P6 ;  /* 0x29c0000002005fae */ /* 0x0001e4000f101d72 */
[----:B0-----:R-:W-:Y:S05]  /*13210*/  WARPSYNC.COLLECTIVE R15, `(.L_x_399) ;  /* 0x000000000f087348 */ /* 0x001fea0003c00000 */
[----:B------:R1:W2:Y:S02]  /*13220*/  SHFL.IDX P6, R14, R13, R12, R11 ;  /* 0x0000000c0d0e7389 */ /* 0x0002a400000c000b */
[----:B012---:R-:W-:Y:S01]  /*13230*/  ENDCOLLECTIVE ;  /* 0x000000000000791b */ /* 0x007fe20003800000 */
.L_x_399:
[----:B------:R-:W-:Y:S01]  /*13240*/  @!PT LDS RZ, [RZ] ;  /* 0x00000000fffff984 */ /* 0x000fe20000000800 */
[----:B------:R-:W-:Y:S01]  /*13250*/  @!PT LDS RZ, [RZ] ;  /* 0x00000000fffff984 */ /* 0x000fe20000000800 */
[----:B------:R-:W-:Y:S01]  /*13260*/  @!PT LDS RZ, [RZ] ;  /* 0x00000000fffff984 */ /* 0x000fe20000000800 */
[----:B------:R0:W-:Y:S01]  /*13270*/  @P5 LDGSTS.E.BYPASS.LTC128B.128 [R0+0x2dc00], desc[UR50][R2.64+0x80], !P1 ;  /* 0x2dc0008002005fae */ /* 0x0001e2000c901d72 */
[----:B------:R-:W-:Y:S01]  /*13280*/  ISETP.GE.AND P5, PT, R28, R20, PT ;  /* 0x000000141c00720c */ /* 0x000fe20003fa6270 */
[----:B------:R-:W-:Y:S02]  /*13290*/  IMAD.MOV.U32 R13, RZ, RZ, R4 ;  /* 0x000000ffff0d7224 */ /* 0x000fe400078e0004 */
[----:B0-----:R-:W-:-:S10]  /*132a0*/  IMAD.MOV.U32 R2, RZ, RZ, R14 ;  /* 0x000000ffff027224 */ /* 0x001fd400078e000e */
[----:B------:R-:W-:Y:S05]  /*132b0*/  WARPSYNC.COLLECTIVE R15, `(.L_x_400) ;  /* 0x000000000f087348 */ /* 0x000fea0003c00000 */
[----:B------:R0:W1:Y:S02]  /*132c0*/  SHFL.IDX P6, R14, R13, R12, R11 ;  /* 0x0000000c0d0e7389 */ /* 0x00006400000c000b */
[----:B01----:R-:W-:Y:S01]  /*132d0*/  ENDCOLLECTIVE ;  /* 0x000000000000791b */ /* 0x003fe20003800000 */
.L_x_400:
[----:B------:R-:W-:Y:S02]  /*132e0*/  IMAD.MOV.U32 R13, RZ, RZ, R5 ;  /* 0x000000ffff0d7224 */ /* 0x000fe400078e0005 */
[----:B------:R-:W-:Y:S01]  /*132f0*/  IMAD.MOV.U32 R12, RZ, RZ, 0x5 ;  /* 0x00000005ff0c7424 */ /* 0x000fe200078e00ff */
[----:B------:R-:W-:-:S05]  /*13300*/  @P4 IADD3 R14, P0, R28, R14, RZ ;  /* 0x0000000e1c0e4210 */ /* 0x000fca0007f1e0ff */
[----:B------:R-:W-:Y:S02]  /*13310*/  @P4 IMAD.X R7, RZ, RZ, R2, P0 ;  /* 0x000000ffff074224 */ /* 0x000fe400000e0602 */
[----:B------:R-:W-:-:S07]  /*13320*/  @P4 IMAD.MOV.U32 R2, RZ, RZ, R14 ;  /* 0x000000ffff024224 */ /* 0x000fce00078e000e */
[----:B------:R-:W-:Y:S05]  /*13330*/  WARPSYNC.COLLECTIVE R15, `(.L_x_401) ;  /* 0x000000000f087348 */ /* 0x000fea0003c00000 */
[----:B------:R0:W1:Y:S02]  /*13340*/  SHFL.IDX P6, R14, R13, R12, R11 ;  /* 0x0000000c0d0e7389 */ /* 0x00006400000c000b */
[----:B01----:R-:W-:Y:S01]  /*13350*/  ENDCOLLECTIVE ;  /* 0x000000000000791b */ /* 0x003fe20003800000 */
.L_x_401:
[----:B------:R-:W-:-:S05]  /*13360*/  @P4 IMAD.MOV.U32 R3, RZ, RZ, R7 ;  /* 0x000000ffff034224 */ /* 0x000fca00078e0007 */
[----:B------:R-:W-:Y:S01]  /*13370*/  @!PT LDS RZ, [RZ] ;  /* 0x00000000fffff984 */ /* 0x000fe20000000800 */
[----:B------:R-:W-:Y:S01]  /*13380*/  @!PT LDS RZ, [RZ] ;  /* 0x00000000fffff984 */ /* 0x000fe20000000800 */
[----:B------:R-:W-:Y:S01]  /*13390*/  @!PT LDS RZ, [RZ] ;  /* 0x00000000fffff984 */ /* 0x000fe20000000800 */
[----:B------:R-:W-:Y:S04]  /*133a0*/  @P4 LDGSTS.E.BYPASS.LTC128B.128 [R0+0x2a400], desc[UR50][R2.64], !P5 ;  /* 0x2a40000002004fae */ /* 0x000fe8000e901d72 */
[----:B------:R0:W-:Y:S01]  /*133b0*/  @P4 LDGSTS.E.BYPASS.LTC128B.128 [R0+0x2e400], desc[UR50][R2.64+0x80], !P1 ;  /* 0x2e40008002004fae */ /* 0x0001e2000c901d72 */
[----:B------:R-:W-:Y:S02]  /*133c0*/  IMAD.MOV.U32 R13, RZ, RZ, R4 ;  /* 0x000000ffff0d7224 */ /* 0x000fe400078e0004 */
[----:B0-----:R-:W-:-:S07]  /*133d0*/  IMAD.MOV.U32 R2, RZ, RZ, R14 ;  /* 0x000000ffff027224 */ /* 0x001fce00078e000e */
[----:B------:R-:W-:Y:S05]  /*133e0*/  WARPSYNC.COLLECTIVE R15, `(.L_x_402) ;  /* 0x000000000f087348 */ /* 0x000fea0003c00000 */
[----:B------:R0:W1:Y:S02]  /*133f0*/  SHFL.IDX P6, R14, R13, R12, R11 ;  /* 0x0000000c0d0e7389 */ /* 0x00006400000c000b */
[----:B01----:R-:W-:Y:S01]  /*13400*/  ENDCOLLECTIVE ;  /* 0x000000000000791b */ /* 0x003fe20003800000 */
.L_x_402:
        /* <DEDUP_REMOVED lines=8> */
.L_x_403:
        /* <DEDUP_REMOVED lines=11> */
.L_x_404:
        /* <DEDUP_REMOVED lines=8> */
.L_x_405:
[----:B------:R-:W-:-:S05]  /*135c0*/  @P2 IMAD.MOV.U32 R3, RZ, RZ, R7 ;  /* 0x000000ffff032224 */ /* 0x000fca00078e0007 */
[----:B------:R-:W-:Y:S01]  /*135d0*/  @!PT LDS RZ, [RZ] ;  /* 0x00000000fffff984 */ /* 0x000fe20000000800 */
[----:B------:R-:W-:Y:S01]  /*135e0*/  @!PT LDS RZ, [RZ] ;  /* 0x00000000fffff984 */ /* 0x000fe20000000800 */
[----:B------:R-:W-:Y:S01]  /*135f0*/  @!PT LDS RZ, [RZ] ;  /* 0x00000000fffff984 */ /* 0x000fe20000000800 */
[----:B------:R0:W-:Y:S04]  /*13600*/  @P2 LDGSTS.E.BYPASS.LTC128B.128 [R0+0x2b400], desc[UR50][R2.64], !P5 ;  /* 0x2b40000002002fae */ /* 0x0001e8000e901d72 */
[----:B------:R0:W-:Y:S01]  /*13610*/  @P2 LDGSTS.E.BYPASS.LTC128B.128 [R0+0x2f400], desc[UR50][R2.64+0x80], !P1 ;  /* 0x2f40008002002fae */ /* 0x0001e2000c901d72 */
[----:B------:R-:W-:Y:S02]  /*13620*/  IMAD.MOV.U32 R13, RZ, RZ, R4 ;  /* 0x000000ffff0d7224 */ /* 0x000fe400078e0004 */
[----:B------:R-:W-:-:S07]  /*13630*/  IMAD.MOV.U32 R5, RZ, RZ, R14 ;  /* 0x000000ffff057224 */ /* 0x000fce00078e000e */
[----:B0-----:R-:W-:Y:S05]  /*13640*/  WARPSYNC.COLLECTIVE R15, `(.L_x_406) ;  /* 0x000000000f087348 */ /* 0x001fea0003c00000 */
[----:B------:R1:W2:Y:S02]  /*13650*/  SHFL.IDX P6, R14, R13, R12, R11 ;  /* 0x0000000c0d0e7389 */ /* 0x0002a400000c000b */
[----:B012---:R-:W-:Y:S01]  /*13660*/  ENDCOLLECTIVE ;  /* 0x000000000000791b */ /* 0x007fe20003800000 */
.L_x_406:
[----:B------:R-:W-:Y:S05]  /*13670*/  BRA `(.L_x_407) ;  /* 0xffffffa800747947 */ /* 0x000fea000383ffff */
.L_x_304:
[----:B------:R-:W-:Y:S02]  /*13680*/  IMAD.MOV.U32 R13, RZ, RZ, R6 ;  /* 0x000000ffff0d7224 */ /* 0x000fe400078e0006 */
[----:B------:R-:W-:Y:S02]  /*13690*/  IMAD.MOV.U32 R12, RZ, RZ, RZ ;  /* 0x000000ffff0c7224 */ /* 0x000fe400078e00ff */
[----:B------:R-:W-:Y:S02]  /*136a0*/  IMAD.MOV.U32 R11, RZ, RZ, 0x181f ;  /* 0x0000181fff0b7424 */ /* 0x000fe400078e00ff */
[----:B------:R-:W-:Y:S02]  /*136b0*/  IMAD.MOV.U32 R15, RZ, RZ, -0x1 ;  /* 0xffffffffff0f7424 */ /* 0x000fe400078e00ff */
[----:B------:R-:W-:Y:S02]  /*136c0*/  IMAD R5, R5, UR41, RZ ;  /* 0x0000002905057c24 */ /* 0x000fe4000f8e02ff */
[----:B------:R-:W-:-:S07]  /*136d0*/  IMAD.IADD R4, R17, 0x1, R4 ;  /* 0x0000000111047824 */ /* 0x000fce00078e0204 */
[----:B-----5:R-:W-:Y:S05]  /*136e0*/  WARPSYNC.COLLECTIVE R15, `(.L_x_408) ;  /* 0x000000000f087348 */ /* 0x020fea0003c00000 */
[----:B------:R0:W1:Y:S02]  /*136f0*/  SHFL.IDX P6, R14, R13, R12, R11 ;  /* 0x0000000c0d0e7389 */ /* 0x00006400000c000b */
[----:B01---5:R-:W-:Y:S01]  /*13700*/  ENDCOLLECTIVE ;  /* 0x000000000000791b */ /* 0x023fe20003800000 */
.L_x_408:
[C---:B------:R-:W-:Y:S01]  /*13710*/  VIADD R8, R4.reuse, 0x10 ;  /* 0x0000001004087836 */ /* 0x040fe20000000000 */
[----:B------:R-:W-:Y:S01]  /*13720*/  ISETP.GE.AND P2, PT, R4, R5, PT ;  /* 0x000000050400720c */ /* 0x000fe20003f46270 */
[----:B------:R-:W-:Y:S02]  /*13730*/  IMAD.MOV.U32 R13, RZ, RZ, R0 ;  /* 0x000000ffff0d7224 */ /* 0x000fe400078e0000 */
[----:B------:R-:W-:-:S10]  /*13740*/  IMAD.MOV.U32 R2, RZ, RZ, R14 ;  /* 0x000000ffff027224 */ /* 0x000fd400078e000e */
[----:B------:R-:W-:Y:S05]  /*13750*/  WARPSYNC.COLLECTIVE R15, `(.L_x_409) ;  /* 0x000000000f087348 */ /* 0x000fea0003c00000 */
[----:B------:R0:W1:Y:S02]  /*13760*/  SHFL.IDX P6, R14, R13, R12, R11 ;  /* 0x0000000c0d0e7389 */ /* 0x00006400000c000b */
[----:B01----:R-:W-:Y:S01]  /*13770*/  ENDCOLLECTIVE ;  /* 0x000000000000791b */ /* 0x003fe20003800000 */
.L_x_409:
        /* <DEDUP_REMOVED lines=8> */
.L_x_410:
[----:B------:R-:W-:Y:S01]  /*13800*/  @!PT LDS RZ, [RZ] ;  /* 0x00000000fffff984 */ /* 0x000fe20000000800 */
[----:B------:R-:W-:Y:S01]  /*13810*/  @!PT LDS RZ, [RZ] ;  /* 0x00000000fffff984 */ /* 0x000fe20000000800 */
[----:B------:R-:W-:Y:S01]  /*13820*/  @!PT LDS RZ, [RZ] ;  /* 0x00000000fffff984 */ /* 0x000fe20000000800 */
[----:B------:R0:W-:Y:S04]  /*13830*/  @!P2 LDGSTS.E.BYPASS.LTC128B.128 [R10+0x20400], desc[UR50][R2.64], !P0 ;  /* 0x20400000020aafae */ /* 0x0001e8000c101d72 */
[----:B------:R0:W-:Y:S01]  /*13840*/  @!P2 LDGSTS.E.BYPASS.LTC128B.128 [R10+0x24400], desc[UR50][R2.64+0x80], !P1 ;  /* 0x24400080020aafae */ /* 0x0001e2000c901d72 */
[----:B------:R-:W-:Y:S01]  /*13850*/  ISETP.GE.AND P2, PT, R8, R5, PT ;  /* 0x000000050800720c */ /* 0x000fe20003f46270 */
[----:B------:R-:W-:Y:S02]  /*13860*/  VIADD R8, R4, 0x20 ;  /* 0x0000002004087836 */ /* 0x000fe40000000000 */
[----:B------:R-:W-:Y:S02]  /*13870*/  IMAD.MOV.U32 R13, RZ, RZ, R0 ;  /* 0x000000ffff0d7224 */ /* 0x000fe400078e0000 */
[----:B------:R-:W-:-:S08]  /*13880*/  IMAD.MOV.U32 R7, RZ, RZ, R14 ;  /* 0x000000ffff077224 */ /* 0x000fd000078e000e */
[----:B0-----:R-:W-:Y:S05]  /*13890*/  WARPSYNC.COLLECTIVE R15, `(.L_x_411) ;  /* 0x000000000f087348 */ /* 0x001fea0003c00000 */
[----:B------:R1:W2:Y:S02]  /*138a0*/  SHFL.IDX P6, R14, R13, R12, R11 ;  /* 0x0000000c0d0e7389 */ /* 0x0002a400000c000b */
[----:B012---:R-:W-:Y:S01]  /*138b0*/  ENDCOLLECTIVE ;  /* 0x000000000000791b */ /* 0x007fe20003800000 */
.L_x_411:
[----:B------:R-:W-:Y:S02]  /*138c0*/  IMAD.MOV.U32 R13, RZ, RZ, R6 ;  /* 0x000000ffff0d7224 */ /* 0x000fe400078e0006 */
[----:B------:R-:W-:Y:S01]  /*138d0*/  IMAD.MOV.U32 R12, RZ, RZ, 0x2 ;  /* 0x00000002ff0c7424 */ /* 0x000fe200078e00ff */
[----:B------:R-:W-:-:S05]  /*138e0*/  @!P2 IADD3 R14, P3, R28, R14, RZ ;  /* 0x0000000e1c0ea210 */ /* 0x000fca0007f7e0ff */
[----:B------:R-:W-:-:S08]  /*138f0*/  @!P2 IMAD.MOV.U32 R2, RZ, RZ, R14 ;  /* 0x000000ffff02a224 */ /* 0x000fd000078e000e */
[----:B------:R-:W-:Y:S05]  /*13900*/  WARPSYNC.COLLECTIVE R15, `(.L_x_412) ;  /* 0x000000000f087348 */ /* 0x000fea0003c00000 */
[----:B------:R0:W1:Y:S02]  /*13910*/  SHFL.IDX P6, R14, R13, R12, R11 ;  /* 0x0000000c0d0e7389 */ /* 0x00006400000c000b */
[----:B01----:R-:W-:Y:S01]  /*13920*/  ENDCOLLECTIVE ;  /* 0x000000000000791b */ /* 0x003fe20003800000 */
.L_x_412:
        /* <DEDUP_REMOVED lines=8> */
[----:B------:R-:W-:Y:S01]  /*139b0*/  ISETP.GE.AND P2, PT, R8, R5, PT ;  /* 0x000000050800720c */ /* 0x000fe20003f46270 */
[----:B------:R-:W-:Y:S02]  /*139c0*/  VIADD R8, R4, 0x30 ;  /* 0x0000003004087836 */ /* 0x000fe40000000000 */
[----:B------:R-:W-:-:S10]  /*139d0*/  IMAD.MOV.U32 R7, RZ, RZ, R14 ;  /* 0x000000ffff077224 */ /* 0x000fd400078e000e */
[----:B0-----:R-:W-:Y:S05]  /*139e0*/  WARPSYNC.COLLECTIVE R15, `(.L_x_413) ;  /* 0x000000000f087348 */ /* 0x001fea0003c00000 */
[----:B------:R1:W2:Y:S02]  /*139f0*/  SHFL.IDX P6, R14, R13, R12, R11 ;  /* 0x0000000c0d0e7389 */ /* 0x0002a400000c000b */
[----:B012---:R-:W-:Y:S01]  /*13a00*/  ENDCOLLECTIVE ;  /* 0x000000000000791b */ /* 0x007fe20003800000 */
.L_x_413:
[----:B------:R-:W-:Y:S02]  /*13a10*/  IMAD.MOV.U32 R13, RZ, RZ, R6 ;  /* 0x000000ffff0d7224 */ /* 0x000fe400078e0006 */
[----:B------:R-:W-:Y:S01]  /*13a20*/  IMAD.MOV.U32 R12, RZ, RZ, 0x3 ;  /* 0x00000003ff0c7424 */ /* 0x000fe200078e00ff */
[----:B------:R-:W-:-:S05]  /*13a30*/  @!P2 IADD3 R14, P3, R28, R14, RZ ;  /* 0x0000000e1c0ea210 */ /* 0x000fca0007f7e0ff */
[----:B------:R-:W-:-:S08]  /*13a40*/  @!P2 IMAD.MOV.U32 R2, RZ, RZ, R14 ;  /* 0x000000ffff02a224 */ /* 0x000fd000078e000e */
[----:B------:R-:W-:Y:S05]  /*13a50*/  WARPSYNC.COLLECTIVE R15, `(.L_x_414) ;  /* 0x000000000f087348 */ /* 0x000fea0003c00000 */
[----:B------:R0:W1:Y:S02]  /*13a60*/  SHFL.IDX P6, R14, R13, R12, R11 ;  /* 0x0000000c0d0e7389 */ /* 0x00006400000c000b */
[----:B01----:R-:W-:Y:S01]  /*13a70*/  ENDCOLLECTIVE ;  /* 0x000000000000791b */ /* 0x003fe20003800000 */
.L_x_414:
        /* <DEDUP_REMOVED lines=14> */
.L_x_415:
[----:B------:R-:W-:Y:S02]  /*13b60*/  IMAD.MOV.U32 R13, RZ, RZ, R6 ;  /* 0x000000ffff0d7224 */ /* 0x000fe400078e0006 */
[----:B------:R-:W-:Y:S01]  /*13b70*/  IMAD.MOV.U32 R12, RZ, RZ, 0x4 ;  /* 0x00000004ff0c7424 */ /* 0x000fe200078e00ff */
[----:B------:R-:W-:-:S05]  /*13b80*/  @!P2 IADD3 R14, P3, R28, R14, RZ ;  /* 0x0000000e1c0ea210 */ /* 0x000fca0007f7e0ff */
[----:B------:R-:W-:-:S08]  /*13b90*/  @!P2 IMAD.MOV.U32 R2, RZ, RZ, R14 ;  /* 0x000000ffff02a224 */ /* 0x000fd000078e000e */
[----:B------:R-:W-:Y:S05]  /*13ba0*/  WARPSYNC.COLLECTIVE R15, `(.L_x_416) ;  /* 0x000000000f087348 */ /* 0x000fea0003c00000 */
[----:B------:R0:W1:Y:S02]  /*13bb0*/  SHFL.IDX P6, R14, R13, R12, R11 ;  /* 0x0000000c0d0e7389 */ /* 0x00006400000c000b */
[----:B01----:R-:W-:Y:S01]  /*13bc0*/  ENDCOLLECTIVE ;  /* 0x000000000000791b */ /* 0x003fe20003800000 */
.L_x_416:
        /* <DEDUP_REMOVED lines=14> */
.L_x_417:
[----:B------:R-:W-:Y:S02]  /*13cb0*/  IMAD.MOV.U32 R13, RZ, RZ, R6 ;  /* 0x000000ffff0d7224 */ /* 0x000fe400078e0006 */
[----:B------:R-:W-:Y:S01]  /*13cc0*/  IMAD.MOV.U32 R12, RZ, RZ, 0x5 ;  /* 0x00000005ff0c7424 */ /* 0x000fe200078e00ff */
[----:B------:R-:W-:-:S05]  /*13cd0*/  @!P2 IADD3 R14, P3, R28, R14, RZ ;  /* 0x0000000e1c0ea210 */ /* 0x000fca0007f7e0ff */
[----:B------:R-:W-:-:S08]  /*13ce0*/  @!P2 IMAD.MOV.U32 R2, RZ, RZ, R14 ;  /* 0x000000ffff02a224 */ /* 0x000fd000078e000e */
[----:B------:R-:W-:Y:S05]  /*13cf0*/  WARPSYNC.COLLECTIVE R15, `(.L_x_418) ;  /* 0x000000000f087348 */ /* 0x000fea0003c00000 */
[----:B------:R0:W1:Y:S02]  /*13d00*/  SHFL.IDX P6, R14, R13, R12, R11 ;  /* 0x0000000c0d0e7389 */ /* 0x00006400000c000b */
[----:B01----:R-:W-:Y:S01]  /*13d10*/  ENDCOLLECTIVE ;  /* 0x000000000000791b */ /* 0x003fe20003800000 */
.L_x_418:
        /* <DEDUP_REMOVED lines=14> */
.L_x_419:
[----:B------:R-:W-:Y:S02]  /*13e00*/  IMAD.MOV.U32 R13, RZ, RZ, R6 ;  /* 0x000000ffff0d7224 */ /* 0x000fe400078e0006 */
[----:B------:R-:W-:Y:S01]  /*13e10*/  IMAD.MOV.U32 R12, RZ, RZ, 0x6 ;  /* 0x00000006ff0c7424 */ /* 0x000fe200078e00ff */
[----:B------:R-:W-:-:S05]  /*13e20*/  @!P2 IADD3 R14, P3, R28, R14, RZ ;  /* 0x0000000e1c0ea210 */ /* 0x000fca0007f7e0ff */
[----:B------:R-:W-:-:S08]  /*13e30*/  @!P2 IMAD.MOV.U32 R2, RZ, RZ, R14 ;  /* 0x000000ffff02a224 */ /* 0x000fd000078e000e */
[----:B------:R-:W-:Y:S05]  /*13e40*/  WARPSYNC.COLLECTIVE R15, `(.L_x_420) ;  /* 0x000000000f087348 */ /* 0x000fea0003c00000 */
[----:B------:R0:W1:Y:S02]  /*13e50*/  SHFL.IDX P6, R14, R13, R12, R11 ;  /* 0x0000000c0d0e7389 */ /* 0x00006400000c000b */
[----:B01----:R-:W-:Y:S01]  /*13e60*/  ENDCOLLECTIVE ;  /* 0x000000000000791b */ /* 0x003fe20003800000 */
.L_x_420:
        /* <DEDUP_REMOVED lines=9> */
[----:B------:R-:W-:-:S12]  /*13f00*/  IMAD.MOV.U32 R7, RZ, RZ, R14 ;  /* 0x000000ffff077224 */ /* 0x000fd800078e000e */
[----:B0-----:R-:W-:Y:S05]  /*13f10*/  WARPSYNC.COLLECTIVE R15, `(.L_x_421) ;  /* 0x000000000f087348 */ /* 0x001fea0003c00000 */
[----:B------:R1:W2:Y:S02]  /*13f20*/  SHFL.IDX P6, R14, R13, R12, R11 ;  /* 0x0000000c0d0e7389 */ /* 0x0002a400000c000b */
[----:B012---:R-:W-:Y:S01]  /*13f30*/  ENDCOLLECTIVE ;  /* 0x000000000000791b */ /* 0x007fe20003800000 */
.L_x_421:
[----:B------:R-:W-:Y:S02]  /*13f40*/  IMAD.MOV.U32 R13, RZ, RZ, R6 ;  /* 0x000000ffff0d7224 */ /* 0x000fe400078e0006 */
[----:B------:R-:W-:Y:S01]  /*13f50*/  IMAD.MOV.U32 R12, RZ, RZ, 0x7 ;  /* 0x00000007ff0c7424 */ /* 0x000fe200078e00ff */
[----:B------:R-:W-:-:S05]  /*13f60*/  @!P2 IADD3 R14, P3, R28, R14, RZ ;  /* 0x0000000e1c0ea210 */ /* 0x000fca0007f7e0ff */
[----:B------:R-:W-:-:S08]  /*13f70*/  @!P2 IMAD.MOV.U32 R2, RZ, RZ, R14 ;  /* 0x000000ffff02a224 */ /* 0x000fd000078e000e */
[----:B------:R-:W-:Y:S05]  /*13f80*/  WARPSYNC.COLLECTIVE R15, `(.L_x_422) ;  /* 0x000000000f087348 */ /* 0x000fea0003c00000 */
[----:B------:R0:W1:Y:S02]  /*13f90*/  SHFL.IDX P6, R14, R13, R12, R11 ;  /* 0x0000000c0d0e7389 */ /* 0x00006400000c000b */
[----:B01----:R-:W-:Y:S01]  /*13fa0*/  ENDCOLLECTIVE ;  /* 0x000000000000791b */ /* 0x003fe20003800000 */
.L_x_422:
        /* <DEDUP_REMOVED lines=12> */
.L_x_423:
[----:B------:R-:W-:Y:S05]  /*14070*/  BRA `(.L_x_424) ;  /* 0xffffffa800d87947 */ /* 0x000fea000383ffff */
.L_x_309:
[----:B0-----:R0:W2:Y:S02]  /*14080*/  SYNCS.PHASECHK.TRANS64.TRYWAIT P0, [R22+URZ+0x38820], R3 ;  /* 0x03882003160075a7 */ /* 0x0010a4000800017f */
[----:B--2---:R-:W-:Y:S05]  /*14090*/  @!P0 NANOSLEEP.SYNCS 0x989680 ;  /* 0x009896800000895d */ /* 0x004fea0003900000 */
[----:B------:R-:W2:Y:S02]  /*140a0*/  @!P0 SYNCS.PHASECHK.TRANS64 P0, [R22+URZ+0x38820], R3 ;  /* 0x03882003160085a7 */ /* 0x000ea4000800007f */
[----:B--2---:R-:W-:Y:S05]  /*140b0*/  @!P0 BRA `(.L_x_309) ;  /* 0xfffffffc00f08947 */ /* 0x004fea000383ffff */
[----:B------:R-:W-:Y:S05]  /*140c0*/  BRA `(.L_x_425) ;  /* 0xffffffac00447947 */ /* 0x000fea000383ffff */
.L_x_313:
[----:B0-----:R0:W2:Y:S02]  /*140d0*/  SYNCS.PHASECHK.TRANS64.TRYWAIT P0, [R0+URZ+0x38880], R20 ;  /* 0x03888014000075a7 */ /* 0x0010a4000800017f */
[----:B--2---:R-:W-:Y:S05]  /*140e0*/  @!P0 NANOSLEEP.SYNCS 0x989680 ;  /* 0x009896800000895d */ /* 0x004fea0003900000 */
[----:B------:R-:W2:Y:S02]  /*140f0*/  @!P0 SYNCS.PHASECHK.TRANS64 P0, [R0+URZ+0x38880], R20 ;  /* 0x03888014000085a7 */ /* 0x000ea4000800007f */
[----:B--2---:R-:W-:Y:S05]  /*14100*/  @!P0 BRA `(.L_x_313) ;  /* 0xfffffffc00f08947 */ /* 0x004fea000383ffff */
[----:B------:R-:W-:Y:S05]  /*14110*/  BRA `(.L_x_426) ;  /* 0xffffffb000047947 */ /* 0x000fea000383ffff */
.L_x_314:
[----:B------:R-:W-:Y:S01]  /*14120*/  BSSY B0, `(.L_x_427) ;  /* 0x0000008000007945 */ /* 0x000fe20003800000 */
[----:B------:R-:W-:Y:S02]  /*14130*/  IMAD.MOV.U32 R13, RZ, RZ, R7 ;  /* 0x000000ffff0d7224 */ /* 0x000fe400078e0007 */
[----:B------:R-:W-:Y:S02]  /*14140*/  IMAD.MOV.U32 R12, RZ, RZ, RZ ;  /* 0x000000ffff0c7224 */ /* 0x000fe400078e00ff */
[----:B------:R-:W-:Y:S02]  /*14150*/  IMAD.MOV.U32 R11, RZ, RZ, 0x181f ;  /* 0x0000181fff0b7424 */ /* 0x000fe400078e00ff */
[----:B------:R-:W-:-:S07]  /*14160*/  IMAD.MOV.U32 R15, RZ, RZ, -0x1 ;  /* 0xffffffffff0f7424 */ /* 0x000fce00078e00ff */
[----:B01----:R-:W-:Y:S05]  /*14170*/  WARPSYNC.COLLECTIVE R15, `(.L_x_428) ;  /* 0x000000000f087348 */ /* 0x003fea0003c00000 */
[----:B-1----:R1:W2:Y:S02]  /*14180*/  SHFL.IDX P6, R14, R13, R12, R11 ;  /* 0x0000000c0d0e7389 */ /* 0x0022a400000c000b */
[----:B012---:R-:W-:Y:S01]  /*14190*/  ENDCOLLECTIVE ;  /* 0x000000000000791b */ /* 0x007fe20003800000 */
.L_x_428:
[----:B------:R-:W-:Y:S05]  /*141a0*/  BSYNC B0 ;  /* 0x0000000000007941 */ /* 0x000fea0003800000 */
.L_x_427:
[----:B------:R-:W-:Y:S02]  /*141b0*/  IMAD.MOV.U32 R13, RZ, RZ, R8 ;  /* 0x000000ffff0d7224 */ /* 0x000fe400078e0008 */
[----:B------:R-:W-:Y:S02]  /*141c0*/  IMAD.MOV.U32 R12, RZ, RZ, RZ ;  /* 0x000000ffff0c7224 */ /* 0x000fe400078e00ff */
[----:B------:R-:W-:Y:S02]  /*141d0*/  IMAD.MOV.U32 R11, RZ, RZ, 0x181f ;  /* 0x0000181fff0b7424 */ /* 0x000fe400078e00ff */
[----:B------:R-:W-:Y:S02]  /*141e0*/  IMAD.MOV.U32 R15, RZ, RZ, -0x1 ;  /* 0xffffffffff0f7424 */ /* 0x000fe400078e00ff */
[----:B------:R-:W-:Y:S02]  /*141f0*/  IMAD.MOV.U32 R3, RZ, RZ, R14 ;  /* 0x000000ffff037224 */ /* 0x000fe400078e000e */
[----:B------:R-:W-:-:S07]  /*14200*/  IMAD.IADD R4, R22, 0x1, R4 ;  /* 0x0000000116047824 */ /* 0x000fce00078e0204 */
[----:B------:R-:W-:Y:S05]  /*14210*/  WARPSYNC.COLLECTIVE R15, `(.L_x_429) ;  /* 0x000000000f087348 */ /* 0x000fea0003c00000 */
[----:B------:R0:W1:Y:S02]  /*14220*/  SHFL.IDX P6, R14, R13, R12, R11 ;  /* 0x0000000c0d0e7389 */ /* 0x00006400000c000b */
[----:B01----:R-:W-:Y:S01]  /*14230*/  ENDCOLLECTIVE ;  /* 0x000000000000791b */ /* 0x003fe20003800000 */
.L_x_429:
[----:B------:R-:W-:Y:S02]  /*14240*/  IMAD.MOV.U32 R13, RZ, RZ, R7 ;  /* 0x000000ffff0d7224 */ /* 0x000fe400078e0007 */
[----:B------:R-:W-:Y:S02]  /*14250*/  IMAD.MOV.U32 R12, RZ, RZ, 0x1 ;  /* 0x00000001ff0c7424 */ /* 0x000fe400078e00ff */
[----:B------:R-:W-:-:S07]  /*14260*/  IMAD.MOV.U32 R2, RZ, RZ, R14 ;  /* 0x000000ffff027224 */ /* 0x000fce00078e000e */
[----:B------:R-:W-:Y:S05]  /*14270*/  WARPSYNC.COLLECTIVE R15, `(.L_x_430) ;  /* 0x000000000f087348 */ /* 0x000fea0003c00000 */
[----:B------:R0:W1:Y:S02]  /*14280*/  SHFL.IDX P6, R14, R13, R12, R11 ;  /* 0x0000000c0d0e7389 */ /* 0x00006400000c000b */
[----:B01----:R-:W-:Y:S01]  /*14290*/  ENDCOLLECTIVE ;  /* 0x000000000000791b */ /* 0x003fe20003800000 */
.L_x_430:
        /* <DEDUP_REMOVED lines=12> */
.L_x_431:
[----:B------:R-:W-:Y:S02]  /*14360*/  IMAD.MOV.U32 R13, RZ, RZ, R7 ;  /* 0x000000ffff0d7224 */ /* 0x000fe400078e0007 */
[----:B------:R-:W-:Y:S02]  /*14370*/  IMAD.MOV.U32 R12, RZ, RZ, 0x2 ;  /* 0x00000002ff0c7424 */ /* 0x000fe400078e00ff */
[----:B------:R-:W-:-:S07]  /*14380*/  IMAD.MOV.U32 R2, RZ, RZ, R14 ;  /* 0x000000ffff027224 */ /* 0x000fce00078e000e */
[----:B------:R-:W-:Y:S05]  /*14390*/  WARPSYNC.COLLECTIVE R15, `(.L_x_432) ;  /* 0x000000000f087348 */ /* 0x000fea0003c00000 */
[----:B------:R0:W1:Y:S02]  /*143a0*/  SHFL.IDX P6, R14, R13, R12, R11 ;  /* 0x0000000c0d0e7389 */ /* 0x00006400000c000b */
[----:B01----:R-:W-:Y:S01]  /*143b0*/  ENDCOLLECTIVE ;  /* 0x000000000000791b */ /* 0x003fe20003800000 */
.L_x_432:
        /* <DEDUP_REMOVED lines=12> */
.L_x_433:
[----:B------:R-:W-:Y:S02]  /*14480*/  IMAD.MOV.U32 R13, RZ, RZ, R7 ;  /* 0x000000ffff0d7224 */ /* 0x000fe400078e0007 */
[----:B------:R-:W-:Y:S02]  /*14490*/  IMAD.MOV.U32 R12, RZ, RZ, 0x3 ;  /* 0x00000003ff0c7424 */ /* 0x000fe400078e00ff */
[----:B------:R-:W-:-:S07]  /*144a0*/  IMAD.MOV.U32 R2, RZ, RZ, R14 ;  /* 0x000000ffff027224 */ /* 0x000fce00078e000e */
[----:B------:R-:W-:Y:S05]  /*144b0*/  WARPSYNC.COLLECTIVE R15, `(.L_x_434) ;  /* 0x000000000f087348 */ /* 0x000fea0003c00000 */
[----:B------:R0:W1:Y:S02]  /*144c0*/  SHFL.IDX P6, R14, R13, R12, R11 ;  /* 0x0000000c0d0e7389 */ /* 0x00006400000c000b */
[----:B01----:R-:W-:Y:S01]  /*144d0*/  ENDCOLLECTIVE ;  /* 0x000000000000791b */ /* 0x003fe20003800000 */
.L_x_434:
        /* <DEDUP_REMOVED lines=12> */
.L_x_435:
[----:B------:R-:W-:Y:S02]  /*145a0*/  IMAD.MOV.U32 R13, RZ, RZ, R7 ;  /* 0x000000ffff0d7224 */ /* 0x000fe400078e0007 */
[----:B------:R-:W-:Y:S02]  /*145b0*/  IMAD.MOV.U32 R12, RZ, RZ, 0x4 ;  /* 0x00000004ff0c7424 */ /* 0x000fe400078e00ff */
[----:B------:R-:W-:-:S07]  /*145c0*/  IMAD.MOV.U32 R2, RZ, RZ, R14 ;  /* 0x000000ffff027224 */ /* 0x000fce00078e000e */
[----:B------:R-:W-:Y:S05]  /*145d0*/  WARPSYNC.COLLECTIVE R15, `(.L_x_436) ;  /* 0x000000000f087348 */ /* 0x000fea0003c00000 */
[----:B------:R0:W1:Y:S02]  /*145e0*/  SHFL.IDX P6, R14, R13, R12, R11 ;  /* 0x0000000c0d0e7389 */ /* 0x00006400000c000b */
[----:B01----:R-:W-:Y:S01]  /*145f0*/  ENDCOLLECTIVE ;  /* 0x000000000000791b */ /* 0x003fe20003800000 */
.L_x_436:
        /* <DEDUP_REMOVED lines=12> */
.L_x_437:
[----:B------:R-:W-:Y:S02]  /*146c0*/  IMAD.MOV.U32 R13, RZ, RZ, R7 ;  /* 0x000000ffff0d7224 */ /* 0x000fe400078e0007 */
[----:B------:R-:W-:Y:S02]  /*146d0*/  IMAD.MOV.U32 R12, RZ, RZ, 0x5 ;  /* 0x00000005ff0c7424 */ /* 0x000fe400078e00ff */
[----:B------:R-:W-:-:S07]  /*146e0*/  IMAD.MOV.U32 R2, RZ, RZ, R14 ;  /* 0x000000ffff027224 */ /* 0x000fce00078e000e */
[----:B------:R-:W-:Y:S05]  /*146f0*/  WARPSYNC.COLLECTIVE R15, `(.L_x_438) ;  /* 0x000000000f087348 */ /* 0x000fea0003c00000 */
[----:B------:R0:W1:Y:S02]  /*14700*/  SHFL.IDX P6, R14, R13, R12, R11 ;  /* 0x0000000c0d0e7389 */ /* 0x00006400000c000b */
[----:B01----:R-:W-:Y:S01]  /*14710*/  ENDCOLLECTIVE ;  /* 0x000000000000791b */ /* 0x003fe20003800000 */
.L_x_438:
        /* <DEDUP_REMOVED lines=12> */
.L_x_439:
[----:B------:R-:W-:Y:S02]  /*147e0*/  IMAD.MOV.U32 R13, RZ, RZ, R7 ;  /* 0x000000ffff0d7224 */ /* 0x000fe400078e0007 */
[----:B------:R-:W-:Y:S02]  /*147f0*/  IMAD.MOV.U32 R12, RZ, RZ, 0x6 ;  /* 0x00000006ff0c7424 */ /* 0x000fe400078e00ff */
[----:B------:R-:W-:-:S07]  /*14800*/  IMAD.MOV.U32 R2, RZ, RZ, R14 ;  /* 0x000000ffff027224 */ /* 0x000fce00078e000e */
[----:B------:R-:W-:Y:S05]  /*14810*/  WARPSYNC.COLLECTIVE R15, `(.L_x_440) ;  /* 0x000000000f087348 */ /* 0x000fea0003c00000 */
[----:B------:R0:W1:Y:S02]  /*14820*/  SHFL.IDX P6, R14, R13, R12, R11 ;  /* 0x0000000c0d0e7389 */ /* 0x00006400000c000b */
[----:B01----:R-:W-:Y:S01]  /*14830*/  ENDCOLLECTIVE ;  /* 0x000000000000791b */ /* 0x003fe20003800000 */
.L_x_440:
        /* <DEDUP_REMOVED lines=12> */
.L_x_441:
[----:B------:R-:W-:Y:S02]  /*14900*/  IMAD.MOV.U32 R13, RZ, RZ, R7 ;  /* 0x000000ffff0d7224 */ /* 0x000fe400078e0007 */
[----:B------:R-:W-:Y:S02]  /*14910*/  IMAD.MOV.U32 R12, RZ, RZ, 0x7 ;  /* 0x00000007ff0c7424 */ /* 0x000fe400078e00ff */
[----:B------:R-:W-:-:S07]  /*14920*/  IMAD.MOV.U32 R2, RZ, RZ, R14 ;  /* 0x000000ffff027224 */ /* 0x000fce00078e000e */
[----:B------:R-:W-:Y:S05]  /*14930*/  WARPSYNC.COLLECTIVE R15, `(.L_x_442) ;  /* 0x000000000f087348 */ /* 0x000fea0003c00000 */
[----:B------:R0:W1:Y:S02]  /*14940*/  SHFL.IDX P6, R14, R13, R12, R11 ;  /* 0x0000000c0d0e7389 */ /* 0x00006400000c000b */
[----:B01----:R-:W-:Y:S01]  /*14950*/  ENDCOLLECTIVE ;  /* 0x000000000000791b */ /* 0x003fe20003800000 */
.L_x_442:
        /* <DEDUP_REMOVED lines=12> */
.L_x_443:
[----:B------:R-:W-:Y:S01]  /*14a20*/  IMAD.MOV.U32 R2, RZ, RZ, R14 ;  /* 0x000000ffff027224 */ /* 0x000fe200078e000e */
[----:B------:R-:W-:Y:S06]  /*14a30*/  BRA `(.L_x_444) ;  /* 0xffffffa800d87947 */ /* 0x000fec000383ffff */
.L_x_319:
[----:B----4-:R4:W0:Y:S02]  /*14a40*/  SYNCS.PHASECHK.TRANS64.TRYWAIT P0, [R0+URZ+0x38840], R20 ;  /* 0x03884014000075a7 */ /* 0x010824000800017f */
[----:B0-----:R-:W-:Y:S05]  /*14a50*/  @!P0 NANOSLEEP.SYNCS 0x989680 ;  /* 0x009896800000895d */ /* 0x001fea0003900000 */
[----:B------:R-:W0:Y:S02]  /*14a60*/  @!P0 SYNCS.PHASECHK.TRANS64 P0, [R0+URZ+0x38840], R20 ;  /* 0x03884014000085a7 */ /* 0x000e24000800007f */
[----:B0-----:R-:W-:Y:S05]  /*14a70*/  @!P0 BRA `(.L_x_319) ;  /* 0xfffffffc00f08947 */ /* 0x001fea000383ffff */
[----:B------:R-:W-:Y:S05]  /*14a80*/  BRA `(.L_x_445) ;  /* 0xffffffac002c7947 */ /* 0x000fea000383ffff */
.L_x_320:
[----:B------:R-:W-:Y:S01]  /*14a90*/  BSSY B0, `(.L_x_446) ;  /* 0x0000008000007945 */ /* 0x000fe20003800000 */
[----:B------:R-:W-:Y:S02]  /*14aa0*/  IMAD.MOV.U32 R13, RZ, RZ, R5 ;  /* 0x000000ffff0d7224 */ /* 0x000fe400078e0005 */
[----:B------:R-:W-:Y:S02]  /*14ab0*/  IMAD.MOV.U32 R12, RZ, RZ, RZ ;  /* 0x000000ffff0c7224 */ /* 0x000fe400078e00ff */
[----:B------:R-:W-:Y:S02]  /*14ac0*/  IMAD.MOV.U32 R11, RZ, RZ, 0x181f ;  /* 0x0000181fff0b7424 */ /* 0x000fe400078e00ff */
[----:B------:R-:W-:-:S07]  /*14ad0*/  IMAD.MOV.U32 R15, RZ, RZ, -0x1 ;  /* 0xffffffffff0f7424 */ /* 0x000fce00078e00ff */
[----:B01-34-:R-:W-:Y:S05]  /*14ae0*/  WARPSYNC.COLLECTIVE R15, `(.L_x_447) ;  /* 0x000000000f087348 */ /* 0x01bfea0003c00000 */
[----:B-1----:R1:W2:Y:S02]  /*14af0*/  SHFL.IDX P6, R14, R13, R12, R11 ;  /* 0x0000000c0d0e7389 */ /* 0x0022a400000c000b */
[----:B01234-:R-:W-:Y:S01]  /*14b00*/  ENDCOLLECTIVE ;  /* 0x000000000000791b */ /* 0x01ffe20003800000 */
.L_x_447:
[----:B------:R-:W-:Y:S05]  /*14b10*/  BSYNC B0 ;  /* 0x0000000000007941 */ /* 0x000fea0003800000 */
.L_x_446:
        /* <DEDUP_REMOVED lines=8> */
.L_x_448:
[----:B------:R-:W-:Y:S02]  /*14ba0*/  IMAD.MOV.U32 R13, RZ, RZ, R5 ;  /* 0x000000ffff0d7224 */ /* 0x000fe400078e0005 */
[----:B------:R-:W-:Y:S01]  /*14bb0*/  IMAD.MOV.U32 R12, RZ, RZ, 0x1 ;  /* 0x00000001ff0c7424 */ /* 0x000fe200078e00ff */
[----:B------:R-:W-:-:S13]  /*14bc0*/  IADD3 R2, P0, R28, R14, RZ ;  /* 0x0000000e1c027210 */ /* 0x000fda0007f1e0ff */
[----:B------:R-:W-:Y:S05]  /*14bd0*/  WARPSYNC.COLLECTIVE R15, `(.L_x_449) ;  /* 0x000000000f087348 */ /* 0x000fea0003c00000 */
[----:B------:R0:W1:Y:S02]  /*14be0*/  SHFL.IDX P6, R14, R13, R12, R11 ;  /* 0x0000000c0d0e7389 */ /* 0x00006400000c000b */
[----:B01----:R-:W-:Y:S01]  /*14bf0*/  ENDCOLLECTIVE ;  /* 0x000000000000791b */ /* 0x003fe20003800000 */
.L_x_449:
        /* <DEDUP_REMOVED lines=11> */
.L_x_450:
[----:B------:R-:W-:Y:S02]  /*14cb0*/  IMAD.MOV.U32 R13, RZ, RZ, R5 ;  /* 0x000000ffff0d7224 */ /* 0x000fe400078e0005 */
[----:B------:R-:W-:Y:S02]  /*14cc0*/  IMAD.MOV.U32 R12, RZ, RZ, 0x2 ;  /* 0x00000002ff0c7424 */ /* 0x000fe400078e00ff */
[----:B------:R-:W-:-:S07]  /*14cd0*/  IMAD.MOV.U32 R2, RZ, RZ, R14 ;  /* 0x000000ffff027224 */ /* 0x000fce00078e000e */
[----:B------:R-:W-:Y:S05]  /*14ce0*/  WARPSYNC.COLLECTIVE R15, `(.L_x_451) ;  /* 0x000000000f087348 */ /* 0x000fea0003c00000 */
[----:B------:R0:W1:Y:S02]  /*14cf0*/  SHFL.IDX P6, R14, R13, R12, R11 ;  /* 0x0000000c0d0e7389 */ /* 0x00006400000c000b */
[----:B01----:R-:W-:Y:S01]  /*14d00*/  ENDCOLLECTIVE ;  /* 0x000000000000791b */ /* 0x003fe20003800000 */
.L_x_451:
        /* <DEDUP_REMOVED lines=12> */
.L_x_452:
[----:B------:R-:W-:Y:S02]  /*14dd0*/  IMAD.MOV.U32 R13, RZ, RZ, R5 ;  /* 0x000000ffff0d7224 */ /* 0x000fe400078e0005 */
[----:B------:R-:W-:Y:S02]  /*14de0*/  IMAD.MOV.U32 R12, RZ, RZ, 0x3 ;  /* 0x00000003ff0c7424 */ /* 0x000fe400078e00ff */
[----:B------:R-:W-:-:S07]  /*14df0*/  IMAD.MOV.U32 R7, RZ, RZ, R14 ;  /* 0x000000ffff077224 */ /* 0x000fce00078e000e */
[----:B------:R-:W-:Y:S05]  /*14e00*/  WARPSYNC.COLLECTIVE R15, `(.L_x_453) ;  /* 0x000000000f087348 */ /* 0x000fea0003c00000 */
[----:B------:R0:W1:Y:S02]  /*14e10*/  SHFL.IDX P6, R14, R13, R12, R11 ;  /* 0x0000000c0d0e7389 */ /* 0x00006400000c000b */
[----:B01----:R-:W-:Y:S01]  /*14e20*/  ENDCOLLECTIVE ;  /* 0x000000000000791b */ /* 0x003fe20003800000 */
.L_x_453:
        /* <DEDUP_REMOVED lines=12> */
.L_x_454:
[----:B------:R-:W-:Y:S02]  /*14ef0*/  IMAD.MOV.U32 R13, RZ, RZ, R5 ;  /* 0x000000ffff0d7224 */ /* 0x000fe400078e0005 */
[----:B------:R-:W-:Y:S02]  /*14f00*/  IMAD.MOV.U32 R12, RZ, RZ, 0x4 ;  /* 0x00000004ff0c7424 */ /* 0x000fe400078e00ff */
[----:B------:R-:W-:-:S05]  /*14f10*/  IMAD.MOV.U32 R11, RZ, RZ, R14 ;  /* 0x000000ffff0b7224 */ /* 0x000fca00078e000e */
[----:B------:R-:W-:Y:S01]  /*14f20*/  IADD3 R2, P0, R28, R11, RZ ;  /* 0x0000000b1c027210 */ /* 0x000fe20007f1e0ff */
[----:B------:R-:W-:-:S04]  /*14f30*/  IMAD.MOV.U32 R11, RZ, RZ, 0x181f ;  /* 0x0000181fff0b7424 */ /* 0x000fc800078e00ff */
[----:B------:R-:W-:-:S08]  /*14f40*/  IMAD.X R3, RZ, RZ, R6, P0 ;  /* 0x000000ffff037224 */ /* 0x000fd000000e0606 */
[----:B------:R-:W-:Y:S05]  /*14f50*/  WARPSYNC.COLLECTIVE R15, `(.L_x_455) ;  /* 0x000000000f087348 */ /* 0x000fea0003c00000 */
[----:B------:R0:W1:Y:S02]  /*14f60*/  SHFL.IDX P6, R14, R13, R12, R11 ;  /* 0x0000000c0d0e7389 */ /* 0x00006400000c000b */
[----:B01----:R-:W-:Y:S01]  /*14f70*/  ENDCOLLECTIVE ;  /* 0x000000000000791b */ /* 0x003fe20003800000 */
.L_x_455:
        /* <DEDUP_REMOVED lines=10> */
.L_x_456:
[----:B------:R-:W-:Y:S02]  /*15020*/  IMAD.MOV.U32 R13, RZ, RZ, R5 ;  /* 0x000000ffff0d7224 */ /* 0x000fe400078e0005 */
[----:B------:R-:W-:-:S05]  /*15030*/  IMAD.MOV.U32 R12, RZ, RZ, R14 ;  /* 0x000000ffff0c7224 */ /* 0x000fca00078e000e */
[----:B------:R-:W-:Y:S01]  /*15040*/  IADD3 R2, P0, R28, R12, RZ ;  /* 0x0000000c1c027210 */ /* 0x000fe20007f1e0ff */
[----:B------:R-:W-:-:S04]  /*15050*/  IMAD.MOV.U32 R12, RZ, RZ, 0x5 ;  /* 0x00000005ff0c7424 */ /* 0x000fc800078e00ff */
[----:B------:R-:W-:-:S08]  /*15060*/  IMAD.X R3, RZ, RZ, R7, P0 ;  /* 0x000000ffff037224 */ /* 0x000fd000000e0607 */
[----:B------:R-:W-:Y:S05]  /*15070*/  WARPSYNC.COLLECTIVE R15, `(.L_x_457) ;  /* 0x000000000f087348 */ /* 0x000fea0003c00000 */
[----:B------:R0:W1:Y:S02]  /*15080*/  SHFL.IDX P6, R14, R13, R12, R11 ;  /* 0x0000000c0d0e7389 */ /* 0x00006400000c000b */
[----:B01----:R-:W-:Y:S01]  /*15090*/  ENDCOLLECTIVE ;  /* 0x000000000000791b */ /* 0x003fe20003800000 */
.L_x_457:
        /* <DEDUP_REMOVED lines=10> */
.L_x_458:
[----:B------:R-:W-:Y:S02]  /*15140*/  IMAD.MOV.U32 R13, RZ, RZ, R5 ;  /* 0x000000ffff0d7224 */ /* 0x000fe400078e0005 */
[----:B------:R-:W-:Y:S02]  /*15150*/  IMAD.MOV.U32 R12, RZ, RZ, 0x6 ;  /* 0x00000006ff0c7424 */ /* 0x000fe400078e00ff */
[----:B------:R-:W-:-:S07]  /*15160*/  IMAD.MOV.U32 R2, RZ, RZ, R14 ;  /* 0x000000ffff027224 */ /* 0x000fce00078e000e */
[----:B------:R-:W-:Y:S05]  /*15170*/  WARPSYNC.COLLECTIVE R15, `(.L_x_459) ;  /* 0x000000000f087348 */ /* 0x000fea0003c00000 */
[----:B------:R0:W1:Y:S02]  /*15180*/  SHFL.IDX P6, R14, R13, R12, R11 ;  /* 0x0000000c0d0e7389 */ /* 0x00006400000c000b */
[----:B01----:R-:W-:Y:S01]  /*15190*/  ENDCOLLECTIVE ;  /* 0x000000000000791b */ /* 0x003fe20003800000 */
.L_x_459:
        /* <DEDUP_REMOVED lines=12> */
.L_x_460:
[----:B------:R-:W-:Y:S02]  /*15260*/  IMAD.MOV.U32 R13, RZ, RZ, R5 ;  /* 0x000000ffff0d7224 */ /* 0x000fe400078e0005 */
[----:B------:R-:W-:Y:S02]  /*15270*/  IMAD.MOV.U32 R12, RZ, RZ, 0x7 ;  /* 0x00000007ff0c7424 */ /* 0x000fe400078e00ff */
[----:B------:R-:W-:-:S07]  /*15280*/  IMAD.MOV.U32 R7, RZ, RZ, R14 ;  /* 0x000000ffff077224 */ /* 0x000fce00078e000e */
[----:B------:R-:W-:Y:S05]  /*15290*/  WARPSYNC.COLLECTIVE R15, `(.L_x_461) ;  /* 0x000000000f087348 */ /* 0x000fea0003c00000 */
[----:B------:R0:W1:Y:S02]  /*152a0*/  SHFL.IDX P6, R14, R13, R12, R11 ;  /* 0x0000000c0d0e7389 */ /* 0x00006400000c000b */
[----:B01----:R-:W-:Y:S01]  /*152b0*/  ENDCOLLECTIVE ;  /* 0x000000000000791b */ /* 0x003fe20003800000 */
.L_x_461:
        /* <DEDUP_REMOVED lines=12> */
.L_x_462:
[----:B------:R-:W-:Y:S05]  /*15380*/  BRA `(.L_x_463) ;  /* 0xffffffa400fc7947 */ /* 0x000fea000383ffff */
.L_x_325:
[----:B0-----:R0:W1:Y:S02]  /*15390*/  SYNCS.PHASECHK.TRANS64.TRYWAIT P2, [R17+URZ+0x38870], R0 ;  /* 0x03887000110075a7 */ /* 0x001064000804017f */
[----:B-1----:R-:W-:Y:S05]  /*153a0*/  @!P2 NANOSLEEP.SYNCS 0x989680 ;  /* 0x009896800000a95d */ /* 0x002fea0003900000 */
[----:B------:R-:W1:Y:S02]  /*153b0*/  @!P2 SYNCS.PHASECHK.TRANS64 P2, [R17+URZ+0x38870], R0 ;  /* 0x038870001100a5a7 */ /* 0x000e64000804007f */
[----:B-1----:R-:W-:Y:S05]  /*153c0*/  @!P2 BRA `(.L_x_325) ;  /* 0xfffffffc00f0a947 */ /* 0x002fea000383ffff */
[----:B------:R-:W-:Y:S05]  /*153d0*/  BRA `(.L_x_464) ;  /* 0xffffffa800647947 */ /* 0x000fea000383ffff */
.L_x_327:
[----:B0-----:R0:W1:Y:S02]  /*153e0*/  SYNCS.PHASECHK.TRANS64.TRYWAIT P2, [R17+URZ+0x38860], R0 ;  /* 0x03886000110075a7 */ /* 0x001064000804017f */
[----:B-1----:R-:W-:Y:S05]  /*153f0*/  @!P2 NANOSLEEP.SYNCS 0x989680 ;  /* 0x009896800000a95d */ /* 0x002fea0003900000 */
[----:B------:R-:W1:Y:S02]  /*15400*/  @!P2 SYNCS.PHASECHK.TRANS64 P2, [R17+URZ+0x38860], R0 ;  /* 0x038860001100a5a7 */ /* 0x000e64000804007f */
[----:B-1----:R-:W-:Y:S05]  /*15410*/  @!P2 BRA `(.L_x_327) ;  /* 0xfffffffc00f0a947 */ /* 0x002fea000383ffff */
[----:B------:R-:W-:Y:S05]  /*15420*/  BRA `(.L_x_465) ;  /* 0xffffffa800747947 */ /* 0x000fea000383ffff */
.L_x_335:
[----:B0-----:R0:W3:Y:S02]  /*15430*/  SYNCS.PHASECHK.TRANS64.TRYWAIT P1, [R18+URZ+0x38870], R3 ;  /* 0x03887003120075a7 */ /* 0x0010e4000802017f */
[----:B---3--:R-:W-:Y:S05]  /*15440*/  @!P1 NANOSLEEP.SYNCS 0x989680 ;  /* 0x009896800000995d */ /* 0x008fea0003900000 */
[----:B------:R-:W3:Y:S02]  /*15450*/  @!P1 SYNCS.PHASECHK.TRANS64 P1, [R18+URZ+0x38870], R3 ;  /* 0x03887003120095a7 */ /* 0x000ee4000802007f */
[----:B---3--:R-:W-:Y:S05]  /*15460*/  @!P1 BRA `(.L_x_335) ;  /* 0xfffffffc00f09947 */ /* 0x008fea000383ffff */
[----:B------:R-:W-:Y:S05]  /*15470*/  BRA `(.L_x_466) ;  /* 0xffffffb000c87947 */ /* 0x000fea000383ffff */
.L_x_337:
[----:B0-----:R0:W3:Y:S02]  /*15480*/  SYNCS.PHASECHK.TRANS64.TRYWAIT P1, [R18+URZ+0x38860], R3 ;  /* 0x03886003120075a7 */ /* 0x0010e4000802017f */
[----:B---3--:R-:W-:Y:S05]  /*15490*/  @!P1 NANOSLEEP.SYNCS 0x989680 ;  /* 0x009896800000995d */ /* 0x008fea0003900000 */
[----:B------:R-:W3:Y:S02]  /*154a0*/  @!P1 SYNCS.PHASECHK.TRANS64 P1, [R18+URZ+0x38860], R3 ;  /* 0x03886003120095a7 */ /* 0x000ee4000802007f */
[----:B---3--:R-:W-:Y:S05]  /*154b0*/  @!P1 BRA `(.L_x_337) ;  /* 0xfffffffc00f09947 */ /* 0x008fea000383ffff */
[----:B------:R-:W-:Y:S05]  /*154c0*/  BRA `(.L_x_467) ;  /* 0xffffffb000d47947 */ /* 0x000fea000383ffff */
.L_x_351:
[----:B0-----:R0:W3:Y:S02]  /*154d0*/  SYNCS.PHASECHK.TRANS64.TRYWAIT P0, [R4+URZ+0x38820], R0 ;  /* 0x03882000040075a7 */ /* 0x0010e4000800017f */
[----:B---3--:R-:W-:Y:S05]  /*154e0*/  @!P0 NANOSLEEP.SYNCS 0x989680 ;  /* 0x009896800000895d */ /* 0x008fea0003900000 */
[----:B------:R-:W3:Y:S02]  /*154f0*/  @!P0 SYNCS.PHASECHK.TRANS64 P0, [R4+URZ+0x38820], R0 ;  /* 0x03882000040085a7 */ /* 0x000ee4000800007f */
[----:B---3--:R-:W-:Y:S05]  /*15500*/  @!P0 BRA `(.L_x_351) ;  /* 0xfffffffc00f08947 */ /* 0x008fea000383ffff */
[----:B------:R-:W-:Y:S05]  /*15510*/  BRA `(.L_x_468) ;  /* 0xffffffc4004c7947 */ /* 0x000fea000383ffff */
.L_x_352:
[----:B------:R-:W3:Y:S01]  /*15520*/  S2R R2, SR_TID.X ;  /* 0x0000000000027919 */ /* 0x000ee20000002100 */
[----:B------:R-:W-:Y:S01]  /*15530*/  BSSY B0, `(.L_x_469) ;  /* 0x000000a000007945 */ /* 0x000fe20003800000 */
[----:B------:R-:W-:Y:S02]  /*15540*/  IMAD.MOV.U32 R12, RZ, RZ, RZ ;  /* 0x000000ffff0c7224 */ /* 0x000fe400078e00ff */
[----:B------:R-:W-:Y:S02]  /*15550*/  IMAD.MOV.U32 R11, RZ, RZ, 0x1f ;  /* 0x0000001fff0b7424 */ /* 0x000fe400078e00ff */
[----:B------:R-:W-:Y:S01]  /*15560*/  IMAD.MOV.U32 R15, RZ, RZ, -0x1 ;  /* 0xffffffffff0f7424 */ /* 0x000fe200078e00ff */
[----:B---3--:R-:W-:-:S04]  /*15570*/  SHF.R.U32.HI R2, RZ, 0x5, R2 ;  /* 0x00000005ff027819 */ /* 0x008fc80000011602 */
[----:B------:R-:W-:-:S05]  /*15580*/  LOP3.LUT R2, R2, 0x3, RZ, 0xc0, !PT ;  /* 0x0000000302027812 */ /* 0x000fca00078ec0ff */
[----:B--2---:R-:W-:-:S07]  /*15590*/  IMAD.MOV.U32 R13, RZ, RZ, R2 ;  /* 0x000000ffff0d7224 */ /* 0x004fce00078e0002 */
[----:B01----:R-:W-:Y:S05]  /*155a0*/  WARPSYNC.COLLECTIVE R15, `(.L_x_470) ;  /* 0x000000000f087348 */ /* 0x003fea0003c00000 */
[----:B------:R2:W3:Y:S02]  /*155b0*/  SHFL.IDX P6, R14, R13, R12, R11 ;  /* 0x0000000c0d0e7389 */ /* 0x0004e400000c000b */
[----:B0123--:R-:W-:Y:S01]  /*155c0*/  ENDCOLLECTIVE ;  /* 0x000000000000791b */ /* 0x00ffe20003800000 */
.L_x_470:
[----:B------:R-:W-:Y:S05]  /*155d0*/  BSYNC B0 ;  /* 0x0000000000007941 */ /* 0x000fea0003800000 */
.L_x_469:
[----:B------:R-:W-:Y:S05]  /*155e0*/  BRA `(.L_x_471) ;  /* 0xffffffc400347947 */ /* 0x000fea000383ffff */
.L_x_355:
[----:B------:R-:W-:Y:S01]  /*155f0*/  BSSY B1, `(.L_x_472) ;  /* 0x0000006000017945 */ /* 0x000fe20003800000 */
[----:B------:R-:W-:-:S07]  /*15600*/  IMAD.MOV.U32 R15, RZ, RZ, -0x1 ;  /* 0xffffffffff0f7424 */ /* 0x000fce00078e00ff */
[----:B012---:R-:W-:Y:S05]  /*15610*/  WARPSYNC.COLLECTIVE R15, `(.L_x_473) ;  /* 0x000000000f0c7348 */ /* 0x007fea0003c00000 */
[----:B------:R-:W-:Y:S02]  /*15620*/  ELECT P6, UR62, PT ;  /* 0x00000000003e782f */ /* 0x000fe400038c0000 */
[----:B------:R-:W-:Y:S01]  /*15630*/  MOV R14, UR62 ;  /* 0x0000003e000e7c02 */ /* 0x000fe20008000f00 */
[----:B012---:R-:W-:Y:S10]  /*15640*/  ENDCOLLECTIVE ;  /* 0x000000000000791b */ /* 0x007ff40003800000 */
.L_x_473:
[----:B------:R-:W-:Y:S05]  /*15650*/  BSYNC B1 ;  /* 0x0000000000017941 */ /* 0x000fea0003800000 */
.L_x_472:
[----:B------:R-:W-:Y:S05]  /*15660*/  BRA `(.L_x_474) ;  /* 0xffffffc4002c7947 */ /* 0x000fea000383ffff */
.L_x_357:
[----:B0-----:R0:W3:Y:S02]  /*15670*/  SYNCS.PHASECHK.TRANS64.TRYWAIT P1, [R5+URZ+0x38840], R0 ;  /* 0x03884000050075a7 */ /* 0x0010e4000802017f */
[----:B---3--:R-:W-:Y:S05]  /*15680*/  @!P1 NANOSLEEP.SYNCS 0x989680 ;  /* 0x009896800000995d */ /* 0x008fea0003900000 */
[----:B------:R-:W3:Y:S02]  /*15690*/  @!P1 SYNCS.PHASECHK.TRANS64 P1, [R5+URZ+0x38840], R0 ;  /* 0x03884000050095a7 */ /* 0x000ee4000802007f */
[----:B---3--:R-:W-:Y:S05]  /*156a0*/  @!P1 BRA `(.L_x_357) ;  /* 0xfffffffc00f09947 */ /* 0x008fea000383ffff */
[----:B------:R-:W-:Y:S05]  /*156b0*/  BRA `(.L_x_475) ;  /* 0xffffffc4004c7947 */ /* 0x000fea000383ffff */
.L_x_359:
[----:B---3--:R3:W4:Y:S02]  /*156c0*/  SYNCS.PHASECHK.TRANS64.TRYWAIT P1, [R23+URZ+0x38840], R2 ;  /* 0x03884002170075a7 */ /* 0x008724000802017f */
[----:B----4-:R-:W-:Y:S05]  /*156d0*/  @!P1 NANOSLEEP.SYNCS 0x989680 ;  /* 0x009896800000995d */ /* 0x010fea0003900000 */
[----:B------:R-:W4:Y:S02]  /*156e0*/  @!P1 SYNCS.PHASECHK.TRANS64 P1, [R23+URZ+0x38840], R2 ;  /* 0x03884002170095a7 */ /* 0x000f24000802007f */
[----:B----4-:R-:W-:Y:S05]  /*156f0*/  @!P1 BRA `(.L_x_359) ;  /* 0xfffffffc00f09947 */ /* 0x010fea000383ffff */
[----:B------:R-:W-:Y:S05]  /*15700*/  BRA `(.L_x_476) ;  /* 0xffffffc400587947 */ /* 0x000fea000383ffff */
.L_x_361:
[----:B----4-:R4:W0:Y:S02]  /*15710*/  SYNCS.PHASECHK.TRANS64.TRYWAIT P1, [R5+URZ+0x38860], R0 ;  /* 0x03886000050075a7 */ /* 0x010824000802017f */
[----:B0-----:R-:W-:Y:S05]  /*15720*/  @!P1 NANOSLEEP.SYNCS 0x989680 ;  /* 0x009896800000995d */ /* 0x001fea0003900000 */
[----:B------:R-:W0:Y:S02]  /*15730*/  @!P1 SYNCS.PHASECHK.TRANS64 P1, [R5+URZ+0x38860], R0 ;  /* 0x03886000050095a7 */ /* 0x000e24000802007f */
[----:B0-----:R-:W-:Y:S05]  /*15740*/  @!P1 BRA `(.L_x_361) ;  /* 0xfffffffc00f09947 */ /* 0x001fea000383ffff */
[----:B------:R-:W-:Y:S05]  /*15750*/  BRA `(.L_x_477) ;  /* 0xffffffc400547947 */ /* 0x000fea000383ffff */
.L_x_363:
[----:B------:R0:W0:Y:S02]  /*15760*/  SYNCS.PHASECHK.TRANS64.TRYWAIT P1, [R23+URZ+0x38860], R2 ;  /* 0x03886002170075a7 */ /* 0x000024000802017f */
[----:B0-----:R-:W-:Y:S05]  /*15770*/  @!P1 NANOSLEEP.SYNCS 0x989680 ;  /* 0x009896800000995d */ /* 0x001fea0003900000 */
[----:B------:R-:W0:Y:S02]  /*15780*/  @!P1 SYNCS.PHASECHK.TRANS64 P1, [R23+URZ+0x38860], R2 ;  /* 0x03886002170095a7 */ /* 0x000e24000802007f */
[----:B0-----:R-:W-:Y:S05]  /*15790*/  @!P1 BRA `(.L_x_363) ;  /* 0xfffffffc00f09947 */ /* 0x001fea000383ffff */
[----:B------:R-:W-:Y:S05]  /*157a0*/  BRA `(.L_x_478) ;  /* 0xffffffc400507947 */ /* 0x000fea000383ffff */
.L_x_365:
[----:B------:R0:W0:Y:S02]  /*157b0*/  SYNCS.PHASECHK.TRANS64.TRYWAIT P1, [R5+URZ+0x38880], R0 ;  /* 0x03888000050075a7 */ /* 0x000024000802017f */
[----:B0-----:R-:W-:Y:S05]  /*157c0*/  @!P1 NANOSLEEP.SYNCS 0x989680 ;  /* 0x009896800000995d */ /* 0x001fea0003900000 */
[----:B------:R-:W0:Y:S02]  /*157d0*/  @!P1 SYNCS.PHASECHK.TRANS64 P1, [R5+URZ+0x38880], R0 ;  /* 0x03888000050095a7 */ /* 0x000e24000802007f */
[----:B0-----:R-:W-:Y:S05]  /*157e0*/  @!P1 BRA `(.L_x_365) ;  /* 0xfffffffc00f09947 */ /* 0x001fea000383ffff */
[----:B------:R-:W-:Y:S05]  /*157f0*/  BRA `(.L_x_479) ;  /* 0xffffffc4004c7947 */ /* 0x000fea000383ffff */
.L_x_480:
        /* <DEDUP_REMOVED lines=16> */
.L_x_3631:


//--------------------- .text._ZN7cutlass13device_kernelIN5flash11enable_sm90INS1_16FlashAttnFwdSm90INS1_25CollectiveMainloopFwdSm90ILi2EN4cute5tupleIJNS5_1CILi1EEES8_S8_EEENS6_IJNS7_ILi128EEESA_NS7_ILi256EEEEEELi256ENS_12float_e4m3_tEfNS_4arch4Sm90ELb0ELb0ELb1ELb1ELb1ELb1ELb0ELb1ELb0ELb1ELb0ELb0EEENS1_21CollectiveEpilogueFwdINS6_IJSA_SB_SA_EEES9_NS_10bfloat16_tESF_Li256ELb1ELb1ELb0ELb1EEENS1_36VarlenDynamicPersistentTileSchedulerILi128ELi128ELi256ELi128ELb0ELb1ELb1ELb0ELb1ELb1EEEEEEEEEvNT_6ParamsE --------------------------
	.section	.text._ZN7cutlass13device_kernelIN5flash11enable_sm90INS1_16FlashAttnFwdSm90INS1_25CollectiveMainloopFwdSm90ILi2EN4cute5tupleIJNS5_1CILi1EEES8_S8_EEENS6_IJNS7_ILi128EEESA_NS7_ILi256EEEEEELi256ENS_12float_e4m3_tEfNS_4arch4Sm90ELb0ELb0ELb1ELb1ELb1ELb1ELb0ELb1ELb0ELb1ELb0ELb0EEENS1_21CollectiveEpilogueFwdINS6_IJSA_SB_SA_EEES9_NS_10bfloat16_tESF_Li256ELb1ELb1ELb0ELb1EEENS1_36VarlenDynamicPersistentTileSchedulerILi128ELi128ELi256ELi128ELb0ELb1ELb1ELb0ELb1ELb1EEEEEEEEEvNT_6ParamsE,"ax",@progbits
	.align	128
.text._ZN7cutlass13device_kernelIN5flash11enable_sm90INS1_16FlashAttnFwdSm90INS1_25CollectiveMainloopFwdSm90ILi2EN4cute5tupleIJNS5_1CILi1EEES8_S8_EEENS6_IJNS7_ILi128EEESA_NS7_ILi256EEEEEELi256ENS_12float_e4m3_tEfNS_4arch4Sm90ELb0ELb0ELb1ELb1ELb1ELb1ELb0ELb1ELb0ELb1ELb0ELb0EEENS1_21CollectiveEpilogueFwdINS6_IJSA_SB_SA_EEES9_NS_10bfloat16_tESF_Li256ELb1ELb1ELb0ELb1EEENS1_36VarlenDynamicPersistentTileSchedulerILi128ELi128ELi256ELi128ELb0ELb1ELb1ELb0ELb1ELb1EEEEEEEEEvNT_6ParamsE:
        .type           _ZN7cutlass13device_kernelIN5flash11enable_sm90INS1_16FlashAttnFwdSm90INS1_25CollectiveMainloopFwdSm90ILi2EN4cute5tupleIJNS5_1CILi1EEES8_S8_EEENS6_IJNS7_ILi128EEESA_NS7_ILi256EEEEEELi256ENS_12float_e4m3_tEfNS_4arch4Sm90ELb0ELb0ELb1ELb1ELb1ELb1ELb0ELb1ELb0ELb1ELb0ELb0EEENS1_21CollectiveEpilogueFwdINS6_IJSA_SB_SA_EEES9_NS_10bfloat16_tESF_Li256ELb1ELb1ELb0ELb1EEENS1_36VarlenDynamicPersistentTileSchedulerILi128ELi128ELi256ELi128ELb0ELb1ELb1ELb0ELb1ELb1EEEEEEEEEvNT_6ParamsE,@function
        .size           _ZN7cutlass13device_kernelIN5flash11enable_sm90INS1_16FlashAttnFwdSm90INS1_25CollectiveMainloopFwdSm90ILi2EN4cute5tupleIJNS5_1CILi1EEES8_S8_EEENS6_IJNS7_ILi128EEESA_NS7_ILi256EEEEEELi256ENS_12float_e4m3_tEfNS_4arch4Sm90ELb0ELb0ELb1ELb1ELb1ELb1ELb0ELb1ELb0ELb1ELb0ELb0EEENS1_21CollectiveEpilogueFwdINS6_IJSA_SB_SA_EEES9_NS_10bfloat16_tESF_Li256ELb1ELb1ELb0ELb1EEENS1_36VarlenDynamicPersistentTileSchedulerILi128ELi128ELi256ELi128ELb0ELb1ELb1ELb0ELb1ELb1EEEEEEEEEvNT_6ParamsE,(.L_x_3632 - _ZN7cutlass13device_kernelIN5flash11enable_sm90INS1_16FlashAttnFwdSm90INS1_25CollectiveMainloopFwdSm90ILi2EN4cute5tupleIJNS5_1CILi1EEES8_S8_EEENS6_IJNS7_ILi128EEESA_NS7_ILi256EEEEEELi256ENS_12float_e4m3_tEfNS_4arch4Sm90ELb0ELb0ELb1ELb1ELb1ELb1ELb0ELb1ELb0ELb1ELb0ELb0EEENS1_21CollectiveEpilogueFwdINS6_IJSA_SB_SA_EEES9_NS_10bfloat16_tESF_Li256ELb1ELb1ELb0ELb1EEENS1_36VarlenDynamicPersistentTileSchedulerILi128ELi128ELi256ELi128ELb0ELb1ELb1ELb0ELb1ELb1EEEEEEEEEvNT_6ParamsE)
        .other          _ZN7cutlass13device_kernelIN5flash11enable_sm90INS1_16FlashAttnFwdSm90INS1_25CollectiveMainloopFwdSm90ILi2EN4cute5tupleIJNS5_1CILi1EEES8_S8_EEENS6_IJNS7_ILi128EEESA_NS7_ILi256EEEEEELi256ENS_12float_e4m3_tEfNS_4arch4Sm90ELb0ELb0ELb1ELb1ELb1ELb1ELb0ELb1ELb0ELb1ELb0ELb0EEENS1_21CollectiveEpilogueFwdINS6_IJSA_SB_SA_EEES9_NS_10bfloat16_tESF_Li256ELb1ELb1ELb0ELb1EEENS1_36VarlenDynamicPersistentTileSchedulerILi128ELi128ELi256ELi128ELb0ELb1ELb1ELb0ELb1ELb1EEEEEEEEEvNT_6ParamsE,@"STO_CUDA_ENTRY STV_DEFAULT"
_ZN7cutlass13device_kernelIN5flash11enable_sm90INS1_16FlashAttnFwdSm90INS1_25CollectiveMainloopFwdSm90ILi2EN4cute5tupleIJNS5_1CILi1EEES8_S8_EEENS6_IJNS7_ILi128EEESA_NS7_ILi256EEEEEELi256ENS_12float_e4m3_tEfNS_4arch4Sm90ELb0ELb0ELb1ELb1ELb1ELb1ELb0ELb1ELb0ELb1ELb0ELb0EEENS1_21CollectiveEpilogueFwdINS6_IJSA_SB_SA_EEES9_NS_10bfloat16_tESF_Li256ELb1ELb1ELb0ELb1EEENS1_36VarlenDynamicPersistentTileSchedulerILi128ELi128ELi256ELi128ELb0ELb1ELb1ELb0ELb1ELb1EEEEEEEEEvNT_6ParamsE:
[----:B------:R-:W0:Y:S02]  /*0000*/  LDC R1, c[0x0][0x28] ;  /* 0x00000a00ff017b82 */ /* 0x000e240000000800 */
[----:B0-----:R-:W-:Y:S01]  /*0010*/  VIADD R1, R1, 0xffffffa8 ;  /* 0xffffffa801017836 */ /* 0x001fe20000000000 */
[----:B------:R-:W0:Y:S01]  /*0020*/  S2R R3, SR_TID.X ;  /* 0x0000000000037919 */ /* 0x000e220000002100 */
[----:B------:R-:W-:Y:S01]  /*0030*/  ELECT P0, URZ, PT ;  /* 0x00000000003f782f */ /* 0x000fe20003800000 */
[----:B------:R-:W-:Y:S01]  /*0040*/  BSSY B0, `(.L_x_481) ;  /* 0x000000e000007945 */ /* 0x000fe20003800000 */
[--C-:B0-----:R-:W-:Y:S02]  /*0050*/  SHF.R.U32.HI R0, RZ, 0x5, R3.reuse ;  /* 0x00000005ff007819 */ /* 0x101fe40000011603 */
[----:B------:R-:W-:-:S03]  /*0060*/  SHF.R.U32.HI R3, RZ, 0x7, R3 ;  /* 0x00000007ff037819 */ /* 0x000fc60000011603 */
[----:B------:R-:W0:Y:S02]  /*0070*/  SHFL.IDX PT, R2, R0, RZ, 0x1f ;  /* 0x00001fff00027589 */ /* 0x000e2400000e0000 */
[----:B0-----:R-:W-:-:S13]  /*0080*/  ISETP.EQ.AND P0, PT, R2, RZ, P0 ;  /* 0x000000ff0200720c */ /* 0x001fda0000702270 */
[----:B------:R-:W-:Y:S05]  /*0090*/  @!P0 BRA `(.L_x_482) ;  /* 0x0000000000208947 */ /* 0x000fea0003800000 */
[----:B------:R-:W-:Y:S02]  /*00a0*/  ULDC.64 UR4, c[0x0][0x198] ;  /* 0x0000660000047ab9 */ /* 0x000fe40000000a00 */
[----:B------:R-:W-:Y:S02]  /*00b0*/  UIADD3 UR6, UP0, UR4, 0x570, URZ ;  /* 0x0000057004067890 */ /* 0x000fe4000ff1e03f */
[----:B------:R-:W-:Y:S02]  /*00c0*/  UIADD3 UR4, UP1, UR4, 0x670, URZ ;  /* 0x0000067004047890 */ /* 0x000fe4000ff3e03f */
[----:B------:R-:W-:Y:S02]  /*00d0*/  UIADD3.X UR7, URZ, UR5, URZ, UP0, !UPT ;  /* 0x000000053f077290 */ /* 0x000fe400087fe43f */
[----:B------:R-:W-:-:S07]  /*00e0*/  UIADD3.X UR5, URZ, UR5, URZ, UP1, !UPT ;  /* 0x000000053f057290 */ /* 0x000fce0008ffe43f */
[----:B------:R0:W-:Y:S02]  /*00f0*/  UTMACCTL.PF [UR6] ;  /* 0x00000000060079b9 */ /* 0x0001e40008040000 */
[----:B------:R0:W-:Y:S02]  /*0100*/  UTMACCTL.PF [UR4] ;  /* 0x00000000040079b9 */ /* 0x0001e40008040000 */
[----:B0-----:R-:W-:Y:S01]  /*0110*/  NOP ;  /* 0x0000000000007918 */ /* 0x001fe20000000000 */
.L_x_482:
[----:B------:R-:W-:Y:S05]  /*0120*/  BSYNC B0 ;  /* 0x0000000000007941 */ /* 0x000fea0003800000 */
.L_x_481:
[----:B------:R-:W-:Y:S01]  /*0130*/  VOTEU.ANY UP0, P0 ;  /* 0x00000000003f7886 */ /* 0x000fe20000000100 */
[----:B------:R-:W0:Y:S01]  /*0140*/  SHFL.IDX PT, R3, R3, RZ, 0x1f ;  /* 0x00001fff03037589 */ /* 0x000e2200000e0000 */
[----:B------:R-:W-:Y:S01]  /*0150*/  UMOV UR4, 0x80 ;  /* 0x0000008000047882 */ /* 0x000fe20000000000 */
[----:B------:R-:W-:Y:S01]  /*0160*/  UMOV UR7, 0x100 ;  /* 0x0000010000077882 */ /* 0x000fe20000000000 */
[----:B------:R-:W-:Y:S01]  /*0170*/  VOTEU.ANY UP1, P0 ;  /* 0x00000000003f7886 */ /* 0x000fe20000020100 */
[----:B------:R-:W1:Y:S01]  /*0180*/  @UP0 S2UR UR8, SR_CgaCtaId ;  /* 0x00000000000809c3 */ /* 0x000e620000008800 */
[----:B------:R-:W2:Y:S01]  /*0190*/  SHFL.IDX PT, R2, R0, RZ, 0x1f ;  /* 0x00001fff00027589 */ /* 0x000ea200000e0000 */
[----:B------:R-:W-:Y:S01]  /*01a0*/  @UP0 UMOV UR6, 0x400 ;  /* 0x0000040000060882 */ /* 0x000fe20000000000 */
[----:B------:R-:W-:-:S04]  /*01b0*/  @UP0 UIADD3 UR4, -UR4, 0x100000, URZ ;  /* 0x0010000004040890 */ /* 0x000fc8000fffe13f */
[----:B------:R-:W-:Y:S02]  /*01c0*/  @UP0 USHF.L.U32 UR5, UR4, 0xb, URZ ;  /* 0x0000000b04050899 */ /* 0x000fe4000800063f */
[----:B------:R-:W-:Y:S01]  /*01d0*/  @UP0 USHF.L.U32 UR4, UR4, 0x1, URZ ;  /* 0x0000000104040899 */ /* 0x000fe2000800063f */
[----:B------:R-:W-:Y:S01]  /*01e0*/  VOTEU.ANY UP2, P0 ;  /* 0x00000000003f7886 */ /* 0x000fe20000040100 */
[----:B0-----:R-:W-:Y:S01]  /*01f0*/  R2UR UR9, R3 ;  /* 0x00000000030972ca */ /* 0x001fe200000e0000 */
[----:B-1----:R-:W-:Y:S01]  /*0200*/  @UP0 ULEA UR8, UR8, UR6, 0x18 ;  /* 0x0000000608080291 */ /* 0x002fe2000f8ec03f */
[----:B--2---:R-:W-:Y:S01]  /*0210*/  ISETP.NE.AND P1, PT, R2, RZ, PT ;  /* 0x000000ff0200720c */ /* 0x004fe20003f25270 */
[----:B------:R-:W-:-:S04]  /*0220*/  @UP0 UIADD3 UR6, -UR7, 0x100000, URZ ;  /* 0x0010000007060890 */ /* 0x000fc8000fffe13f */
[----:B------:R-:W-:Y:S02]  /*0230*/  @UP0 USHF.L.U32 UR7, UR6, 0xb, URZ ;  /* 0x0000000b06070899 */ /* 0x000fe4000800063f */
[----:B------:R-:W-:-:S04]  /*0240*/  @UP0 USHF.L.U32 UR6, UR6, 0x1, URZ ;  /* 0x0000000106060899 */ /* 0x000fc8000800063f */
[----:B------:R-:W-:Y:S01]  /*0250*/  UISETP.NE.AND UP0, UPT, UR9, URZ, UPT ;  /* 0x0000003f0900728c */ /* 0x000fe2000bf05270 */
[----:B------:R-:W0:Y:S02]  /*0260*/  FENCE.VIEW.ASYNC.S ;  /* 0x00000000000073c6 */ /* 0x000e240000000000 */
[----:B0-----:R0:W1:Y:S05]  /*0270*/  @UP1 SYNCS.EXCH.64 URZ, [UR8+0x38800], UR4 ;  /* 0x03880004083f15b2 */ /* 0x00106a0008000100 */
[----:B------:R0:W2:Y:S01]  /*0280*/  @UP2 SYNCS.EXCH.64 URZ, [UR8+0x38820], UR6 ;  /* 0x03882006083f25b2 */ /* 0x0000a20008000100 */
        /* <DEDUP_REMOVED lines=14> */
[----:B0-----:R3:W4:Y:S08]  /*0370*/  SYNCS.EXCH.64 URZ, [UR8+0x38830], UR4 ;  /* 0x03883004083f75b2 */ /* 0x0017300008000100 */
[----:B------:R3:W0:Y:S01]  /*0380*/  SYNCS.EXCH.64 URZ, [UR8+0x38840], UR6 ;  /* 0x03884006083f75b2 */ /* 0x0006220008000100 */
[----:B------:R3:W0:Y:S01]  /*0390*/  SYNCS.EXCH.64 URZ, [UR8+0x38838], UR4 ;  /* 0x03883804083f75b2 */ /* 0x0006220008000100 */
[----:B------:R3:W0:Y:S02]  /*03a0*/  SYNCS.EXCH.64 URZ, [UR8+0x38848], UR6 ;  /* 0x03884806083f75b2 */ /* 0x0006240008000100 */
[----:B---3--:R-:W-:Y:S01]  /*03b0*/  NOP ;  /* 0x0000000000007918 */ /* 0x008fe20000000000 */
.L_x_483:
[----:B------:R-:W3:Y:S01]  /*03c0*/  SHFL.IDX PT, R2, R0, RZ, 0x1f ;  /* 0x00001fff00027589 */ /* 0x000ee200000e0000 */
[----:B------:R-:W-:Y:S01]  /*03d0*/  NOP ;  /* 0x0000000000007918 */ /* 0x000fe20000000000 */
[----:B---3--:R-:W-:-:S13]  /*03e0*/  ISETP.NE.AND P0, PT, R2, RZ, PT ;  /* 0x000000ff0200720c */ /* 0x008fda0003f05270 */
        /* <DEDUP_REMOVED lines=17> */
[----:B------:R3:W0:Y:S02]  /*0500*/  SYNCS.EXCH.64 URZ, [UR8+0x38868], UR6 ;  /* 0x03886806083f75b2 */ /* 0x0006240008000100 */
[----:B---3--:R-:W-:Y:S01]  /*0510*/  NOP ;  /* 0x0000000000007918 */ /* 0x008fe20000000000 */
.L_x_484:
[----:B------:R-:W3:Y:S01]  /*0520*/  SHFL.IDX PT, R2, R0, RZ, 0x1f ;  /* 0x00001fff00027589 */ /* 0x000ee200000e0000 */
[----:B------:R-:W-:Y:S01]  /*0530*/  NOP ;  /* 0x0000000000007918 */ /* 0x000fe20000000000 */
[----:B---3--:R-:W-:-:S13]  /*0540*/  ISETP.NE.AND P0, PT, R2, RZ, PT ;  /* 0x000000ff0200720c */ /* 0x008fda0003f05270 */
        /* <DEDUP_REMOVED lines=13> */
[----:B------:R3:W0:Y:S02]  /*0620*/  SYNCS.EXCH.64 URZ, [UR6+0x38888], UR4 ;  /* 0x03888804063f75b2 */ /* 0x0006240008000100 */
[----:B---3--:R-:W-:Y:S01]  /*0630*/  NOP ;  /* 0x0000000000007918 */ /* 0x008fe20000000000 */
.L_x_485:
        /* <DEDUP_REMOVED lines=22> */
.L_x_486:
[----:B------:R-:W3:Y:S01]  /*07a0*/  SHFL.IDX PT, R3, R0, RZ, 0x1f ;  /* 0x00001fff00037589 */ /* 0x000ee200000e0000 */
[----:B------:R-:W-:Y:S01]  /*07b0*/  NOP ;  /* 0x0000000000007918 */ /* 0x000fe20000000000 */
[----:B------:R-:W0:Y:S01]  /*07c0*/  S2R R2, SR_CgaCtaId ;  /* 0x0000000000027919 */ /* 0x000e220000008800 */
[----:B---3--:R-:W-:-:S13]  /*07d0*/  ISETP.NE.AND P0, PT, R3, RZ, PT ;  /* 0x000000ff0300720c */ /* 0x008fda0003f05270 */
        /* <DEDUP_REMOVED lines=14> */
[----:B0-----:R0:W3:Y:S08]  /*08c0*/  SYNCS.EXCH.64 URZ, [UR8+0x388b0], UR4 ;  /* 0x0388b004083f75b2 */ /* 0x0010f00008000100 */
[----:B------:R0:W0:Y:S01]  /*08d0*/  SYNCS.EXCH.64 URZ, [UR8+0x388c0], UR6 ;  /* 0x0388c006083f75b2 */ /* 0x0000220008000100 */
[----:B------:R0:W0:Y:S01]  /*08e0*/  SYNCS.EXCH.64 URZ, [UR8+0x388b8], UR4 ;  /* 0x0388b804083f75b2 */ /* 0x0000220008000100 */
[----:B------:R0:W0:Y:S01]  /*08f0*/  SYNCS.EXCH.64 URZ, [UR8+0x388c8], UR6 ;  /* 0x0388c806083f75b2 */ /* 0x0000220008000100 */
[----:B------:R-:W-:Y:S01]  /*0900*/  NOP ;  /* 0x0000000000007918 */ /* 0x000fe20000000000 */
.L_x_487:
[----:B0-----:R-:W-:Y:S01]  /*0910*/  UMOV UR4, 0x1 ;  /* 0x0000000100047882 */ /* 0x001fe20000000000 */
[----:B------:R-:W-:Y:S01]  /*0920*/  PLOP3.LUT P0, PT, PT, PT, UP0, 0x80, 0x0 ;  /* 0x000000000000781c */ /* 0x000fe20003f0f008 */
[----:B------:R-:W-:Y:S01]  /*0930*/  USEL UR4, UR4, 0x2, !UP0 ;  /* 0x0000000204047887 */ /* 0x000fe2000c000000 */
[----:B------:R-:W-:Y:S01]  /*0940*/  NOP ;  /* 0x0000000000007918 */ /* 0x000fe20000000000 */
[----:B------:R-:W-:Y:S01]  /*0950*/  ULDC.64 UR36, c[0x0][0x208] ;  /* 0x0000820000247ab9 */ /* 0x000fe20000000a00 */
[----:B------:R-:W-:Y:S03]  /*0960*/  BSSY B8, `(.L_x_488) ;  /* 0x00024ca000087945 */ /* 0x000fe60003800000 */
[----:B------:R-:W-:-:S05]  /*0970*/  IMAD.U32 R3, RZ, RZ, UR4 ;  /* 0x00000004ff037e24 */ /* 0x000fca000f8e00ff */
[----:B------:R0:W-:Y:S01]  /*0980*/  STL [R1+0x54], R3 ;  /* 0x0000540301007387 */ /* 0x0001e20000100800 */
[----:B-1234-:R-:W-:Y:S06]  /*0990*/  BAR.SYNC.DEFER_BLOCKING 0x0 ;  /* 0x0000000000007b1d */ /* 0x01efec0000010000 */
[----:B------:R-:W-:Y:S05]  /*09a0*/  @!P0 BRA `(.L_x_489) ;  /* 0x000001d000808947 */ /* 0x000fea0003800000 */
.L_x_490:
[----:B------:R-:W-:-:S08]  /*09b0*/  NOP ;  /* 0x0000000000007918 */ /* 0x000fd00000000000 */
[----:B------:R-:W1:Y:S02]  /*09c0*/  USETMAXREG.TRY_ALLOC.CTAPOOL UP0, 0xe8 ;  /* 0x000000e8000079c8 */ /* 0x000e640008000600 */
[----:B-1----:R-:W-:-:S13]  /*09d0*/  PLOP3.LUT P0, PT, PT, PT, UP0, 0x80, 0x0 ;  /* 0x000000000000781c */ /* 0x002fda0003f0f008 */
[----:B------:R-:W-:Y:S05]  /*09e0*/  @!P0 BRA `(.L_x_490) ;  /* 0xfffffffc00f08947 */ /* 0x000fea000383ffff */
[----:B------:R-:W1:Y:S01]  /*09f0*/  S2R R0, SR_TID.X ;  /* 0x0000000000007919 */ /* 0x000e620000002100 */
[----:B------:R-:W2:Y:S01]  /*0a00*/  S2UR UR61, SR_CgaCtaId ;  /* 0x00000000003d79c3 */ /* 0x000ea20000008800 */
[----:B------:R-:W-:-:S07]  /*0a10*/  UMOV UR4, 0x400 ;  /* 0x0000040000047882 */ /* 0x000fce0000000000 */
[----:B------:R-:W-:Y:S06]  /*0a20*/  BAR.ARV 0x8, 0x180 ;  /* 0x0206000000007b1d */ /* 0x000fec0000002000 */
[----:B--2---:R-:W-:-:S06]  /*0a30*/  ULEA UR4, UR61, UR4, 0x18 ;  /* 0x000000043d047291 */ /* 0x004fcc000f8ec03f */
[----:B------:R-:W-:Y:S01]  /*0a40*/  IMAD.U32 R23, RZ, RZ, UR4 ;  /* 0x00000004ff177e24 */ /* 0x000fe2000f8e00ff */
[----:B-1----:R-:W-:Y:S01]  /*0a50*/  SHF.R.U32.HI R0, RZ, 0x7, R0 ;  /* 0x00000007ff007819 */ /* 0x002fe20000011600 */
[----:B------:R-:W-:-:S03]  /*0a60*/  ULDC UR4, c[0x0][0xc3c] ;  /* 0x00030f0000047ab9 */ /* 0x000fc60000000800 */
[----:B------:R-:W-:-:S13]  /*0a70*/  ISETP.NE.AND P0, PT, R0, 0x1, PT ;  /* 0x000000010000780c */ /* 0x000fda0003f05270 */
[----:B------:R-:W-:Y:S08]  /*0a80*/  @!P0 BAR.ARV 0x9, 0x100 ;  /* 0x0244000000008b1d */ /* 0x000ff00000002000 */
[----:B------:R-:W-:Y:S06]  /*0a90*/  BAR.SYNC.DEFER_BLOCKING 0x5, 0x180 ;  /* 0x0146000000007b1d */ /* 0x000fec0000010000 */
[----:B------:R-:W1:Y:S02]  /*0aa0*/  LDS.128 R220, [R23+0x388d0] ;  /* 0x0388d00017dc7984 */ /* 0x000e640000000c00 */
[----:B------:R-:W-:Y:S06]  /*0ab0*/  BAR.ARV 0x4, 0x180 ;  /* 0x0106000000007b1d */ /* 0x000fec0000002000 */
[----:B-1----:R-:W-:-:S13]  /*0ac0*/  ISETP.GE.AND P0, PT, R223, UR4, PT ;  /* 0x00000004df007c0c */ /* 0x002fda000bf06270 */
[----:B------:R-:W-:Y:S05]  /*0ad0*/  @P0 BRA `(.L_x_491) ;  /* 0x0000024800c80947 */ /* 0x000fea0003800000 */
[----:B------:R-:W2:Y:S01]  /*0ae0*/  LDL R2, [R1+0x54] ;  /* 0x0000540001027983 */ /* 0x000ea20000100800 */
[----:B------:R-:W-:Y:S01]  /*0af0*/  R2UR UR4, R23 ;  /* 0x00000000170472ca */ /* 0x000fe200000e0000 */
[----:B------:R-:W-:Y:S01]  /*0b00*/  IMAD.MOV.U32 R216, RZ, RZ, RZ ;  /* 0x000000ffffd87224 */ /* 0x000fe200078e00ff */
[----:B------:R-:W-:Y:S01]  /*0b10*/  CS2R R224, SRZ ;  /* 0x0000000000e07805 */ /* 0x000fe2000001ff00 */
[----:B------:R-:W1:Y:S01]  /*0b20*/  S2R R0, SR_TID.X ;  /* 0x0000000000007919 */ /* 0x000e620000002100 */
[----:B------:R-:W-:-:S09]  /*0b30*/  MOV R226, RZ ;  /* 0x000000ff00e27202 */ /* 0x000fd20000000f00 */
[----:B------:R-:W-:Y:S01]  /*0b40*/  UIADD3 UR4, UR4, 0x20400, URZ ;  /* 0x0002040004047890 */ /* 0x000fe2000fffe03f */
[----:B-1----:R-:W-:-:S04]  /*0b50*/  IADD3 R7, R0, -0x80, RZ ;  /* 0xffffff8000077810 */ /* 0x002fc80007ffe0ff */
[----:B------:R-:W-:-:S04]  /*0b60*/  SHF.R.S32.HI R0, RZ, 0x1f, R7 ;  /* 0x0000001fff007819 */ /* 0x000fc80000011407 */
[----:B0-----:R-:W-:-:S04]  /*0b70*/  LEA.HI R3, R0, R7, RZ, 0x4 ;  /* 0x0000000700037211 */ /* 0x001fc800078f20ff */
[----:B------:R-:W-:Y:S02]  /*0b80*/  LOP3.LUT R4, R3, 0x3fffff0, RZ, 0xc0, !PT ;  /* 0x03fffff003047812 */ /* 0x000fe400078ec0ff */
[----:B------:R-:W-:-:S03]  /*0b90*/  SHF.R.S32.HI R6, RZ, 0x4, R3 ;  /* 0x00000004ff067819 */ /* 0x000fc60000011403 */
[----:B------:R-:W-:Y:S01]  /*0ba0*/  IMAD.IADD R4, R7, 0x1, -R4 ;  /* 0x0000000107047824 */ /* 0x000fe200078e0a04 */
[----:B------:R-:W-:-:S04]  /*0bb0*/  LEA.HI R3, R3, R6, RZ, 0x1 ;  /* 0x0000000603037211 */ /* 0x000fc800078f08ff */
[----:B------:R-:W-:-:S04]  /*0bc0*/  LOP3.LUT R3, R3, 0x1ffffffe, RZ, 0xc0, !PT ;  /* 0x1ffffffe03037812 */ /* 0x000fc800078ec0ff */
[----:B------:R-:W-:Y:S02]  /*0bd0*/  IADD3 R3, R6, -R3, RZ ;  /* 0x8000000306037210 */ /* 0x000fe40007ffe0ff */
[----:B--2---:R-:W-:Y:S02]  /*0be0*/  R2UR UR5, R2 ;  /* 0x00000000020572ca */ /* 0x004fe400000e0000 */
[----:B------:R-:W-:-:S05]  /*0bf0*/  LEA.HI R2, R0, R7, RZ, 0x5 ;  /* 0x0000000700027211 */ /* 0x000fca00078f28ff */
[----:B------:R-:W-:Y:S01]  /*0c00*/  IMAD.SHL.U32 R5, R2, 0x20, RZ ;  /* 0x0000002002057824 */ /* 0x000fe200078e00ff */
[----:B------:R-:W-:-:S04]  /*0c10*/  LEA.HI R2, R0, R7, RZ, 0x3 ;  /* 0x0000000700027211 */ /* 0x000fc800078f18ff */
[----:B------:R-:W-:Y:S01]  /*0c20*/  LOP3.LUT R5, R5, 0xfffffc00, RZ, 0xc0, !PT ;  /* 0xfffffc0005057812 */ /* 0x000fe200078ec0ff */
[----:B------:R-:W-:Y:S01]  /*0c30*/  ULOP3.LUT UR60, UR5, 0x1, URZ, 0xfc, !UPT ;  /* 0x00000001053c7892 */ /* 0x000fe2000f8efc3f */
[----:B------:R-:W-:Y:S02]  /*0c40*/  SHF.R.S32.HI R219, RZ, 0x3, R2 ;  /* 0x00000003ffdb7819 */ /* 0x000fe40000011402 */
[----:B------:R-:W-:Y:S01]  /*0c50*/  LOP3.LUT R2, R2, 0xfffffff8, RZ, 0xc0, !PT ;  /* 0xfffffff802027812 */ /* 0x000fe200078ec0ff */
[----:B------:R-:W-:Y:S01]  /*0c60*/  IMAD R4, R4, 0x40, R5 ;  /* 0x0000004004047824 */ /* 0x000fe200078e0205 */
[----:B------:R-:W-:Y:S01]  /*0c70*/  LEA.HI R5, R0, R7, RZ, 0x6 ;  /* 0x0000000700057211 */ /* 0x000fe200078f30ff */
[C---:B------:R-:W-:Y:S01]  /*0c80*/  VIADD R11, R219.reuse, 0x40 ;  /* 0x00000040db0b7836 */ /* 0x040fe20000000000 */
[----:B------:R-:W-:Y:S01]  /*0c90*/  SHF.L.U32 R0, R219, 0x7, RZ ;  /* 0x00000007db007819 */ /* 0x000fe200000006ff */
[----:B------:R-:W-:Y:S01]  /*0ca0*/  IMAD.IADD R9, R7, 0x1, -R2 ;  /* 0x0000000107097824 */ /* 0x000fe200078e0a02 */
[----:B------:R-:W-:Y:S01]  /*0cb0*/  IADD3 R10, R219, 0x60, RZ ;  /* 0x00000060db0a7810 */ /* 0x000fe20007ffe0ff */
[----:B------:R-:W-:Y:S01]  /*0cc0*/  IMAD.SHL.U32 R227, R5, 0x10, RZ ;  /* 0x0000001005e37824 */ /* 0x000fe200078e00ff */
[----:B------:R-:W-:Y:S01]  /*0cd0*/  LOP3.LUT R5, R0, 0x380, RZ, 0xc0, !PT ;  /* 0x0000038000057812 */ /* 0x000fe200078ec0ff */
[----:B------:R-:W-:Y:S01]  /*0ce0*/  IMAD.SHL.U32 R16, R9, 0x10, RZ ;  /* 0x0000001009107824 */ /* 0x000fe200078e00ff */
[----:B------:R-:W-:Y:S01]  /*0cf0*/  SHF.R.S32.HI R6, RZ, 0x1f, R11 ;  /* 0x0000001fff067819 */ /* 0x000fe2000001140b */
[----:B------:R-:W-:Y:S01]  /*0d00*/  IMAD R3, R3, 0x8, R4 ;  /* 0x0000000803037824 */ /* 0x000fe200078e0204 */
[----:B------:R-:W-:Y:S01]  /*0d10*/  LOP3.LUT R227, R227, 0xfffffc00, RZ, 0xc0, !PT ;  /* 0xfffffc00e3e37812 */ /* 0x000fe200078ec0ff */
[----:B------:R-:W-:Y:S01]  /*0d20*/  VIADD R12, R219, 0x20 ;  /* 0x00000020db0c7836 */ /* 0x000fe20000000000 */
[----:B------:R-:W-:Y:S01]  /*0d30*/  SHF.R.U32.HI R2, RZ, 0x3, R5 ;  /* 0x00000003ff027819 */ /* 0x000fe20000011605 */
[----:B------:R-:W-:Y:S01]  /*0d40*/  IMAD.SHL.U32 R7, R10, 0x80, RZ ;  /* 0x000000800a077824 */ /* 0x000fe200078e00ff */
[----:B------:R-:W-:Y:S01]  /*0d50*/  LOP3.LUT R0, R5, 0x70, R16, 0xf8, !PT ;  /* 0x0000007005007812 */ /* 0x000fe200078ef810 */
[----:B------:R0:W-:Y:S01]  /*0d60*/  STL [R1+0x4c], R3 ;  /* 0x00004c0301007387 */ /* 0x0001e20000100800 */
[----:B------:R-:W-:Y:S01]  /*0d70*/  SHF.R.S32.HI R8, RZ, 0x1f, R10 ;  /* 0x0000001fff087819 */ /* 0x000fe2000001140a */
[----:B------:R-:W-:Y:S01]  /*0d80*/  IMAD.SHL.U32 R5, R11, 0x80, RZ ;  /* 0x000000800b057824 */ /* 0x000fe200078e00ff */
[----:B------:R-:W-:Y:S01]  /*0d90*/  LOP3.LUT R0, R227, R0, R2, 0xf6, !PT ;  /* 0x00000000e3007212 */ /* 0x000fe200078ef602 */
[----:B------:R-:W-:Y:S01]  /*0da0*/  IMAD.SHL.U32 R2, R12, 0x80, RZ ;  /* 0x000000800c027824 */ /* 0x000fe200078e00ff */
[----:B------:R-:W-:Y:S01]  /*0db0*/  LEA.HI R6, R6, R11, RZ, 0x3 ;  /* 0x0000000b06067211 */ /* 0x000fe200078f18ff */
[----:B------:R-:W-:Y:S01]  /*0dc0*/  VIADD R22, R16, 0x80 ;  /* 0x0000008010167836 */ /* 0x000fe20000000000 */
[----:B------:R-:W-:Y:S01]  /*0dd0*/  LEA.HI R8, R8, R10, RZ, 0x3 ;  /* 0x0000000a08087211 */ /* 0x000fe200078f18ff */
[----:B------:R-:W-:Y:S01]  /*0de0*/  IMAD.IADD R0, R23, 0x1, R0 ;  /* 0x0000000117007824 */ /* 0x000fe200078e0200 */
[----:B------:R-:W-:Y:S01]  /*0df0*/  LOP3.LUT R5, R5, 0x380, RZ, 0xc0, !PT ;  /* 0x0000038005057812 */ /* 0x000fe200078ec0ff */
[----:B------:R-:W-:Y:S01]  /*0e00*/  IMAD.SHL.U32 R6, R6, 0x80, RZ ;  /* 0x0000008006067824 */ /* 0x000fe200078e00ff */
[----:B0-----:R-:W-:Y:S01]  /*0e10*/  SHF.R.S32.HI R3, RZ, 0x1f, R12 ;  /* 0x0000001fff037819 */ /* 0x001fe2000001140c */
[----:B------:R-:W-:Y:S01]  /*0e20*/  IMAD.SHL.U32 R8, R8, 0x80, RZ ;  /* 0x0000008008087824 */ /* 0x000fe200078e00ff */
[----:B------:R-:W-:Y:S01]  /*0e30*/  LOP3.LUT R13, R7, 0x380, RZ, 0xc0, !PT ;  /* 0x00000380070d7812 */ /* 0x000fe200078ec0ff */
[----:B------:R-:W-:Y:S01]  /*0e40*/  IMAD.SHL.U32 R18, R9, 0x8, RZ ;  /* 0x0000000809127824 */ /* 0x000fe200078e00ff */
[----:B------:R-:W-:-:S02]  /*0e50*/  LEA.HI R4, R3, R12, RZ, 0x3 ;  /* 0x0000000c03047211 */ /* 0x000fc400078f18ff */
[----:B------:R-:W-:Y:S01]  /*0e60*/  LOP3.LUT R3, R2, 0x380, RZ, 0xc0, !PT ;  /* 0x0000038002037812 */ /* 0x000fe200078ec0ff */
[----:B------:R-:W-:Y:S01]  /*0e70*/  VIADD R218, R18, 0x40 ;  /* 0x0000004012da7836 */ /* 0x000fe20000000000 */
[----:B------:R-:W-:Y:S02]  /*0e80*/  SHF.L.U32 R4, R4, 0x7, RZ ;  /* 0x0000000704047819 */ /* 0x000fe400000006ff */
[----:B------:R-:W-:Y:S02]  /*0e90*/  SHF.R.U32.HI R2, RZ, 0x3, R3 ;  /* 0x00000003ff027819 */ /* 0x000fe40000011603 */
[--C-:B------:R-:W-:Y:S02]  /*0ea0*/  LOP3.LUT R7, R3, 0x70, R16.reuse, 0xf8, !PT ;  /* 0x0000007003077812 */ /* 0x100fe400078ef810 */
[----:B------:R-:W-:Y:S02]  /*0eb0*/  SHF.R.U32.HI R3, RZ, 0x3, R5 ;  /* 0x00000003ff037819 */ /* 0x000fe40000011605 */
[----:B------:R-:W-:-:S02]  /*0ec0*/  LOP3.LUT R10, R5, 0x70, R16, 0xf8, !PT ;  /* 0x00000070050a7812 */ /* 0x000fc400078ef810 */
[----:B------:R-:W-:Y:S02]  /*0ed0*/  LOP3.LUT R11, R6, 0xfffffc00, RZ, 0xc0, !PT ;  /* 0xfffffc00060b7812 */ /* 0x000fe400078ec0ff */
[----:B------:R-:W-:Y:S02]  /*0ee0*/  LOP3.LUT R12, R4, 0xfffffc00, RZ, 0xc0, !PT ;  /* 0xfffffc00040c7812 */ /* 0x000fe400078ec0ff */
[----:B------:R-:W-:Y:S02]  /*0ef0*/  LOP3.LUT R6, R8, 0xfffffc00, RZ, 0xc0, !PT ;  /* 0xfffffc0008067812 */ /* 0x000fe400078ec0ff */
[----:B------:R-:W-:Y:S01]  /*0f00*/  SHF.R.U32.HI R5, RZ, 0x3, R13 ;  /* 0x00000003ff057819 */ /* 0x000fe2000001160d */
[----:B------:R-:W-:Y:S01]  /*0f10*/  STL [R1+0x20], R12 ;  /* 0x0000200c01007387 */ /* 0x000fe20000100800 */
[----:B------:R-:W-:Y:S02]  /*0f20*/  LOP3.LUT R4, R13, 0x70, R16, 0xf8, !PT ;  /* 0x000000700d047812 */ /* 0x000fe400078ef810 */
[----:B------:R-:W-:Y:S01]  /*0f30*/  LOP3.LUT R10, R11, R10, R3, 0xf6, !PT ;  /* 0x0000000a0b0a7212 */ /* 0x000fe200078ef603 */
[----:B------:R-:W-:Y:S01]  /*0f40*/  STL [R1+0x1c], R11 ;  /* 0x00001c0b01007387 */ /* 0x000fe20000100800 */
[----:B------:R-:W-:-:S02]  /*0f50*/  MOV R3, UR4 ;  /* 0x0000000400037c02 */ /* 0x000fc40008000f00 */
[----:B------:R-:W-:Y:S01]  /*0f60*/  LOP3.LUT R2, R12, R7, R2, 0xf6, !PT ;  /* 0x000000070c027212 */ /* 0x000fe200078ef602 */
[----:B------:R-:W-:Y:S01]  /*0f70*/  STL [R1+0x18], R6 ;  /* 0x0000180601007387 */ /* 0x000fe20000100800 */
[----:B------:R-:W-:Y:S02]  /*0f80*/  LOP3.LUT R4, R6, R4, R5, 0xf6, !PT ;  /* 0x0000000406047212 */ /* 0x000fe400078ef605 */
[----:B------:R-:W-:Y:S01]  /*0f90*/  SHF.R.S32.HI R17, RZ, 0x1f, R16 ;  /* 0x0000001fff117819 */ /* 0x000fe20000011410 */
[----:B------:R-:W-:Y:S01]  /*0fa0*/  STL [R1+0x38], RZ ;  /* 0x000038ff01007387 */ /* 0x000fe20000100800 */
[----:B------:R-:W-:-:S03]  /*0fb0*/  SHF.R.S32.HI R217, RZ, 0x1f, R22 ;  /* 0x0000001fffd97819 */ /* 0x000fc60000011416 */
[----:B------:R0:W-:Y:S04]  /*0fc0*/  STL [R1+0x50], R3 ;  /* 0x0000500301007387 */ /* 0x0001e80000100800 */
[----:B------:R1:W-:Y:S01]  /*0fd0*/  STL [R1+0x24], R0 ;  /* 0x0000240001007387 */ /* 0x0003e20000100800 */
[C---:B0-----:R-:W-:Y:S02]  /*0fe0*/  IMAD.IADD R3, R23.reuse, 0x1, R2 ;  /* 0x0000000117037824 */ /* 0x041fe400078e0202 */
[C---:B------:R-:W-:Y:S01]  /*0ff0*/  IMAD.IADD R2, R23.reuse, 0x1, R10 ;  /* 0x0000000117027824 */ /* 0x040fe200078e020a */
[----:B-1----:R-:W-:Y:S02]  /*1000*/  IADD3 R0, R23, R4, RZ ;  /* 0x0000000417007210 */ /* 0x002fe40007ffe0ff */
[----:B------:R0:W-:Y:S04]  /*1010*/  STL [R1+0x48], R3 ;  /* 0x0000480301007387 */ /* 0x0001e80000100800 */
[----:B------:R0:W-:Y:S04]  /*1020*/  STL [R1+0x40], R0 ;  /* 0x0000400001007387 */ /* 0x0001e80000100800 */
[----:B------:R0:W-:Y:S02]  /*1030*/  STL [R1+0x44], R2 ;  /* 0x0000440201007387 */ /* 0x0001e40000100800 */
.L_x_687:
[----:B0-----:R-:W0:Y:S02]  /*1040*/  LDC.64 R2, c[0x0][0xc88] ;  /* 0x00032200ff027b82 */ /* 0x001e240000000a00 */
[----:B0-----:R-:W-:-:S05]  /*1050*/  IMAD.WIDE R2, R223, 0x4, R2 ;  /* 0x00000004df027825 */ /* 0x001fca00078e0202 */
[----:B--2---:R-:W2:Y:S01]  /*1060*/  LDG.E R10, desc[UR36][R2.64] ;  /* 0x00000024020a7981 */ /* 0x004ea2000c1e1900 */
[----:B------:R-:W-:Y:S05]  /*1070*/  YIELD ;  /* 0x0000000000007946 */ /* 0x000fea0003800000 */
[----:B------:R-:W-:Y:S01]  /*1080*/  ULDC.64 UR4, c[0x0][0xa28] ;  /* 0x00028a0000047ab9 */ /* 0x000fe20000000a00 */
[----:B------:R-:W-:Y:S01]  /*1090*/  ULDC.64 UR8, c[0x0][0xa18] ;  /* 0x0002860000087ab9 */ /* 0x000fe20000000a00 */
[----:B------:R-:W-:Y:S01]  /*10a0*/  ISETP.NE.U32.AND P1, PT, RZ, UR4, PT ;  /* 0x00000004ff007c0c */ /* 0x000fe2000bf25070 */
[----:B------:R-:W-:Y:S01]  /*10b0*/  ULDC.64 UR6, c[0x0][0xa08] ;  /* 0x0002820000067ab9 */ /* 0x000fe20000000a00 */
[----:B------:R-:W-:Y:S01]  /*10c0*/  IMAD.MOV.U32 R84, RZ, RZ, RZ ;  /* 0x000000ffff547224 */ /* 0x000fe200078e00ff */
[----:B------:R-:W-:-:S02]  /*10d0*/  ISETP.NE.U32.AND P0, PT, RZ, UR6, PT ;  /* 0x00000006ff007c0c */ /* 0x000fc4000bf05070 */
[----:B------:R-:W-:Y:S02]  /*10e0*/  ISETP.NE.AND.EX P1, PT, RZ, UR5, PT, P1 ;  /* 0x00000005ff007c0c */ /* 0x000fe4000bf25310 */
[----:B------:R-:W-:Y:S02]  /*10f0*/  ISETP.NE.AND.EX P0, PT, RZ, UR7, PT, P0 ;  /* 0x00000007ff007c0c */ /* 0x000fe4000bf05300 */
[----:B--2---:R-:W-:Y:S01]  /*1100*/  SHF.R.S32.HI R0, RZ, 0x1f, R10 ;  /* 0x0000001fff007819 */ /* 0x004fe2000001140a */
[----:B------:R-:W-:Y:S08]  /*1110*/  STL [R1+0x14], R10 ;  /* 0x0000140a01007387 */ /* 0x000ff00000100800 */
[C---:B------:R-:W-:Y:S01]  /*1120*/  @P1 LEA R4, P2, R10.reuse, UR4, 0x2 ;  /* 0x000000040a041c11 */ /* 0x040fe2000f8410ff */
[C---:B------:R-:W-:Y:S01]  /*1130*/  IMAD.SHL.U32 R28, R10.reuse, 0x4, RZ ;  /* 0x000000040a1c7824 */ /* 0x040fe200078e00ff */
[C-C-:B------:R-:W-:Y:S01]  /*1140*/  SHF.L.U64.HI R29, R10.reuse, 0x2, R0.reuse ;  /* 0x000000020a1d7819 */ /* 0x140fe20000010200 */
[----:B------:R0:W-:Y:S01]  /*1150*/  STL [R1+0x34], R0 ;  /* 0x0000340001007387 */ /* 0x0001e20000100800 */
[----:B------:R-:W-:-:S02]  /*1160*/  @P1 LEA.HI.X R5, R10, UR5, R0, 0x2, P2 ;  /* 0x000000050a051c11 */ /* 0x000fc400090f1400 */
[----:B------:R-:W-:Y:S01]  /*1170*/  ISETP.NE.U32.AND P2, PT, RZ, UR8, PT ;  /* 0x00000008ff007c0c */ /* 0x000fe2000bf45070 */
[----:B------:R-:W-:Y:S01]  /*1180*/  ULDC UR4, c[0x0][0x288] ;  /* 0x0000a20000047ab9 */ /* 0x000fe20000000800 */
[----:B------:R-:W-:Y:S02]  /*1190*/  IADD3 R8, P3, R28, UR6, RZ ;  /* 0x000000061c087c10 */ /* 0x000fe4000ff7e0ff */
[----:B------:R-:W-:Y:S01]  /*11a0*/  ISETP.NE.AND.EX P2, PT, RZ, UR9, PT, P2 ;  /* 0x00000009ff007c0c */ /* 0x000fe2000bf45320 */
[----:B0-----:R-:W-:Y:S01]  /*11b0*/  IMAD.MOV.U32 R0, RZ, RZ, RZ ;  /* 0x000000ffff007224 */ /* 0x001fe200078e00ff */
[----:B------:R-:W-:Y:S01]  /*11c0*/  MOV R96, UR4 ;  /* 0x0000000400607c02 */ /* 0x000fe20008000f00 */
[----:B------:R-:W-:Y:S01]  /*11d0*/  ULDC.64 UR4, c[0x0][0x418] ;  /* 0x0001060000047ab9 */ /* 0x000fe20000000a00 */
[----:B------:R-:W-:-:S03]  /*11e0*/  IADD3.X R9, R29, UR7, RZ, P3, !PT ;  /* 0x000000071d097c10 */ /* 0x000fc60009ffe4ff */
[----:B------:R0:W5:Y:S06]  /*11f0*/  @P1 LDG.E R0, desc[UR36][R4.64] ;  /* 0x0000002404001981 */ /* 0x00016c000c1e1900 */
[----:B------:R-:W-:Y:S01]  /*1200*/  @P2 IADD3 R6, P1, R28, UR8, RZ ;  /* 0x000000081c062c10 */ /* 0x000fe2000ff3e0ff */
[----:B------:R0:W5:Y:S03]  /*1210*/  @P0 LDG.E R84, desc[UR36][R8.64] ;  /* 0x0000002408540981 */ /* 0x000166000c1e1900 */
[----:B------:R-:W-:-:S05]  /*1220*/  @P2 IADD3.X R7, R29, UR9, RZ, P1, !PT ;  /* 0x000000091d072c10 */ /* 0x000fca0008ffe4ff */
[----:B------:R0:W5:Y:S01]  /*1230*/  @P2 LDG.E R96, desc[UR36][R6.64] ;  /* 0x0000002406602981 */ /* 0x000162000c1e1900 */
[----:B------:R-:W-:Y:S01]  /*1240*/  UISETP.NE.U32.AND UP0, UPT, UR4, URZ, UPT ;  /* 0x0000003f0400728c */ /* 0x000fe2000bf05070 */
[----:B------:R-:W-:Y:S02]  /*1250*/  IMAD.MOV.U32 R24, RZ, RZ, R10 ;  /* 0x000000ffff187224 */ /* 0x000fe400078e000a */
[----:B------:R-:W-:Y:S01]  /*1260*/  ULDC UR4, c[0x0][0x424] ;  /* 0x0001090000047ab9 */ /* 0x000fe20000000800 */
[----:B------:R-:W-:-:S03]  /*1270*/  UISETP.NE.AND.EX UP0, UPT, UR5, URZ, UPT, UP0 ;  /* 0x0000003f0500728c */ /* 0x000fc6000bf05300 */
[----:B------:R-:W-:Y:S01]  /*1280*/  ULDC UR5, c[0x0][0x2f0] ;  /* 0x0000bc0000057ab9 */ /* 0x000fe20000000800 */
[----:B------:R-:W-:-:S04]  /*1290*/  USEL UR4, UR4, 0x1, UP0 ;  /* 0x0000000104047887 */ /* 0x000fc80008000000 */
[----:B------:R-:W-:-:S03]  /*12a0*/  UIMAD UR4, UR4, UR5, URZ ;  /* 0x00000005040472a4 */ /* 0x000fc6000f8e023f */
[----:B------:R-:W-:Y:S02]  /*12b0*/  ULDC UR5, c[0x0][0x348] ;  /* 0x0000d20000057ab9 */ /* 0x000fe40000000800 */
[----:B------:R-:W-:Y:S02]  /*12c0*/  IMAD.U32 R2, RZ, RZ, UR5 ;  /* 0x00000005ff027e24 */ /* 0x000fe4000f8e00ff */
[----:B------:R-:W-:Y:S01]  /*12d0*/  IMAD.U32 R27, RZ, RZ, UR4 ;  /* 0x00000004ff1b7e24 */ /* 0x000fe2000f8e00ff */
[----:B0--34-:R-:W-:Y:S06]  /*12e0*/  @P2 BRA `(.L_x_492) ;  /* 0x0000000000242947 */ /* 0x019fec0003800000 */
[----:B------:R-:W-:Y:S02]  /*12f0*/  ULDC.64 UR4, c[0x0][0xa00] ;  /* 0x0002800000047ab9 */ /* 0x000fe40000000a00 */
[----:B------:R-:W-:-:S04]  /*1300*/  ISETP.NE.U32.AND P1, PT, RZ, UR4, PT ;  /* 0x00000004ff007c0c */ /* 0x000fc8000bf25070 */
[----:B------:R-:W-:-:S13]  /*1310*/  ISETP.NE.AND.EX P1, PT, RZ, UR5, PT, P1 ;  /* 0x00000005ff007c0c */ /* 0x000fda000bf25310 */
[----:B------:R-:W-:Y:S05]  /*1320*/  @!P1 BRA `(.L_x_492) ;  /* 0x0000000000149947 */ /* 0x000fea0003800000 */
[----:B------:R-:W0:Y:S02]  /*1330*/  LDC.64 R4, c[0x0][0xa00] ;  /* 0x00028000ff047b82 */ /* 0x000e240000000a00 */
[----:B0-----:R-:W-:-:S05]  /*1340*/  IMAD.WIDE R4, R24, 0x4, R4 ;  /* 0x0000000418047825 */ /* 0x001fca00078e0204 */
[----:B-----5:R-:W2:Y:S04]  /*1350*/  LDG.E R96, desc[UR36][R4.64] ;  /* 0x0000002404607981 */ /* 0x020ea8000c1e1900 */
[----:B------:R-:W2:Y:S02]  /*1360*/  LDG.E R3, desc[UR36][R4.64+0x4] ;  /* 0x0000042404037981 */ /* 0x000ea4000c1e1900 */
[----:B--2---:R-:W-:-:S07]  /*1370*/  IADD3 R96, -R96, R3, RZ ;  /* 0x0000000360607210 */ /* 0x004fce0007ffe1ff */
.L_x_492:
[----:B------:R-:W-:Y:S01]  /*1380*/  ULDC.64 UR4, c[0x0][0xa20] ;  /* 0x0002880000047ab9 */ /* 0x000fe20000000a00 */
[----:B------:R0:W-:Y:S01]  /*1390*/  STL [R1+0x3c], R221 ;  /* 0x00003cdd01007387 */ /* 0x0001e20000100800 */
[----:B------:R-:W-:-:S03]  /*13a0*/  ISETP.NE.U32.AND P1, PT, RZ, UR4, PT ;  /* 0x00000004ff007c0c */ /* 0x000fc6000bf25070 */
[----:B------:R0:W-:Y:S01]  /*13b0*/  STL [R1+0x30], R222 ;  /* 0x000030de01007387 */ /* 0x0001e20000100800 */
[----:B------:R-:W-:-:S13]  /*13c0*/  ISETP.NE.AND.EX P1, PT, RZ, UR5, PT, P1 ;  /* 0x00000005ff007c0c */ /* 0x000fda000bf25310 */
[----:B0-----:R-:W-:Y:S05]  /*13d0*/  @!P1 BRA `(.L_x_493) ;  /* 0x0000000000109947 */ /* 0x001fea0003800000 */
[----:B------:R-:W-:-:S04]  /*13e0*/  IADD3 R4, P0, R28, UR4, RZ ;  /* 0x000000041c047c10 */ /* 0x000fc8000ff1e0ff */
[----:B------:R-:W-:-:S05]  /*13f0*/  IADD3.X R5, R29, UR5, RZ, P0, !PT ;  /* 0x000000051d057c10 */ /* 0x000fca00087fe4ff */
[----:B------:R0:W5:Y:S01]  /*1400*/  LDG.E R27, desc[UR36][R4.64] ;  /* 0x00000024041b7981 */ /* 0x000162000c1e1900 */
[----:B------:R-:W-:Y:S05]  /*1410*/  BRA `(.L_x_494) ;  /* 0x0000000000107947 */ /* 0x000fea0003800000 */
.L_x_493:
[----:B------:R-:W-:Y:S05]  /*1420*/  @!P0 BRA `(.L_x_494) ;  /* 0x00000000000c8947 */ /* 0x000fea0003800000 */
[----:B------:R-:W2:Y:S04]  /*1430*/  LDG.E R4, desc[UR36][R8.64] ;  /* 0x0000002408047981 */ /* 0x000ea8000c1e1900 */
[----:B------:R-:W2:Y:S02]  /*1440*/  LDG.E R27, desc[UR36][R8.64+0x4] ;  /* 0x00000424081b7981 */ /* 0x000ea4000c1e1900 */
[----:B--2---:R-:W-:-:S07]  /*1450*/  IMAD.IADD R27, R27, 0x1, -R4 ;  /* 0x000000011b1b7824 */ /* 0x004fce00078e0a04 */
.L_x_494:
[----:B------:R-:W-:Y:S02]  /*1460*/  ULDC.64 UR4, c[0x0][0xa10] ;  /* 0x0002840000047ab9 */ /* 0x000fe40000000a00 */
[----:B------:R-:W-:-:S04]  /*1470*/  ISETP.NE.U32.AND P0, PT, RZ, UR4, PT ;  /* 0x00000004ff007c0c */ /* 0x000fc8000bf05070 */
[----:B------:R-:W-:Y:S01]  /*1480*/  ISETP.NE.AND.EX P0, PT, RZ, UR5, PT, P0 ;  /* 0x00000005ff007c0c */ /* 0x000fe2000bf05300 */
[----:B-----5:R-:W-:Y:S01]  /*1490*/  IMAD.IADD R9, R27, 0x1, -R0 ;  /* 0x000000011b097824 */ /* 0x020fe200078e0a00 */
[----:B------:R-:W-:-:S11]  /*14a0*/  ULDC.64 UR4, c[0x0][0xa30] ;  /* 0x00028c0000047ab9 */ /* 0x000fd60000000a00 */
[----:B0-----:R-:W0:Y:S02]  /*14b0*/  @P0 LDC.64 R4, c[0x0][0xa10] ;  /* 0x00028400ff040b82 */ /* 0x001e240000000a00 */
[----:B0-----:R-:W-:-:S05]  /*14c0*/  @P0 IMAD.WIDE R4, R24, 0x4, R4 ;  /* 0x0000000418040825 */ /* 0x001fca00078e0204 */
[----:B------:R-:W2:Y:S04]  /*14d0*/  @P0 LDG.E R3, desc[UR36][R4.64] ;  /* 0x0000002404030981 */ /* 0x000ea8000c1e1900 */
[----:B------:R-:W2:Y:S01]  /*14e0*/  @P0 LDG.E R8, desc[UR36][R4.64+0x4] ;  /* 0x0000042404080981 */ /* 0x000ea2000c1e1900 */
[----:B------:R-:W-:Y:S01]  /*14f0*/  IMAD.MOV R25, RZ, RZ, -R9 ;  /* 0x000000ffff197224 */ /* 0x000fe200078e0a09 */
[----:B------:R-:W-:Y:S01]  /*1500*/  ISETP.NE.U32.AND P1, PT, RZ, UR4, PT ;  /* 0x00000004ff007c0c */ /* 0x000fe2000bf25070 */
[----:B------:R-:W-:-:S03]  /*1510*/  IMAD.MOV.U32 R94, RZ, RZ, R27 ;  /* 0x000000ffff5e7224 */ /* 0x000fc600078e001b */
[----:B------:R-:W-:Y:S02]  /*1520*/  VIMNMX R25, RZ, R25, !PT ;  /* 0x00000019ff197248 */ /* 0x000fe40007fe0100 */
[----:B------:R-:W-:-:S13]  /*1530*/  ISETP.NE.AND.EX P1, PT, RZ, UR5, PT, P1 ;  /* 0x00000005ff007c0c */ /* 0x000fda000bf25310 */
[----:B------:R-:W-:-:S04]  /*1540*/  @P1 IADD3 R6, P2, R28, UR4, RZ ;  /* 0x000000041c061c10 */ /* 0x000fc8000ff5e0ff */
[----:B------:R-:W-:-:S05]  /*1550*/  @P1 IADD3.X R7, R29, UR5, RZ, P2, !PT ;  /* 0x000000051d071c10 */ /* 0x000fca00097fe4ff */
[----:B------:R0:W5:Y:S01]  /*1560*/  @P1 LDG.E R94, desc[UR36][R6.64] ;  /* 0x00000024065e1981 */ /* 0x000162000c1e1900 */
[----:B--2---:R-:W-:-:S05]  /*1570*/  @P0 IADD3 R2, -R3, R8, RZ ;  /* 0x0000000803020210 */ /* 0x004fca0007ffe1ff */
[----:B------:R-:W-:-:S04]  /*1580*/  IMAD.IADD R170, R9, 0x1, R2 ;  /* 0x0000000109aa7824 */ /* 0x000fc800078e0202 */
[----:B------:R-:W-:-:S05]  /*1590*/  VIADD R0, R170, 0x7f ;  /* 0x0000007faa007836 */ /* 0x000fca0000000000 */
[----:B------:R-:W-:-:S04]  /*15a0*/  SHF.R.S32.HI R3, RZ, 0x1f, R0 ;  /* 0x0000001fff037819 */ /* 0x000fc80000011400 */
[----:B------:R-:W-:-:S04]  /*15b0*/  LEA.HI R3, R3, R0, RZ, 0x7 ;  /* 0x0000000003037211 */ /* 0x000fc800078f38ff */
[----:B------:R-:W-:Y:S02]  /*15c0*/  LOP3.LUT R5, R3, 0xffffff80, RZ, 0xc0, !PT ;  /* 0xffffff8003057812 */ /* 0x000fe400078ec0ff */
[----:B------:R-:W-:Y:S02]  /*15d0*/  SHF.R.S32.HI R171, RZ, 0x7, R3 ;  /* 0x00000007ffab7819 */ /* 0x000fe40000011403 */
[----:B------:R-:W-:-:S04]  /*15e0*/  VIADDMNMX R0, R5, -R9, R2, PT ;  /* 0x8000000905007246 */ /* 0x000fc80003800102 */
[----:B------:R-:W-:Y:S02]  /*15f0*/  ISETP.GT.AND P0, PT, R0, R25, PT ;  /* 0x000000190000720c */ /* 0x000fe40003f04270 */
[----:B------:R-:W-:-:S05]  /*1600*/  SHF.R.U32.HI R25, RZ, 0x7, R25 ;  /* 0x00000007ff197819 */ /* 0x000fca0000011619 */
[----:B------:R-:W-:-:S06]  /*1610*/  IMAD.MOV.U32 R26, RZ, RZ, R25 ;  /* 0x000000ffff1a7224 */ /* 0x000fcc00078e0019 */
[----:B------:R-:W-:-:S04]  /*1620*/  @P0 IADD3 R0, R0, 0x7f, RZ ;  /* 0x0000007f00000810 */ /* 0x000fc80007ffe0ff */
[----:B------:R-:W-:-:S04]  /*1630*/  @P0 SHF.R.S32.HI R5, RZ, 0x1f, R0 ;  /* 0x0000001fff050819 */ /* 0x000fc80000011400 */
[----:B------:R-:W-:-:S04]  /*1640*/  @P0 LEA.HI R5, R5, R0, RZ, 0x7 ;  /* 0x0000000005050211 */ /* 0x000fc800078f38ff */
[----:B------:R-:W-:Y:S02]  /*1650*/  @P0 SHF.R.S32.HI R26, RZ, 0x7, R5 ;  /* 0x00000007ff1a0819 */ /* 0x000fe40000011405 */
[----:B------:R-:W-:Y:S02]  /*1660*/  PLOP3.LUT P0, PT, PT, PT, PT, 0x80, 0x0 ;  /* 0x000000000000781c */ /* 0x000fe40003f0f070 */
[----:B------:R-:W-:-:S13]  /*1670*/  ISETP.GT.AND P1, PT, R26, R25, PT ;  /* 0x000000191a00720c */ /* 0x000fda0003f24270 */
[----:B0-----:R-:W-:Y:S05]  /*1680*/  @!P1 BRA `(.L_x_495) ;  /* 0x000000a400689947 */ /* 0x001fea0003800000 */
[----:B------:R-:W-:Y:S01]  /*1690*/  VIADD R0, R23, 0x28400 ;  /* 0x0002840017007836 */ /* 0x000fe20000000000 */
[----:B------:R-:W-:Y:S04]  /*16a0*/  BSSY B6, `(.L_x_496) ;  /* 0x0000013000067945 */ /* 0x000fe80003800000 */
[----:B------:R-:W-:-:S13]  /*16b0*/  LOP3.LUT P0, RZ, R0, 0x3ff, RZ, 0xc0, !PT ;  /* 0x000003ff00ff7812 */ /* 0x000fda000780c0ff */
[----:B------:R-:W-:Y:S05]  /*16c0*/  @!P0 BRA `(.L_x_497) ;  /* 0x0000000000408947 */ /* 0x000fea0003800000 */
[----:B------:R-:W-:Y:S01]  /*16d0*/  MOV R0, 0x0 ;  /* 0x0000000000007802 */ /* 0x000fe20000000f00 */
[----:B------:R-:W-:Y:S01]  /*16e0*/  ULDC.64 UR4, c[0x4][0xc0] ;  /* 0x0100300000047ab9 */ /* 0x000fe20000000a00 */
[----:B------:R-:W-:Y:S01]  /*16f0*/  ULDC.64 UR6, c[0x4][0x20] ;  /* 0x0100080000067ab9 */ /* 0x000fe20000000a00 */
[----:B------:R-:W-:Y:S01]  /*1700*/  IMAD.U32 R4, RZ, RZ, UR4 ;  /* 0x00000004ff047e24 */ /* 0x000fe2000f8e00ff */
[----:B------:R0:W1:Y:S01]  /*1710*/  LDC.64 R14, c[0x4][R0] ;  /* 0x01000000000e7b82 */ /* 0x0000620000000a00 */
[----:B------:R-:W-:Y:S01]  /*1720*/  MOV R5, UR5 ;  /* 0x0000000500057c02 */ /* 0x000fe20008000f00 */
[----:B------:R-:W-:Y:S01]  /*1730*/  ULDC.64 UR4, c[0x4][0xc8] ;  /* 0x0100320000047ab9 */ /* 0x000fe20000000a00 */
[----:B------:R-:W-:Y:S01]  /*1740*/  IMAD.U32 R10, RZ, RZ, UR6 ;  /* 0x00000006ff0a7e24 */ /* 0x000fe2000f8e00ff */
[----:B------:R-:W-:Y:S01]  /*1750*/  MOV R11, UR7 ;  /* 0x00000007000b7c02 */ /* 0x000fe20008000f00 */
[----:B------:R-:W-:Y:S02]  /*1760*/  IMAD.U32 R6, RZ, RZ, UR4 ;  /* 0x00000004ff067e24 */ /* 0x000fe4000f8e00ff */
[----:B------:R-:W-:-:S02]  /*1770*/  IMAD.U32 R7, RZ, RZ, UR5 ;  /* 0x00000005ff077e24 */ /* 0x000fc4000f8e00ff */
[----:B------:R-:W-:Y:S02]  /*1780*/  IMAD.MOV.U32 R8, RZ, RZ, 0x70 ;  /* 0x00000070ff087424 */ /* 0x000fe400078e00ff */
[----:B------:R-:W-:Y:S02]  /*1790*/  IMAD.MOV.U32 R12, RZ, RZ, 0x1 ;  /* 0x00000001ff0c7424 */ /* 0x000fe400078e00ff */
[----:B0-----:R-:W-:-:S07]  /*17a0*/  IMAD.MOV.U32 R13, RZ, RZ, RZ ;  /* 0x000000ffff0d7224 */ /* 0x001fce00078e00ff */
[----:B------:R-:W-:-:S07]  /*17b0*/  LEPC R20, `(.L_x_497) ;  /* 0x000000001014794e */ /* 0x000fce0000000000 */
[----:B-1---5:R-:W-:Y:S05]  /*17c0*/  CALL.ABS.NOINC R14 ;  /* 0x000000000e007343 */ /* 0x022fea0003c00000 */
.L_x_497:
[----:B------:R-:W-:Y:S05]  /*17d0*/  BSYNC B6 ;  /* 0x0000000000067941 */ /* 0x000fea0003800000 */
.L_x_496:
[----:B------:R-:W-:Y:S01]  /*17e0*/  IADD3 R0, R23, 0x10400, RZ ;  /* 0x0001040017007810 */ /* 0x000fe20007ffe0ff */
[----:B------:R-:W-:Y:S03]  /*17f0*/  BSSY B6, `(.L_x_498) ;  /* 0x0000013000067945 */ /* 0x000fe60003800000 */
[----:B------:R-:W-:-:S13]  /*1800*/  LOP3.LUT P0, RZ, R0, 0x3ff, RZ, 0xc0, !PT ;  /* 0x000003ff00ff7812 */ /* 0x000fda000780c0ff */
[----:B------:R-:W-:Y:S05]  /*1810*/  @!P0 BRA `(.L_x_499) ;  /* 0x0000000000408947 */ /* 0x000fea0003800000 */
        /* <DEDUP_REMOVED lines=8> */
[----:B------:R-:W-:Y:S01]  /*18a0*/  MOV R7, UR5 ;  /* 0x0000000500077c02 */ /* 0x000fe20008000f00 */
[----:B------:R-:W-:Y:S01]  /*18b0*/  IMAD.U32 R6, RZ, RZ, UR4 ;  /* 0x00000004ff067e24 */ /* 0x000fe2000f8e00ff */
[----:B------:R-:W-:Y:S01]  /*18c0*/  MOV R12, 0x1 ;  /* 0x00000001000c7802 */ /* 0x000fe20000000f00 */
[----:B------:R-:W-:-:S02]  /*18d0*/  IMAD.U32 R11, RZ, RZ, UR7 ;  /* 0x00000007ff0b7e24 */ /* 0x000fc4000f8e00ff */
[----:B------:R-:W-:Y:S02]  /*18e0*/  IMAD.MOV.U32 R8, RZ, RZ, 0x70 ;  /* 0x00000070ff087424 */ /* 0x000fe400078e00ff */
[----:B0-----:R-:W-:-:S07]  /*18f0*/  IMAD.MOV.U32 R13, RZ, RZ, RZ ;  /* 0x000000ffff0d7224 */ /* 0x001fce00078e00ff */
[----:B------:R-:W-:-:S07]  /*1900*/  LEPC R20, `(.L_x_499) ;  /* 0x000000001014794e */ /* 0x000fce0000000000 */
[----:B-1---5:R-:W-:Y:S05]  /*1910*/  CALL.ABS.NOINC R14 ;  /* 0x000000000e007343 */ /* 0x022fea0003c00000 */
.L_x_499:
[----:B------:R-:W-:Y:S05]  /*1920*/  BSYNC B6 ;  /* 0x0000000000067941 */ /* 0x000fea0003800000 */
.L_x_498:
[----:B------:R-:W-:Y:S01]  /*1930*/  ULDC.64 UR4, c[0x0][0x9f8] ;  /* 0x00027e0000047ab9 */ /* 0x000fe20000000a00 */
[----:B------:R-:W2:Y:S01]  /*1940*/  LDL R34, [R1+0x20] ;  /* 0x0000200001227983 */ /* 0x000ea20000100800 */
[----:B------:R-:W-:Y:S01]  /*1950*/  ISETP.NE.U32.AND P0, PT, RZ, UR4, PT ;  /* 0x00000004ff007c0c */ /* 0x000fe2000bf05070 */
[----:B------:R-:W0:Y:S02]  /*1960*/  LDC R85, c[0x0][0x3f4] ;  /* 0x0000fd00ff557b82 */ /* 0x000e240000000800 */
[----:B------:R-:W3:Y:S01]  /*1970*/  LDL R33, [R1+0x1c] ;  /* 0x00001c0001217983 */ /* 0x000ee20000100800 */
[----:B------:R-:W-:-:S03]  /*1980*/  ISETP.NE.AND.EX P0, PT, RZ, UR5, PT, P0 ;  /* 0x00000005ff007c0c */ /* 0x000fc6000bf05300 */
[----:B------:R-:W4:Y:S02]  /*1990*/  LDL R32, [R1+0x18] ;  /* 0x0000180001207983 */ /* 0x000f240000100800 */
[----:B------:R-:W1:Y:S08]  /*19a0*/  LDC.64 R30, c[0x0][0x3f8] ;  /* 0x0000fe00ff1e7b82 */ /* 0x000e700000000a00 */
[----:B------:R-:W-:Y:S01]  /*19b0*/  @P0 IADD3 R6, P1, R28, UR4, RZ ;  /* 0x000000041c060c10 */ /* 0x000fe2000ff3e0ff */
[----:B------:R-:W1:Y:S03]  /*19c0*/  LDC.64 R4, c[0x0][0x408] ;  /* 0x00010200ff047b82 */ /* 0x000e660000000a00 */
[----:B------:R-:W-:-:S05]  /*19d0*/  @P0 IADD3.X R7, R29, UR5, RZ, P1, !PT ;  /* 0x000000051d070c10 */ /* 0x000fca0008ffe4ff */
[----:B------:R1:W4:Y:S01]  /*19e0*/  @P0 LDG.E R24, desc[UR36][R6.64] ;  /* 0x0000002406180981 */ /* 0x000322000c1e1900 */
[----:B------:R-:W-:Y:S01]  /*19f0*/  SHF.R.S32.HI R3, RZ, 0x1f, R219 ;  /* 0x0000001fff037819 */ /* 0x000fe200000114db */
[C---:B------:R-:W-:Y:S01]  /*1a00*/  VIADD R35, R219.reuse, 0x60 ;  /* 0x00000060db237836 */ /* 0x040fe20000000000 */
[----:B0-----:R-:W-:Y:S01]  /*1a10*/  ISETP.GE.AND P0, PT, R16, R85, PT ;  /* 0x000000551000720c */ /* 0x001fe20003f06270 */
[----:B------:R-:W0:Y:S01]  /*1a20*/  S2R R45, SR_TID.X ;  /* 0x00000000002d7919 */ /* 0x000e220000002100 */
[C---:B------:R-:W-:Y:S01]  /*1a30*/  SHF.L.U32 R83, R219.reuse, 0x7, RZ ;  /* 0x00000007db537819 */ /* 0x040fe200000006ff */
[----:B------:R-:W-:Y:S01]  /*1a40*/  VIADD R36, R219, 0x20 ;  /* 0x00000020db247836 */ /* 0x000fe20000000000 */
[----:B------:R-:W-:Y:S01]  /*1a50*/  SHF.R.S32.HI R19, RZ, 0x1f, R18 ;  /* 0x0000001fff137819 */ /* 0x000fe20000011412 */
[----:B-1----:R-:W-:Y:S01]  /*1a60*/  IMAD R0, R3, R30, RZ ;  /* 0x0000001e03007224 */ /* 0x002fe200078e02ff */
[----:B------:R-:W-:Y:S01]  /*1a70*/  LOP3.LUT R83, R83, 0x380, RZ, 0xc0, !PT ;  /* 0x0000038053537812 */ /* 0x000fe200078ec0ff */
[----:B------:R-:W-:Y:S01]  /*1a80*/  VIADD R20, R219, 0x40 ;  /* 0x00000040db147836 */ /* 0x000fe20000000000 */
[----:B------:R-:W-:Y:S01]  /*1a90*/  SHF.L.U32 R35, R35, 0x7, RZ ;  /* 0x0000000723237819 */ /* 0x000fe200000006ff */
[----:B------:R-:W-:Y:S01]  /*1aa0*/  IMAD R15, R219, R31, R0 ;  /* 0x0000001fdb0f7224 */ /* 0x000fe200078e0200 */
[----:B------:R-:W-:Y:S01]  /*1ab0*/  SHF.R.U32.HI R98, RZ, 0x3, R83 ;  /* 0x00000003ff627819 */ /* 0x000fe20000011653 */
[----:B------:R-:W-:Y:S01]  /*1ac0*/  IMAD.SHL.U32 R82, R36, 0x80, RZ ;  /* 0x0000008024527824 */ /* 0x000fe200078e00ff */
[----:B------:R-:W-:Y:S01]  /*1ad0*/  LOP3.LUT R35, R35, 0x380, RZ, 0xc0, !PT ;  /* 0x0000038023237812 */ /* 0x000fe200078ec0ff */
[----:B------:R-:W-:Y:S01]  /*1ae0*/  IMAD R12, R3, R4, RZ ;  /* 0x00000004030c7224 */ /* 0x000fe200078e02ff */
[----:B------:R-:W-:Y:S01]  /*1af0*/  SEL R3, R85, RZ, P0 ;  /* 0x000000ff55037207 */ /* 0x000fe20000000000 */
[----:B------:R-:W-:Y:S01]  /*1b00*/  IMAD.SHL.U32 R81, R20, 0x80, RZ ;  /* 0x0000008014517824 */ /* 0x000fe200078e00ff */
[----:B------:R-:W-:Y:S01]  /*1b10*/  LOP3.LUT R82, R82, 0x380, RZ, 0xc0, !PT ;  /* 0x0000038052527812 */ /* 0x000fe200078ec0ff */
[----:B------:R-:W-:Y:S01]  /*1b20*/  IMAD.IADD R84, R84, 0x1, R27 ;  /* 0x0000000154547824 */ /* 0x000fe200078e021b */
[----:B-----5:R-:W-:Y:S01]  /*1b30*/  SHF.R.S32.HI R27, RZ, 0x1f, R94 ;  /* 0x0000001fff1b7819 */ /* 0x020fe2000001145e */
[----:B------:R-:W-:Y:S01]  /*1b40*/  IMAD.IADD R3, R16, 0x1, R3 ;  /* 0x0000000110037824 */ /* 0x000fe200078e0203 */
[----:B------:R-:W-:Y:S01]  /*1b50*/  LOP3.LUT R81, R81, 0x380, RZ, 0xc0, !PT ;  /* 0x0000038051517812 */ /* 0x000fe200078ec0ff */
[----:B------:R-:W-:Y:S01]  /*1b60*/  IMAD.WIDE.U32 R10, R219, R30, R16 ;  /* 0x0000001edb0a7225 */ /* 0x000fe200078e0010 */
[----:B------:R-:W-:-:S02]  /*1b70*/  SHF.R.U32.HI R101, RZ, 0x3, R35 ;  /* 0x00000003ff657819 */ /* 0x000fc40000011623 */
[----:B------:R-:W-:Y:S01]  /*1b80*/  SHF.R.S32.HI R0, RZ, 0x1f, R3 ;  /* 0x0000001fff007819 */ /* 0x000fe20000011403 */
[----:B------:R-:W-:Y:S01]  /*1b90*/  IMAD.WIDE.U32 R6, R219, R30, R18 ;  /* 0x0000001edb067225 */ /* 0x000fe200078e0012 */
[----:B------:R-:W-:Y:S02]  /*1ba0*/  IADD3 R11, R15, R11, RZ ;  /* 0x0000000b0f0b7210 */ /* 0x000fe40007ffe0ff */
[C---:B------:R-:W-:Y:S01]  /*1bb0*/  LEA.HI R14, R0.reuse, R3, RZ, 0x4 ;  /* 0x00000003000e7211 */ /* 0x040fe200078f20ff */
[C---:B------:R-:W-:Y:S01]  /*1bc0*/  IMAD R21, R219.reuse, R5, R12 ;  /* 0x00000005db157224 */ /* 0x040fe200078e020c */
[----:B------:R-:W-:Y:S01]  /*1bd0*/  LEA.HI R0, R0, R3, RZ, 0x7 ;  /* 0x0000000300007211 */ /* 0x000fe200078f38ff */
[----:B------:R-:W-:Y:S01]  /*1be0*/  IMAD.WIDE.U32 R8, R219, R4, R18 ;  /* 0x00000004db087225 */ /* 0x000fe200078e0012 */
[----:B------:R-:W-:Y:S02]  /*1bf0*/  LOP3.LUT R3, R83, 0x70, R14, 0xf8, !PT ;  /* 0x0000007053037812 */ /* 0x000fe400078ef80e */
[----:B0-----:R-:W-:Y:S01]  /*1c00*/  SHF.R.U32.HI R44, RZ, 0x7, R45 ;  /* 0x00000007ff2c7819 */ /* 0x001fe2000001162d */
[----:B------:R-:W-:Y:S01]  /*1c10*/  VIADD R46, R45, 0xffffff80 ;  /* 0xffffff802d2e7836 */ /* 0x000fe20000000000 */
[----:B------:R-:W-:Y:S01]  /*1c20*/  LOP3.LUT R3, R3, R98, RZ, 0x3c, !PT ;  /* 0x0000006203037212 */ /* 0x000fe200078e3cff */
[----:B------:R-:W-:Y:S01]  /*1c30*/  IMAD.SHL.U32 R0, R0, 0x80, RZ ;  /* 0x0000008000007824 */ /* 0x000fe200078e00ff */
[----:B------:R-:W-:Y:S01]  /*1c40*/  ISETP.NE.AND P6, PT, R44, 0x1, PT ;  /* 0x000000012c00780c */ /* 0x000fe20003fc5270 */
[----:B------:R-:W-:Y:S01]  /*1c50*/  IMAD.WIDE.U32 R12, R219, R4, R16 ;  /* 0x00000004db0c7225 */ /* 0x000fe200078e0010 */
[----:B------:R-:W-:-:S02]  /*1c60*/  SHF.R.S32.HI R45, RZ, 0x1f, R46 ;  /* 0x0000001fff2d7819 */ /* 0x000fc4000001142e */
[----:B------:R-:W-:Y:S01]  /*1c70*/  LOP3.LUT R0, R0, 0xffffc000, RZ, 0xc0, !PT ;  /* 0xffffc00000007812 */ /* 0x000fe200078ec0ff */
[----:B------:R-:W-:Y:S01]  /*1c80*/  IMAD.IADD R7, R7, 0x1, R15 ;  /* 0x0000000107077824 */ /* 0x000fe200078e020f */
[----:B------:R-:W-:Y:S01]  /*1c90*/  LEA.HI R45, R45, R46, RZ, 0x3 ;  /* 0x0000002e2d2d7211 */ /* 0x000fe200078f18ff */
[----:B------:R-:W-:Y:S01]  /*1ca0*/  IMAD R29, R27, R30, RZ ;  /* 0x0000001e1b1d7224 */ /* 0x000fe200078e02ff */
[----:B------:R-:W-:Y:S01]  /*1cb0*/  SHF.R.U32.HI R100, RZ, 0x3, R82 ;  /* 0x00000003ff647819 */ /* 0x000fe20000011652 */
[----:B------:R-:W-:Y:S01]  /*1cc0*/  IMAD.IADD R9, R9, 0x1, R21 ;  /* 0x0000000109097824 */ /* 0x000fe200078e0215 */
[----:B------:R-:W-:Y:S01]  /*1cd0*/  SHF.R.U32.HI R99, RZ, 0x3, R81 ;  /* 0x00000003ff637819 */ /* 0x000fe20000011651 */
[----:B------:R-:W-:Y:S01]  /*1ce0*/  IMAD.IADD R13, R21, 0x1, R13 ;  /* 0x00000001150d7824 */ /* 0x000fe200078e020d */
[--C-:B------:R-:W-:Y:S01]  /*1cf0*/  LOP3.LUT R15, R82, 0x70, R14.reuse, 0xf8, !PT ;  /* 0x00000070520f7812 */ /* 0x100fe200078ef80e */
[----:B------:R-:W-:Y:S05]  /*1d00*/  @!P6 WARPSYNC.ALL ;  /* 0x000000000000e948 */ /* 0x000fea0003800000 */
[--C-:B------:R-:W-:Y:S01]  /*1d10*/  LOP3.LUT R20, R81, 0x70, R14.reuse, 0xf8, !PT ;  /* 0x0000007051147812 */ /* 0x100fe200078ef80e */
[----:B------:R-:W-:Y:S01]  /*1d20*/  IMAD R27, R27, R4, RZ ;  /* 0x000000041b1b7224 */ /* 0x000fe200078e02ff */
[----:B------:R-:W-:Y:S01]  /*1d30*/  LOP3.LUT R28, R35, 0x70, R14, 0xf8, !PT ;  /* 0x00000070231c7812 */ /* 0x000fe200078ef80e */
[C---:B------:R-:W-:Y:S01]  /*1d40*/  IMAD.WIDE.U32 R86, R94.reuse, R30, R6 ;  /* 0x0000001e5e567225 */ /* 0x040fe200078e0006 */
[----:B------:R-:W-:Y:S01]  /*1d50*/  LOP3.LUT R45, R45, 0xfffffff8, RZ, 0xc0, !PT ;  /* 0xfffffff82d2d7812 */ /* 0x000fe200078ec0ff */
[----:B------:R-:W-:Y:S01]  /*1d60*/  ULDC UR4, c[0x0][0x2f4] ;  /* 0x0000bd0000047ab9 */ /* 0x000fe20000000800 */
[----:B------:R-:W-:Y:S01]  /*1d70*/  IADD3 R80, R3, R0, R227 ;  /* 0x0000000003507210 */ /* 0x000fe20007ffe0e3 */
[C---:B------:R-:W-:Y:S01]  /*1d80*/  IMAD R3, R94.reuse, R31, R29 ;  /* 0x0000001f5e037224 */ /* 0x040fe200078e021d */
[----:B------:R-:W-:Y:S01]  /*1d90*/  LOP3.LUT R15, R15, R100, RZ, 0x3c, !PT ;  /* 0x000000640f0f7212 */ /* 0x000fe200078e3cff */
[----:B------:R-:W-:Y:S01]  /*1da0*/  IMAD.WIDE.U32 R88, R94, R30, R10 ;  /* 0x0000001e5e587225 */ /* 0x000fe200078e000a */
[----:B------:R-:W-:-:S02]  /*1db0*/  LOP3.LUT R21, R20, R99, RZ, 0x3c, !PT ;  /* 0x0000006314157212 */ /* 0x000fc400078e3cff */
[----:B------:R-:W-:Y:S01]  /*1dc0*/  LOP3.LUT R41, R28, R101, RZ, 0x3c, !PT ;  /* 0x000000651c297212 */ /* 0x000fe200078e3cff */
[----:B------:R-:W-:Y:S01]  /*1dd0*/  IMAD R7, R94, R5, R27 ;  /* 0x000000055e077224 */ /* 0x000fe200078e021b */
[----:B------:R-:W-:Y:S01]  /*1de0*/  ISETP.GE.AND P2, PT, R22, UR4, PT ;  /* 0x0000000416007c0c */ /* 0x000fe2000bf46270 */
[-C--:B------:R-:W-:Y:S01]  /*1df0*/  IMAD.WIDE.U32 R90, R94, R4.reuse, R8 ;  /* 0x000000045e5a7225 */ /* 0x080fe200078e0008 */
[----:B------:R-:W-:Y:S02]  /*1e00*/  LOP3.LUT R9, R14, 0xfffffff0, RZ, 0xc0, !PT ;  /* 0xfffffff00e097812 */ /* 0x000fe400078ec0ff */
[----:B------:R-:W-:Y:S01]  /*1e10*/  SHF.L.U64.HI R40, R30, 0x5, R31 ;  /* 0x000000051e287819 */ /* 0x000fe2000001021f */
[----:B------:R-:W-:Y:S01]  /*1e20*/  IMAD.IADD R45, R46, 0x1, -R45 ;  /* 0x000000012e2d7824 */ /* 0x000fe200078e0a2d */
[----:B------:R-:W-:Y:S01]  /*1e30*/  SHF.L.U64.HI R39, R30, 0x6, R31 ;  /* 0x000000061e277819 */ /* 0x000fe2000001021f */
[----:B------:R-:W-:Y:S01]  /*1e40*/  IMAD.WIDE.U32 R92, R94, R4, R12 ;  /* 0x000000045e5c7225 */ /* 0x000fe200078e000c */
[----:B------:R-:W-:-:S02]  /*1e50*/  SHF.L.U64.HI R38, R30, 0x7, R31 ;  /* 0x000000071e267819 */ /* 0x000fc4000001021f */
[C---:B------:R-:W-:Y:S01]  /*1e60*/  SHF.L.U32 R37, R30.reuse, 0x5, RZ ;  /* 0x000000051e257819 */ /* 0x040fe200000006ff */
[C---:B------:R-:W-:Y:S01]  /*1e70*/  IMAD.SHL.U32 R36, R30.reuse, 0x40, RZ ;  /* 0x000000401e247824 */ /* 0x040fe200078e00ff */
[----:B------:R-:W-:Y:S01]  /*1e80*/  IADD3 R20, R3, R89, RZ ;  /* 0x0000005903147210 */ /* 0x000fe20007ffe0ff */
[----:B------:R-:W-:Y:S01]  /*1e90*/  IMAD.SHL.U32 R35, R30, 0x80, RZ ;  /* 0x000000801e237824 */ /* 0x000fe200078e00ff */
[C---:B------:R-:W-:Y:S01]  /*1ea0*/  SHF.L.U32 R30, R4.reuse, 0x6, RZ ;  /* 0x00000006041e7819 */ /* 0x040fe200000006ff */
[----:B------:R-:W-:Y:S01]  /*1eb0*/  IMAD.IADD R10, R91, 0x1, R7 ;  /* 0x000000015b0a7824 */ /* 0x000fe200078e0207 */
[----:B------:R-:W-:Y:S01]  /*1ec0*/  SHF.R.S32.HI R28, RZ, 0x1f, R222 ;  /* 0x0000001fff1c7819 */ /* 0x000fe200000114de */
[----:B------:R-:W-:Y:S01]  /*1ed0*/  IMAD.IADD R8, R7, 0x1, R93 ;  /* 0x0000000107087824 */ /* 0x000fe200078e025d */
[----:B------:R-:W-:Y:S01]  /*1ee0*/  LEA R27, R45, R219, 0x5 ;  /* 0x000000db2d1b7211 */ /* 0x000fe200078e28ff */
[----:B------:R-:W-:Y:S01]  /*1ef0*/  IMAD.SHL.U32 R31, R4, 0x20, RZ ;  /* 0x00000020041f7824 */ /* 0x000fe200078e00ff */
[----:B------:R-:W-:Y:S01]  /*1f00*/  ISETP.GE.AND P1, PT, R16, UR4, PT ;  /* 0x0000000410007c0c */ /* 0x000fe2000bf26270 */
[----:B------:R-:W-:Y:S01]  /*1f10*/  IMAD.SHL.U32 R29, R4, 0x80, RZ ;  /* 0x00000080041d7824 */ /* 0x000fe200078e00ff */
[----:B------:R-:W-:Y:S01]  /*1f20*/  SHF.R.S32.HI R7, RZ, 0x4, R14 ;  /* 0x00000004ff077819 */ /* 0x000fe2000001140e */
[----:B------:R-:W-:-:S02]  /*1f30*/  VIADD R97, R44, 0x8 ;  /* 0x000000082c617836 */ /* 0x000fc40000000000 */
[----:B------:R-:W-:Y:S01]  /*1f40*/  IMAD.SHL.U32 R85, R85, 0x2, RZ ;  /* 0x0000000255557824 */ /* 0x000fe200078e00ff */
[-C--:B--2---:R-:W-:Y:S02]  /*1f50*/  IADD3 R43, R15, R0.reuse, R34 ;  /* 0x000000000f2b7210 */ /* 0x084fe40007ffe022 */
[C---:B------:R-:W-:Y:S02]  /*1f60*/  SHF.L.U64.HI R34, R4.reuse, 0x5, R5 ;  /* 0x0000000504227819 */ /* 0x040fe40000010205 */
[-C--:B---3--:R-:W-:Y:S01]  /*1f70*/  IADD3 R42, R21, R0.reuse, R33 ;  /* 0x00000000152a7210 */ /* 0x088fe20007ffe021 */
[----:B------:R-:W-:Y:S01]  /*1f80*/  IMAD.IADD R21, R87, 0x1, R3 ;  /* 0x0000000157157824 */ /* 0x000fe200078e0203 */
[C-C-:B------:R-:W-:Y:S02]  /*1f90*/  SHF.L.U64.HI R33, R4.reuse, 0x6, R5.reuse ;  /* 0x0000000604217819 */ /* 0x140fe40000010205 */
[----:B----4-:R-:W-:Y:S02]  /*1fa0*/  IADD3 R41, R41, R0, R32 ;  /* 0x0000000029297210 */ /* 0x010fe40007ffe020 */
[----:B------:R-:W-:-:S02]  /*1fb0*/  SHF.L.U64.HI R32, R4, 0x7, R5 ;  /* 0x0000000704207819 */ /* 0x000fc40000010205 */
[----:B------:R-:W-:Y:S02]  /*1fc0*/  P2R R3, PR, RZ, 0x4 ;  /* 0x00000004ff037803 */ /* 0x000fe40000000000 */
[----:B------:R-:W-:Y:S02]  /*1fd0*/  SHF.R.S32.HI R5, RZ, 0x1f, R9 ;  /* 0x0000001fff057819 */ /* 0x000fe40000011409 */
[----:B------:R-:W-:Y:S01]  /*1fe0*/  SHF.R.S32.HI R6, RZ, 0x1f, R24 ;  /* 0x0000001fff067819 */ /* 0x000fe20000011418 */
[----:B------:R-:W-:Y:S06]  /*1ff0*/  @!P6 BAR.SYNC.DEFER_BLOCKING 0x9, 0x100 ;  /* 0x024400000000eb1d */ /* 0x000fec0000010000 */
.L_x_595:
[----:B0-----:R-:W0:Y:S01]  /*2000*/  LDC R103, c[0x0][0x430] ;  /* 0x00010c00ff677b82 */ /* 0x001e220000000800 */
[----:B------:R-:W-:Y:S02]  /*2010*/  VIADD R26, R26, 0xffffffff ;  /* 0xffffffff1a1a7836 */ /* 0x000fe40000000000 */
[----:B------:R-:W-:-:S03]  /*2020*/  IMAD.MOV.U32 R102, RZ, RZ, RZ ;  /* 0x000000ffff667224 */ /* 0x000fc600078e00ff */
[----:B------:R-:W-:Y:S02]  /*2030*/  LEA R11, R26, R27, 0x7 ;  /* 0x0000001b1a0b7211 */ /* 0x000fe400078e38ff */
[----:B-1----:R-:W1:Y:S02]  /*2040*/  LDC R108, c[0x0][0x3f4] ;  /* 0x0000fd00ff6c7b82 */ /* 0x002e640000000800 */
[----:B------:R-:W-:Y:S01]  /*2050*/  ISETP.GE.AND P2, PT, R11, R2, PT ;  /* 0x000000020b00720c */ /* 0x000fe20003f46270 */
[----:B------:R-:W-:-:S03]  /*2060*/  IMAD.IADD R45, R84, 0x1, R11 ;  /* 0x00000001542d7824 */ /* 0x000fc600078e020b */
[----:B------:R-:W-:Y:S01]  /*2070*/  ISETP.GT.OR P2, PT, R27, 0x7f, P2 ;  /* 0x0000007f1b00780c */ /* 0x000fe20001744670 */
[----:B------:R-:W-:Y:S01]  /*2080*/  IMAD.MOV.U32 R11, RZ, RZ, R45 ;  /* 0x000000ffff0b7224 */ /* 0x000fe200078e002d */
[----:B0-----:R-:W-:-:S11]  /*2090*/  ISETP.NE.AND P3, PT, R103, 0x1, PT ;  /* 0x000000016700780c */ /* 0x001fd60003f65270 */
[----:B------:R-:W0:Y:S08]  /*20a0*/  @!P2 LDC.64 R14, c[0x0][0x428] ;  /* 0x00010a00ff0eab82 */ /* 0x000e300000000a00 */
[----:B--2---:R-:W2:Y:S08]  /*20b0*/  @!P2 LDC.64 R46, c[0x0][0x418] ;  /* 0x00010600ff2eab82 */ /* 0x004eb00000000a00 */
[----:B------:R-:W3:Y:S08]  /*20c0*/  @P3 LDC R0, c[0x0][0x434] ;  /* 0x00010d00ff003b82 */ /* 0x000ef00000000800 */
[----:B------:R-:W4:Y:S01]  /*20d0*/  @P3 LDC R13, c[0x0][0x438] ;  /* 0x00010e00ff0d3b82 */ /* 0x000f220000000800 */
[----:B---3--:R-:W-:-:S05]  /*20e0*/  @P3 IMAD.HI.U32 R0, R45, R0, RZ ;  /* 0x000000002d003227 */ /* 0x008fca00078e00ff */
[----:B----4-:R-:W-:Y:S01]  /*20f0*/  @P3 SHF.R.U32.HI R11, RZ, R13, R0 ;  /* 0x0000000dff0b3219 */ /* 0x010fe20000011600 */
[----:B0-----:R-:W-:-:S03]  /*2100*/  @!P2 IMAD R0, R6, R14, RZ ;  /* 0x0000000e0600a224 */ /* 0x001fc600078e02ff */
[--C-:B------:R-:W-:Y:S01]  /*2110*/  @!P2 SHF.R.S32.HI R13, RZ, 0x1f, R11.reuse ;  /* 0x0000001fff0da819 */ /* 0x100fe2000001140b */
[----:B------:R-:W-:Y:S02]  /*2120*/  @!P2 IMAD.MOV.U32 R12, RZ, RZ, R11 ;  /* 0x000000ffff0ca224 */ /* 0x000fe400078e000b */
[C---:B------:R-:W-:Y:S02]  /*2130*/  @!P2 IMAD R15, R24.reuse, R15, R0 ;  /* 0x0000000f180fa224 */ /* 0x040fe400078e0200 */
[----:B------:R-:W-:-:S05]  /*2140*/  @!P2 IMAD.WIDE.U32 R12, R24, R14, R12 ;  /* 0x0000000e180ca225 */ /* 0x000fca00078e000c */
[----:B------:R-:W-:Y:S02]  /*2150*/  @!P2 IADD3 R0, R13, R15, RZ ;  /* 0x0000000f0d00a210 */ /* 0x000fe40007ffe0ff */
[----:B--2---:R-:W-:-:S04]  /*2160*/  @!P2 LEA R14, P3, R12, R46, 0x2 ;  /* 0x0000002e0c0ea211 */ /* 0x004fc800078610ff */
[----:B------:R-:W-:Y:S02]  /*2170*/  @!P2 LEA.HI.X R15, R12, R47, R0, 0x2, P3 ;  /* 0x0000002f0c0fa211 */ /* 0x000fe400018f1400 */
[----:B------:R-:W-:-:S03]  /*2180*/  LOP3.LUT R4, R83, 0x70, R16, 0xf8, !PT ;  /* 0x0000007053047812 */ /* 0x000fc600078ef810 */
[----:B------:R0:W5:Y:S01]  /*2190*/  @!P2 LDG.E R102, desc[UR36][R14.64] ;  /* 0x000000240e66a981 */ /* 0x000162000c1e1900 */
[----:B-1----:R-:W-:Y:S01]  /*21a0*/  ISETP.GE.AND P2, PT, R108, 0x1, PT ;  /* 0x000000016c00780c */ /* 0x002fe20003f46270 */
[----:B------:R-:W-:Y:S01]  /*21b0*/  IMAD.MOV R0, RZ, RZ, -R11 ;  /* 0x000000ffff007224 */ /* 0x000fe200078e0a0b */
[----:B------:R-:W-:Y:S01]  /*21c0*/  LOP3.LUT R11, R227, R4, R98, 0xf6, !PT ;  /* 0x00000004e30b7212 */ /* 0x000fe200078ef662 */
[----:B------:R-:W-:Y:S05]  /*21d0*/  YIELD ;  /* 0x0000000000007946 */ /* 0x000fea0003800000 */
[----:B------:R-:W-:Y:S01]  /*21e0*/  IMAD R4, R216, 0x8000, R11 ;  /* 0x00008000d8047824 */ /* 0x000fe200078e020b */
[----:B------:R-:W-:Y:S01]  /*21f0*/  ISETP.GT.AND P3, PT, R26, R25, PT ;  /* 0x000000191a00720c */ /* 0x000fe20003f64270 */
[----:B------:R-:W-:Y:S01]  /*2200*/  BSSY B0, `(.L_x_500) ;  /* 0x0000924000007945 */ /* 0x000fe20003800000 */
[----:B------:R-:W-:-:S02]  /*2210*/  IMAD R103, R103, R0, R45 ;  /* 0x0000000067677224 */ /* 0x000fc400078e022d */
[----:B------:R-:W-:Y:S02]  /*2220*/  P2R R0, PR, RZ, 0x8 ;  /* 0x00000008ff007803 */ /* 0x000fe40000000000 */
[----:B------:R-:W-:Y:S01]  /*2230*/  IADD3 R95, R23, R4, RZ ;  /* 0x00000004175f7210 */ /* 0x000fe20007ffe0ff */
[----:B0-----:R-:W-:Y:S06]  /*2240*/  @!P2 BRA `(.L_x_501) ;  /* 0x0000008800d4a947 */ /* 0x001fec0003800000 */
[----:B------:R-:W-:Y:S01]  /*2250*/  SHF.R.S32.HI R104, RZ, 0x1f, R103 ;  /* 0x0000001fff687819 */ /* 0x000fe20000011467 */
[----:B------:R-:W-:Y:S01]  /*2260*/  ULDC.64 UR4, c[0x0][0x300] ;  /* 0x0000c00000047ab9 */ /* 0x000fe20000000a00 */
[----:B-----5:R-:W-:Y:S01]  /*2270*/  SHF.R.S32.HI R105, RZ, 0x1f, R102 ;  /* 0x0000001fff697819 */ /* 0x020fe20000011466 */
[C---:B------:R-:W-:Y:S01]  /*2280*/  IMAD.WIDE.U32 R12, R103.reuse, UR4, RZ ;  /* 0x00000004670c7c25 */ /* 0x040fe2000f8e00ff */
[----:B------:R-:W-:Y:S02]  /*2290*/  ULDC.U8 UR6, c[0x0][0x410] ;  /* 0x0001040000067ab9 */ /* 0x000fe40000000000 */
[----:B------:R-:W-:Y:S01]  /*22a0*/  ISETP.NE.AND P2, PT, RZ, UR6, PT ;  /* 0x00000006ff007c0c */ /* 0x000fe2000bf45270 */
[----:B------:R-:W-:Y:S02]  /*22b0*/  IMAD R4, R104, UR4, RZ ;  /* 0x0000000468047c24 */ /* 0x000fe4000f8e02ff */
[----:B------:R-:W-:Y:S02]  /*22c0*/  IMAD R44, R32, R26, RZ ;  /* 0x0000001a202c7224 */ /* 0x000fe400078e02ff */
[----:B------:R-:W-:Y:S01]  /*22d0*/  IMAD R11, R103, UR5, R4 ;  /* 0x00000005670b7c24 */ /* 0x000fe2000f8e0204 */
[----:B------:R-:W-:Y:S01]  /*22e0*/  ULDC.64 UR4, c[0x0][0x310] ;  /* 0x0000c40000047ab9 */ /* 0x000fe20000000a00 */
[----:B------:R-:W-:Y:S01]  /*22f0*/  SHF.R.S32.HI R4, RZ, 0x1f, R26 ;  /* 0x0000001fff047819 */ /* 0x000fe2000001141a */
[----:B------:R-:W-:-:S02]  /*2300*/  IMAD R15, R105, UR4, RZ ;  /* 0x00000004690f7c24 */ /* 0x000fc4000f8e02ff */
[----:B------:R-:W-:Y:S02]  /*2310*/  IMAD.IADD R13, R13, 0x1, R11 ;  /* 0x000000010d0d7824 */ /* 0x000fe400078e020b */
[C---:B------:R-:W-:Y:S02]  /*2320*/  IMAD R15, R102.reuse, UR5, R15 ;  /* 0x00000005660f7c24 */ /* 0x040fe4000f8e020f */
[----:B------:R-:W-:Y:S01]  /*2330*/  IMAD.WIDE.U32 R12, R102, UR4, R12 ;  /* 0x00000004660c7c25 */ /* 0x000fe2000f8e000c */
[----:B------:R-:W-:-:S03]  /*2340*/  ULDC.64 UR4, c[0x0][0x308] ;  /* 0x0000c20000047ab9 */ /* 0x000fc60000000a00 */
[----:B------:R-:W-:Y:S02]  /*2350*/  IMAD.IADD R13, R13, 0x1, R15 ;  /* 0x000000010d0d7824 */ /* 0x000fe400078e020f */
[----:B------:R-:W-:Y:S02]  /*2360*/  IMAD R11, R28, UR4, RZ ;  /* 0x000000041c0b7c24 */ /* 0x000fe4000f8e02ff */
[----:B------:R-:W-:Y:S02]  /*2370*/  IMAD R49, R4, R29, R44 ;  /* 0x0000001d04317224 */ /* 0x000fe400078e022c */
[----:B------:R-:W-:-:S04]  /*2380*/  IMAD.WIDE.U32 R44, R222, UR4, R12 ;  /* 0x00000004de2c7c25 */ /* 0x000fc8000f8e000c */
[-C--:B------:R-:W-:Y:S02]  /*2390*/  IMAD R14, R38, R26.reuse, RZ ;  /* 0x0000001a260e7224 */ /* 0x080fe400078e02ff */
[----:B------:R-:W-:Y:S01]  /*23a0*/  IMAD R11, R222, UR5, R11 ;  /* 0x00000005de0b7c24 */ /* 0x000fe2000f8e020b */
[----:B------:R-:W-:Y:S01]  /*23b0*/  ULDC.64 UR4, c[0x0][0x2e8] ;  /* 0x0000ba0000047ab9 */ /* 0x000fe20000000a00 */
[----:B------:R-:W-:Y:S01]  /*23c0*/  IMAD R47, R4, R35, R14 ;  /* 0x00000023042f7224 */ /* 0x000fe200078e020e */
[----:B------:R-:W-:Y:S01]  /*23d0*/  IADD3 R110, P3, R44, UR4, RZ ;  /* 0x000000042c6e7c10 */ /* 0x000fe2000ff7e0ff */
[----:B------:R-:W-:Y:S02]  /*23e0*/  IMAD R106, R26, -0x80, R2 ;  /* 0xffffff801a6a7824 */ /* 0x000fe400078e0202 */
[-C--:B------:R-:W-:Y:S01]  /*23f0*/  IMAD.WIDE.U32 R14, R29, R26.reuse, RZ ;  /* 0x0000001a1d0e7225 */ /* 0x080fe200078e00ff */
[----:B------:R-:W-:Y:S02]  /*2400*/  IADD3.X R111, R45, UR5, R11, P3, !PT ;  /* 0x000000052d6f7c10 */ /* 0x000fe40009ffe40b */
[----:B------:R-:W-:Y:S01]  /*2410*/  VIMNMX R106, R106, 0x80, PT ;  /* 0x000000806a6a7848 */ /* 0x000fe20003fe0100 */
[----:B------:R-:W-:Y:S01]  /*2420*/  IMAD.WIDE.U32 R12, R35, R26, RZ ;  /* 0x0000001a230c7225 */ /* 0x000fe200078e00ff */
[----:B------:R-:W-:-:S03]  /*2430*/  IADD3 R107, R15, R49, RZ ;  /* 0x000000310f6b7210 */ /* 0x000fc60007ffe0ff */
[----:B------:R-:W-:Y:S01]  /*2440*/  IMAD.IADD R11, R13, 0x1, R47 ;  /* 0x000000010d0b7824 */ /* 0x000fe200078e022f */
[----:B------:R-:W-:Y:S06]  /*2450*/  @!P2 BRA `(.L_x_502) ;  /* 0x000000440004a947 */ /* 0x000fec0003800000 */
[----:B------:R-:W-:Y:S01]  /*2460*/  ISETP.GE.AND P2, PT, R219, R106, PT ;  /* 0x0000006adb00720c */ /* 0x000fe20003f46270 */
[----:B------:R-:W-:Y:S01]  /*2470*/  BSSY B1, `(.L_x_503) ;  /* 0x0000018000017945 */ /* 0x000fe20003800000 */
[----:B------:R-:W-:Y:S02]  /*2480*/  CS2R R60, SRZ ;  /* 0x00000000003c7805 */ /* 0x000fe4000001ff00 */
[----:B------:R-:W-:Y:S02]  /*2490*/  CS2R R68, SRZ ;  /* 0x0000000000447805 */ /* 0x000fe4000001ff00 */
[----:B------:R-:W-:Y:S02]  /*24a0*/  CS2R R72, SRZ ;  /* 0x0000000000487805 */ /* 0x000fe4000001ff00 */
[----:B------:R-:W-:Y:S02]  /*24b0*/  P2R R126, PR, RZ, 0x4 ;  /* 0x00000004ff7e7803 */ /* 0x000fe40000000000 */
[----:B------:R-:W-:-:S02]  /*24c0*/  CS2R R70, SRZ ;  /* 0x0000000000467805 */ /* 0x000fc4000001ff00 */
[----:B------:R-:W-:Y:S01]  /*24d0*/  CS2R R74, SRZ ;  /* 0x00000000004a7805 */ /* 0x000fe2000001ff00 */
[----:B------:R-:W-:Y:S06]  /*24e0*/  @P2 BRA `(.L_x_504) ;  /* 0x0000000000402947 */ /* 0x000fec0003800000 */
[----:B------:R-:W-:Y:S01]  /*24f0*/  ULDC.64 UR4, c[0x0][0x3e8] ;  /* 0x0000fa0000047ab9 */ /* 0x000fe20000000a00 */
[----:B------:R-:W-:Y:S02]  /*2500*/  CS2R R72, SRZ ;  /* 0x0000000000487805 */ /* 0x000fe4000001ff00 */
[----:B------:R-:W-:Y:S02]  /*2510*/  IADD3 R44, P2, P3, R86, UR4, R12 ;  /* 0x00000004562c7c10 */ /* 0x000fe4000fb5e00c */
[----:B------:R-:W-:Y:S02]  /*2520*/  CS2R R74, SRZ ;  /* 0x00000000004a7805 */ /* 0x000fe4000001ff00 */
[----:B------:R-:W-:Y:S01]  /*2530*/  IADD3.X R45, R21, UR5, R11, P2, P3 ;  /* 0x00000005152d7c10 */ /* 0x000fe200097e640b */
[----:B------:R-:W-:Y:S02]  /*2540*/  ULDC.64 UR4, c[0x0][0x400] ;  /* 0x0001000000047ab9 */ /* 0x000fe40000000a00 */
[----:B------:R-:W-:-:S04]  /*2550*/  IADD3 R46, P2, P3, R90, UR4, R14 ;  /* 0x000000045a2e7c10 */ /* 0x000fc8000fb5e00e */
[----:B------:R-:W-:Y:S02]  /*2560*/  IADD3.X R47, R10, UR5, R107, P2, P3 ;  /* 0x000000050a2f7c10 */ /* 0x000fe400097e646b */
[----:B------:R-:W-:Y:S02]  /*2570*/  ISETP.GE.AND P2, PT, R18, R108, PT ;  /* 0x0000006c1200720c */ /* 0x000fe40003f46270 */
[----:B------:R-:W-:Y:S02]  /*2580*/  CS2R R68, SRZ ;  /* 0x0000000000447805 */ /* 0x000fe4000001ff00 */
[----:B------:R-:W-:-:S09]  /*2590*/  CS2R R70, SRZ ;  /* 0x0000000000467805 */ /* 0x000fd2000001ff00 */
[----:B------:R0:W5:Y:S04]  /*25a0*/  @!P2 LDG.E.64 R72, desc[UR36][R44.64] ;  /* 0x000000242c48a981 */ /* 0x000168000c1e1b00 */
[----:B------:R0:W5:Y:S01]  /*25b0*/  @!P2 LDG.E.64 R74, desc[UR36][R46.64] ;  /* 0x000000242e4aa981 */ /* 0x000162000c1e1b00 */
[----:B------:R-:W-:-:S13]  /*25c0*/  ISETP.GE.AND P2, PT, R218, R108, PT ;  /* 0x0000006cda00720c */ /* 0x000fda0003f46270 */
[----:B------:R0:W5:Y:S04]  /*25d0*/  @!P2 LDG.E.64 R68, desc[UR36][R44.64+0x40] ;  /* 0x000040242c44a981 */ /* 0x000168000c1e1b00 */
[----:B------:R0:W5:Y:S02]  /*25e0*/  @!P2 LDG.E.64 R70, desc[UR36][R46.64+0x40] ;  /* 0x000040242e46a981 */ /* 0x000164000c1e1b00 */
.L_x_504:
[----:B------:R-:W-:Y:S05]  /*25f0*/  BSYNC B1 ;  /* 0x0000000000017941 */ /* 0x000fea0003800000 */
.L_x_503:
[----:B------:R-:W-:Y:S01]  /*2600*/  VIADD R4, R219, 0x20 ;  /* 0x00000020db047836 */ /* 0x000fe20000000000 */
[----:B------:R-:W-:Y:S01]  /*2610*/  BSSY B1, `(.L_x_505) ;  /* 0x0000024000017945 */ /* 0x000fe20003800000 */
[----:B------:R-:W-:Y:S02]  /*2620*/  CS2R R64, SRZ ;  /* 0x0000000000407805 */ /* 0x000fe4000001ff00 */
[----:B------:R-:W-:Y:S02]  /*2630*/  CS2R R62, SRZ ;  /* 0x00000000003e7805 */ /* 0x000fe4000001ff00 */
[----:B0-----:R-:W-:Y:S02]  /*2640*/  CS2R R44, SRZ ;  /* 0x00000000002c7805 */ /* 0x001fe4000001ff00 */
[----:B------:R-:W-:Y:S02]  /*2650*/  ISETP.GE.AND P2, PT, R4, R106, PT ;  /* 0x0000006a0400720c */ /* 0x000fe40003f46270 */
[----:B------:R-:W-:-:S02]  /*2660*/  CS2R R52, SRZ ;  /* 0x0000000000347805 */ /* 0x000fc4000001ff00 */
[----:B------:R-:W-:Y:S02]  /*2670*/  CS2R R56, SRZ ;  /* 0x0000000000387805 */ /* 0x000fe4000001ff00 */
[----:B------:R-:W-:Y:S02]  /*2680*/  CS2R R54, SRZ ;  /* 0x0000000000367805 */ /* 0x000fe4000001ff00 */
[----:B------:R-:W-:Y:S02]  /*2690*/  CS2R R58, SRZ ;  /* 0x00000000003a7805 */ /* 0x000fe4000001ff00 */
[----:B------:R-:W-:Y:S02]  /*26a0*/  CS2R R48, SRZ ;  /* 0x0000000000307805 */ /* 0x000fe4000001ff00 */
[----:B------:R-:W-:Y:S02]  /*26b0*/  CS2R R46, SRZ ;  /* 0x00000000002e7805 */ /* 0x000fe4000001ff00 */
[----:B------:R-:W-:Y:S01]  /*26c0*/  CS2R R50, SRZ ;  /* 0x0000000000327805 */ /* 0x000fe2000001ff00 */
[----:B-----5:R-:W-:Y:S01]  /*26d0*/  IMAD.MOV.U32 R117, RZ, RZ, R68 ;  /* 0x000000ffff757224 */ /* 0x020fe200078e0044 */
[----:B------:R-:W-:Y:S01]  /*26e0*/  CS2R R66, SRZ ;  /* 0x0000000000427805 */ /* 0x000fe2000001ff00 */
[----:B------:R-:W-:Y:S01]  /*26f0*/  IMAD.MOV.U32 R125, RZ, RZ, R72 ;  /* 0x000000ffff7d7224 */ /* 0x000fe200078e0048 */
[----:B------:R-:W-:Y:S06]  /*2700*/  @P2 BRA `(.L_x_506) ;  /* 0x0000000000502947 */ /* 0x000fec0003800000 */
[----:B------:R-:W-:Y:S01]  /*2710*/  IADD3 R76, P3, P4, R86, R12, R37 ;  /* 0x0000000c564c7210 */ /* 0x000fe20007c7e025 */
[----:B------:R-:W-:Y:S01]  /*2720*/  ULDC.64 UR4, c[0x0][0x3e8] ;  /* 0x0000fa0000047ab9 */ /* 0x000fe20000000a00 */
[----:B------:R-:W-:Y:S02]  /*2730*/  CS2R R64, SRZ ;  /* 0x0000000000407805 */ /* 0x000fe4000001ff00 */
[----:B------:R-:W-:Y:S02]  /*2740*/  CS2R R66, SRZ ;  /* 0x0000000000427805 */ /* 0x000fe4000001ff00 */
[----:B------:R-:W-:Y:S02]  /*2750*/  IADD3.X R60, R21, R11, R40, P3, P4 ;  /* 0x0000000b153c7210 */ /* 0x000fe40001fe8428 */
[----:B------:R-:W-:-:S04]  /*2760*/  IADD3 R78, P3, P4, R90, R14, R31 ;  /* 0x0000000e5a4e7210 */ /* 0x000fc80007c7e01f */
[----:B------:R-:W-:Y:S02]  /*2770*/  IADD3.X R4, R10, R107, R34, P3, P4 ;  /* 0x0000006b0a047210 */ /* 0x000fe40001fe8422 */
[----:B------:R-:W-:-:S04]  /*2780*/  IADD3 R76, P3, R76, UR4, RZ ;  /* 0x000000044c4c7c10 */ /* 0x000fc8000ff7e0ff */
[----:B------:R-:W-:Y:S01]  /*2790*/  IADD3.X R77, R60, UR5, RZ, P3, !PT ;  /* 0x000000053c4d7c10 */ /* 0x000fe20009ffe4ff */
[----:B------:R-:W-:Y:S02]  /*27a0*/  ULDC.64 UR4, c[0x0][0x400] ;  /* 0x0001000000047ab9 */ /* 0x000fe40000000a00 */
[----:B------:R-:W-:-:S04]  /*27b0*/  IADD3 R78, P3, R78, UR4, RZ ;  /* 0x000000044e4e7c10 */ /* 0x000fc8000ff7e0ff */
[----:B------:R-:W-:Y:S02]  /*27c0*/  IADD3.X R79, R4, UR5, RZ, P3, !PT ;  /* 0x00000005044f7c10 */ /* 0x000fe40009ffe4ff */
        /* <DEDUP_REMOVED lines=8> */
.L_x_506:
[----:B------:R-:W-:Y:S05]  /*2850*/  BSYNC B1 ;  /* 0x0000000000017941 */ /* 0x000fea0003800000 */
.L_x_505:
[----:B------:R-:W-:Y:S01]  /*2860*/  IADD3 R4, R219, 0x40, RZ ;  /* 0x00000040db047810 */ /* 0x000fe20007ffe0ff */
[----:B------:R-:W-:Y:S03]  /*2870*/  BSSY B1, `(.L_x_507) ;  /* 0x0000017000017945 */ /* 0x000fe60003800000 */
[----:B------:R-:W-:-:S13]  /*2880*/  ISETP.GE.AND P3, PT, R4, R106, PT ;  /* 0x0000006a0400720c */ /* 0x000fda0003f66270 */
[----:B------:R-:W-:Y:S05]  /*2890*/  @P3 BRA `(.L_x_508) ;  /* 0x0000000000503947 */ /* 0x000fea0003800000 */
[----:B0-----:R-:W-:Y:S01]  /*28a0*/  IADD3 R76, P4, P5, R86, R36, R12 ;  /* 0x00000024564c7210 */ /* 0x001fe20007d9e00c */
        /* <DEDUP_REMOVED lines=19> */
.L_x_508:
[----:B------:R-:W-:Y:S05]  /*29e0*/  BSYNC B1 ;  /* 0x0000000000017941 */ /* 0x000fea0003800000 */
.L_x_507:
[----:B------:R-:W-:Y:S01]  /*29f0*/  VIADD R4, R219, 0x60 ;  /* 0x00000060db047836 */ /* 0x000fe20000000000 */
[----:B------:R-:W-:Y:S04]  /*2a00*/  BSSY B1, `(.L_x_509) ;  /* 0x000001d000017945 */ /* 0x000fe80003800000 */
[----:B------:R-:W-:-:S13]  /*2a10*/  ISETP.GE.AND P4, PT, R4, R106, PT ;  /* 0x0000006a0400720c */ /* 0x000fda0003f86270 */
[----:B------:R-:W-:Y:S05]  /*2a20*/  @P4 BRA `(.L_x_510) ;  /* 0x0000000000684947 */ /* 0x000fea0003800000 */
[----:B------:R-:W2:Y:S01]  /*2a30*/  LDC.64 R44, c[0x0][0x3f8] ;  /* 0x0000fe00ff2c7b82 */ /* 0x000ea20000000a00 */
[----:B------:R-:W-:Y:S01]  /*2a40*/  IMAD.MOV.U32 R13, RZ, RZ, R11 ;  /* 0x000000ffff0d7224 */ /* 0x000fe200078e000b */
[----:B------:R-:W-:Y:S01]  /*2a50*/  MOV R15, R107 ;  /* 0x0000006b000f7202 */ /* 0x000fe20000000f00 */
[----:B------:R-:W-:Y:S01]  /*2a60*/  ULDC.64 UR4, c[0x0][0x3e8] ;  /* 0x0000fa0000047ab9 */ /* 0x000fe20000000a00 */
[----:B------:R-:W-:Y:S02]  /*2a70*/  CS2R R48, SRZ ;  /* 0x0000000000307805 */ /* 0x000fe4000001ff00 */
[----:B------:R-:W-:Y:S01]  /*2a80*/  CS2R R50, SRZ ;  /* 0x0000000000327805 */ /* 0x000fe2000001ff00 */
[----:B--2---:R-:W-:Y:S02]  /*2a90*/  IMAD R45, R45, 0x60, RZ ;  /* 0x000000602d2d7824 */ /* 0x004fe400078e02ff */
[----:B------:R-:W-:-:S04]  /*2aa0*/  IMAD.WIDE.U32 R12, R44, 0x60, R12 ;  /* 0x000000602c0c7825 */ /* 0x000fc800078e000c */
[----:B------:R-:W-:Y:S01]  /*2ab0*/  IMAD.IADD R4, R13, 0x1, R45 ;  /* 0x000000010d047824 */ /* 0x000fe200078e022d */
[----:B------:R-:W-:Y:S01]  /*2ac0*/  IADD3 R12, P5, P6, R86, UR4, R12 ;  /* 0x00000004560c7c10 */ /* 0x000fe2000febe00c */
[----:B------:R-:W2:Y:S03]  /*2ad0*/  LDC.64 R44, c[0x0][0x408] ;  /* 0x00010200ff2c7b82 */ /* 0x000ea60000000a00 */
[----:B------:R-:W-:Y:S01]  /*2ae0*/  IADD3.X R13, R21, UR5, R4, P5, P6 ;  /* 0x00000005150d7c10 */ /* 0x000fe2000afec404 */
[----:B------:R-:W-:Y:S01]  /*2af0*/  ULDC.64 UR4, c[0x0][0x400] ;  /* 0x0001000000047ab9 */ /* 0x000fe20000000a00 */
[----:B--2---:R-:W-:-:S04]  /*2b00*/  IMAD.WIDE.U32 R14, R44, 0x60, R14 ;  /* 0x000000602c0e7825 */ /* 0x004fc800078e000e */
[----:B------:R-:W-:Y:S01]  /*2b10*/  IMAD R11, R45, 0x60, RZ ;  /* 0x000000602d0b7824 */ /* 0x000fe200078e02ff */
[----:B------:R-:W-:-:S03]  /*2b20*/  IADD3 R14, P5, P6, R90, UR4, R14 ;  /* 0x000000045a0e7c10 */ /* 0x000fc6000febe00e */
[----:B------:R-:W-:-:S05]  /*2b30*/  IMAD.IADD R11, R15, 0x1, R11 ;  /* 0x000000010f0b7824 */ /* 0x000fca00078e020b */
        /* <DEDUP_REMOVED lines=9> */
.L_x_510:
[----:B------:R-:W-:Y:S05]  /*2bd0*/  BSYNC B1 ;  /* 0x0000000000017941 */ /* 0x000fea0003800000 */
.L_x_509:
[----:B------:R-:W-:Y:S01]  /*2be0*/  UISETP.NE.AND UP0, UPT, UR60, 0x3, UPT ;  /* 0x000000033c00788c */ /* 0x000fe2000bf05270 */
[----:B------:R-:W-:Y:S01]  /*2bf0*/  IMAD.MOV.U32 R124, RZ, RZ, R70 ;  /* 0x000000ffff7c7224 */ /* 0x000fe200078e0046 */
[----:B-----5:R-:W-:Y:S01]  /*2c00*/  MOV R120, R60 ;  /* 0x0000003c00787202 */ /* 0x020fe20000000f00 */
[----:B------:R-:W-:Y:S01]  /*2c10*/  IMAD.MOV.U32 R132, RZ, RZ, R74 ;  /* 0x000000ffff847224 */ /* 0x000fe200078e004a */
[----:B------:R-:W-:Y:S01]  /*2c20*/  MOV R115, R52 ;  /* 0x0000003400737202 */ /* 0x000fe20000000f00 */
[----:B------:R-:W-:Y:S01]  /*2c30*/  IMAD.MOV.U32 R122, RZ, RZ, R64 ;  /* 0x000000ffff7a7224 */ /* 0x000fe200078e0040 */
[----:B------:R-:W-:Y:S01]  /*2c40*/  PLOP3.LUT P5, PT, PT, PT, UP0, 0x80, 0x0 ;  /* 0x000000000000781c */ /* 0x000fe20003faf008 */
[----:B------:R-:W-:Y:S01]  /*2c50*/  IMAD.MOV.U32 R121, RZ, RZ, R62 ;  /* 0x000000ffff797224 */ /* 0x000fe200078e003e */
[----:B------:R-:W-:Y:S01]  /*2c60*/  MOV R109, R44 ;  /* 0x0000002c006d7202 */ /* 0x000fe20000000f00 */
[----:B------:R-:W-:Y:S02]  /*2c70*/  IMAD.MOV.U32 R123, RZ, RZ, R66 ;  /* 0x000000ffff7b7224 */ /* 0x000fe400078e0042 */
[----:B------:R-:W-:-:S02]  /*2c80*/  IMAD.MOV.U32 R118, RZ, RZ, R56 ;  /* 0x000000ffff767224 */ /* 0x000fc400078e0038 */
[----:B------:R-:W-:Y:S02]  /*2c90*/  IMAD.MOV.U32 R116, RZ, RZ, R54 ;  /* 0x000000ffff747224 */ /* 0x000fe400078e0036 */
[----:B------:R-:W-:Y:S02]  /*2ca0*/  IMAD.MOV.U32 R119, RZ, RZ, R58 ;  /* 0x000000ffff777224 */ /* 0x000fe400078e003a */
[----:B------:R-:W-:Y:S02]  /*2cb0*/  IMAD.MOV.U32 R113, RZ, RZ, R48 ;  /* 0x000000ffff717224 */ /* 0x000fe400078e0030 */
[----:B------:R-:W-:Y:S02]  /*2cc0*/  IMAD.MOV.U32 R112, RZ, RZ, R46 ;  /* 0x000000ffff707224 */ /* 0x000fe400078e002e */
[----:B------:R-:W-:Y:S01]  /*2cd0*/  IMAD.MOV.U32 R114, RZ, RZ, R50 ;  /* 0x000000ffff727224 */ /* 0x000fe200078e0032 */
[----:B------:R-:W-:Y:S06]  /*2ce0*/  @!P5 BRA `(.L_x_511) ;  /* 0x000000000004d947 */ /* 0x000fec0003800000 */
[----:B------:R-:W-:Y:S01]  /*2cf0*/  BPT.TRAP 0x1 ;  /* 0x000000040000795c */ /* 0x000fe20000300000 */
.L_x_511:
[----:B------:R-:W-:Y:S01]  /*2d00*/  LEA R4, R216, R23, 0x3 ;  /* 0x00000017d8047211 */ /* 0x000fe200078e18ff */
[----:B------:R-:W-:Y:S01]  /*2d10*/  BSSY B1, `(.L_x_512) ;  /* 0x0000004000017945 */ /* 0x000fe20003800000 */
[----:B------:R-:W-:-:S04]  /*2d20*/  SHF.L.U32 R107, R224, 0x1f, RZ ;  /* 0x0000001fe06b7819 */ /* 0x000fc800000006ff */
[----:B------:R-:W3:Y:S02]  /*2d30*/  SYNCS.PHASECHK.TRANS64.TRYWAIT P6, [R4+URZ+0x38890], R107 ;  /* 0x0388906b040075a7 */ /* 0x000ee400080c017f */
[----:B---3--:R-:W-:Y:S05]  /*2d40*/  @!P6 BRA `(.L_x_513) ;  /* 0x000002280034e947 */ /* 0x008fea0003800000 */
.L_x_826:
[----:B------:R-:W-:Y:S05]  /*2d50*/  BSYNC B1 ;  /* 0x0000000000017941 */ /* 0x000fea0003800000 */
.L_x_512:
[----:B------:R-:W-:-:S03]  /*2d60*/  UMOV UR4, 0xffffffff ;  /* 0xffffffff00047882 */ /* 0x000fc60000000000 */
[----:B------:R-:W-:Y:S05]  /*2d70*/  BRA.DIV UR4, `(.L_x_514) ;  /* 0x0000022a043c7947 */ /* 0x000fea000b800000 */
[----:B01----:R0:W1:Y:S04]  /*2d80*/  SHFL.IDX PT, R78, R111, RZ, 0x181f ;  /* 0x00181fff6f4e7589 */ /* 0x00306800000e0000 */
[----:B------:R0:W4:Y:S02]  /*2d90*/  SHFL.IDX PT, R79, R110, RZ, 0x181f ;  /* 0x00181fff6e4f7589 */ /* 0x00012400000e0000 */
.L_x_830:
[----:B------:R-:W-:Y:S01]  /*2da0*/  ISETP.NE.AND P6, PT, R126, RZ, PT ;  /* 0x000000ff7e00720c */ /* 0x000fe20003fc5270 */
[----:B------:R-:W-:-:S12]  /*2db0*/  BSSY B1, `(.L_x_515) ;  /* 0x00000e4000017945 */ /* 0x000fd80003800000 */
[----:B------:R-:W-:Y:S05]  /*2dc0*/  @P6 BRA `(.L_x_516) ;  /* 0x0000000c00886947 */ /* 0x000fea0003800000 */
[----:B------:R-:W-:Y:S04]  /*2dd0*/  BSSY B2, `(.L_x_517) ;  /* 0x0000071000027945 */ /* 0x000fe80003800000 */
[----:B------:R-:W-:Y:S05]  /*2de0*/  @P1 BRA `(.L_x_518) ;  /* 0x0000000400bc1947 */ /* 0x000fea0003800000 */
[----:B--2---:R2:W0:Y:S01]  /*2df0*/  LDS.128 R12, [R95+0x28400] ;  /* 0x028400005f0c7984 */ /* 0x0044220000000c00 */
[----:B----4-:R-:W-:Y:S01]  /*2e00*/  IADD3 R76, P6, R16, R79, RZ ;  /* 0x0000004f104c7210 */ /* 0x010fe20007fde0ff */
[----:B------:R-:W-:Y:S04]  /*2e10*/  BSSY B3, `(.L_x_519) ;  /* 0x000006b000037945 */ /* 0x000fe80003800000 */
[----:B-1----:R-:W-:Y:S01]  /*2e20*/  IMAD.X R77, R78, 0x1, R17, P6 ;  /* 0x000000014e4d7824 */ /* 0x002fe200030e0611 */
[----:B------:R-:W-:-:S13]  /*2e30*/  ISETP.GE.AND P6, PT, R18, R108, PT ;  /* 0x0000006c1200720c */ /* 0x000fda0003fc6270 */
[----:B--2---:R-:W-:Y:S05]  /*2e40*/  @P6 BRA `(.L_x_520) ;  /* 0x00000004009c6947 */ /* 0x004fea0003800000 */
[----:B------:R-:W-:Y:S02]  /*2e50*/  SHF.R.U32.HI R11, RZ, 0x8, R73 ;  /* 0x00000008ff0b7819 */ /* 0x000fe40000011649 */
[--C-:B------:R-:W-:Y:S02]  /*2e60*/  SHF.R.U32.HI R72, RZ, 0x8, R75.reuse ;  /* 0x00000008ff487819 */ /* 0x100fe4000001164b */
[----:B------:R-:W-:Y:S01]  /*2e70*/  LOP3.LUT R74, R73, 0xff0000ff, RZ, 0xc0, !PT ;  /* 0xff0000ff494a7812 */ /* 0x000fe200078ec0ff */
[----:B------:R-:W-:Y:S01]  /*2e80*/  IMAD.SHL.U32 R11, R11, 0x100, RZ ;  /* 0x000001000b0b7824 */ /* 0x000fe200078e00ff */
[----:B------:R-:W-:Y:S02]  /*2e90*/  SHF.R.U32.HI R128, RZ, 0x10, R75 ;  /* 0x00000010ff807819 */ /* 0x000fe4000001164b */
[----:B------:R-:W-:Y:S01]  /*2ea0*/  LOP3.LUT R126, R75, 0xff0000ff, RZ, 0xc0, !PT ;  /* 0xff0000ff4b7e7812 */ /* 0x000fe200078ec0ff */
[----:B------:R-:W-:Y:S01]  /*2eb0*/  IMAD.SHL.U32 R75, R72, 0x100, RZ ;  /* 0x00000100484b7824 */ /* 0x000fe200078e00ff */
[----:B------:R-:W-:-:S02]  /*2ec0*/  SHF.R.U32.HI R129, RZ, 0x10, R73 ;  /* 0x00000010ff817819 */ /* 0x000fc40000011649 */
[----:B------:R-:W-:Y:S01]  /*2ed0*/  LOP3.LUT R73, R74, 0xff00, R11, 0xf8, !PT ;  /* 0x0000ff004a497812 */ /* 0x000fe200078ef80b */
[----:B------:R-:W-:Y:S01]  /*2ee0*/  IMAD.U32 R74, R128, 0x10000, RZ ;  /* 0x00010000804a7824 */ /* 0x000fe200078e00ff */
[----:B0-----:R-:W-:Y:S01]  /*2ef0*/  MOV R72, R12 ;  /* 0x0000000c00487202 */ /* 0x001fe20000000f00 */
[----:B------:R-:W-:Y:S01]  /*2f00*/  IMAD.U32 R12, R129, 0x10000, RZ ;  /* 0x00010000810c7824 */ /* 0x000fe200078e00ff */
[----:B------:R-:W-:Y:S02]  /*2f10*/  LOP3.LUT R127, R126, 0xff00, R75, 0xf8, !PT ;  /* 0x0000ff007e7f7812 */ /* 0x000fe400078ef84b */
[----:B------:R-:W-:Y:S02]  /*2f20*/  F2FP.F16.E4M3.UNPACK_B R75, R132.H1 ;  /* 0x00000084ff4b723e */ /* 0x000fe400030006ff */
[----:B------:R-:W-:Y:S02]  /*2f30*/  F2FP.F16.E4M3.UNPACK_B R11, R13 ;  /* 0x0000000dff0b723e */ /* 0x000fe400020006ff */
[----:B------:R-:W-:Y:S01]  /*2f40*/  LOP3.LUT R129, R127, 0xff0000, R74, 0xf8, !PT ;  /* 0x00ff00007f817812 */ /* 0x000fe200078ef84a */
[----:B------:R-:W-:Y:S01]  /*2f50*/  HADD2.F32 R127, -RZ, R75.H0_H0 ;  /* 0x2000004bff7f7230 */ /* 0x000fe20000004100 */
[----:B------:R-:W-:Y:S01]  /*2f60*/  LOP3.LUT R126, R73, 0xff0000, R12, 0xf8, !PT ;  /* 0x00ff0000497e7812 */ /* 0x000fe200078ef80c */
[----:B------:R-:W-:Y:S01]  /*2f70*/  HADD2.F32 R12, -RZ, R11.H1_H1 ;  /* 0x3000000bff0c7230 */ /* 0x000fe20000004100 */
[----:B------:R-:W-:Y:S01]  /*2f80*/  F2FP.F16.E4M3.UNPACK_B R74, R125.H1 ;  /* 0x0000007dff4a723e */ /* 0x000fe200030006ff */
[----:B------:R-:W-:Y:S01]  /*2f90*/  HADD2.F32 R128, -RZ, R75.H1_H1 ;  /* 0x3000004bff807230 */ /* 0x000fe20000004100 */
[----:B------:R-:W-:Y:S01]  /*2fa0*/  F2FP.F16.E4M3.UNPACK_B R13, R13.H1 ;  /* 0x0000000dff0d723e */ /* 0x000fe200030006ff */
[----:B------:R-:W-:-:S02]  /*2fb0*/  HADD2.F32 R11, -RZ, R11.H0_H0 ;  /* 0x2000000bff0b7230 */ /* 0x000fc40000004100 */
[C---:B------:R-:W-:Y:S01]  /*2fc0*/  FMUL.FTZ R130, R12.reuse, R127 ;  /* 0x0000007f0c827220 */ /* 0x040fe20000410000 */
[--C-:B------:R-:W-:Y:S01]  /*2fd0*/  HADD2.F32 R75, -RZ, R74.reuse.H0_H0 ;  /* 0x2000004aff4b7230 */ /* 0x100fe20000004100 */
[----:B------:R-:W-:Y:S01]  /*2fe0*/  F2FP.F16.E4M3.UNPACK_B R125, R125 ;  /* 0x0000007dff7d723e */ /* 0x000fe200020006ff */
[--C-:B------:R-:W-:Y:S02]  /*2ff0*/  HADD2.F32 R73, -RZ, R13.reuse.H1_H1 ;  /* 0x3000000dff497230 */ /* 0x100fe40000004100 */
[C---:B------:R-:W-:Y:S01]  /*3000*/  FMUL.FTZ R131, R11.reuse, R127 ;  /* 0x0000007f0b837220 */ /* 0x040fe20000410000 */
[----:B------:R-:W-:Y:S02]  /*3010*/  HADD2.F32 R13, -RZ, R13.H0_H0 ;  /* 0x2000000dff0d7230 */ /* 0x000fe40000004100 */
[-C--:B------:R-:W-:Y:S01]  /*3020*/  FFMA.FTZ R11, R11, R75.reuse, -R130 ;  /* 0x0000004b0b0b7223 */ /* 0x080fe20000010882 */
[----:B------:R-:W-:Y:S02]  /*3030*/  HADD2.F32 R74, -RZ, R74.H1_H1 ;  /* 0x3000004aff4a7230 */ /* 0x000fe40000004100 */
[----:B------:R-:W-:Y:S01]  /*3040*/  FMUL.FTZ R130, R73, R128 ;  /* 0x0000008049827220 */ /* 0x000fe20000410000 */
[----:B------:R-:W-:Y:S01]  /*3050*/  F2FP.F16.E4M3.UNPACK_B R127, R132 ;  /* 0x00000084ff7f723e */ /* 0x000fe200020006ff */
[C---:B------:R-:W-:Y:S01]  /*3060*/  FMUL.FTZ R128, R13.reuse, R128 ;  /* 0x000000800d807220 */ /* 0x040fe20000410000 */
[----:B------:R-:W-:Y:S01]  /*3070*/  FFMA.FTZ R12, R12, R75, R131 ;  /* 0x0000004b0c0c7223 */ /* 0x000fe20000010083 */
[----:B------:R-:W-:Y:S01]  /*3080*/  FFMA.FTZ R133, R13, R74, -R130 ;  /* 0x0000004a0d857223 */ /* 0x000fe20000010882 */
[----:B------:R-:W-:Y:S01]  /*3090*/  F2FP.F16.E4M3.UNPACK_B R13, R72.H1 ;  /* 0x00000048ff0d723e */ /* 0x000fe200030006ff */
[----:B------:R-:W-:Y:S01]  /*30a0*/  FFMA.FTZ R134, R73, R74, R128 ;  /* 0x0000004a49867223 */ /* 0x000fe20000010080 */
[----:B------:R-:W-:Y:S01]  /*30b0*/  F2FP.F16.E4M3.UNPACK_B R72, R72 ;  /* 0x00000048ff48723e */ /* 0x000fe200020006ff */
[----:B------:R-:W-:-:S02]  /*30c0*/  HADD2.F32 R128, -RZ, R127.H1_H1 ;  /* 0x3000007fff807230 */ /* 0x000fc40000004100 */
[--C-:B------:R-:W-:Y:S01]  /*30d0*/  HADD2.F32 R73, -RZ, R13.reuse.H0_H0 ;  /* 0x2000000dff497230 */ /* 0x100fe20000004100 */
[----:B------:R-:W-:Y:S01]  /*30e0*/  F2FP.SATFINITE.E4M3.F32.PACK_AB_MERGE_C R137, R134, R133, RZ ;  /* 0x000000858689723e */ /* 0x000fe200048070ff */
[----:B------:R-:W-:Y:S02]  /*30f0*/  HADD2.F32 R74, -RZ, R13.H1_H1 ;  /* 0x3000000dff4a7230 */ /* 0x000fe40000004100 */
[--C-:B------:R-:W-:Y:S02]  /*3100*/  HADD2.F32 R13, -RZ, R72.reuse.H0_H0 ;  /* 0x20000048ff0d7230 */ /* 0x100fe40000004100 */
[-C--:B------:R-:W-:Y:S01]  /*3110*/  FMUL.FTZ R131, R73, R128.reuse ;  /* 0x0000008049837220 */ /* 0x080fe20000410000 */
[----:B------:R-:W-:Y:S02]  /*3120*/  HADD2.F32 R127, -RZ, R127.H0_H0 ;  /* 0x2000007fff7f7230 */ /* 0x000fe40000004100 */
[----:B------:R-:W-:Y:S01]  /*3130*/  FMUL.FTZ R130, R74, R128 ;  /* 0x000000804a827220 */ /* 0x000fe20000410000 */
[----:B------:R-:W-:-:S02]  /*3140*/  HADD2.F32 R72, -RZ, R72.H1_H1 ;  /* 0x30000048ff487230 */ /* 0x000fc40000004100 */
[--C-:B------:R-:W-:Y:S02]  /*3150*/  HADD2.F32 R75, -RZ, R125.reuse.H1_H1 ;  /* 0x3000007dff4b7230 */ /* 0x100fe40000004100 */
[----:B------:R-:W-:Y:S02]  /*3160*/  HADD2.F32 R125, -RZ, R125.H0_H0 ;  /* 0x2000007dff7d7230 */ /* 0x000fe40000004100 */
[-C--:B------:R-:W-:Y:S01]  /*3170*/  FMUL.FTZ R128, R72, R127.reuse ;  /* 0x0000007f48807220 */ /* 0x080fe20000410000 */
[----:B------:R-:W-:Y:S01]  /*3180*/  FMUL.FTZ R127, R13, R127 ;  /* 0x0000007f0d7f7220 */ /* 0x000fe20000410000 */
[-C--:B------:R-:W-:Y:S01]  /*3190*/  FFMA.FTZ R130, R73, R75.reuse, -R130 ;  /* 0x0000004b49827223 */ /* 0x080fe20000010882 */
[----:B------:R-:W-:Y:S01]  /*31a0*/  FFMA.FTZ R75, R74, R75, R131 ;  /* 0x0000004b4a4b7223 */ /* 0x000fe20000010083 */
[-C--:B------:R-:W-:Y:S01]  /*31b0*/  FFMA.FTZ R131, R13, R125.reuse, -R128 ;  /* 0x0000007d0d837223 */ /* 0x080fe20000010880 */
[----:B------:R-:W-:Y:S01]  /*31c0*/  FFMA.FTZ R132, R72, R125, R127 ;  /* 0x0000007d48847223 */ /* 0x000fe2000001007f */
[----:B------:R-:W-:-:S02]  /*31d0*/  F2FP.F16.E4M3.UNPACK_B R72, R15.H1 ;  /* 0x0000000fff48723e */ /* 0x000fc400030006ff */
[-C--:B------:R-:W-:Y:S02]  /*31e0*/  F2FP.F16.E4M3.UNPACK_B R127, R129.reuse.H1 ;  /* 0x00000081ff7f723e */ /* 0x080fe400030006ff */
[----:B------:R-:W-:Y:S01]  /*31f0*/  F2FP.SATFINITE.E4M3.F32.PACK_AB_MERGE_C R136, R75, R130, RZ ;  /* 0x000000824b88723e */ /* 0x000fe200048070ff */
[--C-:B------:R-:W-:Y:S01]  /*3200*/  HADD2.F32 R74, -RZ, R72.reuse.H1_H1 ;  /* 0x30000048ff4a7230 */ /* 0x100fe20000004100 */
[----:B------:R-:W-:Y:S01]  /*3210*/  F2FP.F16.E4M3.UNPACK_B R75, R126.H1 ;  /* 0x0000007eff4b723e */ /* 0x000fe200030006ff */
[----:B------:R-:W-:Y:S01]  /*3220*/  HADD2.F32 R130, -RZ, R127.H1_H1 ;  /* 0x3000007fff827230 */ /* 0x000fe20000004100 */
[----:B------:R-:W-:Y:S01]  /*3230*/  F2FP.F16.E4M3.UNPACK_B R13, R14.H1 ;  /* 0x0000000eff0d723e */ /* 0x000fe200030006ff */
[----:B------:R-:W-:Y:S01]  /*3240*/  HADD2.F32 R73, -RZ, R72.H0_H0 ;  /* 0x20000048ff497230 */ /* 0x000fe20000004100 */
[----:B------:R-:W-:Y:S01]  /*3250*/  F2FP.F16.E4M3.UNPACK_B R129, R129 ;  /* 0x00000081ff81723e */ /* 0x000fe200020006ff */
[----:B------:R-:W-:Y:S01]  /*3260*/  HADD2.F32 R125, -RZ, R75.H1_H1 ;  /* 0x3000004bff7d7230 */ /* 0x000fe20000004100 */
[----:B------:R-:W-:Y:S01]  /*3270*/  F2FP.F16.E4M3.UNPACK_B R126, R126 ;  /* 0x0000007eff7e723e */ /* 0x000fe200020006ff */
[----:B------:R-:W-:Y:S01]  /*3280*/  FMUL.FTZ R134, R74, R130 ;  /* 0x000000824a867220 */ /* 0x000fe20000410000 */
[----:B------:R-:W-:-:S02]  /*3290*/  HADD2.F32 R72, -RZ, R13.H1_H1 ;  /* 0x3000000dff487230 */ /* 0x000fc40000004100 */
[C---:B------:R-:W-:Y:S01]  /*32a0*/  FMUL.FTZ R135, R73.reuse, R130 ;  /* 0x0000008249877220 */ /* 0x040fe20000410000 */
[----:B------:R-:W-:Y:S02]  /*32b0*/  HADD2.F32 R128, -RZ, R129.H1_H1 ;  /* 0x30000081ff807230 */ /* 0x000fe40000004100 */
[----:B------:R-:W-:Y:S01]  /*32c0*/  FFMA.FTZ R134, R73, R125, -R134 ;  /* 0x0000007d49867223 */ /* 0x000fe20000010886 */
[----:B------:R-:W-:Y:S01]  /*32d0*/  HADD2.F32 R13, -RZ, R13.H0_H0 ;  /* 0x2000000dff0d7230 */ /* 0x000fe20000004100 */
[----:B------:R-:W-:Y:S01]  /*32e0*/  F2FP.F16.E4M3.UNPACK_B R14, R14 ;  /* 0x0000000eff0e723e */ /* 0x000fe200020006ff */
[----:B------:R-:W-:Y:S02]  /*32f0*/  HADD2.F32 R73, -RZ, R126.H1_H1 ;  /* 0x3000007eff497230 */ /* 0x000fe40000004100 */
[-C--:B------:R-:W-:Y:S01]  /*3300*/  FMUL.FTZ R130, R72, R128.reuse ;  /* 0x0000008048827220 */ /* 0x080fe20000410000 */
[----:B------:R-:W-:Y:S01]  /*3310*/  F2FP.F16.E4M3.UNPACK_B R15, R15 ;  /* 0x0000000fff0f723e */ /* 0x000fe200020006ff */
[----:B------:R-:W-:Y:S01]  /*3320*/  FMUL.FTZ R133, R13, R128 ;  /* 0x000000800d857220 */ /* 0x000fe20000410000 */
[----:B------:R-:W-:-:S02]  /*3330*/  HADD2.F32 R129, -RZ, R129.H0_H0 ;  /* 0x20000081ff817230 */ /* 0x000fc40000004100 */
[-C--:B------:R-:W-:Y:S01]  /*3340*/  FFMA.FTZ R130, R13, R73.reuse, -R130 ;  /* 0x000000490d827223 */ /* 0x080fe20000010882 */
[--C-:B------:R-:W-:Y:S02]  /*3350*/  HADD2.F32 R13, -RZ, R14.reuse.H0_H0 ;  /* 0x2000000eff0d7230 */ /* 0x100fe40000004100 */
[----:B------:R-:W-:Y:S01]  /*3360*/  FFMA.FTZ R133, R72, R73, R133 ;  /* 0x0000004948857223 */ /* 0x000fe20000010085 */
[--C-:B------:R-:W-:Y:S02]  /*3370*/  HADD2.F32 R72, -RZ, R15.reuse.H0_H0 ;  /* 0x2000000fff487230 */ /* 0x100fe40000004100 */
[----:B------:R-:W-:Y:S01]  /*3380*/  FFMA.FTZ R135, R74, R125, R135 ;  /* 0x0000007d4a877223 */ /* 0x000fe20000010087 */
[----:B------:R-:W-:Y:S02]  /*3390*/  HADD2.F32 R14, -RZ, R14.H1_H1 ;  /* 0x3000000eff0e7230 */ /* 0x000fe40000004100 */
[----:B------:R-:W-:Y:S01]  /*33a0*/  HADD2.F32 R15, -RZ, R15.H1_H1 ;  /* 0x3000000fff0f7230 */ /* 0x000fe20000004100 */
[----:B------:R-:W-:Y:S01]  /*33b0*/  F2FP.SATFINITE.E4M3.F32.PACK_AB_MERGE_C R130, R133, R130, RZ ;  /* 0x000000828582723e */ /* 0x000fe200048070ff */
[----:B------:R-:W-:-:S02]  /*33c0*/  HADD2.F32 R127, -RZ, R127.H0_H0 ;  /* 0x2000007fff7f7230 */ /* 0x000fc40000004100 */
[-C--:B------:R-:W-:Y:S01]  /*33d0*/  FMUL.FTZ R74, R14, R129.reuse ;  /* 0x000000810e4a7220 */ /* 0x080fe20000410000 */
[----:B------:R-:W-:Y:S02]  /*33e0*/  HADD2.F32 R75, -RZ, R75.H0_H0 ;  /* 0x2000004bff4b7230 */ /* 0x000fe40000004100 */
[----:B------:R-:W-:Y:S01]  /*33f0*/  FMUL.FTZ R129, R13, R129 ;  /* 0x000000810d817220 */ /* 0x000fe20000410000 */
[----:B------:R-:W-:Y:S02]  /*3400*/  HADD2.F32 R126, -RZ, R126.H0_H0 ;  /* 0x2000007eff7e7230 */ /* 0x000fe40000004100 */
[-C--:B------:R-:W-:Y:S01]  /*3410*/  FMUL.FTZ R73, R15, R127.reuse ;  /* 0x0000007f0f497220 */ /* 0x080fe20000410000 */
[C---:B------:R-:W-:Y:S01]  /*3420*/  FMUL.FTZ R128, R72.reuse, R127 ;  /* 0x0000007f48807220 */ /* 0x040fe20000410000 */
[----:B------:R-:W-:Y:S02]  /*3430*/  F2FP.SATFINITE.E4M3.F32.PACK_AB_MERGE_C R134, R135, R134, RZ ;  /* 0x000000868786723e */ /* 0x000fe400048070ff */
[-C--:B------:R-:W-:Y:S01]  /*3440*/  FFMA.FTZ R73, R72, R75.reuse, -R73 ;  /* 0x0000004b48497223 */ /* 0x080fe20000010849 */
[----:B------:R-:W-:Y:S01]  /*3450*/  FFMA.FTZ R128, R15, R75, R128 ;  /* 0x0000004b0f807223 */ /* 0x000fe20000010080 */
[-C--:B------:R-:W-:Y:S01]  /*3460*/  FFMA.FTZ R74, R13, R126.reuse, -R74 ;  /* 0x0000007e0d4a7223 */ /* 0x080fe2000001084a */
[----:B------:R-:W-:Y:S01]  /*3470*/  FFMA.FTZ R129, R14, R126, R129 ;  /* 0x0000007e0e817223 */ /* 0x000fe20000010081 */
[----:B------:R-:W-:-:S02]  /*3480*/  F2FP.SATFINITE.E4M3.F32.PACK_AB_MERGE_C R13, R12, R11, R137 ;  /* 0x0000000b0c0d723e */ /* 0x000fc40004807089 */
[----:B------:R-:W-:Y:S02]  /*3490*/  F2FP.SATFINITE.E4M3.F32.PACK_AB_MERGE_C R12, R132, R131, R136 ;  /* 0x00000083840c723e */ /* 0x000fe40004807088 */
[----:B------:R-:W-:Y:S02]  /*34a0*/  F2FP.SATFINITE.E4M3.F32.PACK_AB_MERGE_C R14, R129, R74, R130 ;  /* 0x0000004a810e723e */ /* 0x000fe40004807082 */
[----:B------:R-:W-:-:S07]  /*34b0*/  F2FP.SATFINITE.E4M3.F32.PACK_AB_MERGE_C R15, R128, R73, R134 ;  /* 0x00000049800f723e */ /* 0x000fce0004807086 */
.L_x_520:
[----:B------:R-:W-:Y:S05]  /*34c0*/  BSYNC B3 ;  /* 0x0000000000037941 */ /* 0x000fea0003800000 */
.L_x_519:
[----:B0-----:R0:W-:Y:S02]  /*34d0*/  ST.E.128 desc[UR36][R76.64], R12 ;  /* 0x0000000c4c007985 */ /* 0x0011e4000c101d24 */
.L_x_518:
[----:B------:R-:W-:Y:S05]  /*34e0*/  BSYNC B2 ;  /* 0x0000000000027941 */ /* 0x000fea0003800000 */
.L_x_517:
[----:B------:R-:W-:-:S13]  /*34f0*/  ISETP.NE.AND P6, PT, R3, RZ, PT ;  /* 0x000000ff0300720c */ /* 0x000fda0003fc5270 */
[----:B------:R-:W-:Y:S05]  /*3500*/  @P6 BRA `(.L_x_516) ;  /* 0x0000000400b86947 */ /* 0x000fea0003800000 */
[----:B0-2---:R0:W2:Y:S01]  /*3510*/  LDS.128 R12, [R95+0x2c400] ;  /* 0x02c400005f0c7984 */ /* 0x0050a20000000c00 */
[----:B----4-:R-:W-:Y:S01]  /*3520*/  IADD3 R72, P6, R22, R79, RZ ;  /* 0x0000004f16487210 */ /* 0x010fe20007fde0ff */
[----:B------:R-:W-:Y:S04]  /*3530*/  BSSY B2, `(.L_x_521) ;  /* 0x000006a000027945 */ /* 0x000fe80003800000 */
[----:B-1----:R-:W-:Y:S01]  /*3540*/  IMAD.X R73, R78, 0x1, R217, P6 ;  /* 0x000000014e497824 */ /* 0x002fe200030e06d9 */
[----:B------:R-:W-:-:S13]  /*3550*/  ISETP.GE.AND P6, PT, R218, R108, PT ;  /* 0x0000006cda00720c */ /* 0x000fda0003fc6270 */
[----:B0-----:R-:W-:Y:S05]  /*3560*/  @P6 BRA `(.L_x_522) ;  /* 0x0000000400986947 */ /* 0x001fea0003800000 */
[----:B------:R-:W-:Y:S02]  /*3570*/  SHF.R.U32.HI R70, RZ, 0x8, R71 ;  /* 0x00000008ff467819 */ /* 0x000fe40000011647 */
[--C-:B------:R-:W-:Y:S02]  /*3580*/  SHF.R.U32.HI R68, RZ, 0x8, R69.reuse ;  /* 0x00000008ff447819 */ /* 0x100fe40000011645 */
[----:B------:R-:W-:Y:S01]  /*3590*/  LOP3.LUT R11, R69, 0xff0000ff, RZ, 0xc0, !PT ;  /* 0xff0000ff450b7812 */ /* 0x000fe200078ec0ff */
[----:B------:R-:W-:Y:S01]  /*35a0*/  IMAD.SHL.U32 R70, R70, 0x100, RZ ;  /* 0x0000010046467824 */ /* 0x000fe200078e00ff */
[----:B------:R-:W-:Y:S02]  /*35b0*/  SHF.R.U32.HI R74, RZ, 0x10, R69 ;  /* 0x00000010ff4a7819 */ /* 0x000fe40000011645 */
[----:B------:R-:W-:Y:S02]  /*35c0*/  SHF.R.U32.HI R75, RZ, 0x10, R71 ;  /* 0x00000010ff4b7819 */ /* 0x000fe40000011647 */
[----:B------:R-:W-:-:S02]  /*35d0*/  LOP3.LUT R69, R71, 0xff0000ff, RZ, 0xc0, !PT ;  /* 0xff0000ff47457812 */ /* 0x000fc400078ec0ff */
[----:B------:R-:W-:Y:S01]  /*35e0*/  SHF.L.U32 R68, R68, 0x8, RZ ;  /* 0x0000000844447819 */ /* 0x000fe200000006ff */
[----:B------:R-:W-:Y:S01]  /*35f0*/  IMAD.U32 R75, R75, 0x10000, RZ ;  /* 0x000100004b4b7824 */ /* 0x000fe200078e00ff */
[----:B------:R-:W-:Y:S01]  /*3600*/  LOP3.LUT R70, R69, 0xff00, R70, 0xf8, !PT ;  /* 0x0000ff0045467812 */ /* 0x000fe200078ef846 */
[----:B------:R-:W-:Y:S01]  /*3610*/  IMAD.U32 R69, R74, 0x10000, RZ ;  /* 0x000100004a457824 */ /* 0x000fe200078e00ff */
[----:B------:R-:W-:Y:S02]  /*3620*/  LOP3.LUT R68, R11, 0xff00, R68, 0xf8, !PT ;  /* 0x0000ff000b447812 */ /* 0x000fe400078ef844 */
[----:B------:R-:W-:Y:S02]  /*3630*/  F2FP.F16.E4M3.UNPACK_B R71, R124.H1 ;  /* 0x0000007cff47723e */ /* 0x000fe400030006ff */
[----:B--2---:R-:W-:Y:S02]  /*3640*/  F2FP.F16.E4M3.UNPACK_B R11, R13 ;  /* 0x0000000dff0b723e */ /* 0x004fe400020006ff */
        /* <DEDUP_REMOVED lines=8> */
[CC--:B------:R-:W-:Y:S01]  /*36d0*/  FMUL.FTZ R78, R68.reuse, R75.reuse ;  /* 0x0000004b444e7220 */ /* 0x0c0fe20000410000 */
[--C-:B------:R-:W-:Y:S01]  /*36e0*/  HADD2.F32 R71, -RZ, R70.reuse.H0_H0 ;  /* 0x20000046ff477230 */ /* 0x100fe20000004100 */
[----:B------:R-:W-:Y:S01]  /*36f0*/  F2FP.F16.E4M3.UNPACK_B R124, R124 ;  /* 0x0000007cff7c723e */ /* 0x000fe200020006ff */
[--C-:B------:R-:W-:Y:S02]  /*3700*/  HADD2.F32 R69, -RZ, R13.reuse.H1_H1 ;  /* 0x3000000dff457230 */ /* 0x100fe40000004100 */
[C---:B------:R-:W-:Y:S01]  /*3710*/  FMUL.FTZ R75, R11.reuse, R75 ;  /* 0x0000004b0b4b7220 */ /* 0x040fe20000410000 */
[----:B------:R-:W-:Y:S02]  /*3720*/  HADD2.F32 R13, -RZ, R13.H0_H0 ;  /* 0x2000000dff0d7230 */ /* 0x000fe40000004100 */
[-C--:B------:R-:W-:Y:S01]  /*3730*/  FFMA.FTZ R11, R11, R71.reuse, -R78 ;  /* 0x000000470b0b7223 */ /* 0x080fe2000001084e */
[----:B------:R-:W-:Y:S02]  /*3740*/  HADD2.F32 R70, -RZ, R70.H1_H1 ;  /* 0x30000046ff467230 */ /* 0x000fe40000004100 */
[-C--:B------:R-:W-:Y:S01]  /*3750*/  FMUL.FTZ R78, R69, R76.reuse ;  /* 0x0000004c454e7220 */ /* 0x080fe20000410000 */
[----:B------:R-:W-:Y:S01]  /*3760*/  FFMA.FTZ R126, R68, R71, R75 ;  /* 0x00000047447e7223 */ /* 0x000fe2000001004b */
[C---:B------:R-:W-:Y:S01]  /*3770*/  FMUL.FTZ R76, R13.reuse, R76 ;  /* 0x0000004c0d4c7220 */ /* 0x040fe20000410000 */
[----:B------:R-:W-:Y:S01]  /*3780*/  F2FP.F16.E4M3.UNPACK_B R117, R117 ;  /* 0x00000075ff75723e */ /* 0x000fe200020006ff */
        /* <DEDUP_REMOVED lines=8> */
[----:B------:R-:W-:Y:S02]  /*3810*/  HADD2.F32 R13, -RZ, R12.H0_H0 ;  /* 0x2000000cff0d7230 */ /* 0x000fe40000004100 */
[-C--:B------:R-:W-:Y:S01]  /*3820*/  FMUL.FTZ R78, R68, R71.reuse ;  /* 0x00000047444e7220 */ /* 0x080fe20000410000 */
[----:B------:R-:W-:Y:S02]  /*3830*/  HADD2.F32 R70, -RZ, R117.H1_H1 ;  /* 0x30000075ff467230 */ /* 0x000fe40000004100 */
[----:B------:R-:W-:Y:S01]  /*3840*/  FMUL.FTZ R75, R69, R71 ;  /* 0x00000047454b7220 */ /* 0x000fe20000410000 */
[----:B------:R-:W-:-:S02]  /*3850*/  HADD2.F32 R124, -RZ, R124.H0_H0 ;  /* 0x2000007cff7c7230 */ /* 0x000fc40000004100 */
[----:B------:R-:W-:Y:S02]  /*3860*/  HADD2.F32 R12, -RZ, R12.H1_H1 ;  /* 0x3000000cff0c7230 */ /* 0x000fe40000004100 */
[-C--:B------:R-:W-:Y:S01]  /*3870*/  FFMA.FTZ R75, R68, R70.reuse, -R75 ;  /* 0x00000046444b7223 */ /* 0x080fe2000001084b */
[----:B------:R-:W-:Y:S02]  /*3880*/  HADD2.F32 R117, -RZ, R117.H0_H0 ;  /* 0x20000075ff757230 */ /* 0x000fe40000004100 */
[----:B------:R-:W-:Y:S01]  /*3890*/  FFMA.FTZ R78, R69, R70, R78 ;  /* 0x00000046454e7223 */ /* 0x000fe2000001004e */
[CC--:B------:R-:W-:Y:S01]  /*38a0*/  FMUL.FTZ R71, R13.reuse, R124.reuse ;  /* 0x0000007c0d477220 */ /* 0x0c0fe20000410000 */
[----:B------:R-:W-:Y:S01]  /*38b0*/  FMUL.FTZ R76, R12, R124 ;  /* 0x0000007c0c4c7220 */ /* 0x000fe20000410000 */
[----:B------:R-:W-:Y:S02]  /*38c0*/  F2FP.F16.E4M3.UNPACK_B R70, R74.H1 ;  /* 0x0000004aff46723e */ /* 0x000fe400030006ff */
[----:B------:R-:W-:Y:S01]  /*38d0*/  F2FP.SATFINITE.E4M3.F32.PACK_AB_MERGE_C R127, R78, R75, RZ ;  /* 0x0000004b4e7f723e */ /* 0x000fe200048070ff */
[----:B------:R-:W-:Y:S01]  /*38e0*/  FFMA.FTZ R79, R13, R117, -R76 ;  /* 0x000000750d4f7223 */ /* 0x000fe2000001084c */
[----:B------:R-:W-:Y:S01]  /*38f0*/  F2FP.F16.E4M3.UNPACK_B R13, R15.H1 ;  /* 0x0000000fff0d723e */ /* 0x000fe200030006ff */
[----:B------:R-:W-:Y:S01]  /*3900*/  FFMA.FTZ R124, R12, R117, R71 ;  /* 0x000000750c7c7223 */ /* 0x000fe20000010047 */
[-C--:B------:R-:W-:Y:S01]  /*3910*/  F2FP.F16.E4M3.UNPACK_B R75, R77.reuse.H1 ;  /* 0x0000004dff4b723e */ /* 0x080fe200030006ff */
[----:B------:R-:W-:Y:S01]  /*3920*/  HADD2.F32 R71, -RZ, R70.H1_H1 ;  /* 0x30000046ff477230 */ /* 0x000fe20000004100 */
[----:B------:R-:W-:Y:S01]  /*3930*/  F2FP.F16.E4M3.UNPACK_B R12, R14.H1 ;  /* 0x0000000eff0c723e */ /* 0x000fe200030006ff */
[----:B------:R-:W-:Y:S01]  /*3940*/  HADD2.F32 R69, -RZ, R13.H1_H1 ;  /* 0x3000000dff457230 */ /* 0x000fe20000004100 */
[----:B------:R-:W-:Y:S01]  /*3950*/  F2FP.F16.E4M3.UNPACK_B R77, R77 ;  /* 0x0000004dff4d723e */ /* 0x000fe200020006ff */
[----:B------:R-:W-:Y:S01]  /*3960*/  HADD2.F32 R78, -RZ, R75.H1_H1 ;  /* 0x3000004bff4e7230 */ /* 0x000fe20000004100 */
[----:B------:R-:W-:Y:S01]  /*3970*/  F2FP.F16.E4M3.UNPACK_B R74, R74 ;  /* 0x0000004aff4a723e */ /* 0x000fe200020006ff */
[----:B------:R-:W-:Y:S01]  /*3980*/  HADD2.F32 R68, -RZ, R13.H0_H0 ;  /* 0x2000000dff447230 */ /* 0x000fe20000004100 */
[----:B------:R-:W-:Y:S01]  /*3990*/  F2FP.F16.E4M3.UNPACK_B R15, R15 ;  /* 0x0000000fff0f723e */ /* 0x000fe200020006ff */
[----:B------:R-:W-:-:S02]  /*39a0*/  HADD2.F32 R13, -RZ, R12.H1_H1 ;  /* 0x3000000cff0d7230 */ /* 0x000fc40000004100 */
[-C--:B------:R-:W-:Y:S01]  /*39b0*/  FMUL.FTZ R117, R69, R78.reuse ;  /* 0x0000004e45757220 */ /* 0x080fe20000410000 */
[--C-:B------:R-:W-:Y:S02]  /*39c0*/  HADD2.F32 R76, -RZ, R77.reuse.H1_H1 ;  /* 0x3000004dff4c7230 */ /* 0x100fe40000004100 */
[C---:B------:R-:W-:Y:S01]  /*39d0*/  FMUL.FTZ R128, R68.reuse, R78 ;  /* 0x0000004e44807220 */ /* 0x040fe20000410000 */
[----:B------:R-:W-:Y:S02]  /*39e0*/  HADD2.F32 R12, -RZ, R12.H0_H0 ;  /* 0x2000000cff0c7230 */ /* 0x000fe40000004100 */
[----:B------:R-:W-:Y:S01]  /*39f0*/  FFMA.FTZ R78, R68, R71, -R117 ;  /* 0x00000047444e7223 */ /* 0x000fe20000010875 */
[----:B------:R-:W-:Y:S02]  /*3a00*/  HADD2.F32 R68, -RZ, R74.H1_H1 ;  /* 0x3000004aff447230 */ /* 0x000fe40000004100 */
[----:B------:R-:W-:Y:S01]  /*3a10*/  FMUL.FTZ R117, R13, R76 ;  /* 0x0000004c0d757220 */ /* 0x000fe20000410000 */
[----:B------:R-:W-:Y:S01]  /*3a20*/  F2FP.F16.E4M3.UNPACK_B R14, R14 ;  /* 0x0000000eff0e723e */ /* 0x000fe200020006ff */
[----:B------:R-:W-:Y:S01]  /*3a30*/  FMUL.FTZ R76, R12, R76 ;  /* 0x0000004c0c4c7220 */ /* 0x000fe20000410000 */
[----:B------:R-:W-:-:S02]  /*3a40*/  HADD2.F32 R77, -RZ, R77.H0_H0 ;  /* 0x2000004dff4d7230 */ /* 0x000fc40000004100 */
[-C--:B------:R-:W-:Y:S01]  /*3a50*/  FFMA.FTZ R117, R12, R68.reuse, -R117 ;  /* 0x000000440c757223 */ /* 0x080fe20000010875 */
[----:B------:R-:W-:Y:S01]  /*3a60*/  FFMA.FTZ R125, R69, R71, R128 ;  /* 0x00000047457d7223 */ /* 0x000fe20000010080 */
[----:B------:R-:W-:Y:S01]  /*3a70*/  FFMA.FTZ R76, R13, R68, R76 ;  /* 0x000000440d4c7223 */ /* 0x000fe2000001004c */
[--C-:B------:R-:W-:Y:S02]  /*3a80*/  HADD2.F32 R13, -RZ, R15.reuse.H0_H0 ;  /* 0x2000000fff0d7230 */ /* 0x100fe40000004100 */
[--C-:B------:R-:W-:Y:S01]  /*3a90*/  HADD2.F32 R12, -RZ, R14.reuse.H0_H0 ;  /* 0x2000000eff0c7230 */ /* 0x100fe20000004100 */
[----:B------:R-:W-:Y:S01]  /*3aa0*/  F2FP.SATFINITE.E4M3.F32.PACK_AB_MERGE_C R78, R125, R78, RZ ;  /* 0x0000004e7d4e723e */ /* 0x000fe200048070ff */
[----:B------:R-:W-:Y:S01]  /*3ab0*/  HADD2.F32 R15, -RZ, R15.H1_H1 ;  /* 0x3000000fff0f7230 */ /* 0x000fe20000004100 */
[----:B------:R-:W-:Y:S01]  /*3ac0*/  F2FP.SATFINITE.E4M3.F32.PACK_AB_MERGE_C R76, R76, R117, RZ ;  /* 0x000000754c4c723e */ /* 0x000fe200048070ff */
[----:B------:R-:W-:Y:S02]  /*3ad0*/  HADD2.F32 R68, -RZ, R75.H0_H0 ;  /* 0x2000004bff447230 */ /* 0x000fe40000004100 */
[----:B------:R-:W-:-:S02]  /*3ae0*/  HADD2.F32 R14, -RZ, R14.H1_H1 ;  /* 0x3000000eff0e7230 */ /* 0x000fc40000004100 */
[----:B------:R-:W-:Y:S02]  /*3af0*/  HADD2.F32 R69, -RZ, R74.H0_H0 ;  /* 0x2000004aff457230 */ /* 0x000fe40000004100 */
[-C--:B------:R-:W-:Y:S01]  /*3b00*/  FMUL.FTZ R74, R15, R68.reuse ;  /* 0x000000440f4a7220 */ /* 0x080fe20000410000 */
[----:B------:R-:W-:Y:S02]  /*3b10*/  HADD2.F32 R70, -RZ, R70.H0_H0 ;  /* 0x20000046ff467230 */ /* 0x000fe40000004100 */
[-C--:B------:R-:W-:Y:S01]  /*3b20*/  FMUL.FTZ R71, R14, R77.reuse ;  /* 0x0000004d0e477220 */ /* 0x080fe20000410000 */
[C---:B------:R-:W-:Y:S01]  /*3b30*/  FMUL.FTZ R68, R13.reuse, R68 ;  /* 0x000000440d447220 */ /* 0x040fe20000410000 */
[C---:B------:R-:W-:Y:S01]  /*3b40*/  FMUL.FTZ R77, R12.reuse, R77 ;  /* 0x0000004d0c4d7220 */ /* 0x040fe20000410000 */
[-C--:B------:R-:W-:Y:S02]  /*3b50*/  FFMA.FTZ R74, R13, R70.reuse, -R74 ;  /* 0x000000460d4a7223 */ /* 0x080fe4000001084a */
[----:B------:R-:W-:Y:S01]  /*3b60*/  FFMA.FTZ R15, R15, R70, R68 ;  /* 0x000000460f0f7223 */ /* 0x000fe20000010044 */
[-C--:B------:R-:W-:Y:S01]  /*3b70*/  FFMA.FTZ R71, R12, R69.reuse, -R71 ;  /* 0x000000450c477223 */ /* 0x080fe20000010847 */
[----:B------:R-:W-:Y:S01]  /*3b80*/  FFMA.FTZ R14, R14, R69, R77 ;  /* 0x000000450e0e7223 */ /* 0x000fe2000001004d */
[----:B------:R-:W-:-:S02]  /*3b90*/  F2FP.SATFINITE.E4M3.F32.PACK_AB_MERGE_C R13, R126, R11, R129 ;  /* 0x0000000b7e0d723e */ /* 0x000fc40004807081 */
[----:B------:R-:W-:Y:S02]  /*3ba0*/  F2FP.SATFINITE.E4M3.F32.PACK_AB_MERGE_C R12, R124, R79, R127 ;  /* 0x0000004f7c0c723e */ /* 0x000fe4000480707f */
[----:B------:R-:W-:Y:S02]  /*3bb0*/  F2FP.SATFINITE.E4M3.F32.PACK_AB_MERGE_C R14, R14, R71, R76 ;  /* 0x000000470e0e723e */ /* 0x000fe4000480704c */
[----:B------:R-:W-:-:S07]  /*3bc0*/  F2FP.SATFINITE.E4M3.F32.PACK_AB_MERGE_C R15, R15, R74, R78 ;  /* 0x0000004a0f0f723e */ /* 0x000fce000480704e */
.L_x_522:
[----:B------:R-:W-:Y:S05]  /*3bd0*/  BSYNC B2 ;  /* 0x0000000000027941 */ /* 0x000fea0003800000 */
.L_x_521:
[----:B--2---:R0:W-:Y:S02]  /*3be0*/  ST.E.128 desc[UR36][R72.64], R12 ;  /* 0x0000000c48007985 */ /* 0x0041e4000c101d24 */
.L_x_516:
[----:B------:R-:W-:Y:S05]  /*3bf0*/  BSYNC B1 ;  /* 0x0000000000017941 */ /* 0x000fea0003800000 */
.L_x_515:
[----:B------:R-:W-:-:S03]  /*3c00*/  UMOV UR4, 0xffffffff ;  /* 0xffffffff00047882 */ /* 0x000fc60000000000 */
[----:B------:R-:W-:Y:S05]  /*3c10*/  BRA.DIV UR4, `(.L_x_523) ;  /* 0x0000021a04e07947 */ /* 0x000fea000b800000 */
[----:B------:R0:W0:Y:S04]  /*3c20*/  SHFL.IDX PT, R70, R111, 0x1, 0x181f ;  /* 0x00381f006f467f89 */ /* 0x00002800000e0000 */
[----:B------:R0:W0:Y:S02]  /*3c30*/  SHFL.IDX PT, R71, R110, 0x1, 0x181f ;  /* 0x00381f006e477f89 */ /* 0x00002400000e0000 */
.L_x_834:
[----:B------:R-:W-:Y:S04]  /*3c40*/  BSSY B1, `(.L_x_524) ;  /* 0x00000e7000017945 */ /* 0x000fe80003800000 */
[----:B------:R-:W-:Y:S05]  /*3c50*/  @P2 BRA `(.L_x_525) ;  /* 0x0000000c00942947 */ /* 0x000fea0003800000 */
[----:B------:R-:W-:Y:S04]  /*3c60*/  BSSY B2, `(.L_x_526) ;  /* 0x0000071000027945 */ /* 0x000fe80003800000 */
[----:B------:R-:W-:Y:S05]  /*3c70*/  @P1 BRA `(.L_x_527) ;  /* 0x0000000400bc1947 */ /* 0x000fea0003800000 */
[----:B0-2---:R0:W2:Y:S01]  /*3c80*/  LDS.128 R12, [R95+0x29400] ;  /* 0x029400005f0c7984 */ /* 0x0050a20000000c00 */
[----:B------:R-:W-:Y:S01]  /*3c90*/  IADD3 R68, P2, R16, R71, RZ ;  /* 0x0000004710447210 */ /* 0x000fe20007f5e0ff */
[----:B------:R-:W-:Y:S03]  /*3ca0*/  BSSY B3, `(.L_x_528) ;  /* 0x000006b000037945 */ /* 0x000fe60003800000 */
[----:B------:R-:W-:Y:S02]  /*3cb0*/  IADD3.X R69, R70, R17, RZ, P2, !PT ;  /* 0x0000001146457210 */ /* 0x000fe400017fe4ff */
[----:B------:R-:W-:-:S13]  /*3cc0*/  ISETP.GE.AND P2, PT, R18, R108, PT ;  /* 0x0000006c1200720c */ /* 0x000fda0003f46270 */
[----:B0-----:R-:W-:Y:S05]  /*3cd0*/  @P2 BRA `(.L_x_529) ;  /* 0x00000004009c2947 */ /* 0x001fea0003800000 */
[----:B------:R-:W-:Y:S02]  /*3ce0*/  SHF.R.U32.HI R64, RZ, 0x8, R65 ;  /* 0x00000008ff407819 */ /* 0x000fe40000011641 */
[----:B------:R-:W-:Y:S02]  /*3cf0*/  SHF.R.U32.HI R72, RZ, 0x8, R67 ;  /* 0x00000008ff487819 */ /* 0x000fe40000011643 */
[----:B------:R-:W-:Y:S01]  /*3d00*/  LOP3.LUT R11, R65, 0xff0000ff, RZ, 0xc0, !PT ;  /* 0xff0000ff410b7812 */ /* 0x000fe200078ec0ff */
[----:B------:R-:W-:Y:S01]  /*3d10*/  IMAD.SHL.U32 R64, R64, 0x100, RZ ;  /* 0x0000010040407824 */ /* 0x000fe200078e00ff */
[----:B------:R-:W-:Y:S01]  /*3d20*/  SHF.R.U32.HI R74, RZ, 0x10, R65 ;  /* 0x00000010ff4a7819 */ /* 0x000fe20000011641 */
[----:B--2---:R-:W-:Y:S01]  /*3d30*/  IMAD.MOV.U32 R65, RZ, RZ, R15 ;  /* 0x000000ffff417224 */ /* 0x004fe200078e000f */
[----:B------:R-:W-:Y:S01]  /*3d40*/  SHF.R.U32.HI R73, RZ, 0x10, R67 ;  /* 0x00000010ff497819 */ /* 0x000fe20000011643 */
[----:B------:R-:W-:Y:S01]  /*3d50*/  IMAD.SHL.U32 R15, R72, 0x100, RZ ;  /* 0x00000100480f7824 */ /* 0x000fe200078e00ff */
[----:B------:R-:W-:-:S02]  /*3d60*/  LOP3.LUT R66, R67, 0xff0000ff, RZ, 0xc0, !PT ;  /* 0xff0000ff43427812 */ /* 0x000fc400078ec0ff */
[----:B------:R-:W-:Y:S01]  /*3d70*/  LOP3.LUT R64, R11, 0xff00, R64, 0xf8, !PT ;  /* 0x0000ff000b407812 */ /* 0x000fe200078ef840 */
[----:B------:R-:W-:Y:S01]  /*3d80*/  IMAD.U32 R73, R73, 0x10000, RZ ;  /* 0x0001000049497824 */ /* 0x000fe200078e00ff */
[----:B------:R-:W-:Y:S02]  /*3d90*/  LOP3.LUT R66, R66, 0xff00, R15, 0xf8, !PT ;  /* 0x0000ff0042427812 */ /* 0x000fe400078ef80f */
[----:B------:R-:W-:Y:S02]  /*3da0*/  SHF.L.U32 R15, R74, 0x10, RZ ;  /* 0x000000104a0f7819 */ /* 0x000fe400000006ff */
[----:B------:R-:W-:Y:S02]  /*3db0*/  F2FP.F16.E4M3.UNPACK_B R72, R123.H1 ;  /* 0x0000007bff48723e */ /* 0x000fe400030006ff */
[-C--:B------:R-:W-:Y:S02]  /*3dc0*/  F2FP.F16.E4M3.UNPACK_B R11, R13.reuse ;  /* 0x0000000dff0b723e */ /* 0x080fe400020006ff */
[----:B------:R-:W-:Y:S01]  /*3dd0*/  LOP3.LUT R75, R66, 0xff0000, R73, 0xf8, !PT ;  /* 0x00ff0000424b7812 */ /* 0x000fe200078ef849 */
[--C-:B------:R-:W-:Y:S01]  /*3de0*/  HADD2.F32 R74, -RZ, R72.reuse.H0_H0 ;  /* 0x20000048ff4a7230 */ /* 0x100fe20000004100 */
[----:B------:R-:W-:Y:S01]  /*3df0*/  LOP3.LUT R67, R64, 0xff0000, R15, 0xf8, !PT ;  /* 0x00ff000040437812 */ /* 0x000fe200078ef80f */
[--C-:B------:R-:W-:Y:S01]  /*3e00*/  HADD2.F32 R15, -RZ, R11.reuse.H1_H1 ;  /* 0x3000000bff0f7230 */ /* 0x100fe20000004100 */
[----:B------:R-:W-:Y:S01]  /*3e10*/  F2FP.F16.E4M3.UNPACK_B R66, R122.H1 ;  /* 0x0000007aff42723e */ /* 0x000fe200030006ff */
[----:B------:R-:W-:Y:S01]  /*3e20*/  HADD2.F32 R73, -RZ, R72.H1_H1 ;  /* 0x30000048ff497230 */ /* 0x000fe20000004100 */
[----:B------:R-:W-:Y:S01]  /*3e30*/  F2FP.F16.E4M3.UNPACK_B R13, R13.H1 ;  /* 0x0000000dff0d723e */ /* 0x000fe200030006ff */
[----:B------:R-:W-:-:S02]  /*3e40*/  HADD2.F32 R11, -RZ, R11.H0_H0 ;  /* 0x2000000bff0b7230 */ /* 0x000fc40000004100 */
[-C--:B------:R-:W-:Y:S01]  /*3e50*/  FMUL.FTZ R76, R15, R74.reuse ;  /* 0x0000004a0f4c7220 */ /* 0x080fe20000410000 */
[--C-:B------:R-:W-:Y:S01]  /*3e60*/  HADD2.F32 R72, -RZ, R66.reuse.H0_H0 ;  /* 0x20000042ff487230 */ /* 0x100fe20000004100 */
[----:B------:R-:W-:Y:S01]  /*3e70*/  F2FP.F16.E4M3.UNPACK_B R123, R123 ;  /* 0x0000007bff7b723e */ /* 0x000fe200020006ff */
[--C-:B------:R-:W-:Y:S02]  /*3e80*/  HADD2.F32 R64, -RZ, R13.reuse.H1_H1 ;  /* 0x3000000dff407230 */ /* 0x100fe40000004100 */
[C---:B------:R-:W-:Y:S01]  /*3e90*/  FMUL.FTZ R74, R11.reuse, R74 ;  /* 0x0000004a0b4a7220 */ /* 0x040fe20000410000 */
[----:B------:R-:W-:Y:S02]  /*3ea0*/  HADD2.F32 R13, -RZ, R13.H0_H0 ;  /* 0x2000000dff0d7230 */ /* 0x000fe40000004100 */
[-C--:B------:R-:W-:Y:S01]  /*3eb0*/  FFMA.FTZ R11, R11, R72.reuse, -R76 ;  /* 0x000000480b0b7223 */ /* 0x080fe2000001084c */
[----:B------:R-:W-:Y:S02]  /*3ec0*/  HADD2.F32 R66, -RZ, R66.H1_H1 ;  /* 0x30000042ff427230 */ /* 0x000fe40000004100 */
[CC--:B------:R-:W-:Y:S01]  /*3ed0*/  FMUL.FTZ R76, R64.reuse, R73.reuse ;  /* 0x00000049404c7220 */ /* 0x0c0fe20000410000 */
[----:B-1----:R-:W-:Y:S01]  /*3ee0*/  FFMA.FTZ R78, R15, R72, R74 ;  /* 0x000000480f4e7223 */ /* 0x002fe2000001004a */
[C---:B------:R-:W-:Y:S01]  /*3ef0*/  FMUL.FTZ R73, R13.reuse, R73 ;  /* 0x000000490d497220 */ /* 0x040fe20000410000 */
[----:B------:R-:W-:Y:S01]  /*3f00*/  F2FP.F16.E4M3.UNPACK_B R122, R122 ;  /* 0x0000007aff7a723e */ /* 0x000fe200020006ff */
[----:B------:R-:W-:Y:S01]  /*3f10*/  FFMA.FTZ R76, R13, R66, -R76 ;  /* 0x000000420d4c7223 */ /* 0x000fe2000001084c */
[----:B------:R-:W-:Y:S01]  /*3f20*/  F2FP.F16.E4M3.UNPACK_B R13, R12.H1 ;  /* 0x0000000cff0d723e */ /* 0x000fe200030006ff */
[----:B----4-:R-:W-:Y:S01]  /*3f30*/  FFMA.FTZ R79, R64, R66, R73 ;  /* 0x00000042404f7223 */ /* 0x010fe20000010049 */
        /* <DEDUP_REMOVED lines=19> */
[----:B------:R-:W-:Y:S02]  /*4070*/  F2FP.SATFINITE.E4M3.F32.PACK_AB_MERGE_C R123, R73, R74, RZ ;  /* 0x0000004a497b723e */ /* 0x000fe400048070ff */
[----:B------:R-:W-:Y:S01]  /*4080*/  F2FP.F16.E4M3.UNPACK_B R73, R75.H1 ;  /* 0x0000004bff49723e */ /* 0x000fe200030006ff */
[--C-:B------:R-:W-:Y:S01]  /*4090*/  HADD2.F32 R64, -RZ, R13.reuse.H1_H1 ;  /* 0x3000000dff407230 */ /* 0x100fe20000004100 */
[----:B------:R-:W-:Y:S01]  /*40a0*/  F2FP.F16.E4M3.UNPACK_B R66, R67.H1 ;  /* 0x00000043ff42723e */ /* 0x000fe200030006ff */
[----:B------:R-:W-:Y:S01]  /*40b0*/  HADD2.F32 R15, -RZ, R13.H0_H0 ;  /* 0x2000000dff0f7230 */ /* 0x000fe20000004100 */
[----:B------:R-:W-:Y:S01]  /*40c0*/  F2FP.F16.E4M3.UNPACK_B R12, R14.H1 ;  /* 0x0000000eff0c723e */ /* 0x000fe200030006ff */
[----:B------:R-:W-:Y:S01]  /*40d0*/  HADD2.F32 R76, -RZ, R73.H1_H1 ;  /* 0x30000049ff4c7230 */ /* 0x000fe20000004100 */
[----:B------:R-:W-:Y:S01]  /*40e0*/  F2FP.F16.E4M3.UNPACK_B R75, R75 ;  /* 0x0000004bff4b723e */ /* 0x000fe200020006ff */
[----:B------:R-:W-:Y:S01]  /*40f0*/  HADD2.F32 R72, -RZ, R66.H1_H1 ;  /* 0x30000042ff487230 */ /* 0x000fe20000004100 */
[----:B------:R-:W-:Y:S01]  /*4100*/  F2FP.F16.E4M3.UNPACK_B R67, R67 ;  /* 0x00000043ff43723e */ /* 0x000fe200020006ff */
[----:B------:R-:W-:-:S02]  /*4110*/  HADD2.F32 R13, -RZ, R12.H1_H1 ;  /* 0x3000000cff0d7230 */ /* 0x000fc40000004100 */
[-C--:B------:R-:W-:Y:S01]  /*4120*/  FMUL.FTZ R124, R64, R76.reuse ;  /* 0x0000004c407c7220 */ /* 0x080fe20000410000 */
[----:B------:R-:W-:Y:S02]  /*4130*/  HADD2.F32 R74, -RZ, R75.H1_H1 ;  /* 0x3000004bff4a7230 */ /* 0x000fe40000004100 */
[C---:B------:R-:W-:Y:S01]  /*4140*/  FMUL.FTZ R117, R15.reuse, R76 ;  /* 0x0000004c0f757220 */ /* 0x040fe20000410000 */
[----:B------:R-:W-:Y:S02]  /*4150*/  HADD2.F32 R12, -RZ, R12.H0_H0 ;  /* 0x2000000cff0c7230 */ /* 0x000fe40000004100 */
[----:B------:R-:W-:Y:S01]  /*4160*/  FFMA.FTZ R124, R15, R72, -R124 ;  /* 0x000000480f7c7223 */ /* 0x000fe2000001087c */
[----:B------:R-:W-:Y:S02]  /*4170*/  HADD2.F32 R15, -RZ, R67.H1_H1 ;  /* 0x30000043ff0f7230 */ /* 0x000fe40000004100 */
[C---:B------:R-:W-:Y:S01]  /*4180*/  FMUL.FTZ R79, R13.reuse, R74 ;  /* 0x0000004a0d4f7220 */ /* 0x040fe20000410000 */
[----:B------:R-:W-:Y:S01]  /*4190*/  F2FP.F16.E4M3.UNPACK_B R14, R14 ;  /* 0x0000000eff0e723e */ /* 0x000fe200020006ff */
[C---:B------:R-:W-:Y:S01]  /*41a0*/  FMUL.FTZ R74, R12.reuse, R74 ;  /* 0x0000004a0c4a7220 */ /* 0x040fe20000410000 */
[----:B------:R-:W-:Y:S01]  /*41b0*/  F2FP.F16.E4M3.UNPACK_B R65, R65 ;  /* 0x00000041ff41723e */ /* 0x000fe200020006ff */
[-C--:B------:R-:W-:Y:S01]  /*41c0*/  FFMA.FTZ R79, R12, R15.reuse, -R79 ;  /* 0x0000000f0c4f7223 */ /* 0x080fe2000001084f */
[----:B------:R-:W-:Y:S01]  /*41d0*/  FFMA.FTZ R117, R64, R72, R117 ;  /* 0x0000004840757223 */ /* 0x000fe20000010075 */
[----:B------:R-:W-:Y:S01]  /*41e0*/  FFMA.FTZ R74, R13, R15, R74 ;  /* 0x0000000f0d4a7223 */ /* 0x000fe2000001004a */
[----:B------:R-:W-:-:S02]  /*41f0*/  HADD2.F32 R12, -RZ, R14.H0_H0 ;  /* 0x2000000eff0c7230 */ /* 0x000fc40000004100 */
[----:B------:R-:W-:Y:S01]  /*4200*/  HADD2.F32 R13, -RZ, R65.H0_H0 ;  /* 0x20000041ff0d7230 */ /* 0x000fe20000004100 */
[----:B------:R-:W-:Y:S01]  /*4210*/  F2FP.SATFINITE.E4M3.F32.PACK_AB_MERGE_C R117, R117, R124, RZ ;  /* 0x0000007c7575723e */ /* 0x000fe200048070ff */
[----:B------:R-:W-:Y:S01]  /*4220*/  HADD2.F32 R14, -RZ, R14.H1_H1 ;  /* 0x3000000eff0e7230 */ /* 0x000fe20000004100 */
[----:B------:R-:W-:Y:S01]  /*4230*/  F2FP.SATFINITE.E4M3.F32.PACK_AB_MERGE_C R74, R74, R79, RZ ;  /* 0x0000004f4a4a723e */ /* 0x000fe200048070ff */
[----:B------:R-:W-:Y:S02]  /*4240*/  HADD2.F32 R75, -RZ, R75.H0_H0 ;  /* 0x2000004bff4b7230 */ /* 0x000fe40000004100 */
[----:B------:R-:W-:Y:S02]  /*4250*/  HADD2.F32 R65, -RZ, R65.H1_H1 ;  /* 0x30000041ff417230 */ /* 0x000fe40000004100 */
[----:B------:R-:W-:Y:S02]  /*4260*/  HADD2.F32 R64, -RZ, R73.H0_H0 ;  /* 0x20000049ff407230 */ /* 0x000fe40000004100 */
[----:B------:R-:W-:Y:S01]  /*4270*/  FMUL.FTZ R15, R14, R75 ;  /* 0x0000004b0e0f7220 */ /* 0x000fe20000410000 */
[----:B------:R-:W-:-:S02]  /*4280*/  HADD2.F32 R67, -RZ, R67.H0_H0 ;  /* 0x20000043ff437230 */ /* 0x000fc40000004100 */
[C---:B------:R-:W-:Y:S01]  /*4290*/  FMUL.FTZ R75, R12.reuse, R75 ;  /* 0x0000004b0c4b7220 */ /* 0x040fe20000410000 */
[----:B------:R-:W-:Y:S02]  /*42a0*/  HADD2.F32 R66, -RZ, R66.H0_H0 ;  /* 0x20000042ff427230 */ /* 0x000fe40000004100 */
[-C--:B------:R-:W-:Y:S01]  /*42b0*/  FMUL.FTZ R72, R65, R64.reuse ;  /* 0x0000004041487220 */ /* 0x080fe20000410000 */
[C---:B------:R-:W-:Y:S01]  /*42c0*/  FMUL.FTZ R64, R13.reuse, R64 ;  /* 0x000000400d407220 */ /* 0x040fe20000410000 */
[-C--:B------:R-:W-:Y:S01]  /*42d0*/  FFMA.FTZ R15, R12, R67.reuse, -R15 ;  /* 0x000000430c0f7223 */ /* 0x080fe2000001080f */
[----:B------:R-:W-:Y:S01]  /*42e0*/  FFMA.FTZ R14, R14, R67, R75 ;  /* 0x000000430e0e7223 */ /* 0x000fe2000001004b */
[-C--:B------:R-:W-:Y:S01]  /*42f0*/  FFMA.FTZ R72, R13, R66.reuse, -R72 ;  /* 0x000000420d487223 */ /* 0x080fe20000010848 */
[----:B------:R-:W-:Y:S01]  /*4300*/  FFMA.FTZ R65, R65, R66, R64 ;  /* 0x0000004241417223 */ /* 0x000fe20000010040 */
[----:B------:R-:W-:Y:S02]  /*4310*/  F2FP.SATFINITE.E4M3.F32.PACK_AB_MERGE_C R13, R78, R11, R125 ;  /* 0x0000000b4e0d723e */ /* 0x000fe4000480707d */
[----:B------:R-:W-:-:S02]  /*4320*/  F2FP.SATFINITE.E4M3.F32.PACK_AB_MERGE_C R14, R14, R15, R74 ;  /* 0x0000000f0e0e723e */ /* 0x000fc4000480704a */
[----:B------:R-:W-:Y:S02]  /*4330*/  F2FP.SATFINITE.E4M3.F32.PACK_AB_MERGE_C R12, R122, R77, R123 ;  /* 0x0000004d7a0c723e */ /* 0x000fe4000480707b */
[----:B------:R-:W-:-:S07]  /*4340*/  F2FP.SATFINITE.E4M3.F32.PACK_AB_MERGE_C R15, R65, R72, R117 ;  /* 0x00000048410f723e */ /* 0x000fce0004807075 */
.L_x_529:
[----:B------:R-:W-:Y:S05]  /*4350*/  BSYNC B3 ;  /* 0x0000000000037941 */ /* 0x000fea0003800000 */
.L_x_528:
[----:B--2---:R0:W-:Y:S02]  /*4360*/  ST.E.128 desc[UR36][R68.64], R12 ;  /* 0x0000000c44007985 */ /* 0x0041e4000c101d24 */
.L_x_527:
[----:B------:R-:W-:Y:S05]  /*4370*/  BSYNC B2 ;  /* 0x0000000000027941 */ /* 0x000fea0003800000 */
.L_x_526:
[----:B------:R-:W-:-:S13]  /*4380*/  ISETP.NE.AND P2, PT, R3, RZ, PT ;  /* 0x000000ff0300720c */ /* 0x000fda0003f45270 */
[----:B------:R-:W-:Y:S05]  /*4390*/  @P2 BRA `(.L_x_525) ;  /* 0x0000000400c42947 */ /* 0x000fea0003800000 */
[----:B0-2---:R0:W2:Y:S01]  /*43a0*/  LDS.128 R12, [R95+0x2d400] ;  /* 0x02d400005f0c7984 */ /* 0x0050a20000000c00 */
[----:B------:R-:W-:Y:S01]  /*43b0*/  IADD3 R64, P2, R22, R71, RZ ;  /* 0x0000004716407210 */ /* 0x000fe20007f5e0ff */
[----:B------:R-:W-:Y:S04]  /*43c0*/  BSSY B2, `(.L_x_530) ;  /* 0x000006d000027945 */ /* 0x000fe80003800000 */
[----:B------:R-:W-:Y:S01]  /*43d0*/  IMAD.X R65, R70, 0x1, R217, P2 ;  /* 0x0000000146417824 */ /* 0x000fe200010e06d9 */
[----:B------:R-:W-:-:S13]  /*43e0*/  ISETP.GE.AND P2, PT, R218, R108, PT ;  /* 0x0000006cda00720c */ /* 0x000fda0003f46270 */
[----:B0-----:R-:W-:Y:S05]  /*43f0*/  @P2 BRA `(.L_x_531) ;  /* 0x0000000400a42947 */ /* 0x001fea0003800000 */
[----:B------:R-:W-:Y:S02]  /*4400*/  SHF.R.U32.HI R11, RZ, 0x8, R61 ;  /* 0x00000008ff0b7819 */ /* 0x000fe4000001163d */
[--C-:B------:R-:W-:Y:S02]  /*4410*/  SHF.R.U32.HI R66, RZ, 0x8, R63.reuse ;  /* 0x00000008ff427819 */ /* 0x100fe4000001163f */
[----:B--2---:R-:W-:Y:S01]  /*4420*/  MOV R60, R14 ;  /* 0x0000000e003c7202 */ /* 0x004fe20000000f00 */
[----:B------:R-:W-:Y:S01]  /*4430*/  IMAD.SHL.U32 R11, R11, 0x100, RZ ;  /* 0x000001000b0b7824 */ /* 0x000fe200078e00ff */
[----:B------:R-:W-:Y:S01]  /*4440*/  SHF.R.U32.HI R68, RZ, 0x10, R63 ;  /* 0x00000010ff447819 */ /* 0x000fe2000001163f */
[----:B------:R-:W-:Y:S01]  /*4450*/  IMAD.SHL.U32 R14, R66, 0x100, RZ ;  /* 0x00000100420e7824 */ /* 0x000fe200078e00ff */
[----:B------:R-:W-:Y:S02]  /*4460*/  SHF.R.U32.HI R69, RZ, 0x10, R61 ;  /* 0x00000010ff457819 */ /* 0x000fe4000001163d */
[----:B------:R-:W-:Y:S01]  /*4470*/  LOP3.LUT R62, R61, 0xff0000ff, RZ, 0xc0, !PT ;  /* 0xff0000ff3d3e7812 */ /* 0x000fe200078ec0ff */
[----:B------:R-:W-:Y:S01]  /*4480*/  IMAD.MOV.U32 R61, RZ, RZ, R15 ;  /* 0x000000ffff3d7224 */ /* 0x000fe200078e000f */
[----:B------:R-:W-:-:S02]  /*4490*/  LOP3.LUT R63, R63, 0xff0000ff, RZ, 0xc0, !PT ;  /* 0xff0000ff3f3f7812 */ /* 0x000fc400078ec0ff */
[----:B------:R-:W-:Y:S02]  /*44a0*/  LOP3.LUT R15, R62, 0xff00, R11, 0xf8, !PT ;  /* 0x0000ff003e0f7812 */ /* 0x000fe400078ef80b */
[----:B------:R-:W-:Y:S01]  /*44b0*/  LOP3.LUT R67, R63, 0xff00, R14, 0xf8, !PT ;  /* 0x0000ff003f437812 */ /* 0x000fe200078ef80e */
[----:B------:R-:W-:Y:S01]  /*44c0*/  IMAD.U32 R14, R69, 0x10000, RZ ;  /* 0x00010000450e7824 */ /* 0x000fe200078e00ff */
[----:B------:R-:W-:Y:S02]  /*44d0*/  SHF.L.U32 R62, R68, 0x10, RZ ;  /* 0x00000010443e7819 */ /* 0x000fe400000006ff */
[----:B------:R-:W-:Y:S02]  /*44e0*/  F2FP.F16.E4M3.UNPACK_B R63, R121.H1 ;  /* 0x00000079ff3f723e */ /* 0x000fe400030006ff */
[-C--:B------:R-:W-:Y:S02]  /*44f0*/  F2FP.F16.E4M3.UNPACK_B R11, R13.reuse ;  /* 0x0000000dff0b723e */ /* 0x080fe400020006ff */
        /* <DEDUP_REMOVED lines=17> */
[----:B------:R-:W-:Y:S01]  /*4610*/  F2FP.F16.E4M3.UNPACK_B R11, R12.H1 ;  /* 0x0000000cff0b723e */ /* 0x000fe200030006ff */
[C---:B------:R-:W-:Y:S01]  /*4620*/  FMUL.FTZ R68, R13.reuse, R68 ;  /* 0x000000440d447220 */ /* 0x040fe20000410000 */
[----:B------:R-:W-:Y:S01]  /*4630*/  FFMA.FTZ R72, R14, R63, R67 ;  /* 0x0000003f0e487223 */ /* 0x000fe20000010043 */
[----:B------:R-:W-:Y:S01]  /*4640*/  F2FP.F16.E4M3.UNPACK_B R12, R12 ;  /* 0x0000000cff0c723e */ /* 0x000fe200020006ff */
[-C--:B------:R-:W-:Y:S01]  /*4650*/  FFMA.FTZ R67, R13, R62.reuse, -R70 ;  /* 0x0000003e0d437223 */ /* 0x080fe20000010846 */
        /* <DEDUP_REMOVED lines=10> */
[----:B------:R-:W-:Y:S01]  /*4700*/  HADD2.F32 R12, -RZ, R12.H1_H1 ;  /* 0x3000000cff0c7230 */ /* 0x000fe20000004100 */
[----:B------:R-:W-:Y:S01]  /*4710*/  F2FP.SATFINITE.E4M3.F32.PACK_AB_MERGE_C R71, R72, R71, R76 ;  /* 0x000000474847723e */ /* 0x000fe2000480704c */
[----:B------:R-:W-:-:S02]  /*4720*/  HADD2.F32 R15, -RZ, R120.H1_H1 ;  /* 0x30000078ff0f7230 */ /* 0x000fc40000004100 */
[----:B------:R-:W-:Y:S02]  /*4730*/  HADD2.F32 R120, -RZ, R120.H0_H0 ;  /* 0x20000078ff787230 */ /* 0x000fe40000004100 */
[-C--:B------:R-:W-:Y:S01]  /*4740*/  FMUL.FTZ R62, R12, R121.reuse ;  /* 0x000000790c3e7220 */ /* 0x080fe20000410000 */
[----:B------:R-:W-:Y:S01]  /*4750*/  FMUL.FTZ R121, R11, R121 ;  /* 0x000000790b797220 */ /* 0x000fe20000410000 */
[-C--:B------:R-:W-:Y:S01]  /*4760*/  FFMA.FTZ R68, R13, R15.reuse, -R68 ;  /* 0x0000000f0d447223 */ /* 0x080fe20000010844 */
[----:B------:R-:W-:Y:S01]  /*4770*/  FFMA.FTZ R63, R14, R15, R63 ;  /* 0x0000000f0e3f7223 */ /* 0x000fe2000001003f */
[-C--:B------:R-:W-:Y:S01]  /*4780*/  FFMA.FTZ R70, R11, R120.reuse, -R62 ;  /* 0x000000780b467223 */ /* 0x080fe2000001083e */
[----:B------:R-:W-:Y:S01]  /*4790*/  FFMA.FTZ R121, R12, R120, R121 ;  /* 0x000000780c797223 */ /* 0x000fe20000010079 */
[----:B------:R-:W-:Y:S02]  /*47a0*/  F2FP.F16.E4M3.UNPACK_B R12, R61.H1 ;  /* 0x0000003dff0c723e */ /* 0x000fe400030006ff */
[----:B------:R-:W-:-:S02]  /*47b0*/  F2FP.SATFINITE.E4M3.F32.PACK_AB_MERGE_C R75, R63, R68, RZ ;  /* 0x000000443f4b723e */ /* 0x000fc400048070ff */
[-C--:B------:R-:W-:Y:S01]  /*47c0*/  F2FP.F16.E4M3.UNPACK_B R63, R69.reuse.H1 ;  /* 0x00000045ff3f723e */ /* 0x080fe200030006ff */
        /* <DEDUP_REMOVED lines=8> */
[----:B------:R-:W-:Y:S02]  /*4850*/  HADD2.F32 R12, -RZ, R11.H1_H1 ;  /* 0x3000000bff0c7230 */ /* 0x000fe40000004100 */
[----:B------:R-:W-:Y:S01]  /*4860*/  FMUL.FTZ R74, R14, R68 ;  /* 0x000000440e4a7220 */ /* 0x000fe20000410000 */
[----:B------:R-:W-:-:S02]  /*4870*/  HADD2.F32 R67, -RZ, R69.H1_H1 ;  /* 0x30000045ff437230 */ /* 0x000fc40000004100 */
[C---:B------:R-:W-:Y:S01]  /*4880*/  FMUL.FTZ R73, R13.reuse, R68 ;  /* 0x000000440d497220 */ /* 0x040fe20000410000 */
[----:B------:R-:W-:Y:S02]  /*4890*/  HADD2.F32 R11, -RZ, R11.H0_H0 ;  /* 0x2000000bff0b7230 */ /* 0x000fe40000004100 */
[----:B------:R-:W-:Y:S01]  /*48a0*/  FFMA.FTZ R74, R13, R62, -R74 ;  /* 0x0000003e0d4a7223 */ /* 0x000fe2000001084a */
[----:B------:R-:W-:Y:S02]  /*48b0*/  HADD2.F32 R13, -RZ, R66.H1_H1 ;  /* 0x30000042ff0d7230 */ /* 0x000fe40000004100 */
[----:B------:R-:W-:Y:S01]  /*48c0*/  FMUL.FTZ R68, R12, R67 ;  /* 0x000000430c447220 */ /* 0x000fe20000410000 */
[----:B------:R-:W-:Y:S01]  /*48d0*/  F2FP.F16.E4M3.UNPACK_B R61, R61 ;  /* 0x0000003dff3d723e */ /* 0x000fe200020006ff */
[C---:B------:R-:W-:Y:S01]  /*48e0*/  FMUL.FTZ R67, R11.reuse, R67 ;  /* 0x000000430b437220 */ /* 0x040fe20000410000 */
[----:B------:R-:W-:Y:S01]  /*48f0*/  F2FP.F16.E4M3.UNPACK_B R60, R60 ;  /* 0x0000003cff3c723e */ /* 0x000fe200020006ff */
[----:B------:R-:W-:Y:S01]  /*4900*/  FFMA.FTZ R68, R11, R13, -R68 ;  /* 0x0000000d0b447223 */ /* 0x000fe20000010844 */
[----:B------:R-:W-:-:S02]  /*4910*/  HADD2.F32 R63, -RZ, R63.H0_H0 ;  /* 0x2000003fff3f7230 */ /* 0x000fc40000004100 */
[----:B------:R-:W-:Y:S01]  /*4920*/  FFMA.FTZ R67, R12, R13, R67 ;  /* 0x0000000d0c437223 */ /* 0x000fe20000010043 */
[--C-:B------:R-:W-:Y:S02]  /*4930*/  HADD2.F32 R12, -RZ, R61.reuse.H0_H0 ;  /* 0x2000003dff0c7230 */ /* 0x100fe40000004100 */
[----:B------:R-:W-:Y:S01]  /*4940*/  FFMA.FTZ R73, R14, R62, R73 ;  /* 0x0000003e0e497223 */ /* 0x000fe20000010049 */
[--C-:B------:R-:W-:Y:S02]  /*4950*/  HADD2.F32 R11, -RZ, R60.reuse.H0_H0 ;  /* 0x2000003cff0b7230 */ /* 0x100fe40000004100 */
[----:B------:R-:W-:Y:S02]  /*4960*/  HADD2.F32 R61, -RZ, R61.H1_H1 ;  /* 0x3000003dff3d7230 */ /* 0x000fe40000004100 */
[----:B------:R-:W-:Y:S01]  /*4970*/  FMUL.FTZ R62, R12, R63 ;  /* 0x0000003f0c3e7220 */ /* 0x000fe20000410000 */
[----:B------:R-:W-:Y:S01]  /*4980*/  HADD2.F32 R60, -RZ, R60.H1_H1 ;  /* 0x3000003cff3c7230 */ /* 0x000fe20000004100 */
[----:B------:R-:W-:Y:S01]  /*4990*/  F2FP.SATFINITE.E4M3.F32.PACK_AB_MERGE_C R73, R73, R74, RZ ;  /* 0x0000004a4949723e */ /* 0x000fe200048070ff */
[----:B------:R-:W-:-:S02]  /*49a0*/  HADD2.F32 R69, -RZ, R69.H0_H0 ;  /* 0x20000045ff457230 */ /* 0x000fc40000004100 */
[----:B------:R-:W-:Y:S01]  /*49b0*/  FMUL.FTZ R13, R61, R63 ;  /* 0x0000003f3d0d7220 */ /* 0x000fe20000410000 */
[----:B------:R-:W-:Y:S01]  /*49c0*/  HADD2.F32 R15, -RZ, R15.H0_H0 ;  /* 0x2000000fff0f7230 */ /* 0x000fe20000004100 */
[----:B------:R-:W-:Y:S01]  /*49d0*/  F2FP.SATFINITE.E4M3.F32.PACK_AB_MERGE_C R67, R67, R68, RZ ;  /* 0x000000444343723e */ /* 0x000fe200048070ff */
[----:B------:R-:W-:Y:S02]  /*49e0*/  HADD2.F32 R66, -RZ, R66.H0_H0 ;  /* 0x20000042ff427230 */ /* 0x000fe40000004100 */
[-C--:B------:R-:W-:Y:S01]  /*49f0*/  FMUL.FTZ R14, R60, R69.reuse ;  /* 0x000000453c0e7220 */ /* 0x080fe20000410000 */
[----:B------:R-:W-:Y:S01]  /*4a00*/  FMUL.FTZ R69, R11, R69 ;  /* 0x000000450b457220 */ /* 0x000fe20000410000 */
[-C--:B------:R-:W-:Y:S01]  /*4a10*/  FFMA.FTZ R13, R12, R15.reuse, -R13 ;  /* 0x0000000f0c0d7223 */ /* 0x080fe2000001080d */
[----:B------:R-:W-:Y:S01]  /*4a20*/  FFMA.FTZ R62, R61, R15, R62 ;  /* 0x0000000f3d3e7223 */ /* 0x000fe2000001003e */
[-C--:B------:R-:W-:Y:S01]  /*4a30*/  FFMA.FTZ R14, R11, R66.reuse, -R14 ;  /* 0x000000420b0e7223 */ /* 0x080fe2000001080e */
[----:B------:R-:W-:Y:S01]  /*4a40*/  FFMA.FTZ R69, R60, R66, R69 ;  /* 0x000000423c457223 */ /* 0x000fe20000010045 */
[----:B------:R-:W-:-:S02]  /*4a50*/  F2FP.SATFINITE.E4M3.F32.PACK_AB_MERGE_C R12, R121, R70, R75 ;  /* 0x00000046790c723e */ /* 0x000fc4000480704b */
[----:B------:R-:W-:Y:S01]  /*4a60*/  F2FP.SATFINITE.E4M3.F32.PACK_AB_MERGE_C R15, R62, R13, R73 ;  /* 0x0000000d3e0f723e */ /* 0x000fe20004807049 */
[----:B------:R-:W-:Y:S01]  /*4a70*/  IMAD.MOV.U32 R13, RZ, RZ, R71 ;  /* 0x000000ffff0d7224 */ /* 0x000fe200078e0047 */
[----:B------:R-:W-:-:S07]  /*4a80*/  F2FP.SATFINITE.E4M3.F32.PACK_AB_MERGE_C R14, R69, R14, R67 ;  /* 0x0000000e450e723e */ /* 0x000fce0004807043 */
.L_x_531:
[----:B------:R-:W-:Y:S05]  /*4a90*/  BSYNC B2 ;  /* 0x0000000000027941 */ /* 0x000fea0003800000 */
.L_x_530:
[----:B--2---:R0:W-:Y:S02]  /*4aa0*/  ST.E.128 desc[UR36][R64.64], R12 ;  /* 0x0000000c40007985 */ /* 0x0041e4000c101d24 */
.L_x_525:
[----:B------:R-:W-:Y:S05]  /*4ab0*/  BSYNC B1 ;  /* 0x0000000000017941 */ /* 0x000fea0003800000 */
.L_x_524:
[----:B------:R-:W-:-:S03]  /*4ac0*/  UMOV UR4, 0xffffffff ;  /* 0xffffffff00047882 */ /* 0x000fc60000000000 */
[----:B------:R-:W-:Y:S05]  /*4ad0*/  BRA.DIV UR4, `(.L_x_532) ;  /* 0x0000020e047c7947 */ /* 0x000fea000b800000 */
[----:B------:R0:W0:Y:S04]  /*4ae0*/  SHFL.IDX PT, R60, R111, 0x2, 0x181f ;  /* 0x00581f006f3c7f89 */ /* 0x00002800000e0000 */
[----:B------:R0:W0:Y:S02]  /*4af0*/  SHFL.IDX PT, R61, R110, 0x2, 0x181f ;  /* 0x00581f006e3d7f89 */ /* 0x00002400000e0000 */
.L_x_838:
[----:B------:R-:W-:Y:S04]  /*4b00*/  BSSY B1, `(.L_x_533) ;  /* 0x00000e9000017945 */ /* 0x000fe80003800000 */
[----:B------:R-:W-:Y:S05]  /*4b10*/  @P3 BRA `(.L_x_534) ;  /* 0x0000000c009c3947 */ /* 0x000fea0003800000 */
[----:B------:R-:W-:Y:S04]  /*4b20*/  BSSY B2, `(.L_x_535) ;  /* 0x0000073000027945 */ /* 0x000fe80003800000 */
        /* <DEDUP_REMOVED lines=112> */
.L_x_538:
[----:B------:R-:W-:Y:S05]  /*5230*/  BSYNC B3 ;  /* 0x0000000000037941 */ /* 0x000fea0003800000 */
.L_x_537:
[----:B--2---:R0:W-:Y:S02]  /*5240*/  ST.E.128 desc[UR36][R62.64], R12 ;  /* 0x0000000c3e007985 */ /* 0x0041e4000c101d24 */
.L_x_536:
[----:B------:R-:W-:Y:S05]  /*5250*/  BSYNC B2 ;  /* 0x0000000000027941 */ /* 0x000fea0003800000 */
.L_x_535:
        /* <DEDUP_REMOVED lines=10> */
[----:B------:R-:W-:Y:S02]  /*5300*/  LOP3.LUT R11, R53, 0xff0000ff, RZ, 0xc0, !PT ;  /* 0xff0000ff350b7812 */ /* 0x000fe400078ec0ff */
[----:B------:R-:W-:Y:S01]  /*5310*/  SHF.R.U32.HI R60, RZ, 0x10, R53 ;  /* 0x00000010ff3c7819 */ /* 0x000fe20000011635 */
[----:B--2---:R-:W-:Y:S01]  /*5320*/  IMAD.MOV.U32 R53, RZ, RZ, R15 ;  /* 0x000000ffff357224 */ /* 0x004fe200078e000f */
[----:B------:R-:W-:Y:S01]  /*5330*/  MOV R52, R14 ;  /* 0x0000000e00347202 */ /* 0x000fe20000000f00 */
[----:B------:R-:W-:Y:S01]  /*5340*/  IMAD.SHL.U32 R15, R58, 0x100, RZ ;  /* 0x000001003a0f7824 */ /* 0x000fe200078e00ff */
[----:B------:R-:W-:Y:S01]  /*5350*/  LOP3.LUT R54, R55, 0xff0000ff, RZ, 0xc0, !PT ;  /* 0xff0000ff37367812 */ /* 0x000fe200078ec0ff */
[----:B------:R-:W-:Y:S01]  /*5360*/  IMAD.SHL.U32 R14, R61, 0x100, RZ ;  /* 0x000001003d0e7824 */ /* 0x000fe200078e00ff */
[----:B------:R-:W-:-:S02]  /*5370*/  SHF.R.U32.HI R59, RZ, 0x10, R55 ;  /* 0x00000010ff3b7819 */ /* 0x000fc40000011637 */
[----:B------:R-:W-:Y:S01]  /*5380*/  LOP3.LUT R54, R54, 0xff00, R15, 0xf8, !PT ;  /* 0x0000ff0036367812 */ /* 0x000fe200078ef80f */
[----:B------:R-:W-:Y:S01]  /*5390*/  IMAD.U32 R15, R60, 0x10000, RZ ;  /* 0x000100003c0f7824 */ /* 0x000fe200078e00ff */
[----:B------:R-:W-:Y:S02]  /*53a0*/  LOP3.LUT R14, R11, 0xff00, R14, 0xf8, !PT ;  /* 0x0000ff000b0e7812 */ /* 0x000fe400078ef80e */
[----:B------:R-:W-:Y:S02]  /*53b0*/  SHF.L.U32 R59, R59, 0x10, RZ ;  /* 0x000000103b3b7819 */ /* 0x000fe400000006ff */
        /* <DEDUP_REMOVED lines=21> */
[----:B------:R-:W-:Y:S01]  /*5510*/  F2FP.F16.E4M3.UNPACK_B R12, R12 ;  /* 0x0000000cff0c723e */ /* 0x000fe200020006ff */
[----:B------:R-:W-:Y:S01]  /*5520*/  FFMA.FTZ R64, R14, R55, R59 ;  /* 0x000000370e407223 */ /* 0x000fe2000001003b */
[-C--:B------:R-:W-:Y:S01]  /*5530*/  FFMA.FTZ R65, R13, R54.reuse, -R62 ;  /* 0x000000360d417223 */ /* 0x080fe2000001083e */
[----:B------:R-:W-:Y:S01]  /*5540*/  FFMA.FTZ R66, R15, R54, R60 ;  /* 0x000000360f427223 */ /* 0x000fe2000001003c */
[----:B------:R-:W-:Y:S01]  /*5550*/  F2FP.F16.E4M3.UNPACK_B R115, R115 ;  /* 0x00000073ff73723e */ /* 0x000fe200020006ff */
[----:B------:R-:W-:-:S02]  /*5560*/  HADD2.F32 R13, -RZ, R11.H0_H0 ;  /* 0x2000000bff0d7230 */ /* 0x000fc40000004100 */
[----:B------:R-:W-:Y:S01]  /*5570*/  HADD2.F32 R14, -RZ, R11.H1_H1 ;  /* 0x3000000bff0e7230 */ /* 0x000fe20000004100 */
[----:B------:R-:W-:Y:S01]  /*5580*/  F2FP.SATFINITE.E4M3.F32.PACK_AB_MERGE_C R68, R66, R65, RZ ;  /* 0x000000414244723e */ /* 0x000fe200048070ff */
[----:B------:R-:W-:Y:S02]  /*5590*/  HADD2.F32 R54, -RZ, R116.H1_H1 ;  /* 0x30000074ff367230 */ /* 0x000fe40000004100 */
[----:B------:R-:W-:Y:S01]  /*55a0*/  HADD2.F32 R11, -RZ, R12.H0_H0 ;  /* 0x2000000cff0b7230 */ /* 0x000fe20000004100 */
[----:B------:R-:W-:Y:S01]  /*55b0*/  F2FP.SATFINITE.E4M3.F32.PACK_AB_MERGE_C R63, R64, R63, R68 ;  /* 0x0000003f403f723e */ /* 0x000fe20004807044 */
[----:B------:R-:W-:Y:S02]  /*55c0*/  HADD2.F32 R116, -RZ, R116.H0_H0 ;  /* 0x20000074ff747230 */ /* 0x000fe40000004100 */
[-C--:B------:R-:W-:Y:S01]  /*55d0*/  FMUL.FTZ R60, R14, R54.reuse ;  /* 0x000000360e3c7220 */ /* 0x080fe20000410000 */
[----:B------:R-:W-:Y:S02]  /*55e0*/  HADD2.F32 R12, -RZ, R12.H1_H1 ;  /* 0x3000000cff0c7230 */ /* 0x000fe40000004100 */
[----:B------:R-:W-:Y:S01]  /*55f0*/  FMUL.FTZ R59, R13, R54 ;  /* 0x000000360d3b7220 */ /* 0x000fe20000410000 */
[----:B------:R-:W-:-:S02]  /*5600*/  HADD2.F32 R15, -RZ, R115.H1_H1 ;  /* 0x30000073ff0f7230 */ /* 0x000fc40000004100 */
[-C--:B------:R-:W-:Y:S01]  /*5610*/  FMUL.FTZ R55, R11, R116.reuse ;  /* 0x000000740b377220 */ /* 0x080fe20000410000 */
[----:B------:R-:W-:Y:S02]  /*5620*/  HADD2.F32 R115, -RZ, R115.H0_H0 ;  /* 0x20000073ff737230 */ /* 0x000fe40000004100 */
[----:B------:R-:W-:Y:S01]  /*5630*/  FMUL.FTZ R54, R12, R116 ;  /* 0x000000740c367220 */ /* 0x000fe20000410000 */
[-C--:B------:R-:W-:Y:S01]  /*5640*/  FFMA.FTZ R60, R13, R15.reuse, -R60 ;  /* 0x0000000f0d3c7223 */ /* 0x080fe2000001083c */
[----:B------:R-:W-:Y:S02]  /*5650*/  FFMA.FTZ R59, R14, R15, R59 ;  /* 0x0000000f0e3b7223 */ /* 0x000fe4000001003b */
[-C--:B------:R-:W-:Y:S01]  /*5660*/  FFMA.FTZ R62, R11, R115.reuse, -R54 ;  /* 0x000000730b3e7223 */ /* 0x080fe20000010836 */
[----:B------:R-:W-:Y:S01]  /*5670*/  FFMA.FTZ R115, R12, R115, R55 ;  /* 0x000000730c737223 */ /* 0x000fe20000010037 */
[----:B------:R-:W-:Y:S02]  /*5680*/  F2FP.F16.E4M3.UNPACK_B R12, R53.H1 ;  /* 0x00000035ff0c723e */ /* 0x000fe400030006ff */
[----:B------:R-:W-:-:S02]  /*5690*/  F2FP.F16.E4M3.UNPACK_B R55, R61.H1 ;  /* 0x0000003dff37723e */ /* 0x000fc400030006ff */
        /* <DEDUP_REMOVED lines=45> */
.L_x_540:
[----:B------:R-:W-:Y:S05]  /*5970*/  BSYNC B2 ;  /* 0x0000000000027941 */ /* 0x000fea0003800000 */
.L_x_539:
[----:B--2---:R0:W-:Y:S02]  /*5980*/  ST.E.128 desc[UR36][R56.64], R12 ;  /* 0x0000000c38007985 */ /* 0x0041e4000c101d24 */
.L_x_534:
[----:B------:R-:W-:Y:S05]  /*5990*/  BSYNC B1 ;  /* 0x0000000000017941 */ /* 0x000fea0003800000 */
.L_x_533:
[----:B------:R-:W-:-:S03]  /*59a0*/  UMOV UR4, 0xffffffff ;  /* 0xffffffff00047882 */ /* 0x000fc60000000000 */
[----:B------:R-:W-:Y:S05]  /*59b0*/  BRA.DIV UR4, `(.L_x_541) ;  /* 0x0000020204107947 */ /* 0x000fea000b800000 */
[----:B0-----:R-:W0:Y:S04]  /*59c0*/  SHFL.IDX PT, R111, R111, 0x3, 0x181f ;  /* 0x00781f006f6f7f89 */ /* 0x001e2800000e0000 */
[----:B------:R0:W0:Y:S02]  /*59d0*/  SHFL.IDX PT, R53, R110, 0x3, 0x181f ;  /* 0x00781f006e357f89 */ /* 0x00002400000e0000 */
.L_x_842:
[----:B------:R-:W-:Y:S05]  /*59e0*/  @P4 BRA `(.L_x_542) ;  /* 0x0000005800944947 */ /* 0x000fea0003800000 */
[----:B------:R-:W-:Y:S04]  /*59f0*/  BSSY B1, `(.L_x_543) ;  /* 0x0000073000017945 */ /* 0x000fe80003800000 */
[----:B------:R-:W-:Y:S05]  /*5a00*/  @P1 BRA `(.L_x_544) ;  /* 0x0000000400c41947 */ /* 0x000fea0003800000 */
[----:B--2---:R2:W1:Y:S01]  /*5a10*/  LDS.128 R12, [R95+0x2b400] ;  /* 0x02b400005f0c7984 */ /* 0x0044620000000c00 */
[----:B0-----:R-:W-:Y:S01]  /*5a20*/  IADD3 R54, P2, R16, R53, RZ ;  /* 0x0000003510367210 */ /* 0x001fe20007f5e0ff */
[----:B------:R-:W-:Y:S04]  /*5a30*/  BSSY B2, `(.L_x_545) ;  /* 0x000006d000027945 */ /* 0x000fe80003800000 */
[----:B------:R-:W-:Y:S01]  /*5a40*/  IMAD.X R55, R111, 0x1, R17, P2 ;  /* 0x000000016f377824 */ /* 0x000fe200010e0611 */
[----:B------:R-:W-:-:S13]  /*5a50*/  ISETP.GE.AND P2, PT, R18, R108, PT ;  /* 0x0000006c1200720c */ /* 0x000fda0003f46270 */
[----:B--2---:R-:W-:Y:S05]  /*5a60*/  @P2 BRA `(.L_x_546) ;  /* 0x0000000400a42947 */ /* 0x004fea0003800000 */
[----:B------:R-:W-:Y:S02]  /*5a70*/  SHF.R.U32.HI R52, RZ, 0x8, R51 ;  /* 0x00000008ff347819 */ /* 0x000fe40000011633 */
[--C-:B------:R-:W-:Y:S02]  /*5a80*/  SHF.R.U32.HI R58, RZ, 0x8, R49.reuse ;  /* 0x00000008ff3a7819 */ /* 0x100fe40000011631 */
[----:B------:R-:W-:Y:S02]  /*5a90*/  LOP3.LUT R11, R49, 0xff0000ff, RZ, 0xc0, !PT ;  /* 0xff0000ff310b7812 */ /* 0x000fe400078ec0ff */
[----:B------:R-:W-:Y:S01]  /*5aa0*/  SHF.R.U32.HI R56, RZ, 0x10, R49 ;  /* 0x00000010ff387819 */ /* 0x000fe20000011631 */
[----:B-1----:R-:W-:Y:S01]  /*5ab0*/  IMAD.MOV.U32 R49, RZ, RZ, R15 ;  /* 0x000000ffff317224 */ /* 0x002fe200078e000f */
        /* <DEDUP_REMOVED lines=35> */
[----:B------:R-:W-:-:S02]  /*5cf0*/  HADD2.F32 R50, -RZ, R114.H1_H1 ;  /* 0x30000072ff327230 */ /* 0x000fc40000004100 */
[--C-:B------:R-:W-:Y:S01]  /*5d00*/  HADD2.F32 R14, -RZ, R11.reuse.H1_H1 ;  /* 0x3000000bff0e7230 */ /* 0x100fe20000004100 */
[----:B------:R-:W-:Y:S01]  /*5d10*/  F2FP.SATFINITE.E4M3.F32.PACK_AB_MERGE_C R67, R63, R58, RZ ;  /* 0x0000003a3f43723e */ /* 0x000fe200048070ff */
[----:B------:R-:W-:Y:S02]  /*5d20*/  HADD2.F32 R13, -RZ, R11.H0_H0 ;  /* 0x2000000bff0d7230 */ /* 0x000fe40000004100 */
[----:B------:R-:W-:Y:S02]  /*5d30*/  HADD2.F32 R114, -RZ, R114.H0_H0 ;  /* 0x20000072ff727230 */ /* 0x000fe40000004100 */
[-C--:B------:R-:W-:Y:S01]  /*5d40*/  FMUL.FTZ R56, R14, R50.reuse ;  /* 0x000000320e387220 */ /* 0x080fe20000410000 */
[--C-:B------:R-:W-:Y:S02]  /*5d50*/  HADD2.F32 R11, -RZ, R12.reuse.H0_H0 ;  /* 0x2000000cff0b7230 */ /* 0x100fe40000004100 */
[----:B------:R-:W-:Y:S01]  /*5d60*/  FMUL.FTZ R59, R13, R50 ;  /* 0x000000320d3b7220 */ /* 0x000fe20000410000 */
[----:B------:R-:W-:Y:S01]  /*5d70*/  HADD2.F32 R15, -RZ, R113.H1_H1 ;  /* 0x30000071ff0f7230 */ /* 0x000fe20000004100 */
[----:B------:R-:W-:Y:S01]  /*5d80*/  F2FP.SATFINITE.E4M3.F32.PACK_AB_MERGE_C R61, R62, R61, R67 ;  /* 0x0000003d3e3d723e */ /* 0x000fe20004807043 */
[----:B------:R-:W-:-:S02]  /*5d90*/  HADD2.F32 R12, -RZ, R12.H1_H1 ;  /* 0x3000000cff0c7230 */ /* 0x000fc40000004100 */
[-C--:B------:R-:W-:Y:S01]  /*5da0*/  FMUL.FTZ R51, R11, R114.reuse ;  /* 0x000000720b337220 */ /* 0x080fe20000410000 */
[----:B------:R-:W-:Y:S02]  /*5db0*/  HADD2.F32 R113, -RZ, R113.H0_H0 ;  /* 0x20000071ff717230 */ /* 0x000fe40000004100 */
[-C--:B------:R-:W-:Y:S01]  /*5dc0*/  FFMA.FTZ R56, R13, R15.reuse, -R56 ;  /* 0x0000000f0d387223 */ /* 0x080fe20000010838 */
[----:B------:R-:W-:Y:S01]  /*5dd0*/  FFMA.FTZ R15, R14, R15, R59 ;  /* 0x0000000f0e0f7223 */ /* 0x000fe2000001003b */
[C---:B------:R-:W-:Y:S01]  /*5de0*/  FMUL.FTZ R50, R12.reuse, R114 ;  /* 0x000000720c327220 */ /* 0x040fe20000410000 */
[----:B------:R-:W-:Y:S01]  /*5df0*/  FFMA.FTZ R60, R12, R113, R51 ;  /* 0x000000710c3c7223 */ /* 0x000fe20000010033 */
[----:B------:R-:W-:Y:S02]  /*5e00*/  F2FP.F16.E4M3.UNPACK_B R12, R49.H1 ;  /* 0x00000031ff0c723e */ /* 0x000fe400030006ff */
[----:B------:R-:W-:Y:S01]  /*5e10*/  FFMA.FTZ R59, R11, R113, -R50 ;  /* 0x000000710b3b7223 */ /* 0x000fe20000010832 */
        /* <DEDUP_REMOVED lines=17> */
[-C--:B------:R-:W-:Y:S01]  /*5f30*/  FMUL.FTZ R58, R12, R56.reuse ;  /* 0x000000380c3a7220 */ /* 0x080fe20000410000 */
        /* <DEDUP_REMOVED lines=28> */
.L_x_546:
[----:B------:R-:W-:Y:S05]  /*6100*/  BSYNC B2 ;  /* 0x0000000000027941 */ /* 0x000fea0003800000 */
.L_x_545:
[----:B-1----:R0:W-:Y:S02]  /*6110*/  ST.E.128 desc[UR36][R54.64], R12 ;  /* 0x0000000c36007985 */ /* 0x0021e4000c101d24 */
.L_x_544:
[----:B------:R-:W-:Y:S05]  /*6120*/  BSYNC B1 ;  /* 0x0000000000017941 */ /* 0x000fea0003800000 */
.L_x_543:
        /* <DEDUP_REMOVED lines=113> */
.L_x_548:
[----:B------:R-:W-:Y:S05]  /*6840*/  BSYNC B1 ;  /* 0x0000000000017941 */ /* 0x000fea0003800000 */
.L_x_547:
[----:B--2---:R0:W-:Y:S01]  /*6850*/  ST.E.128 desc[UR36][R48.64], R12 ;  /* 0x0000000c30007985 */ /* 0x0041e2000c101d24 */
[----:B------:R-:W-:Y:S05]  /*6860*/  BRA `(.L_x_542) ;  /* 0x0000004800f47947 */ /* 0x000fea0003800000 */
.L_x_502:
[C---:B------:R-:W-:Y:S01]  /*6870*/  ISETP.GE.AND P5, PT, R219.reuse, R106, PT ;  /* 0x0000006adb00720c */ /* 0x040fe20003fa6270 */
[C---:B------:R-:W-:Y:S01]  /*6880*/  VIADD R44, R219.reuse, 0x60 ;  /* 0x00000060db2c7836 */ /* 0x040fe20000000000 */
[----:B------:R-:W-:Y:S01]  /*6890*/  P2R R48, PR, RZ, 0x1 ;  /* 0x00000001ff307803 */ /* 0x000fe20000000000 */
[----:B------:R-:W-:Y:S01]  /*68a0*/  VIADD R49, R219, 0x20 ;  /* 0x00000020db317836 */ /* 0x000fe20000000000 */
[----:B------:R-:W-:Y:S02]  /*68b0*/  ISETP.GE.OR P5, PT, R16, R108, P5 ;  /* 0x0000006c1000720c */ /* 0x000fe40002fa6670 */
[----:B------:R-:W-:-:S11]  /*68c0*/  CS2R R50, SRZ ;  /* 0x0000000000327805 */ /* 0x000fd6000001ff00 */
[----:B------:R-:W0:Y:S08]  /*68d0*/  @!P5 LDC.64 R64, c[0x0][0x3e8] ;  /* 0x0000fa00ff40db82 */ /* 0x000e300000000a00 */
[----:B------:R-:W1:Y:S01]  /*68e0*/  @!P5 LDC.64 R66, c[0x0][0x400] ;  /* 0x00010000ff42db82 */ /* 0x000e620000000a00 */
[----:B0-----:R-:W-:-:S04]  /*68f0*/  @!P5 IADD3 R64, P2, P3, R88, R64, R12 ;  /* 0x000000405840d210 */ /* 0x001fc80007b5e00c */
[----:B------:R-:W-:Y:S02]  /*6900*/  @!P5 IADD3.X R65, R20, R65, R11, P2, P3 ;  /* 0x000000411441d210 */ /* 0x000fe400017e640b */
[----:B------:R-:W-:-:S04]  /*6910*/  ISETP.GE.AND P2, PT, R44, R106, PT ;  /* 0x0000006a2c00720c */ /* 0x000fc80003f46270 */
[----:B------:R-:W-:-:S13]  /*6920*/  ISETP.GE.OR P2, PT, R16, R108, P2 ;  /* 0x0000006c1000720c */ /* 0x000fda0001746670 */
[----:B------:R-:W0:Y:S01]  /*6930*/  @!P2 LDC.64 R44, c[0x0][0x3f8] ;  /* 0x0000fe00ff2cab82 */ /* 0x000e220000000a00 */
[----:B------:R-:W-:Y:S02]  /*6940*/  @!P2 IMAD.MOV.U32 R13, RZ, RZ, R11 ;  /* 0x000000ffff0da224 */ /* 0x000fe400078e000b */
[----:B------:R-:W-:-:S05]  /*6950*/  @!P2 IMAD.MOV.U32 R15, RZ, RZ, R107 ;  /* 0x000000ffff0fa224 */ /* 0x000fca00078e006b */
[----:B------:R-:W2:Y:S01]  /*6960*/  @!P2 LDC.64 R46, c[0x0][0x3e8] ;  /* 0x0000fa00ff2eab82 */ /* 0x000ea20000000a00 */
[----:B0-----:R-:W-:-:S04]  /*6970*/  @!P2 IMAD.WIDE.U32 R76, R44, 0x60, R12 ;  /* 0x000000602c4ca825 */ /* 0x001fc800078e000c */
[----:B------:R-:W-:Y:S01]  /*6980*/  @!P2 IMAD R45, R45, 0x60, RZ ;  /* 0x000000602d2da824 */ /* 0x000fe200078e02ff */
[----:B--2---:R-:W-:-:S04]  /*6990*/  @!P2 IADD3 R76, P3, P4, R88, R46, R76 ;  /* 0x0000002e584ca210 */ /* 0x004fc80007c7e04c */
[----:B------:R-:W-:-:S04]  /*69a0*/  @!P2 IADD3 R45, R77, R45, RZ ;  /* 0x0000002d4d2da210 */ /* 0x000fc80007ffe0ff */
[----:B------:R-:W-:Y:S02]  /*69b0*/  @!P2 IADD3.X R77, R20, R47, R45, P3, P4 ;  /* 0x0000002f144da210 */ /* 0x000fe40001fe842d */
[----:B------:R-:W0:Y:S08]  /*69c0*/  @!P2 LDC.64 R44, c[0x0][0x408] ;  /* 0x00010200ff2cab82 */ /* 0x000e300000000a00 */
[----:B------:R-:W2:Y:S01]  /*69d0*/  @!P2 LDC.64 R46, c[0x0][0x400] ;  /* 0x00010000ff2eab82 */ /* 0x000ea20000000a00 */
[----:B0-----:R-:W-:-:S04]  /*69e0*/  @!P2 IMAD.WIDE.U32 R78, R44, 0x60, R14 ;  /* 0x000000602c4ea825 */ /* 0x001fc800078e000e */
[----:B------:R-:W-:-:S04]  /*69f0*/  @!P2 IMAD R45, R45, 0x60, RZ ;  /* 0x000000602d2da824 */ /* 0x000fc800078e02ff */
[----:B------:R-:W-:Y:S01]  /*6a00*/  @!P2 IMAD.IADD R45, R79, 0x1, R45 ;  /* 0x000000014f2da824 */ /* 0x000fe200078e022d */
[----:B--2---:R-:W-:-:S04]  /*6a10*/  @!P2 IADD3 R78, P3, P4, R92, R46, R78 ;  /* 0x0000002e5c4ea210 */ /* 0x004fc80007c7e04e */
[----:B------:R-:W-:Y:S02]  /*6a20*/  @!P2 IADD3.X R79, R8, R47, R45, P3, P4 ;  /* 0x0000002f084fa210 */ /* 0x000fe40001fe842d */
[----:B-1----:R-:W-:-:S04]  /*6a30*/  @!P5 IADD3 R66, P3, P4, R92, R66, R14 ;  /* 0x000000425c42d210 */ /* 0x002fc80007c7e00e */
[----:B------:R-:W-:Y:S02]  /*6a40*/  @!P5 IADD3.X R67, R8, R67, R107, P3, P4 ;  /* 0x000000430843d210 */ /* 0x000fe40001fe846b */
[----:B------:R-:W-:Y:S02]  /*6a50*/  ISETP.GE.AND P4, PT, R49, R106, PT ;  /* 0x0000006a3100720c */ /* 0x000fe40003f86270 */
[----:B------:R-:W-:Y:S02]  /*6a60*/  IADD3 R49, R219, 0x40, RZ ;  /* 0x00000040db317810 */ /* 0x000fe40007ffe0ff */
[----:B------:R-:W-:-:S13]  /*6a70*/  ISETP.GE.OR P4, PT, R16, R108, P4 ;  /* 0x0000006c1000720c */ /* 0x000fda0002786670 */
[----:B------:R-:W-:-:S04]  /*6a80*/  @!P4 IADD3 R113, P3, P6, R88, R12, R37 ;  /* 0x0000000c5871c210 */ /* 0x000fc80007e7e025 */
[----:B------:R-:W-:Y:S02]  /*6a90*/  @!P4 IADD3.X R46, R20, R11, R40, P3, P6 ;  /* 0x0000000b142ec210 */ /* 0x000fe40001fec428 */
[----:B------:R-:W-:-:S04]  /*6aa0*/  ISETP.GE.AND P3, PT, R49, R106, PT ;  /* 0x0000006a3100720c */ /* 0x000fc80003f66270 */
[----:B------:R-:W-:-:S13]  /*6ab0*/  ISETP.GE.OR P3, PT, R16, R108, P3 ;  /* 0x0000006c1000720c */ /* 0x000fda0001f66670 */
[----:B------:R-:W-:-:S04]  /*6ac0*/  @!P3 IADD3 R15, P0, P6, R88, R36, R12 ;  /* 0x00000024580fb210 */ /* 0x000fc80007e1e00c */
[----:B------:R-:W-:Y:S02]  /*6ad0*/  @!P3 IADD3.X R12, R20, R39, R11, P0, P6 ;  /* 0x00000027140cb210 */ /* 0x000fe400007ec40b */
[----:B------:R-:W-:-:S04]  /*6ae0*/  @!P4 IADD3 R115, P0, P6, R92, R14, R31 ;  /* 0x0000000e5c73c210 */ /* 0x000fc80007e1e01f */
[----:B------:R-:W-:Y:S02]  /*6af0*/  @!P4 IADD3.X R44, R8, R107, R34, P0, P6 ;  /* 0x0000006b082cc210 */ /* 0x000fe400007ec422 */
[----:B------:R-:W-:-:S04]  /*6b00*/  @!P3 IADD3 R13, P0, P6, R92, R30, R14 ;  /* 0x0000001e5c0db210 */ /* 0x000fc80007e1e00e */
[----:B------:R-:W-:Y:S02]  /*6b10*/  @!P3 IADD3.X R4, R8, R33, R107, P0, P6 ;  /* 0x000000210804b210 */ /* 0x000fe400007ec46b */
[----:B------:R-:W-:Y:S02]  /*6b20*/  ISETP.NE.AND P0, PT, R48, RZ, PT ;  /* 0x000000ff3000720c */ /* 0x000fe40003f05270 */
[----:B------:R-:W0:Y:S02]  /*6b30*/  @!P4 LDC.64 R48, c[0x0][0x3e8] ;  /* 0x0000fa00ff30cb82 */ /* 0x000e240000000a00 */
[----:B0-----:R-:W-:-:S05]  /*6b40*/  @!P4 IADD3 R112, P6, R113, R48, RZ ;  /* 0x000000307170c210 */ /* 0x001fca0007fde0ff */
[----:B------:R-:W-:Y:S01]  /*6b50*/  @!P4 IMAD.X R113, R46, 0x1, R49, P6 ;  /* 0x000000012e71c824 */ /* 0x000fe200030e0631 */
[----:B------:R-:W-:Y:S01]  /*6b60*/  CS2R R48, SRZ ;  /* 0x0000000000307805 */ /* 0x000fe2000001ff00 */
[----:B------:R-:W0:Y:S01]  /*6b70*/  @!P4 LDC.64 R46, c[0x0][0x400] ;  /* 0x00010000ff2ecb82 */ /* 0x000e220000000a00 */
[----:B------:R-:W-:Y:S02]  /*6b80*/  CS2R R52, SRZ ;  /* 0x0000000000347805 */ /* 0x000fe4000001ff00 */
[----:B------:R-:W-:Y:S02]  /*6b90*/  CS2R R54, SRZ ;  /* 0x0000000000367805 */ /* 0x000fe4000001ff00 */
[----:B------:R-:W-:Y:S02]  /*6ba0*/  CS2R R56, SRZ ;  /* 0x0000000000387805 */ /* 0x000fe4000001ff00 */
[----:B------:R-:W-:Y:S01]  /*6bb0*/  CS2R R58, SRZ ;  /* 0x00000000003a7805 */ /* 0x000fe2000001ff00 */
[----:B------:R1:W2:Y:S01]  /*6bc0*/  @!P5 LDG.E.128 R48, desc[UR36][R66.64] ;  /* 0x000000244230d981 */ /* 0x0002a2000c1e1d00 */
[----:B------:R-:W-:-:S02]  /*6bd0*/  CS2R R60, SRZ ;  /* 0x00000000003c7805 */ /* 0x000fc4000001ff00 */
[----:B------:R-:W-:Y:S02]  /*6be0*/  CS2R R62, SRZ ;  /* 0x00000000003e7805 */ /* 0x000fe4000001ff00 */
[----:B------:R-:W-:Y:S02]  /*6bf0*/  CS2R R68, SRZ ;  /* 0x0000000000447805 */ /* 0x000fe4000001ff00 */
[----:B------:R-:W-:Y:S02]  /*6c00*/  CS2R R70, SRZ ;  /* 0x0000000000467805 */ /* 0x000fe4000001ff00 */
[----:B------:R-:W-:Y:S02]  /*6c10*/  CS2R R72, SRZ ;  /* 0x0000000000487805 */ /* 0x000fe4000001ff00 */
[----:B------:R-:W-:Y:S01]  /*6c20*/  CS2R R74, SRZ ;  /* 0x00000000004a7805 */ /* 0x000fe2000001ff00 */
[----:B------:R-:W3:Y:S01]  /*6c30*/  @!P4 LDG.E.128 R52, desc[UR36][R112.64] ;  /* 0x000000247034c981 */ /* 0x000ee2000c1e1d00 */
[----:B0-----:R-:W-:-:S02]  /*6c40*/  @!P4 IADD3 R114, P6, R115, R46, RZ ;  /* 0x0000002e7372c210 */ /* 0x001fc40007fde0ff */
[----:B-1----:R-:W-:Y:S01]  /*6c50*/  CS2R R66, SRZ ;  /* 0x0000000000427805 */ /* 0x002fe2000001ff00 */
[----:B------:R-:W4:Y:S02]  /*6c60*/  @!P2 LDG.E.128 R68, desc[UR36][R76.64] ;  /* 0x000000244c44a981 */ /* 0x000f24000c1e1d00 */
[----:B------:R-:W-:Y:S01]  /*6c70*/  @!P4 IMAD.X R115, R44, 0x1, R47, P6 ;  /* 0x000000012c73c824 */ /* 0x000fe200030e062f */
[----:B------:R-:W-:Y:S01]  /*6c80*/  CS2R R46, SRZ ;  /* 0x00000000002e7805 */ /* 0x000fe2000001ff00 */
[----:B------:R-:W0:Y:S01]  /*6c90*/  @!P3 LDC.64 R44, c[0x0][0x3e8] ;  /* 0x0000fa00ff2cbb82 */ /* 0x000e220000000a00 */
[----:B------:R-:W5:Y:S04]  /*6ca0*/  @!P2 LDG.E.128 R72, desc[UR36][R78.64] ;  /* 0x000000244e48a981 */ /* 0x000f68000c1e1d00 */
[----:B------:R-:W5:Y:S01]  /*6cb0*/  @!P4 LDG.E.128 R56, desc[UR36][R114.64] ;  /* 0x000000247238c981 */ /* 0x000f62000c1e1d00 */
[----:B0-----:R-:W-:-:S05]  /*6cc0*/  @!P3 IADD3 R14, P6, R15, R44, RZ ;  /* 0x0000002c0f0eb210 */ /* 0x001fca0007fde0ff */
[----:B------:R-:W-:Y:S02]  /*6cd0*/  @!P3 IMAD.X R15, R12, 0x1, R45, P6 ;  /* 0x000000010c0fb824 */ /* 0x000fe400030e062d */
[----:B------:R-:W0:Y:S03]  /*6ce0*/  @!P3 LDC.64 R44, c[0x0][0x400] ;  /* 0x00010000ff2cbb82 */ /* 0x000e260000000a00 */
[----:B------:R-:W5:Y:S01]  /*6cf0*/  @!P3 LDG.E.128 R60, desc[UR36][R14.64] ;  /* 0x000000240e3cb981 */ /* 0x000f62000c1e1d00 */
[----:B0-----:R-:W-:-:S04]  /*6d00*/  @!P3 IADD3 R12, P6, R13, R44, RZ ;  /* 0x0000002c0d0cb210 */ /* 0x001fc80007fde0ff */
[----:B------:R-:W-:Y:S02]  /*6d10*/  @!P3 IADD3.X R13, R4, R45, RZ, P6, !PT ;  /* 0x0000002d040db210 */ /* 0x000fe400037fe4ff */
[----:B------:R-:W-:-:S06]  /*6d20*/  CS2R R44, SRZ ;  /* 0x00000000002c7805 */ /* 0x000fcc000001ff00 */
[----:B------:R0:W5:Y:S02]  /*6d30*/  @!P5 LDG.E.128 R44, desc[UR36][R64.64] ;  /* 0x00000024402cd981 */ /* 0x000164000c1e1d00 */
[----:B0-----:R-:W-:-:S06]  /*6d40*/  CS2R R64, SRZ ;  /* 0x0000000000407805 */ /* 0x001fcc000001ff00 */
[----:B------:R-:W5:Y:S01]  /*6d50*/  @!P3 LDG.E.128 R64, desc[UR36][R12.64] ;  /* 0x000000240c40b981 */ /* 0x000f62000c1e1d00 */
[----:B------:R-:W-:-:S06]  /*6d60*/  UISETP.NE.AND UP0, UPT, UR60, 0x3, UPT ;  /* 0x000000033c00788c */ /* 0x000fcc000bf05270 */
[----:B------:R-:W-:Y:S02]  /*6d70*/  PLOP3.LUT P5, PT, PT, PT, UP0, 0x80, 0x0 ;  /* 0x000000000000781c */ /* 0x000fe40003faf008 */
[----:B------:R-:W-:Y:S01]  /*6d80*/  ISETP.GE.AND P2, PT, R16, R108, PT ;  /* 0x0000006c1000720c */ /* 0x000fe20003f46270 */
[----:B--2---:R-:W-:Y:S01]  /*6d90*/  IMAD.MOV.U32 R131, RZ, RZ, R48 ;  /* 0x000000ffff837224 */ /* 0x004fe200078e0030 */
[----:B------:R-:W-:Y:S01]  /*6da0*/  MOV R129, R50 ;  /* 0x0000003200817202 */ /* 0x000fe20000000f00 */
[----:B---3--:R-:W-:Y:S02]  /*6db0*/  IMAD.MOV.U32 R124, RZ, RZ, R52 ;  /* 0x000000ffff7c7224 */ /* 0x008fe400078e0034 */
[----:B------:R-:W-:Y:S02]  /*6dc0*/  IMAD.MOV.U32 R125, RZ, RZ, R54 ;  /* 0x000000ffff7d7224 */ /* 0x000fe400078e0036 */
[----:B----4-:R-:W-:Y:S02]  /*6dd0*/  IMAD.MOV.U32 R113, RZ, RZ, R68 ;  /* 0x000000ffff717224 */ /* 0x010fe400078e0044 */
[----:B------:R-:W-:-:S02]  /*6de0*/  IMAD.MOV.U32 R115, RZ, RZ, R70 ;  /* 0x000000ffff737224 */ /* 0x000fc400078e0046 */
[----:B-----5:R-:W-:Y:S01]  /*6df0*/  IMAD.MOV.U32 R116, RZ, RZ, R72 ;  /* 0x000000ffff747224 */ /* 0x020fe200078e0048 */
[----:B------:R-:W-:Y:S01]  /*6e00*/  MOV R117, R74 ;  /* 0x0000004a00757202 */ /* 0x000fe20000000f00 */
[----:B------:R-:W-:Y:S01]  /*6e10*/  IMAD.MOV.U32 R126, RZ, RZ, R56 ;  /* 0x000000ffff7e7224 */ /* 0x000fe200078e0038 */
[----:B------:R-:W-:Y:S01]  /*6e20*/  MOV R127, R58 ;  /* 0x0000003a007f7202 */ /* 0x000fe20000000f00 */
[----:B------:R-:W-:Y:S02]  /*6e30*/  IMAD.MOV.U32 R119, RZ, RZ, R60 ;  /* 0x000000ffff777224 */ /* 0x000fe400078e003c */
[----:B------:R-:W-:Y:S02]  /*6e40*/  IMAD.MOV.U32 R121, RZ, RZ, R62 ;  /* 0x000000ffff797224 */ /* 0x000fe400078e003e */
[----:B------:R-:W-:Y:S02]  /*6e50*/  IMAD.MOV.U32 R130, RZ, RZ, R44 ;  /* 0x000000ffff827224 */ /* 0x000fe400078e002c */
[----:B------:R-:W-:-:S02]  /*6e60*/  IMAD.MOV.U32 R128, RZ, RZ, R46 ;  /* 0x000000ffff807224 */ /* 0x000fc400078e002e */
[----:B------:R-:W-:Y:S01]  /*6e70*/  IMAD.MOV.U32 R122, RZ, RZ, R64 ;  /* 0x000000ffff7a7224 */ /* 0x000fe200078e0040 */
[----:B------:R-:W-:Y:S01]  /*6e80*/  MOV R123, R66 ;  /* 0x00000042007b7202 */ /* 0x000fe20000000f00 */
[----:B------:R-:W-:Y:S06]  /*6e90*/  @!P5 BRA `(.L_x_549) ;  /* 0x000000000004d947 */ /* 0x000fec0003800000 */
[----:B------:R-:W-:Y:S01]  /*6ea0*/  BPT.TRAP 0x1 ;  /* 0x000000040000795c */ /* 0x000fe20000300000 */
.L_x_549:
[----:B------:R-:W-:Y:S01]  /*6eb0*/  IMAD R4, R216, 0x8, R23 ;  /* 0x00000008d8047824 */ /* 0x000fe200078e0217 */
[----:B------:R-:W-:Y:S01]  /*6ec0*/  SHF.L.U32 R107, R224, 0x1f, RZ ;  /* 0x0000001fe06b7819 */ /* 0x000fe200000006ff */
[----:B------:R-:W0:Y:S01]  /*6ed0*/  LDC R118, c[0x0][0x2f4] ;  /* 0x0000bd00ff767b82 */ /* 0x000e220000000800 */
[----:B------:R-:W-:Y:S02]  /*6ee0*/  BSSY B1, `(.L_x_550) ;  /* 0x0000003000017945 */ /* 0x000fe40003800000 */
[----:B------:R-:W1:Y:S02]  /*6ef0*/  SYNCS.PHASECHK.TRANS64.TRYWAIT P3, [R4+URZ+0x38890], R107 ;  /* 0x0388906b040075a7 */ /* 0x000e64000806017f */
[----:B-1----:R-:W-:Y:S05]  /*6f00*/  @!P3 BRA `(.L_x_551) ;  /* 0x000001ec0008b947 */ /* 0x002fea0003800000 */
.L_x_843:
[----:B------:R-:W-:Y:S05]  /*6f10*/  BSYNC B1 ;  /* 0x0000000000017941 */ /* 0x000fea0003800000 */
.L_x_550:
[----:B------:R-:W-:Y:S01]  /*6f20*/  UMOV UR4, 0xffffffff ;  /* 0xffffffff00047882 */ /* 0x000fe20000000000 */
[----:B0-----:R-:W-:Y:S02]  /*6f30*/  IMAD.IADD R120, R118, 0x1, -R85 ;  /* 0x0000000176787824 */ /* 0x001fe400078e0a55 */
[----:B------:R-:W-:Y:S05]  /*6f40*/  BRA.DIV UR4, `(.L_x_552) ;  /* 0x000001ee040c7947 */ /* 0x000fea000b800000 */
[----:B------:R0:W2:Y:S04]  /*6f50*/  SHFL.IDX PT, R112, R111, RZ, 0x181f ;  /* 0x00181fff6f707589 */ /* 0x0000a800000e0000 */
[----:B------:R0:W3:Y:S02]  /*6f60*/  SHFL.IDX PT, R114, R110, RZ, 0x181f ;  /* 0x00181fff6e727589 */ /* 0x0000e400000e0000 */
.L_x_847:
[----:B------:R-:W-:Y:S01]  /*6f70*/  ISETP.GE.OR P3, PT, R219, R106, P1 ;  /* 0x0000006adb00720c */ /* 0x000fe20000f66670 */
[----:B------:R-:W-:-:S12]  /*6f80*/  BSSY B1, `(.L_x_553) ;  /* 0x00000ef000017945 */ /* 0x000fd80003800000 */
[----:B------:R-:W-:Y:S05]  /*6f90*/  @P3 BRA `(.L_x_554) ;  /* 0x0000000c00b43947 */ /* 0x000fea0003800000 */
[----:B------:R-:W-:Y:S01]  /*6fa0*/  SEL R11, R85, R120, !P0 ;  /* 0x00000078550b7207 */ /* 0x000fe20004000000 */
[----:B------:R-:W-:Y:S01]  /*6fb0*/  BSSY B2, `(.L_x_555) ;  /* 0x00000e6000027945 */ /* 0x000fe20003800000 */
[----:B---3--:R-:W-:Y:S02]  /*6fc0*/  IADD3 R108, P3, R9, R114, RZ ;  /* 0x00000072096c7210 */ /* 0x008fe40007f7e0ff */
[----:B------:R-:W-:-:S03]  /*6fd0*/  SHF.R.S32.HI R12, RZ, 0x1f, R11 ;  /* 0x0000001fff0c7819 */ /* 0x000fc6000001140b */
[----:B--2---:R-:W-:Y:S01]  /*6fe0*/  IMAD.X R109, R112, 0x1, R5, P3 ;  /* 0x00000001706d7824 */ /* 0x004fe200018e0605 */
[----:B------:R-:W-:-:S04]  /*6ff0*/  LEA.HI R12, R12, R11, RZ, 0x5 ;  /* 0x0000000b0c0c7211 */ /* 0x000fc800078f28ff */
[----:B------:R-:W-:-:S04]  /*7000*/  LEA.HI.SX32 R12, R12, R7, 0x1b ;  /* 0x000000070c0c7211 */ /* 0x000fc800078fdaff */
[----:B------:R-:W-:Y:S02]  /*7010*/  SHF.R.S32.HI R13, RZ, 0x1f, R12 ;  /* 0x0000001fff0d7819 */ /* 0x000fe4000001140c */
[----:B------:R-:W-:Y:S02]  /*7020*/  SHF.L.U32 R11, R12, 0x4, RZ ;  /* 0x000000040c0b7819 */ /* 0x000fe400000006ff */
[----:B------:R-:W-:Y:S02]  /*7030*/  LEA.HI R12, R13, R12, RZ, 0x3 ;  /* 0x0000000c0d0c7211 */ /* 0x000fe400078f18ff */
[----:B------:R-:W-:-:S03]  /*7040*/  LOP3.LUT R13, R83, 0x70, R11, 0xf8, !PT ;  /* 0x00000070530d7812 */ /* 0x000fc600078ef80b */
[----:B------:R-:W-:Y:S01]  /*7050*/  IMAD.SHL.U32 R12, R12, 0x800, RZ ;  /* 0x000008000c0c7824 */ /* 0x000fe200078e00ff */
[----:B------:R-:W-:-:S04]  /*7060*/  LOP3.LUT R13, R13, R98, RZ, 0x3c, !PT ;  /* 0x000000620d0d7212 */ /* 0x000fc800078e3cff */
[----:B------:R-:W-:-:S04]  /*7070*/  LOP3.LUT R12, R12, 0xffffc000, RZ, 0xc0, !PT ;  /* 0xffffc0000c0c7812 */ /* 0x000fc800078ec0ff */
[----:B------:R-:W-:Y:S01]  /*7080*/  IADD3 R13, R13, R12, R227 ;  /* 0x0000000c0d0d7210 */ /* 0x000fe20007ffe0e3 */
[----:B------:R-:W-:-:S04]  /*7090*/  IMAD R12, R216, 0x8000, R80 ;  /* 0x00008000d80c7824 */ /* 0x000fc800078e0250 */
[----:B------:R-:W-:Y:S01]  /*70a0*/  IMAD R14, R216, 0x8000, R13 ;  /* 0x00008000d80e7824 */ /* 0x000fe200078e020d */
[----:B------:R-:W-:-:S03]  /*70b0*/  IADD3 R12, R23, R12, RZ ;  /* 0x0000000c170c7210 */ /* 0x000fc60007ffe0ff */
[----:B------:R-:W-:-:S03]  /*70c0*/  IMAD.IADD R76, R23, 0x1, R14 ;  /* 0x00000001174c7824 */ /* 0x000fc600078e020e */
[----:B------:R-:W2:Y:S04]  /*70d0*/  LDS.128 R12, [R12+0x28400] ;  /* 0x028400000c0c7984 */ /* 0x000ea80000000c00 */
[----:B------:R-:W3:Y:S01]  /*70e0*/  LDS.128 R76, [R76+0x28400] ;  /* 0x028400004c4c7984 */ /* 0x000ee20000000c00 */
[----:B------:R-:W-:Y:S05]  /*70f0*/  @P2 BRA `(.L_x_556) ;  /* 0x0000000c00442947 */ /* 0x000fea0003800000 */
[----:B------:R-:W-:Y:S01]  /*7100*/  SHF.R.U32.HI R46, RZ, 0x8, R45 ;  /* 0x00000008ff2e7819 */ /* 0x000fe2000001162d */
[----:B--2---:R-:W-:Y:S01]  /*7110*/  IMAD.MOV.U32 R44, RZ, RZ, R13 ;  /* 0x000000ffff2c7224 */ /* 0x004fe200078e000d */
[----:B------:R-:W-:Y:S02]  /*7120*/  SHF.R.U32.HI R137, RZ, 0x10, R45 ;  /* 0x00000010ff897819 */ /* 0x000fe4000001162d */
[----:B------:R-:W-:Y:S02]  /*7130*/  LOP3.LUT R48, R45, 0xff0000ff, RZ, 0xc0, !PT ;  /* 0xff0000ff2d307812 */ /* 0x000fe400078ec0ff */
[----:B------:R-:W-:Y:S02]  /*7140*/  SHF.R.U32.HI R135, RZ, 0x8, R47 ;  /* 0x00000008ff877819 */ /* 0x000fe4000001162f */
[----:B------:R-:W-:Y:S01]  /*7150*/  SHF.L.U32 R13, R46, 0x8, RZ ;  /* 0x000000082e0d7819 */ /* 0x000fe200000006ff */
[----:B------:R-:W-:Y:S01]  /*7160*/  IMAD.MOV.U32 R46, RZ, RZ, R14 ;  /* 0x000000ffff2e7224 */ /* 0x000fe200078e000e */
[----:B------:R-:W-:Y:S01]  /*7170*/  SHF.R.U32.HI R132, RZ, 0x8, R51 ;  /* 0x00000008ff847819 */ /* 0x000fe20000011633 */
[----:B------:R-:W-:Y:S01]  /*7180*/  IMAD.U32 R14, R137, 0x10000, RZ ;  /* 0x00010000890e7824 */ /* 0x000fe200078e00ff */
[----:B------:R-:W-:-:S02]  /*7190*/  LOP3.LUT R45, R47, 0xff0000ff, RZ, 0xc0, !PT ;  /* 0xff0000ff2f2d7812 */ /* 0x000fc400078ec0ff */
[----:B------:R-:W-:Y:S02]  /*71a0*/  SHF.R.U32.HI R134, RZ, 0x10, R47 ;  /* 0x00000010ff867819 */ /* 0x000fe4000001162f */
[--C-:B------:R-:W-:Y:S02]  /*71b0*/  SHF.R.U32.HI R133, RZ, 0x8, R49.reuse ;  /* 0x00000008ff857819 */ /* 0x100fe40000011631 */
[----:B------:R-:W-:Y:S02]  /*71c0*/  LOP3.LUT R47, R49, 0xff0000ff, RZ, 0xc0, !PT ;  /* 0xff0000ff312f7812 */ /* 0x000fe400078ec0ff */
[----:B------:R-:W-:Y:S01]  /*71d0*/  SHF.R.U32.HI R136, RZ, 0x10, R49 ;  /* 0x00000010ff887819 */ /* 0x000fe20000011631 */
[----:B------:R-:W-:Y:S01]  /*71e0*/  IMAD.MOV.U32 R49, RZ, RZ, R12 ;  /* 0x000000ffff317224 */ /* 0x000fe200078e000c */
[----:B------:R-:W-:Y:S01]  /*71f0*/  LOP3.LUT R50, R51, 0xff0000ff, RZ, 0xc0, !PT ;  /* 0xff0000ff33327812 */ /* 0x000fe200078ec0ff */
[----:B------:R-:W-:Y:S01]  /*7200*/  IMAD.SHL.U32 R12, R135, 0x100, RZ ;  /* 0x00000100870c7824 */ /* 0x000fe200078e00ff */
[----:B------:R-:W-:Y:S01]  /*7210*/  SHF.R.U32.HI R138, RZ, 0x10, R51 ;  /* 0x00000010ff8a7819 */ /* 0x000fe20000011633 */
[----:B------:R-:W-:Y:S01]  /*7220*/  IMAD.U32 R136, R136, 0x10000, RZ ;  /* 0x0001000088887824 */ /* 0x000fe200078e00ff */
[----:B------:R-:W-:Y:S01]  /*7230*/  LOP3.LUT R13, R48, 0xff00, R13, 0xf8, !PT ;  /* 0x0000ff00300d7812 */ /* 0x000fe200078ef80d */
[----:B------:R-:W-:Y:S01]  /*7240*/  IMAD.SHL.U32 R48, R133, 0x100, RZ ;  /* 0x0000010085307824 */ /* 0x000fe200078e00ff */
[----:B------:R-:W-:-:S02]  /*7250*/  SHF.L.U32 R51, R132, 0x8, RZ ;  /* 0x0000000884337819 */ /* 0x000fc400000006ff */
[----:B------:R-:W-:Y:S01]  /*7260*/  LOP3.LUT R14, R13, 0xff0000, R14, 0xf8, !PT ;  /* 0x00ff00000d0e7812 */ /* 0x000fe200078ef80e */
[----:B------:R-:W-:Y:S01]  /*7270*/  IMAD.U32 R13, R134, 0x10000, RZ ;  /* 0x00010000860d7824 */ /* 0x000fe200078e00ff */
[----:B------:R-:W-:Y:S02]  /*7280*/  LOP3.LUT R135, R50, 0xff00, R51, 0xf8, !PT ;  /* 0x0000ff0032877812 */ /* 0x000fe400078ef833 */
[----:B------:R-:W-:Y:S02]  /*7290*/  LOP3.LUT R12, R45, 0xff00, R12, 0xf8, !PT ;  /* 0x0000ff002d0c7812 */ /* 0x000fe400078ef80c */
[----:B------:R-:W-:Y:S02]  /*72a0*/  F2FP.F16.E4M3.UNPACK_B R134, R131.H1 ;  /* 0x00000083ff86723e */ /* 0x000fe400030006ff */
[----:B------:R-:W-:Y:S02]  /*72b0*/  F2FP.F16.E4M3.UNPACK_B R50, R49.H1 ;  /* 0x00000031ff32723e */ /* 0x000fe400030006ff */
[----:B---3--:R-:W-:-:S02]  /*72c0*/  F2FP.F16.E4M3.UNPACK_B R51, R76.H1 ;  /* 0x0000004cff33723e */ /* 0x008fc400030006ff */
[----:B------:R-:W-:Y:S01]  /*72d0*/  LOP3.LUT R45, R47, 0xff00, R48, 0xf8, !PT ;  /* 0x0000ff002f2d7812 */ /* 0x000fe200078ef830 */
[----:B------:R-:W-:Y:S01]  /*72e0*/  HADD2.F32 R47, -RZ, R50.H0_H0 ;  /* 0x20000032ff2f7230 */ /* 0x000fe20000004100 */
[----:B------:R-:W-:Y:S01]  /*72f0*/  LOP3.LUT R12, R12, 0xff0000, R13, 0xf8, !PT ;  /* 0x00ff00000c0c7812 */ /* 0x000fe200078ef80d */
[----:B------:R-:W-:Y:S01]  /*7300*/  HADD2.F32 R13, -RZ, R134.H0_H0 ;  /* 0x20000086ff0d7230 */ /* 0x000fe20000004100 */
[----:B------:R-:W-:Y:S01]  /*7310*/  F2FP.F16.E4M3.UNPACK_B R132, R130.H1 ;  /* 0x00000082ff84723e */ /* 0x000fe200030006ff */
[----:B------:R-:W-:Y:S01]  /*7320*/  HADD2.F32 R48, -RZ, R51.H0_H0 ;  /* 0x20000033ff307230 */ /* 0x000fe20000004100 */
[----:B------:R-:W-:Y:S01]  /*7330*/  SHF.L.U32 R138, R138, 0x10, RZ ;  /* 0x000000108a8a7819 */ /* 0x000fe200000006ff */
[----:B------:R-:W-:Y:S02]  /*7340*/  HADD2.F32 R50, -RZ, R50.H1_H1 ;  /* 0x30000032ff327230 */ /* 0x000fe40000004100 */
[----:B------:R-:W-:Y:S01]  /*7350*/  FMUL.FTZ R137, R47, R13 ;  /* 0x0000000d2f897220 */ /* 0x000fe20000410000 */
[----:B------:R-:W-:-:S02]  /*7360*/  HADD2.F32 R133, -RZ, R132.H0_H0 ;  /* 0x20000084ff857230 */ /* 0x000fc40000004100 */
[C---:B------:R-:W-:Y:S01]  /*7370*/  FMUL.FTZ R140, R48.reuse, R13 ;  /* 0x0000000d308c7220 */ /* 0x040fe20000410000 */
[----:B------:R-:W-:Y:S01]  /*7380*/  LOP3.LUT R13, R135, 0xff0000, R138, 0xf8, !PT ;  /* 0x00ff0000870d7812 */ /* 0x000fe200078ef88a */
[----:B------:R-:W-:Y:S01]  /*7390*/  HADD2.F32 R135, -RZ, R132.H1_H1 ;  /* 0x30000084ff877230 */ /* 0x000fe20000004100 */
[----:B------:R-:W-:Y:S01]  /*73a0*/  LOP3.LUT R45, R45, 0xff0000, R136, 0xf8, !PT ;  /* 0x00ff00002d2d7812 */ /* 0x000fe200078ef888 */
[-C--:B------:R-:W-:Y:S01]  /*73b0*/  FFMA.FTZ R48, R48, R133.reuse, R137 ;  /* 0x0000008530307223 */ /* 0x080fe20000010089 */
[----:B------:R-:W-:Y:S01]  /*73c0*/  FFMA.FTZ R47, R47, R133, -R140 ;  /* 0x000000852f2f7223 */ /* 0x000fe2000001088c */
[----:B------:R-:W-:Y:S01]  /*73d0*/  HADD2.F32 R137, -RZ, R134.H1_H1 ;  /* 0x30000086ff897230 */ /* 0x000fe20000004100 */
[----:B------:R-:W-:Y:S01]  /*73e0*/  F2FP.F16.E4M3.UNPACK_B R133, R130 ;  /* 0x00000082ff85723e */ /* 0x000fe200020006ff */
[----:B------:R-:W-:Y:S01]  /*73f0*/  HADD2.F32 R132, -RZ, R51.H1_H1 ;  /* 0x30000033ff847230 */ /* 0x000fe20000004100 */
[----:B------:R-:W-:Y:S02]  /*7400*/  F2FP.F16.E4M3.UNPACK_B R134, R131 ;  /* 0x00000083ff86723e */ /* 0x000fe400020006ff */
[----:B------:R-:W-:-:S02]  /*7410*/  F2FP.F16.E4M3.UNPACK_B R130, R76 ;  /* 0x0000004cff82723e */ /* 0x000fc400020006ff */
[----:B------:R-:W-:Y:S01]  /*7420*/  F2FP.F16.E4M3.UNPACK_B R51, R49 ;  /* 0x00000031ff33723e */ /* 0x000fe200020006ff */
[-C--:B------:R-:W-:Y:S01]  /*7430*/  FMUL.FTZ R49, R132, R137.reuse ;  /* 0x0000008984317220 */ /* 0x080fe20000410000 */
[C---:B------:R-:W-:Y:S01]  /*7440*/  FMUL.FTZ R137, R50.reuse, R137 ;  /* 0x0000008932897220 */ /* 0x040fe20000410000 */
[----:B------:R-:W-:Y:S02]  /*7450*/  HADD2.F32 R136, -RZ, R134.H0_H0 ;  /* 0x20000086ff887230 */ /* 0x000fe40000004100 */
[----:B------:R-:W-:Y:S02]  /*7460*/  HADD2.F32 R131, -RZ, R130.H0_H0 ;  /* 0x20000082ff837230 */ /* 0x000fe40000004100 */
[-C--:B------:R-:W-:Y:S01]  /*7470*/  FFMA.FTZ R50, R50, R135.reuse, -R49 ;  /* 0x0000008732327223 */ /* 0x080fe20000010831 */
[----:B------:R-:W-:Y:S02]  /*7480*/  HADD2.F32 R76, -RZ, R51.H0_H0 ;  /* 0x20000033ff4c7230 */ /* 0x000fe40000004100 */
[----:B------:R-:W-:Y:S01]  /*7490*/  FFMA.FTZ R49, R132, R135, R137 ;  /* 0x0000008784317223 */ /* 0x000fe20000010089 */
[----:B------:R-:W-:-:S02]  /*74a0*/  HADD2.F32 R132, -RZ, R133.H0_H0 ;  /* 0x20000085ff847230 */ /* 0x000fc40000004100 */
[CC--:B------:R-:W-:Y:S01]  /*74b0*/  FMUL.FTZ R135, R131.reuse, R136.reuse ;  /* 0x0000008883877220 */ /* 0x0c0fe20000410000 */
[----:B------:R-:W-:Y:S02]  /*74c0*/  HADD2.F32 R134, -RZ, R134.H1_H1 ;  /* 0x30000086ff867230 */ /* 0x000fe40000004100 */
[C---:B------:R-:W-:Y:S01]  /*74d0*/  FMUL.FTZ R138, R76.reuse, R136 ;  /* 0x000000884c8a7220 */ /* 0x040fe20000410000 */
[----:B------:R-:W-:Y:S02]  /*74e0*/  HADD2.F32 R130, -RZ, R130.H1_H1 ;  /* 0x30000082ff827230 */ /* 0x000fe40000004100 */
[-C--:B------:R-:W-:Y:S01]  /*74f0*/  FFMA.FTZ R136, R76, R132.reuse, -R135 ;  /* 0x000000844c887223 */ /* 0x080fe20000010887 */
[----:B------:R-:W-:Y:S02]  /*7500*/  HADD2.F32 R51, -RZ, R51.H1_H1 ;  /* 0x30000033ff337230 */ /* 0x000fe40000004100 */
[----:B------:R-:W-:Y:S01]  /*7510*/  FFMA.FTZ R138, R131, R132, R138 ;  /* 0x00000084838a7223 */ /* 0x000fe2000001008a */
[----:B------:R-:W-:-:S02]  /*7520*/  HADD2.F32 R133, -RZ, R133.H1_H1 ;  /* 0x30000085ff857230 */ /* 0x000fc40000004100 */
[CC--:B------:R-:W-:Y:S01]  /*7530*/  FMUL.FTZ R132, R130.reuse, R134.reuse ;  /* 0x0000008682847220 */ /* 0x0c0fe20000410000 */
[----:B------:R-:W-:Y:S01]  /*7540*/  F2FP.F16.E4M3.UNPACK_B R76, R129.H1 ;  /* 0x00000081ff4c723e */ /* 0x000fe200030006ff */
[C---:B------:R-:W-:Y:S01]  /*7550*/  FMUL.FTZ R139, R51.reuse, R134 ;  /* 0x00000086338b7220 */ /* 0x040fe20000410000 */
[----:B------:R-:W-:Y:S01]  /*7560*/  F2FP.F16.E4M3.UNPACK_B R131, R78.H1 ;  /* 0x0000004eff83723e */ /* 0x000fe200030006ff */
[-C--:B------:R-:W-:Y:S01]  /*7570*/  FFMA.FTZ R137, R51, R133.reuse, -R132 ;  /* 0x0000008533897223 */ /* 0x080fe20000010884 */
[----:B------:R-:W-:Y:S01]  /*7580*/  F2FP.F16.E4M3.UNPACK_B R134, R128.H1 ;  /* 0x00000080ff86723e */ /* 0x000fe200030006ff */
[--C-:B------:R-:W-:Y:S01]  /*7590*/  HADD2.F32 R135, -RZ, R76.reuse.H0_H0 ;  /* 0x2000004cff877230 */ /* 0x100fe20000004100 */
[----:B------:R-:W-:Y:S01]  /*75a0*/  F2FP.F16.E4M3.UNPACK_B R51, R46.H1 ;  /* 0x0000002eff33723e */ /* 0x000fe200030006ff */
[----:B------:R-:W-:Y:S02]  /*75b0*/  HADD2.F32 R132, -RZ, R131.H0_H0 ;  /* 0x20000083ff847230 */ /* 0x000fe40000004100 */
[----:B------:R-:W-:Y:S01]  /*75c0*/  FFMA.FTZ R139, R130, R133, R139 ;  /* 0x00000085828b7223 */ /* 0x000fe2000001008b */
[----:B------:R-:W-:Y:S01]  /*75d0*/  HADD2.F32 R130, -RZ, R76.H1_H1 ;  /* 0x3000004cff827230 */ /* 0x000fe20000004100 */
[----:B------:R-:W-:Y:S01]  /*75e0*/  F2FP.F16.E4M3.UNPACK_B R129, R129 ;  /* 0x00000081ff81723e */ /* 0x000fe200020006ff */
[----:B------:R-:W-:-:S02]  /*75f0*/  HADD2.F32 R76, -RZ, R51.H0_H0 ;  /* 0x20000033ff4c7230 */ /* 0x000fc40000004100 */
[-C--:B------:R-:W-:Y:S01]  /*7600*/  FMUL.FTZ R141, R132, R135.reuse ;  /* 0x00000087848d7220 */ /* 0x080fe20000410000 */
[--C-:B------:R-:W-:Y:S01]  /*7610*/  HADD2.F32 R133, -RZ, R134.reuse.H0_H0 ;  /* 0x20000086ff857230 */ /* 0x100fe20000004100 */
[----:B------:R-:W-:Y:S01]  /*7620*/  F2FP.F16.E4M3.UNPACK_B R78, R78 ;  /* 0x0000004eff4e723e */ /* 0x000fe200020006ff */
[----:B------:R-:W-:Y:S02]  /*7630*/  HADD2.F32 R131, -RZ, R131.H1_H1 ;  /* 0x30000083ff837230 */ /* 0x000fe40000004100 */
[C---:B------:R-:W-:Y:S01]  /*7640*/  FMUL.FTZ R135, R76.reuse, R135 ;  /* 0x000000874c877220 */ /* 0x040fe20000410000 */
[----:B------:R-:W-:Y:S02]  /*7650*/  HADD2.F32 R51, -RZ, R51.H1_H1 ;  /* 0x30000033ff337230 */ /* 0x000fe40000004100 */
        /* <DEDUP_REMOVED lines=11> */
[----:B------:R-:W-:Y:S01]  /*7710*/  HADD2.F32 R133, -RZ, R129.H1_H1 ;  /* 0x30000081ff857230 */ /* 0x000fe20000004100 */
[----:B------:R-:W-:Y:S01]  /*7720*/  F2FP.SATFINITE.E4M3.F32.PACK_AB_MERGE_C R47, R50, R47, RZ ;  /* 0x0000002f322f723e */ /* 0x000fe200048070ff */
[----:B------:R-:W-:Y:S01]  /*7730*/  HADD2.F32 R51, -RZ, R46.H0_H0 ;  /* 0x2000002eff337230 */ /* 0x000fe20000004100 */
[----:B------:R-:W-:Y:S01]  /*7740*/  F2FP.SATFINITE.E4M3.F32.PACK_AB_MERGE_C R48, R49, R48, RZ ;  /* 0x000000303130723e */ /* 0x000fe200048070ff */
[----:B------:R-:W-:Y:S01]  /*7750*/  HADD2.F32 R78, -RZ, R78.H1_H1 ;  /* 0x3000004eff4e7230 */ /* 0x000fe20000004100 */
[----:B------:R-:W-:Y:S01]  /*7760*/  F2FP.F16.E4M3.UNPACK_B R50, R77 ;  /* 0x0000004dff32723e */ /* 0x000fe200020006ff */
[----:B------:R-:W-:-:S02]  /*7770*/  HADD2.F32 R129, -RZ, R128.H0_H0 ;  /* 0x20000080ff817230 */ /* 0x000fc40000004100 */
[CC--:B------:R-:W-:Y:S01]  /*7780*/  FMUL.FTZ R135, R51.reuse, R130.reuse ;  /* 0x0000008233877220 */ /* 0x0c0fe20000410000 */
[----:B------:R-:W-:Y:S02]  /*7790*/  HADD2.F32 R131, -RZ, R128.H1_H1 ;  /* 0x30000080ff837230 */ /* 0x000fe40000004100 */
[----:B------:R-:W-:Y:S01]  /*77a0*/  FMUL.FTZ R128, R76, R130 ;  /* 0x000000824c807220 */ /* 0x000fe20000410000 */
[----:B------:R-:W-:Y:S02]  /*77b0*/  HADD2.F32 R46, -RZ, R46.H1_H1 ;  /* 0x3000002eff2e7230 */ /* 0x000fe40000004100 */
[----:B------:R-:W-:Y:S01]  /*77c0*/  FMUL.FTZ R141, R78, R133 ;  /* 0x000000854e8d7220 */ /* 0x000fe20000410000 */
[----:B------:R-:W-:Y:S01]  /*77d0*/  F2FP.F16.E4M3.UNPACK_B R49, R44 ;  /* 0x0000002cff31723e */ /* 0x000fe200020006ff */
[----:B------:R-:W-:Y:S01]  /*77e0*/  FFMA.FTZ R132, R51, R129, -R128 ;  /* 0x0000008133847223 */ /* 0x000fe20000010880 */
[----:B------:R-:W-:Y:S01]  /*77f0*/  F2FP.F16.E4M3.UNPACK_B R51, R45 ;  /* 0x0000002dff33723e */ /* 0x000fe200020006ff */
[----:B------:R-:W-:Y:S01]  /*7800*/  FMUL.FTZ R133, R46, R133 ;  /* 0x000000852e857220 */ /* 0x000fe20000410000 */
[----:B------:R-:W-:Y:S01]  /*7810*/  FFMA.FTZ R135, R76, R129, R135 ;  /* 0x000000814c877223 */ /* 0x000fe20000010087 */
[-C--:B------:R-:W-:Y:S01]  /*7820*/  FFMA.FTZ R141, R46, R131.reuse, -R141 ;  /* 0x000000832e8d7223 */ /* 0x080fe2000001088d */
[----:B------:R-:W-:Y:S01]  /*7830*/  F2FP.SATFINITE.E4M3.F32.PACK_AB_MERGE_C R46, R143, R140, RZ ;  /* 0x0000008c8f2e723e */ /* 0x000fe200048070ff */
[----:B------:R-:W-:Y:S01]  /*7840*/  FFMA.FTZ R78, R78, R131, R133 ;  /* 0x000000834e4e7223 */ /* 0x000fe20000010085 */
[----:B------:R-:W-:Y:S01]  /*7850*/  F2FP.SATFINITE.E4M3.F32.PACK_AB_MERGE_C R142, R145, R142, RZ ;  /* 0x0000008e918e723e */ /* 0x000fe200048070ff */
[----:B------:R-:W-:Y:S01]  /*7860*/  HADD2.F32 R128, -RZ, R50.H0_H0 ;  /* 0x20000032ff807230 */ /* 0x000fe20000004100 */
[----:B------:R-:W-:Y:S01]  /*7870*/  F2FP.SATFINITE.E4M3.F32.PACK_AB_MERGE_C R76, R139, R138, R48 ;  /* 0x0000008a8b4c723e */ /* 0x000fe20004807030 */
[----:B------:R-:W-:Y:S01]  /*7880*/  HADD2.F32 R133, -RZ, R51.H0_H0 ;  /* 0x20000033ff857230 */ /* 0x000fe20000004100 */
[----:B------:R-:W-:Y:S01]  /*7890*/  F2FP.F16.E4M3.UNPACK_B R130, R14 ;  /* 0x0000000eff82723e */ /* 0x000fe200020006ff */
[----:B------:R-:W-:Y:S01]  /*78a0*/  HADD2.F32 R48, -RZ, R49.H0_H0 ;  /* 0x20000031ff307230 */ /* 0x000fe20000004100 */
[----:B------:R-:W-:Y:S01]  /*78b0*/  F2FP.SATFINITE.E4M3.F32.PACK_AB_MERGE_C R46, R141, R132, R46 ;  /* 0x000000848d2e723e */ /* 0x000fe2000480702e */
[----:B------:R-:W-:Y:S01]  /*78c0*/  HADD2.F32 R132, -RZ, R51.H1_H1 ;  /* 0x30000033ff847230 */ /* 0x000fe20000004100 */
[----:B------:R-:W-:Y:S01]  /*78d0*/  F2FP.SATFINITE.E4M3.F32.PACK_AB_MERGE_C R78, R78, R135, R142 ;  /* 0x000000874e4e723e */ /* 0x000fe2000480708e */
[----:B------:R-:W-:-:S02]  /*78e0*/  HADD2.F32 R131, -RZ, R130.H0_H0 ;  /* 0x20000082ff837230 */ /* 0x000fc40000004100 */
[-C--:B------:R-:W-:Y:S01]  /*78f0*/  FMUL.FTZ R135, R128, R133.reuse ;  /* 0x0000008580877220 */ /* 0x080fe20000410000 */
[----:B------:R-:W-:Y:S02]  /*7900*/  HADD2.F32 R129, -RZ, R50.H1_H1 ;  /* 0x30000032ff817230 */ /* 0x000fe40000004100 */
[C---:B------:R-:W-:Y:S01]  /*7910*/  FMUL.FTZ R133, R48.reuse, R133 ;  /* 0x0000008530857220 */ /* 0x040fe20000410000 */
[----:B------:R-:W-:Y:S02]  /*7920*/  HADD2.F32 R51, -RZ, R49.H1_H1 ;  /* 0x30000031ff337230 */ /* 0x000fe40000004100 */
[-C--:B------:R-:W-:Y:S01]  /*7930*/  FFMA.FTZ R48, R48, R131.reuse, -R135 ;  /* 0x0000008330307223 */ /* 0x080fe20000010887 */
[----:B------:R-:W-:Y:S02]  /*7940*/  HADD2.F32 R130, -RZ, R130.H1_H1 ;  /* 0x30000082ff827230 */ /* 0x000fe40000004100 */
[----:B------:R-:W-:Y:S01]  /*7950*/  FFMA.FTZ R49, R128, R131, R133 ;  /* 0x0000008380317223 */ /* 0x000fe20000010085 */
[----:B------:R-:W-:Y:S01]  /*7960*/  F2FP.F16.E4M3.UNPACK_B R50, R44.H1 ;  /* 0x0000002cff32723e */ /* 0x000fe200030006ff */
[-C--:B------:R-:W-:Y:S01]  /*7970*/  FMUL.FTZ R128, R129, R132.reuse ;  /* 0x0000008481807220 */ /* 0x080fe20000410000 */
[----:B------:R-:W-:Y:S01]  /*7980*/  FMUL.FTZ R44, R51, R132 ;  /* 0x00000084332c7220 */ /* 0x000fe20000410000 */
[----:B------:R-:W-:-:S02]  /*7990*/  F2FP.F16.E4M3.UNPACK_B R77, R77.H1 ;  /* 0x0000004dff4d723e */ /* 0x000fc400030006ff */
[----:B------:R-:W-:Y:S01]  /*79a0*/  F2FP.F16.E4M3.UNPACK_B R131, R45.H1 ;  /* 0x0000002dff83723e */ /* 0x000fe200030006ff */
[-C--:B------:R-:W-:Y:S01]  /*79b0*/  FFMA.FTZ R51, R51, R130.reuse, -R128 ;  /* 0x0000008233337223 */ /* 0x080fe20000010880 */
[----:B------:R-:W-:Y:S01]  /*79c0*/  FFMA.FTZ R44, R129, R130, R44 ;  /* 0x00000082812c7223 */ /* 0x000fe2000001002c */
[----:B------:R-:W-:Y:S01]  /*79d0*/  F2FP.F16.E4M3.UNPACK_B R14, R14.H1 ;  /* 0x0000000eff0e723e */ /* 0x000fe200030006ff */
[----:B------:R-:W-:Y:S01]  /*79e0*/  HADD2.F32 R128, -RZ, R77.H0_H0 ;  /* 0x2000004dff807230 */ /* 0x000fe20000004100 */
[----:B------:R-:W-:Y:S01]  /*79f0*/  F2FP.SATFINITE.E4M3.F32.PACK_AB_MERGE_C R47, R137, R136, R47 ;  /* 0x00000088892f723e */ /* 0x000fe2000480702f */
[----:B------:R-:W-:Y:S02]  /*7a00*/  HADD2.F32 R130, -RZ, R131.H0_H0 ;  /* 0x20000083ff827230 */ /* 0x000fe40000004100 */
[----:B------:R-:W-:Y:S02]  /*7a10*/  HADD2.F32 R45, -RZ, R50.H0_H0 ;  /* 0x20000032ff2d7230 */ /* 0x000fe40000004100 */
        /* <DEDUP_REMOVED lines=9> */
[C---:B------:R-:W-:Y:S01]  /*7ab0*/  FMUL.FTZ R132, R50.reuse, R131 ;  /* 0x0000008332847220 */ /* 0x040fe20000410000 */
[----:B------:R-:W-:Y:S01]  /*7ac0*/  F2FP.F16.E4M3.UNPACK_B R128, R79 ;  /* 0x0000004fff80723e */ /* 0x000fe200020006ff */
[C---:B------:R-:W-:Y:S01]  /*7ad0*/  FMUL.FTZ R135, R77.reuse, R131 ;  /* 0x000000834d877220 */ /* 0x040fe20000410000 */
[----:B------:R-:W-:Y:S01]  /*7ae0*/  F2FP.F16.E4M3.UNPACK_B R79, R79.H1 ;  /* 0x0000004fff4f723e */ /* 0x000fe200030006ff */
[-C--:B------:R-:W-:Y:S01]  /*7af0*/  FFMA.FTZ R138, R77, R130.reuse, R132 ;  /* 0x000000824d8a7223 */ /* 0x080fe20000010084 */
[----:B------:R-:W-:Y:S01]  /*7b00*/  F2FP.F16.E4M3.UNPACK_B R133, R13.H1 ;  /* 0x0000000dff85723e */ /* 0x000fe200030006ff */
[----:B------:R-:W-:Y:S01]  /*7b10*/  FFMA.FTZ R139, R50, R130, -R135 ;  /* 0x00000082328b7223 */ /* 0x000fe20000010887 */
[----:B------:R-:W-:Y:S01]  /*7b20*/  F2FP.F16.E4M3.UNPACK_B R14, R15 ;  /* 0x0000000fff0e723e */ /* 0x000fe200020006ff */
[----:B------:R-:W-:Y:S01]  /*7b30*/  HADD2.F32 R77, -RZ, R128.H0_H0 ;  /* 0x20000080ff4d7230 */ /* 0x000fe20000004100 */
[----:B------:R-:W-:Y:S01]  /*7b40*/  F2FP.F16.E4M3.UNPACK_B R132, R13 ;  /* 0x0000000dff84723e */ /* 0x000fe200020006ff */
[----:B------:R-:W-:Y:S01]  /*7b50*/  HADD2.F32 R135, -RZ, R133.H0_H0 ;  /* 0x20000085ff877230 */ /* 0x000fe20000004100 */
[----:B------:R-:W-:Y:S01]  /*7b60*/  F2FP.F16.E4M3.UNPACK_B R15, R15.H1 ;  /* 0x0000000fff0f723e */ /* 0x000fe200030006ff */
[----:B------:R-:W-:Y:S01]  /*7b70*/  HADD2.F32 R45, -RZ, R14.H0_H0 ;  /* 0x2000000eff2d7230 */ /* 0x000fe20000004100 */
[-C--:B------:R-:W-:Y:S01]  /*7b80*/  F2FP.F16.E4M3.UNPACK_B R13, R12.reuse ;  /* 0x0000000cff0d723e */ /* 0x080fe200020006ff */
[----:B------:R-:W-:Y:S01]  /*7b90*/  HADD2.F32 R134, -RZ, R132.H0_H0 ;  /* 0x20000084ff867230 */ /* 0x000fe20000004100 */
[----:B------:R-:W-:Y:S01]  /*7ba0*/  F2FP.F16.E4M3.UNPACK_B R129, R12.H1 ;  /* 0x0000000cff81723e */ /* 0x000fe200030006ff */
[----:B------:R-:W-:Y:S01]  /*7bb0*/  HADD2.F32 R12, -RZ, R79.H0_H0 ;  /* 0x2000004fff0c7230 */ /* 0x000fe20000004100 */
[----:B------:R-:W-:Y:S01]  /*7bc0*/  F2FP.SATFINITE.E4M3.F32.PACK_AB_MERGE_C R136, R139, R136, RZ ;  /* 0x000000888b88723e */ /* 0x000fe200048070ff */
[----:B------:R-:W-:-:S02]  /*7bd0*/  HADD2.F32 R50, -RZ, R15.H0_H0 ;  /* 0x2000000fff327230 */ /* 0x000fc40000004100 */
[-C--:B------:R-:W-:Y:S01]  /*7be0*/  FMUL.FTZ R140, R77, R134.reuse ;  /* 0x000000864d8c7220 */ /* 0x080fe20000410000 */
[----:B------:R-:W-:Y:S02]  /*7bf0*/  HADD2.F32 R131, -RZ, R129.H0_H0 ;  /* 0x20000081ff837230 */ /* 0x000fe40000004100 */
[-C--:B------:R-:W-:Y:S01]  /*7c00*/  FMUL.FTZ R141, R12, R135.reuse ;  /* 0x000000870c8d7220 */ /* 0x080fe20000410000 */
[----:B------:R-:W-:Y:S02]  /*7c10*/  HADD2.F32 R130, -RZ, R13.H0_H0 ;  /* 0x2000000dff827230 */ /* 0x000fe40000004100 */
[C---:B------:R-:W-:Y:S01]  /*7c20*/  FMUL.FTZ R135, R50.reuse, R135 ;  /* 0x0000008732877220 */ /* 0x040fe20000410000 */
[C---:B------:R-:W-:Y:S01]  /*7c30*/  FMUL.FTZ R134, R45.reuse, R134 ;  /* 0x000000862d867220 */ /* 0x040fe20000410000 */
[----:B------:R-:W-:Y:S01]  /*7c40*/  FFMA.FTZ R141, R50, R131, -R141 ;  /* 0x00000083328d7223 */ /* 0x000fe2000001088d */
[----:B------:R-:W-:Y:S02]  /*7c50*/  HADD2.F32 R79, -RZ, R79.H1_H1 ;  /* 0x3000004fff4f7230 */ /* 0x000fe40000004100 */
[----:B------:R-:W-:Y:S01]  /*7c60*/  FFMA.FTZ R140, R45, R130, -R140 ;  /* 0x000000822d8c7223 */ /* 0x000fe2000001088c */
[----:B------:R-:W-:-:S02]  /*7c70*/  HADD2.F32 R50, -RZ, R133.H1_H1 ;  /* 0x30000085ff327230 */ /* 0x000fc40000004100 */
[----:B------:R-:W-:Y:S01]  /*7c80*/  FFMA.FTZ R135, R12, R131, R135 ;  /* 0x000000830c877223 */ /* 0x000fe20000010087 */
[----:B------:R-:W-:Y:S02]  /*7c90*/  HADD2.F32 R15, -RZ, R15.H1_H1 ;  /* 0x3000000fff0f7230 */ /* 0x000fe40000004100 */
[----:B------:R-:W-:Y:S01]  /*7ca0*/  FFMA.FTZ R134, R77, R130, R134 ;  /* 0x000000824d867223 */ /* 0x000fe20000010086 */
[----:B------:R-:W-:Y:S02]  /*7cb0*/  HADD2.F32 R128, -RZ, R128.H1_H1 ;  /* 0x30000080ff807230 */ /* 0x000fe40000004100 */
[-C--:B------:R-:W-:Y:S01]  /*7cc0*/  FMUL.FTZ R130, R79, R50.reuse ;  /* 0x000000324f827220 */ /* 0x080fe20000410000 */
[----:B------:R-:W-:Y:S02]  /*7cd0*/  HADD2.F32 R45, -RZ, R132.H1_H1 ;  /* 0x30000084ff2d7230 */ /* 0x000fe40000004100 */
[----:B------:R-:W-:Y:S01]  /*7ce0*/  FMUL.FTZ R50, R15, R50 ;  /* 0x000000320f327220 */ /* 0x000fe20000410000 */
[----:B------:R-:W-:Y:S01]  /*7cf0*/  HADD2.F32 R12, -RZ, R129.H1_H1 ;  /* 0x30000081ff0c7230 */ /* 0x000fe20000004100 */
[----:B------:R-:W-:Y:S01]  /*7d00*/  F2FP.SATFINITE.E4M3.F32.PACK_AB_MERGE_C R137, R138, R137, RZ ;  /* 0x000000898a89723e */ /* 0x000fe200048070ff */
[----:B------:R-:W-:-:S02]  /*7d10*/  HADD2.F32 R14, -RZ, R14.H1_H1 ;  /* 0x3000000eff0e7230 */ /* 0x000fc40000004100 */
[-C--:B------:R-:W-:Y:S01]  /*7d20*/  FMUL.FTZ R77, R128, R45.reuse ;  /* 0x0000002d804d7220 */ /* 0x080fe20000410000 */
[----:B------:R-:W-:Y:S02]  /*7d30*/  HADD2.F32 R13, -RZ, R13.H1_H1 ;  /* 0x3000000dff0d7230 */ /* 0x000fe40000004100 */
[-C--:B------:R-:W-:Y:S01]  /*7d40*/  FFMA.FTZ R130, R15, R12.reuse, -R130 ;  /* 0x0000000c0f827223 */ /* 0x080fe20000010882 */
[----:B------:R-:W-:Y:S01]  /*7d50*/  FFMA.FTZ R50, R79, R12, R50 ;  /* 0x0000000c4f327223 */ /* 0x000fe20000010032 */
[C---:B------:R-:W-:Y:S01]  /*7d60*/  FMUL.FTZ R45, R14.reuse, R45 ;  /* 0x0000002d0e2d7220 */ /* 0x040fe20000410000 */
[----:B------:R-:W-:Y:S02]  /*7d70*/  IMAD.MOV.U32 R12, RZ, RZ, R47 ;  /* 0x000000ffff0c7224 */ /* 0x000fe400078e002f */
[----:B------:R-:W-:Y:S01]  /*7d80*/  FFMA.FTZ R77, R14, R13, -R77 ;  /* 0x0000000d0e4d7223 */ /* 0x000fe2000001084d */
[----:B------:R-:W-:Y:S01]  /*7d90*/  F2FP.SATFINITE.E4M3.F32.PACK_AB_MERGE_C R130, R130, R141, RZ ;  /* 0x0000008d8282723e */ /* 0x000fe200048070ff */
[----:B------:R-:W-:Y:S01]  /*7da0*/  FFMA.FTZ R45, R128, R13, R45 ;  /* 0x0000000d802d7223 */ /* 0x000fe2000001002d */
[----:B------:R-:W-:Y:S01]  /*7db0*/  F2FP.SATFINITE.E4M3.F32.PACK_AB_MERGE_C R50, R50, R135, RZ ;  /* 0x000000873232723e */ /* 0x000fe200048070ff */
[----:B------:R-:W-:Y:S01]  /*7dc0*/  IMAD.MOV.U32 R14, RZ, RZ, R46 ;  /* 0x000000ffff0e7224 */ /* 0x000fe200078e002e */
[----:B------:R-:W-:-:S02]  /*7dd0*/  F2FP.SATFINITE.E4M3.F32.PACK_AB_MERGE_C R15, R77, R140, R130 ;  /* 0x0000008c4d0f723e */ /* 0x000fc40004807082 */
[----:B------:R-:W-:Y:S02]  /*7de0*/  F2FP.SATFINITE.E4M3.F32.PACK_AB_MERGE_C R13, R51, R48, R136 ;  /* 0x00000030330d723e */ /* 0x000fe40004807088 */
[----:B------:R-:W-:Y:S02]  /*7df0*/  F2FP.SATFINITE.E4M3.F32.PACK_AB_MERGE_C R77, R44, R49, R137 ;  /* 0x000000312c4d723e */ /* 0x000fe40004807089 */
[----:B------:R-:W-:-:S07]  /*7e00*/  F2FP.SATFINITE.E4M3.F32.PACK_AB_MERGE_C R79, R45, R134, R50 ;  /* 0x000000862d4f723e */ /* 0x000fce0004807032 */
.L_x_556:
[----:B------:R-:W-:Y:S05]  /*7e10*/  BSYNC B2 ;  /* 0x0000000000027941 */ /* 0x000fea0003800000 */
.L_x_555:
[----:B------:R-:W-:Y:S01]  /*7e20*/  ISETP.GE.AND P3, PT, R11, R118, PT ;  /* 0x000000760b00720c */ /* 0x000fe20003f66270 */
[----:B--2---:R4:W-:-:S12]  /*7e30*/  ST.E.128 desc[UR36][R108.64], R12 ;  /* 0x0000000c6c007985 */ /* 0x0049d8000c101d24 */
[----:B------:R-:W-:-:S04]  /*7e40*/  @!P3 IADD3 R44, P4, R114, R11, RZ ;  /* 0x0000000b722cb210 */ /* 0x000fc80007f9e0ff */
[----:B------:R-:W-:-:S05]  /*7e50*/  @!P3 LEA.HI.X.SX32 R45, R11, R112, 0x1, P4 ;  /* 0x000000700b2db211 */ /* 0x000fca00020f0eff */
[----:B---3--:R4:W-:Y:S04]  /*7e60*/  @!P3 ST.E.128 desc[UR36][R44.64], R76 ;  /* 0x0000004c2c00b985 */ /* 0x0089e8000c101d24 */
.L_x_554:
[----:B------:R-:W-:Y:S05]  /*7e70*/  BSYNC B1 ;  /* 0x0000000000017941 */ /* 0x000fea0003800000 */
.L_x_553:
[----:B------:R-:W-:-:S03]  /*7e80*/  UMOV UR4, 0xffffffff ;  /* 0xffffffff00047882 */ /* 0x000fc60000000000 */
[----:B------:R-:W-:Y:S05]  /*7e90*/  BRA.DIV UR4, `(.L_x_557) ;  /* 0x000001de04847947 */ /* 0x000fea000b800000 */
[----:B----4-:R4:W0:Y:S04]  /*7ea0*/  SHFL.IDX PT, R76, R111, 0x1, 0x181f ;  /* 0x00381f006f4c7f89 */ /* 0x01082800000e0000 */
[----:B------:R4:W0:Y:S02]  /*7eb0*/  SHFL.IDX PT, R50, R110, 0x1, 0x181f ;  /* 0x00381f006e327f89 */ /* 0x00082400000e0000 */
.L_x_851:
[----:B------:R-:W-:Y:S01]  /*7ec0*/  VIADD R11, R219, 0x20 ;  /* 0x00000020db0b7836 */ /* 0x000fe20000000000 */
[----:B------:R-:W-:Y:S04]  /*7ed0*/  BSSY B1, `(.L_x_558) ;  /* 0x00000f5000017945 */ /* 0x000fe80003800000 */
[----:B------:R-:W-:-:S13]  /*7ee0*/  ISETP.GE.OR P3, PT, R11, R106, P1 ;  /* 0x0000006a0b00720c */ /* 0x000fda0000f66670 */
[----:B------:R-:W-:Y:S05]  /*7ef0*/  @P3 BRA `(.L_x_559) ;  /* 0x0000000c00c83947 */ /* 0x000fea0003800000 */
[----:B------:R-:W5:Y:S01]  /*7f00*/  LDL R14, [R1+0x20] ;  /* 0x00002000010e7983 */ /* 0x000f620000100800 */
[----:B------:R-:W-:Y:S01]  /*7f10*/  SEL R11, R85, R120, !P0 ;  /* 0x00000078550b7207 */ /* 0x000fe20004000000 */
[----:B------:R-:W-:Y:S01]  /*7f20*/  BSSY B2, `(.L_x_560) ;  /* 0x00000ea000027945 */ /* 0x000fe20003800000 */
[----:B0-----:R-:W-:Y:S02]  /*7f30*/  IADD3 R48, P3, R9, R50, RZ ;  /* 0x0000003209307210 */ /* 0x001fe40007f7e0ff */
[----:B------:R-:W-:Y:S02]  /*7f40*/  SHF.R.S32.HI R12, RZ, 0x1f, R11 ;  /* 0x0000001fff0c7819 */ /* 0x000fe4000001140b */
[----:B------:R-:W-:Y:S02]  /*7f50*/  IADD3.X R49, R76, R5, RZ, P3, !PT ;  /* 0x000000054c317210 */ /* 0x000fe40001ffe4ff */
[----:B------:R-:W-:-:S04]  /*7f60*/  LEA.HI R12, R12, R11, RZ, 0x5 ;  /* 0x0000000b0c0c7211 */ /* 0x000fc800078f28ff */
[----:B------:R-:W-:-:S04]  /*7f70*/  LEA.HI.SX32 R12, R12, R7, 0x1b ;  /* 0x000000070c0c7211 */ /* 0x000fc800078fdaff */
[----:B------:R-:W-:Y:S01]  /*7f80*/  SHF.R.S32.HI R13, RZ, 0x1f, R12 ;  /* 0x0000001fff0d7819 */ /* 0x000fe2000001140c */
[----:B------:R-:W-:-:S03]  /*7f90*/  IMAD.SHL.U32 R11, R12, 0x10, RZ ;  /* 0x000000100c0b7824 */ /* 0x000fc600078e00ff */
[----:B------:R-:W-:Y:S02]  /*7fa0*/  LEA.HI R12, R13, R12, RZ, 0x3 ;  /* 0x0000000c0d0c7211 */ /* 0x000fe400078f18ff */
[----:B------:R-:W-:-:S03]  /*7fb0*/  LOP3.LUT R13, R82, 0x70, R11, 0xf8, !PT ;  /* 0x00000070520d7812 */ /* 0x000fc600078ef80b */
[----:B------:R-:W-:Y:S01]  /*7fc0*/  IMAD.SHL.U32 R12, R12, 0x800, RZ ;  /* 0x000008000c0c7824 */ /* 0x000fe200078e00ff */
[----:B------:R-:W-:-:S04]  /*7fd0*/  LOP3.LUT R13, R13, R100, RZ, 0x3c, !PT ;  /* 0x000000640d0d7212 */ /* 0x000fc800078e3cff */
[----:B------:R-:W-:-:S04]  /*7fe0*/  LOP3.LUT R12, R12, 0xffffc000, RZ, 0xc0, !PT ;  /* 0xffffc0000c0c7812 */ /* 0x000fc800078ec0ff */
[----:B-----5:R-:W-:Y:S01]  /*7ff0*/  IADD3 R13, R13, R12, R14 ;  /* 0x0000000c0d0d7210 */ /* 0x020fe20007ffe00e */
[----:B------:R-:W-:-:S03]  /*8000*/  IMAD R12, R216, 0x8000, R43 ;  /* 0x00008000d80c7824 */ /* 0x000fc600078e022b */
[----:B------:R-:W-:Y:S01]  /*8010*/  LEA R14, R216, R13, 0xf ;  /* 0x0000000dd80e7211 */ /* 0x000fe200078e78ff */
[----:B------:R-:W-:-:S04]  /*8020*/  IMAD.IADD R12, R23, 0x1, R12 ;  /* 0x00000001170c7824 */ /* 0x000fc800078e020c */
[----:B------:R-:W-:Y:S02]  /*8030*/  IMAD.IADD R44, R23, 0x1, R14 ;  /* 0x00000001172c7824 */ /* 0x000fe400078e020e */
[----:B------:R-:W0:Y:S04]  /*8040*/  LDS.128 R12, [R12+0x28400] ;  /* 0x028400000c0c7984 */ /* 0x000e280000000c00 */
[----:B------:R-:W0:Y:S01]  /*8050*/  LDS.128 R44, [R44+0x28400] ;  /* 0x028400002c2c7984 */ /* 0x000e220000000c00 */
[----:B------:R-:W-:Y:S05]  /*8060*/  @P2 BRA `(.L_x_561) ;  /* 0x0000000c00542947 */ /* 0x000fea0003800000 */
[----:B------:R-:W-:Y:S01]  /*8070*/  SHF.R.U32.HI R51, RZ, 0x8, R53 ;  /* 0x00000008ff337819 */ /* 0x000fe20000011635 */
[----:B0-----:R-:W-:Y:S01]  /*8080*/  IMAD.MOV.U32 R52, RZ, RZ, R46 ;  /* 0x000000ffff347224 */ /* 0x001fe200078e002e */
[----:B------:R-:W-:Y:S02]  /*8090*/  SHF.R.U32.HI R54, RZ, 0x8, R59 ;  /* 0x00000008ff367819 */ /* 0x000fe4000001163b */
[--C-:B--2---:R-:W-:Y:S02]  /*80a0*/  SHF.R.U32.HI R112, RZ, 0x10, R55.reuse ;  /* 0x00000010ff707819 */ /* 0x104fe40000011637 */
[----:B------:R-:W-:Y:S01]  /*80b0*/  SHF.R.U32.HI R79, RZ, 0x8, R55 ;  /* 0x00000008ff4f7819 */ /* 0x000fe20000011637 */
[----:B------:R-:W-:Y:S01]  /*80c0*/  IMAD.SHL.U32 R46, R54, 0x100, RZ ;  /* 0x00000100362e7824 */ /* 0x000fe200078e00ff */
[----:B------:R-:W-:Y:S01]  /*80d0*/  LOP3.LUT R77, R55, 0xff0000ff, RZ, 0xc0, !PT ;  /* 0xff0000ff374d7812 */ /* 0x000fe200078ec0ff */
[----:B------:R-:W-:Y:S01]  /*80e0*/  IMAD.MOV.U32 R55, RZ, RZ, R12 ;  /* 0x000000ffff377224 */ /* 0x000fe200078e000c */
[----:B------:R-:W-:Y:S01]  /*80f0*/  SHF.R.U32.HI R109, RZ, 0x10, R53 ;  /* 0x00000010ff6d7819 */ /* 0x000fe20000011635 */
[----:B------:R-:W-:Y:S01]  /*8100*/  IMAD.SHL.U32 R12, R51, 0x100, RZ ;  /* 0x00000100330c7824 */ /* 0x000fe200078e00ff */
[----:B------:R-:W-:Y:S01]  /*8110*/  SHF.R.U32.HI R56, RZ, 0x8, R57 ;  /* 0x00000008ff387819 */ /* 0x000fe20000011639 */
[----:B------:R-:W-:Y:S01]  /*8120*/  IMAD.MOV.U32 R51, RZ, RZ, R14 ;  /* 0x000000ffff337224 */ /* 0x000fe200078e000e */
[----:B------:R-:W-:-:S02]  /*8130*/  LOP3.LUT R53, R53, 0xff0000ff, RZ, 0xc0, !PT ;  /* 0xff0000ff35357812 */ /* 0x000fc400078ec0ff */
[----:B------:R-:W-:Y:S01]  /*8140*/  SHF.R.U32.HI R78, RZ, 0x10, R59 ;  /* 0x00000010ff4e7819 */ /* 0x000fe2000001163b */
[----:B------:R-:W-:Y:S01]  /*8150*/  IMAD.SHL.U32 R14, R56, 0x100, RZ ;  /* 0x00000100380e7824 */ /* 0x000fe200078e00ff */
[----:B------:R-:W-:Y:S02]  /*8160*/  LOP3.LUT R59, R59, 0xff0000ff, RZ, 0xc0, !PT ;  /* 0xff0000ff3b3b7812 */ /* 0x000fe400078ec0ff */
[----:B------:R-:W-:Y:S01]  /*8170*/  MOV R58, R44 ;  /* 0x0000002c003a7202 */ /* 0x000fe20000000f00 */
[----:B------:R-:W-:Y:S01]  /*8180*/  IMAD.U32 R44, R109, 0x10000, RZ ;  /* 0x000100006d2c7824 */ /* 0x000fe200078e00ff */
[----:B------:R-:W-:Y:S01]  /*8190*/  SHF.R.U32.HI R108, RZ, 0x10, R57 ;  /* 0x00000010ff6c7819 */ /* 0x000fe20000011639 */
[----:B------:R-:W-:Y:S01]  /*81a0*/  IMAD.U32 R78, R78, 0x10000, RZ ;  /* 0x000100004e4e7824 */ /* 0x000fe200078e00ff */
[----:B------:R-:W-:Y:S02]  /*81b0*/  LOP3.LUT R53, R53, 0xff00, R12, 0xf8, !PT ;  /* 0x0000ff0035357812 */ /* 0x000fe400078ef80c */
[----:B------:R-:W-:-:S02]  /*81c0*/  LOP3.LUT R57, R57, 0xff0000ff, RZ, 0xc0, !PT ;  /* 0xff0000ff39397812 */ /* 0x000fc400078ec0ff */
[----:B------:R-:W-:Y:S02]  /*81d0*/  SHF.L.U32 R12, R79, 0x8, RZ ;  /* 0x000000084f0c7819 */ /* 0x000fe400000006ff */
[----:B------:R-:W-:Y:S01]  /*81e0*/  LOP3.LUT R129, R59, 0xff00, R46, 0xf8, !PT ;  /* 0x0000ff003b817812 */ /* 0x000fe200078ef82e */
[----:B------:R-:W-:Y:S01]  /*81f0*/  IMAD.U32 R46, R108, 0x10000, RZ ;  /* 0x000100006c2e7824 */ /* 0x000fe200078e00ff */
[----:B------:R-:W-:Y:S02]  /*8200*/  F2FP.F16.E4M3.UNPACK_B R79, R126.H1 ;  /* 0x0000007eff4f723e */ /* 0x000fe400030006ff */
[----:B------:R-:W-:Y:S02]  /*8210*/  F2FP.F16.E4M3.UNPACK_B R59, R58.H1 ;  /* 0x0000003aff3b723e */ /* 0x000fe400030006ff */
[----:B------:R-:W-:Y:S02]  /*8220*/  F2FP.F16.E4M3.UNPACK_B R56, R55.H1 ;  /* 0x00000037ff38723e */ /* 0x000fe400030006ff */
[----:B------:R-:W-:Y:S01]  /*8230*/  LOP3.LUT R77, R77, 0xff00, R12, 0xf8, !PT ;  /* 0x0000ff004d4d7812 */ /* 0x000fe200078ef80c */
[----:B------:R-:W-:Y:S01]  /*8240*/  HADD2.F32 R54, -RZ, R59.H0_H0 ;  /* 0x2000003bff367230 */ /* 0x000fe20000004100 */
[----:B------:R-:W-:Y:S01]  /*8250*/  LOP3.LUT R109, R57, 0xff00, R14, 0xf8, !PT ;  /* 0x0000ff00396d7812 */ /* 0x000fe200078ef80e */
[----:B------:R-:W-:Y:S01]  /*8260*/  HADD2.F32 R14, -RZ, R79.H0_H0 ;  /* 0x2000004fff0e7230 */ /* 0x000fe20000004100 */
[----:B------:R-:W-:Y:S01]  /*8270*/  LOP3.LUT R44, R53, 0xff0000, R44, 0xf8, !PT ;  /* 0x00ff0000352c7812 */ /* 0x000fe200078ef82c */
[----:B------:R-:W-:Y:S01]  /*8280*/  HADD2.F32 R53, -RZ, R56.H0_H0 ;  /* 0x20000038ff357230 */ /* 0x000fe20000004100 */
[----:B------:R-:W-:-:S02]  /*8290*/  SHF.L.U32 R12, R112, 0x10, RZ ;  /* 0x00000010700c7819 */ /* 0x000fc400000006ff */
[----:B------:R-:W-:Y:S01]  /*82a0*/  F2FP.F16.E4M3.UNPACK_B R57, R124.H1 ;  /* 0x0000007cff39723e */ /* 0x000fe200030006ff */
[CC--:B------:R-:W-:Y:S01]  /*82b0*/  FMUL.FTZ R108, R54.reuse, R14.reuse ;  /* 0x0000000e366c7220 */ /* 0x0c0fe20000410000 */
[----:B------:R-:W-:Y:S01]  /*82c0*/  LOP3.LUT R12, R77, 0xff0000, R12, 0xf8, !PT ;  /* 0x00ff00004d0c7812 */ /* 0x000fe200078ef80c */
[----:B------:R-:W-:Y:S01]  /*82d0*/  FMUL.FTZ R131, R53, R14 ;  /* 0x0000000e35837220 */ /* 0x000fe20000410000 */
[----:B------:R-:W-:Y:S01]  /*82e0*/  LOP3.LUT R14, R129, 0xff0000, R78, 0xf8, !PT ;  /* 0x00ff0000810e7812 */ /* 0x000fe200078ef84e */
[--C-:B------:R-:W-:Y:S01]  /*82f0*/  HADD2.F32 R77, -RZ, R57.reuse.H0_H0 ;  /* 0x20000039ff4d7230 */ /* 0x100fe20000004100 */
[----:B------:R-:W-:Y:S01]  /*8300*/  F2FP.F16.E4M3.UNPACK_B R126, R126 ;  /* 0x0000007eff7e723e */ /* 0x000fe200020006ff */
[----:B------:R-:W-:Y:S01]  /*8310*/  HADD2.F32 R78, -RZ, R57.H1_H1 ;  /* 0x30000039ff4e7230 */ /* 0x000fe20000004100 */
[----:B------:R-:W-:Y:S01]  /*8320*/  F2FP.F16.E4M3.UNPACK_B R55, R55 ;  /* 0x00000037ff37723e */ /* 0x000fe200020006ff */
[----:B------:R-:W-:Y:S02]  /*8330*/  HADD2.F32 R57, -RZ, R56.H1_H1 ;  /* 0x30000038ff397230 */ /* 0x000fe40000004100 */
[-C--:B------:R-:W-:Y:S01]  /*8340*/  FFMA.FTZ R53, R53, R77.reuse, -R108 ;  /* 0x0000004d35357223 */ /* 0x080fe2000001086c */
[----:B------:R-:W-:Y:S01]  /*8350*/  FFMA.FTZ R54, R54, R77, R131 ;  /* 0x0000004d36367223 */ /* 0x000fe20000010083 */
[----:B------:R-:W-:Y:S01]  /*8360*/  HADD2.F32 R108, -RZ, R79.H1_H1 ;  /* 0x3000004fff6c7230 */ /* 0x000fe20000004100 */
[----:B------:R-:W-:Y:S01]  /*8370*/  F2FP.F16.E4M3.UNPACK_B R58, R58 ;  /* 0x0000003aff3a723e */ /* 0x000fe200020006ff */
[----:B------:R-:W-:Y:S01]  /*8380*/  HADD2.F32 R77, -RZ, R59.H1_H1 ;  /* 0x3000003bff4d7230 */ /* 0x000fe20000004100 */
[----:B------:R-:W-:Y:S01]  /*8390*/  F2FP.F16.E4M3.UNPACK_B R124, R124 ;  /* 0x0000007cff7c723e */ /* 0x000fe200020006ff */
[----:B------:R-:W-:Y:S01]  /*83a0*/  HADD2.F32 R79, -RZ, R126.H0_H0 ;  /* 0x2000007eff4f7230 */ /* 0x000fe20000004100 */
[----:B------:R-:W-:Y:S01]  /*83b0*/  LOP3.LUT R46, R109, 0xff0000, R46, 0xf8, !PT ;  /* 0x00ff00006d2e7812 */ /* 0x000fe200078ef82e */
[----:B------:R-:W-:-:S02]  /*83c0*/  HADD2.F32 R56, -RZ, R55.H0_H0 ;  /* 0x20000037ff387230 */ /* 0x000fc40000004100 */
[-C--:B------:R-:W-:Y:S01]  /*83d0*/  FMUL.FTZ R112, R77, R108.reuse ;  /* 0x0000006c4d707220 */ /* 0x080fe20000410000 */
[C---:B------:R-:W-:Y:S01]  /*83e0*/  FMUL.FTZ R108, R57.reuse, R108 ;  /* 0x0000006c396c7220 */ /* 0x040fe20000410000 */
[----:B------:R-:W-:Y:S02]  /*83f0*/  HADD2.F32 R59, -RZ, R58.H0_H0 ;  /* 0x2000003aff3b7230 */ /* 0x000fe40000004100 */
[-C--:B---3--:R-:W-:Y:S01]  /*8400*/  FFMA.FTZ R114, R57, R78.reuse, -R112 ;  /* 0x0000004e39727223 */ /* 0x088fe20000010870 */
[----:B------:R-:W-:Y:S01]  /*8410*/  FFMA.FTZ R131, R77, R78, R108 ;  /* 0x0000004e4d837223 */ /* 0x000fe2000001006c */
[----:B------:R-:W-:Y:S02]  /*8420*/  HADD2.F32 R57, -RZ, R124.H0_H0 ;  /* 0x2000007cff397230 */ /* 0x000fe40000004100 */
[-C--:B------:R-:W-:Y:S01]  /*8430*/  FMUL.FTZ R78, R56, R79.reuse ;  /* 0x0000004f384e7220 */ /* 0x080fe20000410000 */
[----:B------:R-:W-:Y:S02]  /*8440*/  HADD2.F32 R126, -RZ, R126.H1_H1 ;  /* 0x3000007eff7e7230 */ /* 0x000fe40000004100 */
[----:B------:R-:W-:Y:S01]  /*8450*/  FMUL.FTZ R77, R59, R79 ;  /* 0x0000004f3b4d7220 */ /* 0x000fe20000410000 */
[----:B------:R-:W-:-:S02]  /*8460*/  HADD2.F32 R58, -RZ, R58.H1_H1 ;  /* 0x3000003aff3a7230 */ /* 0x000fc40000004100 */
[-C--:B------:R-:W-:Y:S01]  /*8470*/  FFMA.FTZ R109, R59, R57.reuse, R78 ;  /* 0x000000393b6d7223 */ /* 0x080fe2000001004e */
[----:B------:R-:W-:Y:S02]  /*8480*/  HADD2.F32 R55, -RZ, R55.H1_H1 ;  /* 0x30000037ff377230 */ /* 0x000fe40000004100 */
[----:B------:R-:W-:Y:S01]  /*8490*/  FFMA.FTZ R79, R56, R57, -R77 ;  /* 0x00000039384f7223 */ /* 0x000fe2000001084d */
[----:B------:R-:W-:Y:S02]  /*84a0*/  HADD2.F32 R124, -RZ, R124.H1_H1 ;  /* 0x3000007cff7c7230 */ /* 0x000fe40000004100 */
[-C--:B------:R-:W-:Y:S01]  /*84b0*/  FMUL.FTZ R78, R58, R126.reuse ;  /* 0x0000007e3a4e7220 */ /* 0x080fe20000410000 */
[----:B------:R-:W-:Y:S01]  /*84c0*/  F2FP.F16.E4M3.UNPACK_B R56, R127.H1 ;  /* 0x0000007fff38723e */ /* 0x000fe200030006ff */
[C---:B------:R-:W-:Y:S01]  /*84d0*/  FMUL.FTZ R129, R55.reuse, R126 ;  /* 0x0000007e37817220 */ /* 0x040fe20000410000 */
[----:B------:R-:W-:Y:S01]  /*84e0*/  F2FP.F16.E4M3.UNPACK_B R57, R52.H1 ;  /* 0x00000034ff39723e */ /* 0x000fe200030006ff */
[----:B------:R-:W-:Y:S01]  /*84f0*/  FFMA.FTZ R112, R55, R124, -R78 ;  /* 0x0000007c37707223 */ /* 0x000fe2000001084e */
[----:B------:R-:W-:Y:S01]  /*8500*/  F2FP.F16.E4M3.UNPACK_B R77, R125.H1 ;  /* 0x0000007dff4d723e */ /* 0x000fe200030006ff */
[----:B------:R-:W-:Y:S01]  /*8510*/  HADD2.F32 R78, -RZ, R56.H0_H0 ;  /* 0x20000038ff4e7230 */ /* 0x000fe20000004100 */
[----:B------:R-:W-:Y:S01]  /*8520*/  F2FP.F16.E4M3.UNPACK_B R55, R51.H1 ;  /* 0x00000033ff37723e */ /* 0x000fe200030006ff */
[----:B------:R-:W-:-:S02]  /*8530*/  HADD2.F32 R59, -RZ, R57.H0_H0 ;  /* 0x20000039ff3b7230 */ /* 0x000fc40000004100 */
[----:B------:R-:W-:Y:S01]  /*8540*/  FFMA.FTZ R124, R58, R124, R129 ;  /* 0x0000007c3a7c7223 */ /* 0x000fe20000010081 */
[----:B------:R-:W-:Y:S01]  /*8550*/  HADD2.F32 R108, -RZ, R56.H1_H1 ;  /* 0x30000038ff6c7230 */ /* 0x000fe20000004100 */
[----:B------:R-:W-:Y:S01]  /*8560*/  F2FP.F16.E4M3.UNPACK_B R127, R127 ;  /* 0x0000007fff7f723e */ /* 0x000fe200020006ff */
[----:B------:R-:W-:Y:S02]  /*8570*/  HADD2.F32 R56, -RZ, R55.H0_H0 ;  /* 0x20000037ff387230 */ /* 0x000fe40000004100 */
[-C--:B------:R-:W-:Y:S01]  /*8580*/  FMUL.FTZ R129, R59, R78.reuse ;  /* 0x0000004e3b817220 */ /* 0x080fe20000410000 */
[----:B------:R-:W-:Y:S01]  /*8590*/  HADD2.F32 R58, -RZ, R77.H0_H0 ;  /* 0x2000004dff3a7230 */ /* 0x000fe20000004100 */
[----:B------:R-:W-:Y:S01]  /*85a0*/  F2FP.F16.E4M3.UNPACK_B R51, R51 ;  /* 0x00000033ff33723e */ /* 0x000fe200020006ff */
[----:B------:R-:W-:Y:S02]  /*85b0*/  HADD2.F32 R57, -RZ, R57.H1_H1 ;  /* 0x30000039ff397230 */ /* 0x000fe40000004100 */
[----:B------:R-:W-:Y:S01]  /*85c0*/  FMUL.FTZ R78, R56, R78 ;  /* 0x0000004e384e7220 */ /* 0x000fe20000410000 */
[----:B------:R-:W-:-:S02]  /*85d0*/  HADD2.F32 R55, -RZ, R55.H1_H1 ;  /* 0x30000037ff377230 */ /* 0x000fc40000004100 */
[----:B------:R-:W-:Y:S01]  /*85e0*/  FFMA.FTZ R129, R56, R58, -R129 ;  /* 0x0000003a38817223 */ /* 0x000fe20000010881 */
[----:B------:R-:W-:Y:S02]  /*85f0*/  HADD2.F32 R56, -RZ, R77.H1_H1 ;  /* 0x3000004dff387230 */ /* 0x000fe40000004100 */
[----:B------:R-:W-:Y:S01]  /*8600*/  FMUL.FTZ R128, R57, R108 ;  /* 0x0000006c39807220 */ /* 0x000fe20000410000 */
[----:B------:R-:W-:Y:S01]  /*8610*/  FFMA.FTZ R126, R59, R58, R78 ;  /* 0x0000003a3b7e7223 */ /* 0x000fe2000001004e */
[C---:B------:R-:W-:Y:S01]  /*8620*/  FMUL.FTZ R108, R55.reuse, R108 ;  /* 0x0000006c376c7220 */ /* 0x040fe20000410000 */
[----:B------:R-:W-:Y:S02]  /*8630*/  HADD2.F32 R59, -RZ, R127.H0_H0 ;  /* 0x2000007fff3b7230 */ /* 0x000fe40000004100 */
[----:B------:R-:W-:Y:S01]  /*8640*/  FFMA.FTZ R128, R55, R56, -R128 ;  /* 0x0000003837807223 */ /* 0x000fe20000010880 */
[----:B------:R-:W-:Y:S01]  /*8650*/  F2FP.F16.E4M3.UNPACK_B R55, R52 ;  /* 0x00000034ff37723e */ /* 0x000fe200020006ff */
[----:B------:R-:W-:Y:S01]  /*8660*/  FFMA.FTZ R133, R57, R56, R108 ;  /* 0x0000003839857223 */ /* 0x000fe2000001006c */
[----:B------:R-:W-:Y:S01]  /*8670*/  F2FP.F16.E4M3.UNPACK_B R125, R125 ;  /* 0x0000007dff7d723e */ /* 0x000fe200020006ff */
[----:B------:R-:W-:Y:S01]  /*8680*/  HADD2.F32 R52, -RZ, R51.H0_H0 ;  /* 0x20000033ff347230 */ /* 0x000fe20000004100 */
[----:B------:R-:W-:Y:S01]  /*8690*/  F2FP.SATFINITE.E4M3.F32.PACK_AB_MERGE_C R53, R114, R53, RZ ;  /* 0x000000357235723e */ /* 0x000fe200048070ff */
[----:B------:R-:W-:Y:S01]  /*86a0*/  HADD2.F32 R56, -RZ, R55.H0_H0 ;  /* 0x20000037ff387230 */ /* 0x000fe20000004100 */
[----:B------:R-:W-:Y:S01]  /*86b0*/  F2FP.SATFINITE.E4M3.F32.PACK_AB_MERGE_C R131, R131, R54, RZ ;  /* 0x000000368383723e */ /* 0x000fe200048070ff */
[----:B------:R-:W-:Y:S01]  /*86c0*/  HADD2.F32 R78, -RZ, R127.H1_H1 ;  /* 0x3000007fff4e7230 */ /* 0x000fe20000004100 */
[----:B------:R-:W-:Y:S01]  /*86d0*/  F2FP.SATFINITE.E4M3.F32.PACK_AB_MERGE_C R54, R112, R79, R53 ;  /* 0x0000004f7036723e */ /* 0x000fe20004807035 */
[----:B------:R-:W-:-:S02]  /*86e0*/  HADD2.F32 R55, -RZ, R55.H1_H1 ;  /* 0x30000037ff377230 */ /* 0x000fc40000004100 */
[-C--:B------:R-:W-:Y:S01]  /*86f0*/  FMUL.FTZ R77, R56, R59.reuse ;  /* 0x0000003b384d7220 */ /* 0x080fe20000410000 */
[----:B------:R-:W-:Y:S02]  /*8700*/  HADD2.F32 R51, -RZ, R51.H1_H1 ;  /* 0x30000033ff337230 */ /* 0x000fe40000004100 */
[C---:B------:R-:W-:Y:S01]  /*8710*/  FMUL.FTZ R59, R52.reuse, R59 ;  /* 0x0000003b343b7220 */ /* 0x040fe20000410000 */
[--C-:B------:R-:W-:Y:S02]  /*8720*/  HADD2.F32 R57, -RZ, R125.reuse.H0_H0 ;  /* 0x2000007dff397230 */ /* 0x100fe40000004100 */
[-C--:B------:R-:W-:Y:S01]  /*8730*/  FMUL.FTZ R108, R55, R78.reuse ;  /* 0x0000004e376c7220 */ /* 0x080fe20000410000 */
[----:B------:R-:W-:Y:S02]  /*8740*/  HADD2.F32 R58, -RZ, R125.H1_H1 ;  /* 0x3000007dff3a7230 */ /* 0x000fe40000004100 */
[C---:B------:R-:W-:Y:S01]  /*8750*/  FMUL.FTZ R78, R51.reuse, R78 ;  /* 0x0000004e334e7220 */ /* 0x040fe20000410000 */
[----:B------:R-:W-:Y:S01]  /*8760*/  F2FP.F16.E4M3.UNPACK_B R79, R46 ;  /* 0x0000002eff4f723e */ /* 0x000fe200020006ff */
[-C--:B------:R-:W-:Y:S01]  /*8770*/  FFMA.FTZ R52, R52, R57.reuse, -R77 ;  /* 0x0000003934347223 */ /* 0x080fe2000001084d */
[----:B------:R-:W-:Y:S01]  /*8780*/  FFMA.FTZ R59, R56, R57, R59 ;  /* 0x00000039383b7223 */ /* 0x000fe2000001003b */
[----:B------:R-:W-:Y:S01]  /*8790*/  F2FP.F16.E4M3.UNPACK_B R57, R45 ;  /* 0x0000002dff39723e */ /* 0x000fe200020006ff */
[-C--:B------:R-:W-:Y:S01]  /*87a0*/  FFMA.FTZ R51, R51, R58.reuse, -R108 ;  /* 0x0000003a33337223 */ /* 0x080fe2000001086c */
[----:B------:R-:W-:Y:S01]  /*87b0*/  F2FP.F16.E4M3.UNPACK_B R56, R13 ;  /* 0x0000000dff38723e */ /* 0x000fe200020006ff */
[----:B------:R-:W-:Y:S01]  /*87c0*/  FFMA.FTZ R78, R55, R58, R78 ;  /* 0x0000003a374e7223 */ /* 0x000fe2000001004e */
[----:B------:R-:W-:Y:S01]  /*87d0*/  F2FP.SATFINITE.E4M3.F32.PACK_AB_MERGE_C R128, R128, R129, RZ ;  /* 0x000000818080723e */ /* 0x000fe200048070ff */
[----:B------:R-:W-:Y:S01]  /*87e0*/  HADD2.F32 R58, -RZ, R57.H0_H0 ;  /* 0x20000039ff3a7230 */ /* 0x000fe20000004100 */
[----:B------:R-:W-:Y:S01]  /*87f0*/  F2FP.SATFINITE.E4M3.F32.PACK_AB_MERGE_C R126, R133, R126, RZ ;  /* 0x0000007e857e723e */ /* 0x000fe200048070ff */
[----:B------:R-:W-:Y:S01]  /*8800*/  HADD2.F32 R108, -RZ, R79.H0_H0 ;  /* 0x2000004fff6c7230 */ /* 0x000fe20000004100 */
[----:B------:R-:W-:Y:S01]  /*8810*/  F2FP.F16.E4M3.UNPACK_B R77, R44 ;  /* 0x0000002cff4d723e */ /* 0x000fe200020006ff */
[----:B------:R-:W-:Y:S01]  /*8820*/  HADD2.F32 R55, -RZ, R56.H0_H0 ;  /* 0x20000038ff377230 */ /* 0x000fe20000004100 */
[----:B------:R-:W-:-:S02]  /*8830*/  F2FP.SATFINITE.E4M3.F32.PACK_AB_MERGE_C R52, R51, R52, R128 ;  /* 0x000000343334723e */ /* 0x000fc40004807080 */
[----:B------:R-:W-:Y:S01]  /*8840*/  F2FP.SATFINITE.E4M3.F32.PACK_AB_MERGE_C R51, R78, R59, R126 ;  /* 0x0000003b4e33723e */ /* 0x000fe2000480707e */
[----:B------:R-:W-:Y:S01]  /*8850*/  HADD2.F32 R78, -RZ, R77.H0_H0 ;  /* 0x2000004dff4e7230 */ /* 0x000fe20000004100 */
[----:B------:R-:W-:Y:S01]  /*8860*/  F2FP.SATFINITE.E4M3.F32.PACK_AB_MERGE_C R53, R124, R109, R131 ;  /* 0x0000006d7c35723e */ /* 0x000fe20004807083 */
[-C--:B------:R-:W-:Y:S01]  /*8870*/  FMUL.FTZ R112, R58, R108.reuse ;  /* 0x0000006c3a707220 */ /* 0x080fe20000410000 */
[C---:B------:R-:W-:Y:S01]  /*8880*/  FMUL.FTZ R109, R55.reuse, R108 ;  /* 0x0000006c376d7220 */ /* 0x040fe20000410000 */
[----:B------:R-:W-:Y:S01]  /*8890*/  HADD2.F32 R59, -RZ, R57.H1_H1 ;  /* 0x30000039ff3b7230 */ /* 0x000fe20000004100 */
[----:B------:R-:W-:Y:S01]  /*88a0*/  F2FP.F16.E4M3.UNPACK_B R13, R13.H1 ;  /* 0x0000000dff0d723e */ /* 0x000fe200030006ff */
[----:B------:R-:W-:Y:S02]  /*88b0*/  HADD2.F32 R108, -RZ, R79.H1_H1 ;  /* 0x3000004fff6c7230 */ /* 0x000fe40000004100 */
[----:B------:R-:W-:Y:S01]  /*88c0*/  FFMA.FTZ R55, R55, R78, -R112 ;  /* 0x0000004e37377223 */ /* 0x000fe20000010870 */
[----:B------:R-:W-:-:S02]  /*88d0*/  HADD2.F32 R57, -RZ, R56.H1_H1 ;  /* 0x30000038ff397230 */ /* 0x000fc40000004100 */
[----:B------:R-:W-:Y:S01]  /*88e0*/  FFMA.FTZ R56, R58, R78, R109 ;  /* 0x0000004e3a387223 */ /* 0x000fe2000001006d */
[----:B------:R-:W-:Y:S02]  /*88f0*/  HADD2.F32 R78, -RZ, R77.H1_H1 ;  /* 0x3000004dff4e7230 */ /* 0x000fe40000004100 */
[-C--:B------:R-:W-:Y:S01]  /*8900*/  FMUL.FTZ R112, R59, R108.reuse ;  /* 0x0000006c3b707220 */ /* 0x080fe20000410000 */
[----:B------:R-:W-:Y:S01]  /*8910*/  F2FP.F16.E4M3.UNPACK_B R58, R45.H1 ;  /* 0x0000002dff3a723e */ /* 0x000fe200030006ff */
[C---:B------:R-:W-:Y:S01]  /*8920*/  FMUL.FTZ R108, R57.reuse, R108 ;  /* 0x0000006c396c7220 */ /* 0x040fe20000410000 */
[----:B------:R-:W-:Y:S01]  /*8930*/  F2FP.F16.E4M3.UNPACK_B R44, R44.H1 ;  /* 0x0000002cff2c723e */ /* 0x000fe200030006ff */
[----:B------:R-:W-:Y:S01]  /*8940*/  FFMA.FTZ R112, R57, R78, -R112 ;  /* 0x0000004e39707223 */ /* 0x000fe20000010870 */
[----:B------:R-:W-:Y:S01]  /*8950*/  F2FP.F16.E4M3.UNPACK_B R57, R46.H1 ;  /* 0x0000002eff39723e */ /* 0x000fe200030006ff */
[----:B------:R-:W-:Y:S01]  /*8960*/  FFMA.FTZ R125, R59, R78, R108 ;  /* 0x0000004e3b7d7223 */ /* 0x000fe2000001006c */
[----:B------:R-:W-:Y:S01]  /*8970*/  HADD2.F32 R46, -RZ, R58.H0_H0 ;  /* 0x2000003aff2e7230 */ /* 0x000fe20000004100 */
[----:B------:R-:W-:Y:S01]  /*8980*/  F2FP.F16.E4M3.UNPACK_B R79, R14.H1 ;  /* 0x0000000eff4f723e */ /* 0x000fe200030006ff */
[----:B------:R-:W-:-:S02]  /*8990*/  HADD2.F32 R45, -RZ, R13.H0_H0 ;  /* 0x2000000dff2d7230 */ /* 0x000fc40000004100 */
[--C-:B------:R-:W-:Y:S02]  /*89a0*/  HADD2.F32 R59, -RZ, R57.reuse.H0_H0 ;  /* 0x20000039ff3b7230 */ /* 0x100fe40000004100 */
[----:B------:R-:W-:Y:S02]  /*89b0*/  HADD2.F32 R58, -RZ, R58.H1_H1 ;  /* 0x3000003aff3a7230 */ /* 0x000fe40000004100 */
[----:B------:R-:W-:Y:S02]  /*89c0*/  HADD2.F32 R77, -RZ, R57.H1_H1 ;  /* 0x30000039ff4d7230 */ /* 0x000fe40000004100 */
[-C--:B------:R-:W-:Y:S01]  /*89d0*/  FMUL.FTZ R78, R46, R59.reuse ;  /* 0x0000003b2e4e7220 */ /* 0x080fe20000410000 */
[----:B------:R-:W-:Y:S02]  /*89e0*/  HADD2.F32 R57, -RZ, R44.H0_H0 ;  /* 0x2000002cff397230 */ /* 0x000fe40000004100 */
[----:B------:R-:W-:Y:S01]  /*89f0*/  FMUL.FTZ R59, R45, R59 ;  /* 0x0000003b2d3b7220 */ /* 0x000fe20000410000 */
[----:B------:R-:W-:-:S02]  /*8a00*/  HADD2.F32 R13, -RZ, R13.H1_H1 ;  /* 0x3000000dff0d7230 */ /* 0x000fc40000004100 */
[----:B------:R-:W-:Y:S01]  /*8a10*/  FMUL.FTZ R108, R58, R77 ;  /* 0x0000004d3a6c7220 */ /* 0x000fe20000410000 */
[----:B------:R-:W-:Y:S02]  /*8a20*/  HADD2.F32 R44, -RZ, R44.H1_H1 ;  /* 0x3000002cff2c7230 */ /* 0x000fe40000004100 */
[----:B------:R-:W-:Y:S01]  /*8a30*/  FFMA.FTZ R124, R46, R57, R59 ;  /* 0x000000392e7c7223 */ /* 0x000fe2000001003b */
[----:B------:R-:W-:Y:S01]  /*8a40*/  F2FP.F16.E4M3.UNPACK_B R46, R47 ;  /* 0x0000002fff2e723e */ /* 0x000fe200020006ff */
[C---:B------:R-:W-:Y:S01]  /*8a50*/  FMUL.FTZ R77, R13.reuse, R77 ;  /* 0x0000004d0d4d7220 */ /* 0x040fe20000410000 */
[----:B------:R-:W-:Y:S01]  /*8a60*/  F2FP.F16.E4M3.UNPACK_B R47, R47.H1 ;  /* 0x0000002fff2f723e */ /* 0x000fe200030006ff */
[-C--:B------:R-:W-:Y:S01]  /*8a70*/  FFMA.FTZ R127, R13, R44.reuse, -R108 ;  /* 0x0000002c0d7f7223 */ /* 0x080fe2000001086c */
[----:B------:R-:W-:Y:S01]  /*8a80*/  F2FP.F16.E4M3.UNPACK_B R13, R15 ;  /* 0x0000000fff0d723e */ /* 0x000fe200020006ff */
[----:B------:R-:W-:Y:S01]  /*8a90*/  FFMA.FTZ R114, R45, R57, -R78 ;  /* 0x000000392d727223 */ /* 0x000fe2000001084e */
[----:B------:R-:W-:Y:S01]  /*8aa0*/  F2FP.F16.E4M3.UNPACK_B R15, R15.H1 ;  /* 0x0000000fff0f723e */ /* 0x000fe200030006ff */
[----:B------:R-:W-:Y:S01]  /*8ab0*/  FFMA.FTZ R129, R58, R44, R77 ;  /* 0x0000002c3a817223 */ /* 0x000fe2000001004d */
[----:B------:R-:W-:Y:S01]  /*8ac0*/  F2FP.F16.E4M3.UNPACK_B R78, R14 ;  /* 0x0000000eff4e723e */ /* 0x000fe200020006ff */
[----:B------:R-:W-:Y:S01]  /*8ad0*/  HADD2.F32 R109, -RZ, R79.H0_H0 ;  /* 0x2000004fff6d7230 */ /* 0x000fe20000004100 */
[-C--:B------:R-:W-:Y:S01]  /*8ae0*/  F2FP.F16.E4M3.UNPACK_B R14, R12.reuse ;  /* 0x0000000cff0e723e */ /* 0x080fe200020006ff */
[----:B------:R-:W-:Y:S01]  /*8af0*/  HADD2.F32 R45, -RZ, R15.H0_H0 ;  /* 0x2000000fff2d7230 */ /* 0x000fe20000004100 */
[----:B------:R-:W-:Y:S01]  /*8b00*/  F2FP.F16.E4M3.UNPACK_B R58, R12.H1 ;  /* 0x0000000cff3a723e */ /* 0x000fe200030006ff */
[----:B------:R-:W-:Y:S01]  /*8b10*/  HADD2.F32 R12, -RZ, R47.H0_H0 ;  /* 0x2000002fff0c7230 */ /* 0x000fe20000004100 */
[----:B------:R-:W-:Y:S01]  /*8b20*/  F2FP.SATFINITE.E4M3.F32.PACK_AB_MERGE_C R124, R129, R124, RZ ;  /* 0x0000007c817c723e */ /* 0x000fe200048070ff */
[----:B------:R-:W-:Y:S01]  /*8b30*/  HADD2.F32 R57, -RZ, R46.H0_H0 ;  /* 0x2000002eff397230 */ /* 0x000fe20000004100 */
[----:B------:R-:W-:Y:S01]  /*8b40*/  F2FP.SATFINITE.E4M3.F32.PACK_AB_MERGE_C R114, R127, R114, RZ ;  /* 0x000000727f72723e */ /* 0x000fe200048070ff */
[----:B------:R-:W-:-:S02]  /*8b50*/  HADD2.F32 R77, -RZ, R58.H0_H0 ;  /* 0x2000003aff4d7230 */ /* 0x000fc40000004100 */
[CC--:B------:R-:W-:Y:S01]  /*8b60*/  FMUL.FTZ R126, R12.reuse, R109.reuse ;  /* 0x0000006d0c7e7220 */ /* 0x0c0fe20000410000 */
[----:B------:R-:W-:Y:S02]  /*8b70*/  HADD2.F32 R108, -RZ, R78.H0_H0 ;  /* 0x2000004eff6c7230 */ /* 0x000fe40000004100 */
[C---:B------:R-:W-:Y:S01]  /*8b80*/  FMUL.FTZ R109, R45.reuse, R109 ;  /* 0x0000006d2d6d7220 */ /* 0x040fe20000410000 */
[----:B------:R-:W-:Y:S02]  /*8b90*/  HADD2.F32 R44, -RZ, R13.H0_H0 ;  /* 0x2000000dff2c7230 */ /* 0x000fe40000004100 */
[-C--:B------:R-:W-:Y:S01]  /*8ba0*/  FFMA.FTZ R126, R45, R77.reuse, -R126 ;  /* 0x0000004d2d7e7223 */ /* 0x080fe2000001087e */
[----:B------:R-:W-:Y:S02]  /*8bb0*/  HADD2.F32 R59, -RZ, R14.H0_H0 ;  /* 0x2000000eff3b7230 */ /* 0x000fe40000004100 */
[----:B------:R-:W-:Y:S01]  /*8bc0*/  FFMA.FTZ R109, R12, R77, R109 ;  /* 0x0000004d0c6d7223 */ /* 0x000fe2000001006d */
[----:B------:R-:W-:Y:S01]  /*8bd0*/  FMUL.FTZ R131, R57, R108 ;  /* 0x0000006c39837220 */ /* 0x000fe20000410000 */
[----:B------:R-:W-:-:S02]  /*8be0*/  HADD2.F32 R47, -RZ, R47.H1_H1 ;  /* 0x3000002fff2f7230 */ /* 0x000fc40000004100 */
[C---:B------:R-:W-:Y:S01]  /*8bf0*/  FMUL.FTZ R108, R44.reuse, R108 ;  /* 0x0000006c2c6c7220 */ /* 0x040fe20000410000 */
[----:B------:R-:W-:Y:S02]  /*8c00*/  HADD2.F32 R12, -RZ, R79.H1_H1 ;  /* 0x3000004fff0c7230 */ /* 0x000fe40000004100 */
[-C--:B------:R-:W-:Y:S01]  /*8c10*/  FFMA.FTZ R131, R44, R59.reuse, -R131 ;  /* 0x0000003b2c837223 */ /* 0x080fe20000010883 */
[----:B------:R-:W-:Y:S02]  /*8c20*/  HADD2.F32 R15, -RZ, R15.H1_H1 ;  /* 0x3000000fff0f7230 */ /* 0x000fe40000004100 */
[----:B------:R-:W-:Y:S01]  /*8c30*/  FFMA.FTZ R108, R57, R59, R108 ;  /* 0x0000003b396c7223 */ /* 0x000fe2000001006c */
[----:B------:R-:W-:Y:S02]  /*8c40*/  HADD2.F32 R13, -RZ, R13.H1_H1 ;  /* 0x3000000dff0d7230 */ /* 0x000fe40000004100 */
[----:B------:R-:W-:Y:S01]  /*8c50*/  FMUL.FTZ R44, R47, R12 ;  /* 0x0000000c2f2c7220 */ /* 0x000fe20000410000 */
[----:B------:R-:W-:-:S02]  /*8c60*/  HADD2.F32 R46, -RZ, R46.H1_H1 ;  /* 0x3000002eff2e7230 */ /* 0x000fc40000004100 */
[----:B------:R-:W-:Y:S01]  /*8c70*/  FMUL.FTZ R128, R15, R12 ;  /* 0x0000000c0f807220 */ /* 0x000fe20000410000 */
[----:B------:R-:W-:Y:S01]  /*8c80*/  HADD2.F32 R78, -RZ, R78.H1_H1 ;  /* 0x3000004eff4e7230 */ /* 0x000fe20000004100 */
[----:B------:R-:W-:Y:S01]  /*8c90*/  F2FP.SATFINITE.E4M3.F32.PACK_AB_MERGE_C R56, R125, R56, R124 ;  /* 0x000000387d38723e */ /* 0x000fe2000480707c */
[----:B------:R-:W-:Y:S02]  /*8ca0*/  HADD2.F32 R58, -RZ, R58.H1_H1 ;  /* 0x3000003aff3a7230 */ /* 0x000fe40000004100 */
[----:B------:R-:W-:Y:S02]  /*8cb0*/  HADD2.F32 R14, -RZ, R14.H1_H1 ;  /* 0x3000000eff0e7230 */ /* 0x000fe40000004100 */
[CC--:B------:R-:W-:Y:S01]  /*8cc0*/  FMUL.FTZ R12, R46.reuse, R78.reuse ;  /* 0x0000004e2e0c7220 */ /* 0x0c0fe20000410000 */
[----:B------:R-:W-:Y:S01]  /*8cd0*/  FMUL.FTZ R45, R13, R78 ;  /* 0x0000004e0d2d7220 */ /* 0x000fe20000410000 */
[-C--:B------:R-:W-:Y:S01]  /*8ce0*/  FFMA.FTZ R15, R15, R58.reuse, -R44 ;  /* 0x0000003a0f0f7223 */ /* 0x080fe2000001082c */
[----:B------:R-:W-:Y:S01]  /*8cf0*/  FFMA.FTZ R128, R47, R58, R128 ;  /* 0x0000003a2f807223 */ /* 0x000fe20000010080 */
[-C--:B------:R-:W-:Y:S01]  /*8d00*/  FFMA.FTZ R12, R13, R14.reuse, -R12 ;  /* 0x0000000e0d0c7223 */ /* 0x080fe2000001080c */
[----:B------:R-:W-:Y:S01]  /*8d10*/  FFMA.FTZ R45, R46, R14, R45 ;  /* 0x0000000e2e2d7223 */ /* 0x000fe2000001002d */
[----:B------:R-:W-:Y:S01]  /*8d20*/  F2FP.SATFINITE.E4M3.F32.PACK_AB_MERGE_C R13, R112, R55, R114 ;  /* 0x00000037700d723e */ /* 0x000fe20004807072 */
[----:B------:R-:W-:Y:S01]  /*8d30*/  IMAD.MOV.U32 R14, RZ, RZ, R52 ;  /* 0x000000ffff0e7224 */ /* 0x000fe200078e0034 */
[----:B------:R-:W-:Y:S01]  /*8d40*/  F2FP.SATFINITE.E4M3.F32.PACK_AB_MERGE_C R15, R15, R126, RZ ;  /* 0x0000007e0f0f723e */ /* 0x000fe200048070ff */
[----:B------:R-:W-:Y:S01]  /*8d50*/  IMAD.MOV.U32 R46, RZ, RZ, R51 ;  /* 0x000000ffff2e7224 */ /* 0x000fe200078e0033 */
[----:B------:R-:W-:-:S02]  /*8d60*/  F2FP.SATFINITE.E4M3.F32.PACK_AB_MERGE_C R109, R128, R109, RZ ;  /* 0x0000006d806d723e */ /* 0x000fc400048070ff */
[----:B------:R-:W-:Y:S01]  /*8d70*/  F2FP.SATFINITE.E4M3.F32.PACK_AB_MERGE_C R15, R12, R131, R15 ;  /* 0x000000830c0f723e */ /* 0x000fe2000480700f */
[----:B------:R-:W-:Y:S01]  /*8d80*/  IMAD.MOV.U32 R12, RZ, RZ, R54 ;  /* 0x000000ffff0c7224 */ /* 0x000fe200078e0036 */
[----:B------:R-:W-:Y:S01]  /*8d90*/  F2FP.SATFINITE.E4M3.F32.PACK_AB_MERGE_C R47, R45, R108, R109 ;  /* 0x0000006c2d2f723e */ /* 0x000fe2000480706d */
[----:B------:R-:W-:Y:S01]  /*8da0*/  IMAD.MOV.U32 R45, RZ, RZ, R56 ;  /* 0x000000ffff2d7224 */ /* 0x000fe200078e0038 */
[----:B------:R-:W-:-:S07]  /*8db0*/  MOV R44, R53 ;  /* 0x00000035002c7202 */ /* 0x000fce0000000f00 */
.L_x_561:
[----:B------:R-:W-:Y:S05]  /*8dc0*/  BSYNC B2 ;  /* 0x0000000000027941 */ /* 0x000fea0003800000 */
.L_x_560:
[----:B------:R-:W-:Y:S01]  /*8dd0*/  ISETP.GE.AND P3, PT, R11, R118, PT ;  /* 0x000000760b00720c */ /* 0x000fe20003f66270 */
[----:B0-----:R0:W-:-:S12]  /*8de0*/  ST.E.128 desc[UR36][R48.64], R12 ;  /* 0x0000000c30007985 */ /* 0x0011d8000c101d24 */
[----:B------:R-:W-:-:S04]  /*8df0*/  @!P3 IADD3 R50, P4, R11, R50, RZ ;  /* 0x000000320b32b210 */ /* 0x000fc80007f9e0ff */
[----:B------:R-:W-:-:S05]  /*8e00*/  @!P3 LEA.HI.X.SX32 R51, R11, R76, 0x1, P4 ;  /* 0x0000004c0b33b211 */ /* 0x000fca00020f0eff */
[----:B------:R0:W-:Y:S04]  /*8e10*/  @!P3 ST.E.128 desc[UR36][R50.64], R44 ;  /* 0x0000002c3200b985 */ /* 0x0001e8000c101d24 */
.L_x_559:
[----:B------:R-:W-:Y:S05]  /*8e20*/  BSYNC B1 ;  /* 0x0000000000017941 */ /* 0x000fea0003800000 */
.L_x_558:
[----:B------:R-:W-:-:S03]  /*8e30*/  UMOV UR4, 0xffffffff ;  /* 0xffffffff00047882 */ /* 0x000fc60000000000 */
[----:B------:R-:W-:Y:S05]  /*8e40*/  BRA.DIV UR4, `(.L_x_562) ;  /* 0x000001ce04e47947 */ /* 0x000fea000b800000 */
[----:B0-----:R0:W0:Y:S04]  /*8e50*/  SHFL.IDX PT, R50, R111, 0x2, 0x181f ;  /* 0x00581f006f327f89 */ /* 0x00102800000e0000 */
[----:B------:R0:W0:Y:S02]  /*8e60*/  SHFL.IDX PT, R52, R110, 0x2, 0x181f ;  /* 0x00581f006e347f89 */ /* 0x00002400000e0000 */
.L_x_855:
[----:B------:R-:W-:Y:S01]  /*8e70*/  IADD3 R11, R219, 0x40, RZ ;  /* 0x00000040db0b7810 */ /* 0x000fe20007ffe0ff */
[----:B------:R-:W-:Y:S03]  /*8e80*/  BSSY B1, `(.L_x_563) ;  /* 0x00000f4000017945 */ /* 0x000fe60003800000 */
[----:B------:R-:W-:-:S13]  /*8e90*/  ISETP.GE.OR P3, PT, R11, R106, P1 ;  /* 0x0000006a0b00720c */ /* 0x000fda0000f66670 */
[----:B------:R-:W-:Y:S05]  /*8ea0*/  @P3 BRA `(.L_x_564) ;  /* 0x0000000c00c43947 */ /* 0x000fea0003800000 */
[----:B------:R-:W5:Y:S01]  /*8eb0*/  LDL R14, [R1+0x1c] ;  /* 0x00001c00010e7983 */ /* 0x000f620000100800 */
[----:B------:R-:W-:Y:S01]  /*8ec0*/  SEL R11, R85, R120, !P0 ;  /* 0x00000078550b7207 */ /* 0x000fe20004000000 */
[----:B------:R-:W-:Y:S01]  /*8ed0*/  BSSY B2, `(.L_x_565) ;  /* 0x00000e9000027945 */ /* 0x000fe20003800000 */
[----:B0-----:R-:W-:Y:S02]  /*8ee0*/  IADD3 R48, P3, R9, R52, RZ ;  /* 0x0000003409307210 */ /* 0x001fe40007f7e0ff */
[----:B------:R-:W-:-:S03]  /*8ef0*/  SHF.R.S32.HI R12, RZ, 0x1f, R11 ;  /* 0x0000001fff0c7819 */ /* 0x000fc6000001140b */
[----:B------:R-:W-:Y:S01]  /*8f00*/  IMAD.X R49, R50, 0x1, R5, P3 ;  /* 0x0000000132317824 */ /* 0x000fe200018e0605 */
        /* <DEDUP_REMOVED lines=9> */
[----:B-----5:R-:W-:Y:S02]  /*8fa0*/  IADD3 R13, R12, R13, R14 ;  /* 0x0000000d0c0d7210 */ /* 0x020fe40007ffe00e */
[----:B------:R-:W-:-:S03]  /*8fb0*/  LEA R12, R216, R42, 0xf ;  /* 0x0000002ad80c7211 */ /* 0x000fc600078e78ff */
[----:B------:R-:W-:Y:S02]  /*8fc0*/  IMAD R14, R216, 0x8000, R13 ;  /* 0x00008000d80e7824 */ /* 0x000fe400078e020d */
[C---:B------:R-:W-:Y:S02]  /*8fd0*/  IMAD.IADD R12, R23.reuse, 0x1, R12 ;  /* 0x00000001170c7824 */ /* 0x040fe400078e020c */
[----:B------:R-:W-:-:S04]  /*8fe0*/  IMAD.IADD R44, R23, 0x1, R14 ;  /* 0x00000001172c7824 */ /* 0x000fc800078e020e */
[----:B------:R-:W0:Y:S04]  /*8ff0*/  LDS.128 R12, [R12+0x28400] ;  /* 0x028400000c0c7984 */ /* 0x000e280000000c00 */
[----:B------:R-:W0:Y:S01]  /*9000*/  LDS.128 R44, [R44+0x28400] ;  /* 0x028400002c2c7984 */ /* 0x000e220000000c00 */
[----:B------:R-:W-:Y:S05]  /*9010*/  @P2 BRA `(.L_x_566) ;  /* 0x0000000c00502947 */ /* 0x000fea0003800000 */
[----:B------:R-:W-:Y:S01]  /*9020*/  SHF.R.U32.HI R51, RZ, 0x8, R61 ;  /* 0x00000008ff337819 */ /* 0x000fe2000001163d */
[----:B0-----:R-:W-:Y:S01]  /*9030*/  IMAD.MOV.U32 R57, RZ, RZ, R44 ;  /* 0x000000ffff397224 */ /* 0x001fe200078e002c */
[----:B------:R-:W-:Y:S02]  /*9040*/  SHF.R.U32.HI R59, RZ, 0x8, R63 ;  /* 0x00000008ff3b7819 */ /* 0x000fe4000001163f */
[----:B------:R-:W-:Y:S01]  /*9050*/  MOV R54, R12 ;  /* 0x0000000c00367202 */ /* 0x000fe20000000f00 */
[----:B------:R-:W-:Y:S01]  /*9060*/  IMAD.SHL.U32 R12, R51, 0x100, RZ ;  /* 0x00000100330c7824 */ /* 0x000fe200078e00ff */
[----:B------:R-:W-:Y:S01]  /*9070*/  LOP3.LUT R55, R61, 0xff0000ff, RZ, 0xc0, !PT ;  /* 0xff0000ff3d377812 */ /* 0x000fe200078ec0ff */
[----:B------:R-:W-:Y:S01]  /*9080*/  IMAD.SHL.U32 R59, R59, 0x100, RZ ;  /* 0x000001003b3b7824 */ /* 0x000fe200078e00ff */
[----:B------:R-:W-:Y:S01]  /*9090*/  SHF.R.U32.HI R64, RZ, 0x10, R61 ;  /* 0x00000010ff407819 */ /* 0x000fe2000001163d */
[----:B------:R-:W-:Y:S01]  /*90a0*/  IMAD.MOV.U32 R51, RZ, RZ, R14 ;  /* 0x000000ffff337224 */ /* 0x000fe200078e000e */
[----:B------:R-:W-:-:S02]  /*90b0*/  SHF.R.U32.HI R61, RZ, 0x8, R65 ;  /* 0x00000008ff3d7819 */ /* 0x000fc40000011641 */
[----:B------:R-:W-:Y:S02]  /*90c0*/  LOP3.LUT R56, R63, 0xff0000ff, RZ, 0xc0, !PT ;  /* 0xff0000ff3f387812 */ /* 0x000fe400078ec0ff */
[----:B------:R-:W-:Y:S01]  /*90d0*/  SHF.R.U32.HI R62, RZ, 0x10, R63 ;  /* 0x00000010ff3e7819 */ /* 0x000fe2000001163f */
[----:B------:R-:W-:Y:S01]  /*90e0*/  IMAD.SHL.U32 R61, R61, 0x100, RZ ;  /* 0x000001003d3d7824 */ /* 0x000fe200078e00ff */
[----:B------:R-:W-:Y:S02]  /*90f0*/  SHF.R.U32.HI R63, RZ, 0x8, R67 ;  /* 0x00000008ff3f7819 */ /* 0x000fe40000011643 */
[----:B------:R-:W-:Y:S02]  /*9100*/  LOP3.LUT R12, R55, 0xff00, R12, 0xf8, !PT ;  /* 0x0000ff00370c7812 */ /* 0x000fe400078ef80c */
[----:B------:R-:W-:Y:S01]  /*9110*/  SHF.L.U32 R55, R64, 0x10, RZ ;  /* 0x0000001040377819 */ /* 0x000fe200000006ff */
[----:B------:R-:W-:Y:S01]  /*9120*/  IMAD.SHL.U32 R63, R63, 0x100, RZ ;  /* 0x000001003f3f7824 */ /* 0x000fe200078e00ff */
[----:B------:R-:W-:-:S02]  /*9130*/  LOP3.LUT R58, R65, 0xff0000ff, RZ, 0xc0, !PT ;  /* 0xff0000ff413a7812 */ /* 0x000fc400078ec0ff */
[----:B------:R-:W-:Y:S01]  /*9140*/  LOP3.LUT R56, R56, 0xff00, R59, 0xf8, !PT ;  /* 0x0000ff0038387812 */ /* 0x000fe200078ef83b */
[----:B------:R-:W-:Y:S01]  /*9150*/  IMAD.U32 R59, R62, 0x10000, RZ ;  /* 0x000100003e3b7824 */ /* 0x000fe200078e00ff */
[----:B------:R-:W-:Y:S02]  /*9160*/  LOP3.LUT R60, R67, 0xff0000ff, RZ, 0xc0, !PT ;  /* 0xff0000ff433c7812 */ /* 0x000fe400078ec0ff */
[----:B------:R-:W-:Y:S02]  /*9170*/  MOV R53, R46 ;  /* 0x0000002e00357202 */ /* 0x000fe40000000f00 */
[----:B------:R-:W-:Y:S02]  /*9180*/  LOP3.LUT R44, R12, 0xff0000, R55, 0xf8, !PT ;  /* 0x00ff00000c2c7812 */ /* 0x000fe400078ef837 */
[----:B------:R-:W-:Y:S02]  /*9190*/  LOP3.LUT R46, R58, 0xff00, R61, 0xf8, !PT ;  /* 0x0000ff003a2e7812 */ /* 0x000fe400078ef83d */
[----:B------:R-:W-:-:S02]  /*91a0*/  F2FP.F16.E4M3.UNPACK_B R62, R122.H1 ;  /* 0x0000007aff3e723e */ /* 0x000fc400030006ff */
[----:B------:R-:W-:Y:S02]  /*91b0*/  F2FP.F16.E4M3.UNPACK_B R55, R54.H1 ;  /* 0x00000036ff37723e */ /* 0x000fe400030006ff */
[----:B------:R-:W-:Y:S01]  /*91c0*/  F2FP.F16.E4M3.UNPACK_B R58, R57.H1 ;  /* 0x00000039ff3a723e */ /* 0x000fe200030006ff */
[--C-:B------:R-:W-:Y:S01]  /*91d0*/  HADD2.F32 R14, -RZ, R62.reuse.H0_H0 ;  /* 0x2000003eff0e7230 */ /* 0x100fe20000004100 */
[----:B------:R-:W-:Y:S01]  /*91e0*/  LOP3.LUT R64, R60, 0xff00, R63, 0xf8, !PT ;  /* 0x0000ff003c407812 */ /* 0x000fe200078ef83f */
[----:B------:R-:W-:Y:S01]  /*91f0*/  HADD2.F32 R62, -RZ, R62.H1_H1 ;  /* 0x3000003eff3e7230 */ /* 0x000fe20000004100 */
[----:B------:R-:W-:Y:S02]  /*9200*/  SHF.R.U32.HI R66, RZ, 0x10, R65 ;  /* 0x00000010ff427819 */ /* 0x000fe40000011641 */
[----:B------:R-:W-:Y:S01]  /*9210*/  LOP3.LUT R12, R56, 0xff0000, R59, 0xf8, !PT ;  /* 0x00ff0000380c7812 */ /* 0x000fe200078ef83b */
[----:B------:R-:W-:Y:S01]  /*9220*/  HADD2.F32 R56, -RZ, R55.H0_H0 ;  /* 0x20000037ff387230 */ /* 0x000fe20000004100 */
[----:B------:R-:W-:Y:S01]  /*9230*/  F2FP.F16.E4M3.UNPACK_B R60, R119.H1 ;  /* 0x00000077ff3c723e */ /* 0x000fe200030006ff */
[----:B------:R-:W-:Y:S01]  /*9240*/  HADD2.F32 R59, -RZ, R58.H0_H0 ;  /* 0x2000003aff3b7230 */ /* 0x000fe20000004100 */
[----:B------:R-:W-:Y:S01]  /*9250*/  SHF.R.U32.HI R65, RZ, 0x10, R67 ;  /* 0x00000010ff417819 */ /* 0x000fe20000011643 */
[----:B------:R-:W-:-:S02]  /*9260*/  IMAD.U32 R63, R66, 0x10000, RZ ;  /* 0x00010000423f7824 */ /* 0x000fc400078e00ff */
[CC--:B------:R-:W-:Y:S01]  /*9270*/  FMUL.FTZ R66, R56.reuse, R14.reuse ;  /* 0x0000000e38427220 */ /* 0x0c0fe20000410000 */
[----:B------:R-:W-:Y:S02]  /*9280*/  HADD2.F32 R61, -RZ, R60.H0_H0 ;  /* 0x2000003cff3d7230 */ /* 0x000fe40000004100 */
[----:B------:R-:W-:Y:S01]  /*9290*/  FMUL.FTZ R67, R59, R14 ;  /* 0x0000000e3b437220 */ /* 0x000fe20000410000 */
[----:B------:R-:W-:Y:S01]  /*92a0*/  F2FP.F16.E4M3.UNPACK_B R122, R122 ;  /* 0x0000007aff7a723e */ /* 0x000fe200020006ff */
[----:B------:R-:W-:Y:S01]  /*92b0*/  IMAD.U32 R65, R65, 0x10000, RZ ;  /* 0x0001000041417824 */ /* 0x000fe200078e00ff */
[----:B------:R-:W-:Y:S01]  /*92c0*/  F2FP.F16.E4M3.UNPACK_B R57, R57 ;  /* 0x00000039ff39723e */ /* 0x000fe200020006ff */
[-C--:B------:R-:W-:Y:S01]  /*92d0*/  FFMA.FTZ R66, R59, R61.reuse, R66 ;  /* 0x0000003d3b427223 */ /* 0x080fe20000010042 */
[----:B------:R-:W-:Y:S01]  /*92e0*/  FFMA.FTZ R67, R56, R61, -R67 ;  /* 0x0000003d38437223 */ /* 0x000fe20000010843 */
[----:B------:R-:W-:Y:S01]  /*92f0*/  HADD2.F32 R59, -RZ, R58.H1_H1 ;  /* 0x3000003aff3b7230 */ /* 0x000fe20000004100 */
[----:B------:R-:W-:Y:S01]  /*9300*/  F2FP.F16.E4M3.UNPACK_B R54, R54 ;  /* 0x00000036ff36723e */ /* 0x000fe200020006ff */
[----:B------:R-:W-:Y:S01]  /*9310*/  HADD2.F32 R56, -RZ, R55.H1_H1 ;  /* 0x30000037ff387230 */ /* 0x000fe20000004100 */
[----:B------:R-:W-:Y:S01]  /*9320*/  LOP3.LUT R46, R46, 0xff0000, R63, 0xf8, !PT ;  /* 0x00ff00002e2e7812 */ /* 0x000fe200078ef83f */
[----:B------:R-:W-:-:S02]  /*9330*/  HADD2.F32 R60, -RZ, R60.H1_H1 ;  /* 0x3000003cff3c7230 */ /* 0x000fc40000004100 */
[CC--:B------:R-:W-:Y:S01]  /*9340*/  FMUL.FTZ R63, R59.reuse, R62.reuse ;  /* 0x0000003e3b3f7220 */ /* 0x0c0fe20000410000 */
[----:B------:R-:W-:Y:S01]  /*9350*/  F2FP.F16.E4M3.UNPACK_B R119, R119 ;  /* 0x00000077ff77723e */ /* 0x000fe200020006ff */
[----:B------:R-:W-:Y:S02]  /*9360*/  HADD2.F32 R61, -RZ, R122.H0_H0 ;  /* 0x2000007aff3d7230 */ /* 0x000fe40000004100 */
[----:B------:R-:W-:Y:S01]  /*9370*/  FMUL.FTZ R62, R56, R62 ;  /* 0x0000003e383e7220 */ /* 0x000fe20000410000 */
[----:B------:R-:W-:Y:S01]  /*9380*/  HADD2.F32 R58, -RZ, R57.H0_H0 ;  /* 0x20000039ff3a7230 */ /* 0x000fe20000004100 */
[----:B------:R-:W-:Y:S01]  /*9390*/  LOP3.LUT R14, R64, 0xff0000, R65, 0xf8, !PT ;  /* 0x00ff0000400e7812 */ /* 0x000fe200078ef841 */
[----:B------:R-:W-:Y:S02]  /*93a0*/  HADD2.F32 R55, -RZ, R54.H0_H0 ;  /* 0x20000036ff377230 */ /* 0x000fe40000004100 */
[-C--:B------:R-:W-:Y:S01]  /*93b0*/  FFMA.FTZ R64, R56, R60.reuse, -R63 ;  /* 0x0000003c38407223 */ /* 0x080fe2000001083f */
        /* <DEDUP_REMOVED lines=14> */
[----:B------:R-:W-:Y:S01]  /*94a0*/  FFMA.FTZ R65, R54, R119, -R59 ;  /* 0x0000007736417223 */ /* 0x000fe2000001083b */
        /* <DEDUP_REMOVED lines=17> */
[----:B------:R-:W-:Y:S01]  /*95c0*/  FFMA.FTZ R109, R58, R57, R109 ;  /* 0x000000393a6d7223 */ /* 0x000fe2000001006d */
[----:B------:R-:W-:Y:S01]  /*95d0*/  FMUL.FTZ R61, R54, R61 ;  /* 0x0000003d363d7220 */ /* 0x000fe20000410000 */
[----:B------:R-:W-:-:S02]  /*95e0*/  HADD2.F32 R58, -RZ, R123.H0_H0 ;  /* 0x2000007bff3a7230 */ /* 0x000fc40000004100 */
[----:B------:R-:W-:Y:S01]  /*95f0*/  FFMA.FTZ R108, R54, R59, -R55 ;  /* 0x0000003b366c7223 */ /* 0x000fe20000010837 */
[----:B------:R-:W-:Y:S01]  /*9600*/  F2FP.F16.E4M3.UNPACK_B R54, R53 ;  /* 0x00000035ff36723e */ /* 0x000fe200020006ff */
[----:B------:R-:W-:Y:S01]  /*9610*/  HADD2.F32 R53, -RZ, R51.H0_H0 ;  /* 0x20000033ff357230 */ /* 0x000fe20000004100 */
[----:B------:R-:W-:Y:S01]  /*9620*/  F2FP.F16.E4M3.UNPACK_B R121, R121 ;  /* 0x00000079ff79723e */ /* 0x000fe200020006ff */
[----:B------:R-:W-:Y:S02]  /*9630*/  HADD2.F32 R123, -RZ, R123.H1_H1 ;  /* 0x3000007bff7b7230 */ /* 0x000fe40000004100 */
[----:B--2---:R-:W-:Y:S01]  /*9640*/  FFMA.FTZ R112, R56, R59, R61 ;  /* 0x0000003b38707223 */ /* 0x004fe2000001003d */
[--C-:B------:R-:W-:Y:S01]  /*9650*/  HADD2.F32 R55, -RZ, R54.reuse.H0_H0 ;  /* 0x20000036ff377230 */ /* 0x100fe20000004100 */
[----:B------:R-:W-:Y:S01]  /*9660*/  F2FP.F16.E4M3.UNPACK_B R61, R46 ;  /* 0x0000002eff3d723e */ /* 0x000fe200020006ff */
[----:B------:R-:W-:Y:S02]  /*9670*/  HADD2.F32 R54, -RZ, R54.H1_H1 ;  /* 0x30000036ff367230 */ /* 0x000fe40000004100 */
[----:B------:R-:W-:-:S02]  /*9680*/  HADD2.F32 R56, -RZ, R121.H0_H0 ;  /* 0x20000079ff387230 */ /* 0x000fc40000004100 */
[-C--:B------:R-:W-:Y:S01]  /*9690*/  FMUL.FTZ R60, R55, R58.reuse ;  /* 0x0000003a373c7220 */ /* 0x080fe20000410000 */
[----:B------:R-:W-:Y:S02]  /*96a0*/  HADD2.F32 R51, -RZ, R51.H1_H1 ;  /* 0x30000033ff337230 */ /* 0x000fe40000004100 */
[C---:B------:R-:W-:Y:S01]  /*96b0*/  FMUL.FTZ R58, R53.reuse, R58 ;  /* 0x0000003a353a7220 */ /* 0x040fe20000410000 */
[----:B------:R-:W-:Y:S02]  /*96c0*/  HADD2.F32 R121, -RZ, R121.H1_H1 ;  /* 0x30000079ff797230 */ /* 0x000fe40000004100 */
[----:B------:R-:W-:Y:S01]  /*96d0*/  FMUL.FTZ R78, R54, R123 ;  /* 0x0000007b364e7220 */ /* 0x000fe20000410000 */
[-C--:B------:R-:W-:Y:S01]  /*96e0*/  FFMA.FTZ R57, R53, R56.reuse, -R60 ;  /* 0x0000003835397223 */ /* 0x080fe2000001083c */
[----:B------:R-:W-:Y:S01]  /*96f0*/  FFMA.FTZ R76, R55, R56, R58 ;  /* 0x00000038374c7223 */ /* 0x000fe2000001003a */
[----:B------:R-:W-:Y:S01]  /*9700*/  F2FP.F16.E4M3.UNPACK_B R58, R45 ;  /* 0x0000002dff3a723e */ /* 0x000fe200020006ff */
[C---:B------:R-:W-:Y:S01]  /*9710*/  FFMA.FTZ R78, R51.reuse, R121, -R78 ;  /* 0x00000079334e7223 */ /* 0x040fe2000001084e */
[----:B------:R-:W-:Y:S01]  /*9720*/  F2FP.SATFINITE.E4M3.F32.PACK_AB_MERGE_C R55, R108, R79, RZ ;  /* 0x0000004f6c37723e */ /* 0x000fe200048070ff */
[----:B------:R-:W-:Y:S01]  /*9730*/  FMUL.FTZ R123, R51, R123 ;  /* 0x0000007b337b7220 */ /* 0x000fe20000410000 */
[----:B------:R-:W-:Y:S01]  /*9740*/  F2FP.F16.E4M3.UNPACK_B R56, R13 ;  /* 0x0000000dff38723e */ /* 0x000fe200020006ff */
[--C-:B------:R-:W-:Y:S01]  /*9750*/  HADD2.F32 R59, -RZ, R58.reuse.H0_H0 ;  /* 0x2000003aff3b7230 */ /* 0x100fe20000004100 */
[----:B------:R-:W-:Y:S01]  /*9760*/  F2FP.SATFINITE.E4M3.F32.PACK_AB_MERGE_C R51, R64, R67, RZ ;  /* 0x000000434033723e */ /* 0x000fe200048070ff */
[----:B------:R-:W-:Y:S01]  /*9770*/  HADD2.F32 R64, -RZ, R61.H0_H0 ;  /* 0x2000003dff407230 */ /* 0x000fe20000004100 */
[----:B------:R-:W-:Y:S01]  /*9780*/  F2FP.F16.E4M3.UNPACK_B R60, R44 ;  /* 0x0000002cff3c723e */ /* 0x000fe200020006ff */
[----:B------:R-:W-:Y:S01]  /*9790*/  HADD2.F32 R58, -RZ, R58.H1_H1 ;  /* 0x3000003aff3a7230 */ /* 0x000fe20000004100 */
[----:B------:R-:W-:Y:S01]  /*97a0*/  F2FP.SATFINITE.E4M3.F32.PACK_AB_MERGE_C R55, R78, R57, R55 ;  /* 0x000000394e37723e */ /* 0x000fe20004807037 */
[----:B------:R-:W-:Y:S01]  /*97b0*/  HADD2.F32 R57, -RZ, R56.H0_H0 ;  /* 0x20000038ff397230 */ /* 0x000fe20000004100 */
[----:B------:R-:W-:Y:S01]  /*97c0*/  F2FP.SATFINITE.E4M3.F32.PACK_AB_MERGE_C R53, R77, R66, RZ ;  /* 0x000000424d35723e */ /* 0x000fe200048070ff */
[----:B------:R-:W-:Y:S01]  /*97d0*/  FMUL.FTZ R66, R59, R64 ;  /* 0x000000403b427220 */ /* 0x000fe20000410000 */
[----:B------:R-:W-:Y:S01]  /*97e0*/  F2FP.SATFINITE.E4M3.F32.PACK_AB_MERGE_C R51, R65, R62, R51 ;  /* 0x0000003e4133723e */ /* 0x000fe20004807033 */
[----:B------:R-:W-:-:S02]  /*97f0*/  HADD2.F32 R62, -RZ, R60.H0_H0 ;  /* 0x2000003cff3e7230 */ /* 0x000fc40000004100 */
[----:B------:R-:W-:Y:S01]  /*9800*/  FMUL.FTZ R64, R57, R64 ;  /* 0x0000004039407220 */ /* 0x000fe20000410000 */
[----:B------:R-:W-:Y:S01]  /*9810*/  HADD2.F32 R61, -RZ, R61.H1_H1 ;  /* 0x3000003dff3d7230 */ /* 0x000fe20000004100 */
[----:B------:R-:W-:Y:S01]  /*9820*/  F2FP.SATFINITE.E4M3.F32.PACK_AB_MERGE_C R53, R122, R63, R53 ;  /* 0x0000003f7a35723e */ /* 0x000fe20004807035 */
[----:B------:R-:W-:Y:S02]  /*9830*/  HADD2.F32 R56, -RZ, R56.H1_H1 ;  /* 0x30000038ff387230 */ /* 0x000fe40000004100 */
[-C--:B------:R-:W-:Y:S01]  /*9840*/  FFMA.FTZ R64, R59, R62.reuse, R64 ;  /* 0x0000003e3b407223 */ /* 0x080fe20000010040 */
[----:B------:R-:W-:Y:S02]  /*9850*/  HADD2.F32 R59, -RZ, R60.H1_H1 ;  /* 0x3000003cff3b7230 */ /* 0x000fe40000004100 */
[-C--:B------:R-:W-:Y:S01]  /*9860*/  FMUL.FTZ R63, R58, R61.reuse ;  /* 0x0000003d3a3f7220 */ /* 0x080fe20000410000 */
[----:B------:R-:W-:Y:S01]  /*9870*/  FFMA.FTZ R66, R57, R62, -R66 ;  /* 0x0000003e39427223 */ /* 0x000fe20000010842 */
[C---:B------:R-:W-:Y:S01]  /*9880*/  FMUL.FTZ R61, R56.reuse, R61 ;  /* 0x0000003d383d7220 */ /* 0x040fe20000410000 */
[----:B------:R-:W-:Y:S01]  /*9890*/  F2FP.F16.E4M3.UNPACK_B R13, R13.H1 ;  /* 0x0000000dff0d723e */ /* 0x000fe200030006ff */
[----:B------:R-:W-:Y:S01]  /*98a0*/  FFMA.FTZ R65, R56, R59, -R63 ;  /* 0x0000003b38417223 */ /* 0x000fe2000001083f */
[----:B------:R-:W-:Y:S01]  /*98b0*/  F2FP.F16.E4M3.UNPACK_B R57, R45.H1 ;  /* 0x0000002dff39723e */ /* 0x000fe200030006ff */
[----:B------:R-:W-:Y:S01]  /*98c0*/  FFMA.FTZ R67, R58, R59, R61 ;  /* 0x0000003b3a437223 */ /* 0x000fe2000001003d */
[----:B------:R-:W-:Y:S01]  /*98d0*/  F2FP.F16.E4M3.UNPACK_B R56, R46.H1 ;  /* 0x0000002eff38723e */ /* 0x000fe200030006ff */
[----:B------:R-:W-:Y:S01]  /*98e0*/  HADD2.F32 R45, -RZ, R13.H0_H0 ;  /* 0x2000000dff2d7230 */ /* 0x000fe20000004100 */
[----:B------:R-:W-:Y:S01]  /*98f0*/  F2FP.F16.E4M3.UNPACK_B R44, R44.H1 ;  /* 0x0000002cff2c723e */ /* 0x000fe200030006ff */
[----:B------:R-:W-:-:S02]  /*9900*/  HADD2.F32 R46, -RZ, R57.H0_H0 ;  /* 0x20000039ff2e7230 */ /* 0x000fc40000004100 */
[----:B------:R-:W-:Y:S01]  /*9910*/  FFMA.FTZ R123, R54, R121, R123 ;  /* 0x00000079367b7223 */ /* 0x000fe2000001007b */
[--C-:B------:R-:W-:Y:S01]  /*9920*/  HADD2.F32 R58, -RZ, R56.reuse.H0_H0 ;  /* 0x20000038ff3a7230 */ /* 0x100fe20000004100 */
[----:B------:R-:W-:Y:S01]  /*9930*/  F2FP.SATFINITE.E4M3.F32.PACK_AB_MERGE_C R54, R112, R109, RZ ;  /* 0x0000006d7036723e */ /* 0x000fe200048070ff */
[----:B------:R-:W-:Y:S01]  /*9940*/  HADD2.F32 R57, -RZ, R57.H1_H1 ;  /* 0x30000039ff397230 */ /* 0x000fe20000004100 */
[----:B------:R-:W-:Y:S01]  /*9950*/  F2FP.F16.E4M3.UNPACK_B R61, R14.H1 ;  /* 0x0000000eff3d723e */ /* 0x000fe200030006ff */
[----:B------:R-:W-:Y:S02]  /*9960*/  HADD2.F32 R60, -RZ, R56.H1_H1 ;  /* 0x30000038ff3c7230 */ /* 0x000fe40000004100 */
[-C--:B------:R-:W-:Y:S01]  /*9970*/  FMUL.FTZ R62, R46, R58.reuse ;  /* 0x0000003a2e3e7220 */ /* 0x080fe20000410000 */
[----:B------:R-:W-:Y:S02]  /*9980*/  HADD2.F32 R13, -RZ, R13.H1_H1 ;  /* 0x3000000dff0d7230 */ /* 0x000fe40000004100 */
[----:B------:R-:W-:Y:S01]  /*9990*/  FMUL.FTZ R59, R45, R58 ;  /* 0x0000003a2d3b7220 */ /* 0x000fe20000410000 */
[----:B------:R-:W-:-:S02]  /*99a0*/  HADD2.F32 R56, -RZ, R44.H0_H0 ;  /* 0x2000002cff387230 */ /* 0x000fc40000004100 */
[-C--:B------:R-:W-:Y:S01]  /*99b0*/  FMUL.FTZ R58, R57, R60.reuse ;  /* 0x0000003c393a7220 */ /* 0x080fe20000410000 */
[----:B------:R-:W-:Y:S02]  /*99c0*/  HADD2.F32 R44, -RZ, R44.H1_H1 ;  /* 0x3000002cff2c7230 */ /* 0x000fe40000004100 */
[----:B------:R-:W-:Y:S01]  /*99d0*/  FMUL.FTZ R60, R13, R60 ;  /* 0x0000003c0d3c7220 */ /* 0x000fe20000410000 */
[----:B------:R-:W-:Y:S01]  /*99e0*/  F2FP.SATFINITE.E4M3.F32.PACK_AB_MERGE_C R54, R123, R76, R54 ;  /* 0x0000004c7b36723e */ /* 0x000fe20004807036 */
[----:B------:R-:W-:Y:S01]  /*99f0*/  FFMA.FTZ R77, R46, R56, R59 ;  /* 0x000000382e4d7223 */ /* 0x000fe2000001003b */
[----:B------:R-:W-:Y:S01]  /*9a00*/  F2FP.F16.E4M3.UNPACK_B R46, R47 ;  /* 0x0000002fff2e723e */ /* 0x000fe200020006ff */
[----:B------:R-:W-:Y:S01]  /*9a10*/  FFMA.FTZ R78, R57, R44, R60 ;  /* 0x0000002c394e7223 */ /* 0x000fe2000001003c */
[----:B------:R-:W-:Y:S01]  /*9a20*/  F2FP.F16.E4M3.UNPACK_B R60, R14 ;  /* 0x0000000eff3c723e */ /* 0x000fe200020006ff */
[----:B------:R-:W-:Y:S01]  /*9a30*/  FFMA.FTZ R79, R13, R44, -R58 ;  /* 0x0000002c0d4f7223 */ /* 0x000fe2000001083a */
[-C--:B------:R-:W-:Y:S01]  /*9a40*/  F2FP.F16.E4M3.UNPACK_B R13, R15.reuse ;  /* 0x0000000fff0d723e */ /* 0x080fe200020006ff */
[----:B------:R-:W-:Y:S01]  /*9a50*/  FFMA.FTZ R76, R45, R56, -R62 ;  /* 0x000000382d4c7223 */ /* 0x000fe2000001083e */
[----:B------:R-:W-:Y:S01]  /*9a60*/  F2FP.F16.E4M3.UNPACK_B R15, R15.H1 ;  /* 0x0000000fff0f723e */ /* 0x000fe200030006ff */
[----:B------:R-:W-:Y:S01]  /*9a70*/  HADD2.F32 R56, -RZ, R46.H0_H0 ;  /* 0x2000002eff387230 */ /* 0x000fe20000004100 */
[-C--:B------:R-:W-:Y:S01]  /*9a80*/  F2FP.F16.E4M3.UNPACK_B R14, R12.reuse ;  /* 0x0000000cff0e723e */ /* 0x080fe200020006ff */
[----:B------:R-:W-:Y:S01]  /*9a90*/  HADD2.F32 R63, -RZ, R60.H0_H0 ;  /* 0x2000003cff3f7230 */ /* 0x000fe20000004100 */
[----:B------:R-:W-:Y:S01]  /*9aa0*/  F2FP.F16.E4M3.UNPACK_B R47, R47.H1 ;  /* 0x0000002fff2f723e */ /* 0x000fe200030006ff */
[----:B------:R-:W-:Y:S01]  /*9ab0*/  HADD2.F32 R44, -RZ, R13.H0_H0 ;  /* 0x2000000dff2c7230 */ /* 0x000fe20000004100 */
[----:B------:R-:W-:Y:S01]  /*9ac0*/  F2FP.F16.E4M3.UNPACK_B R57, R12.H1 ;  /* 0x0000000cff39723e */ /* 0x000fe200030006ff */
[----:B------:R-:W-:-:S02]  /*9ad0*/  HADD2.F32 R45, -RZ, R15.H0_H0 ;  /* 0x2000000fff2d7230 */ /* 0x000fc40000004100 */
[-C--:B------:R-:W-:Y:S01]  /*9ae0*/  FMUL.FTZ R109, R56, R63.reuse ;  /* 0x0000003f386d7220 */ /* 0x080fe20000410000 */
[----:B------:R-:W-:Y:S02]  /*9af0*/  HADD2.F32 R62, -RZ, R61.H0_H0 ;  /* 0x2000003dff3e7230 */ /* 0x000fe40000004100 */
[C---:B------:R-:W-:Y:S01]  /*9b00*/  FMUL.FTZ R63, R44.reuse, R63 ;  /* 0x0000003f2c3f7220 */ /* 0x040fe20000410000 */
[----:B------:R-:W-:Y:S01]  /*9b10*/  HADD2.F32 R59, -RZ, R14.H0_H0 ;  /* 0x2000000eff3b7230 */ /* 0x000fe20000004100 */
[----:B------:R-:W-:Y:S01]  /*9b20*/  F2FP.SATFINITE.E4M3.F32.PACK_AB_MERGE_C R76, R79, R76, RZ ;  /* 0x0000004c4f4c723e */ /* 0x000fe200048070ff */
[----:B------:R-:W-:Y:S02]  /*9b30*/  HADD2.F32 R12, -RZ, R47.H0_H0 ;  /* 0x2000002fff0c7230 */ /* 0x000fe40000004100 */
[----:B------:R-:W-:Y:S01]  /*9b40*/  FMUL.FTZ R119, R45, R62 ;  /* 0x0000003e2d777220 */ /* 0x000fe20000410000 */
[----:B------:R-:W-:Y:S02]  /*9b50*/  HADD2.F32 R58, -RZ, R57.H0_H0 ;  /* 0x20000039ff3a7230 */ /* 0x000fe40000004100 */
[----:B------:R-:W-:Y:S01]  /*9b60*/  FFMA.FTZ R109, R44, R59, -R109 ;  /* 0x0000003b2c6d7223 */ /* 0x000fe2000001086d */
[----:B------:R-:W-:-:S02]  /*9b70*/  HADD2.F32 R47, -RZ, R47.H1_H1 ;  /* 0x3000002fff2f7230 */ /* 0x000fc40000004100 */
[C---:B------:R-:W-:Y:S01]  /*9b80*/  FMUL.FTZ R108, R12.reuse, R62 ;  /* 0x0000003e0c6c7220 */ /* 0x040fe20000410000 */
[----:B------:R-:W-:Y:S02]  /*9b90*/  HADD2.F32 R44, -RZ, R61.H1_H1 ;  /* 0x3000003dff2c7230 */ /* 0x000fe40000004100 */
[-C--:B------:R-:W-:Y:S01]  /*9ba0*/  FFMA.FTZ R119, R12, R58.reuse, R119 ;  /* 0x0000003a0c777223 */ /* 0x080fe20000010077 */
[----:B------:R-:W-:Y:S02]  /*9bb0*/  HADD2.F32 R15, -RZ, R15.H1_H1 ;  /* 0x3000000fff0f7230 */ /* 0x000fe40000004100 */
[----:B------:R-:W-:Y:S01]  /*9bc0*/  FFMA.FTZ R63, R56, R59, R63 ;  /* 0x0000003b383f7223 */ /* 0x000fe2000001003f */
[----:B------:R-:W-:Y:S02]  /*9bd0*/  HADD2.F32 R46, -RZ, R46.H1_H1 ;  /* 0x3000002eff2e7230 */ /* 0x000fe40000004100 */
[----:B------:R-:W-:Y:S01]  /*9be0*/  FFMA.FTZ R108, R45, R58, -R108 ;  /* 0x0000003a2d6c7223 */ /* 0x000fe2000001086c */
[----:B------:R-:W-:-:S02]  /*9bf0*/  HADD2.F32 R60, -RZ, R60.H1_H1 ;  /* 0x3000003cff3c7230 */ /* 0x000fc40000004100 */
[-C--:B------:R-:W-:Y:S01]  /*9c00*/  FMUL.FTZ R56, R47, R44.reuse ;  /* 0x0000002c2f387220 */ /* 0x080fe20000410000 */
[----:B------:R-:W-:Y:S02]  /*9c10*/  HADD2.F32 R13, -RZ, R13.H1_H1 ;  /* 0x3000000dff0d7230 */ /* 0x000fe40000004100 */
[----:B------:R-:W-:Y:S01]  /*9c20*/  FMUL.FTZ R58, R15, R44 ;  /* 0x0000002c0f3a7220 */ /* 0x000fe20000410000 */
[----:B------:R-:W-:Y:S02]  /*9c30*/  HADD2.F32 R12, -RZ, R57.H1_H1 ;  /* 0x30000039ff0c7230 */ /* 0x000fe40000004100 */
[-C--:B------:R-:W-:Y:S01]  /*9c40*/  FMUL.FTZ R44, R46, R60.reuse ;  /* 0x0000003c2e2c7220 */ /* 0x080fe20000410000 */
[----:B------:R-:W-:Y:S02]  /*9c50*/  HADD2.F32 R14, -RZ, R14.H1_H1 ;  /* 0x3000000eff0e7230 */ /* 0x000fe40000004100 */
[----:B------:R-:W-:Y:S01]  /*9c60*/  FMUL.FTZ R45, R13, R60 ;  /* 0x0000003c0d2d7220 */ /* 0x000fe20000410000 */
[----:B------:R-:W-:Y:S01]  /*9c70*/  F2FP.SATFINITE.E4M3.F32.PACK_AB_MERGE_C R77, R78, R77, RZ ;  /* 0x0000004d4e4d723e */ /* 0x000fe200048070ff */
[-C--:B------:R-:W-:Y:S01]  /*9c80*/  FFMA.FTZ R15, R15, R12.reuse, -R56 ;  /* 0x0000000c0f0f7223 */ /* 0x080fe20000010838 */
[----:B------:R-:W-:Y:S01]  /*9c90*/  FFMA.FTZ R58, R47, R12, R58 ;  /* 0x0000000c2f3a7223 */ /* 0x000fe2000001003a */
[-C--:B------:R-:W-:Y:S01]  /*9ca0*/  FFMA.FTZ R44, R13, R14.reuse, -R44 ;  /* 0x0000000e0d2c7223 */ /* 0x080fe2000001082c */
[----:B------:R-:W-:Y:S01]  /*9cb0*/  FFMA.FTZ R14, R46, R14, R45 ;  /* 0x0000000e2e0e7223 */ /* 0x000fe2000001002d */
[----:B------:R-:W-:Y:S01]  /*9cc0*/  F2FP.SATFINITE.E4M3.F32.PACK_AB_MERGE_C R13, R65, R66, R76 ;  /* 0x00000042410d723e */ /* 0x000fe2000480704c */
[----:B------:R-:W-:Y:S01]  /*9cd0*/  IMAD.MOV.U32 R46, RZ, RZ, R54 ;  /* 0x000000ffff2e7224 */ /* 0x000fe200078e0036 */
[----:B------:R-:W-:-:S02]  /*9ce0*/  F2FP.SATFINITE.E4M3.F32.PACK_AB_MERGE_C R15, R15, R108, RZ ;  /* 0x0000006c0f0f723e */ /* 0x000fc400048070ff */
[----:B------:R-:W-:Y:S02]  /*9cf0*/  F2FP.SATFINITE.E4M3.F32.PACK_AB_MERGE_C R58, R58, R119, RZ ;  /* 0x000000773a3a723e */ /* 0x000fe400048070ff */
[----:B------:R-:W-:Y:S01]  /*9d00*/  F2FP.SATFINITE.E4M3.F32.PACK_AB_MERGE_C R15, R44, R109, R15 ;  /* 0x0000006d2c0f723e */ /* 0x000fe2000480700f */
[----:B------:R-:W-:Y:S01]  /*9d10*/  IMAD.MOV.U32 R44, RZ, RZ, R53 ;  /* 0x000000ffff2c7224 */ /* 0x000fe200078e0035 */
[----:B------:R-:W-:Y:S01]  /*9d20*/  F2FP.SATFINITE.E4M3.F32.PACK_AB_MERGE_C R47, R14, R63, R58 ;  /* 0x0000003f0e2f723e */ /* 0x000fe2000480703a */
[----:B------:R-:W-:Y:S01]  /*9d30*/  IMAD.MOV.U32 R14, RZ, RZ, R55 ;  /* 0x000000ffff0e7224 */ /* 0x000fe200078e0037 */
[----:B------:R-:W-:Y:S02]  /*9d40*/  F2FP.SATFINITE.E4M3.F32.PACK_AB_MERGE_C R45, R67, R64, R77 ;  /* 0x00000040432d723e */ /* 0x000fe4000480704d */
[----:B------:R-:W-:-:S07]  /*9d50*/  MOV R12, R51 ;  /* 0x00000033000c7202 */ /* 0x000fce0000000f00 */
.L_x_566:
[----:B------:R-:W-:Y:S05]  /*9d60*/  BSYNC B2 ;  /* 0x0000000000027941 */ /* 0x000fea0003800000 */
.L_x_565:
[----:B------:R-:W-:Y:S01]  /*9d70*/  ISETP.GE.AND P3, PT, R11, R118, PT ;  /* 0x000000760b00720c */ /* 0x000fe20003f66270 */
[----:B0-----:R0:W-:-:S12]  /*9d80*/  ST.E.128 desc[UR36][R48.64], R12 ;  /* 0x0000000c30007985 */ /* 0x0011d8000c101d24 */
[----:B------:R-:W-:-:S04]  /*9d90*/  @!P3 IADD3 R52, P4, R11, R52, RZ ;  /* 0x000000340b34b210 */ /* 0x000fc80007f9e0ff */
[----:B------:R-:W-:-:S05]  /*9da0*/  @!P3 LEA.HI.X.SX32 R53, R11, R50, 0x1, P4 ;  /* 0x000000320b35b211 */ /* 0x000fca00020f0eff */
[----:B------:R0:W-:Y:S04]  /*9db0*/  @!P3 ST.E.128 desc[UR36][R52.64], R44 ;  /* 0x0000002c3400b985 */ /* 0x0001e8000c101d24 */
.L_x_564:
[----:B------:R-:W-:Y:S05]  /*9dc0*/  BSYNC B1 ;  /* 0x0000000000017941 */ /* 0x000fea0003800000 */
.L_x_563:
[----:B------:R-:W-:-:S03]  /*9dd0*/  UMOV UR4, 0xffffffff ;  /* 0xffffffff00047882 */ /* 0x000fc60000000000 */
[----:B------:R-:W-:Y:S05]  /*9de0*/  BRA.DIV UR4, `(.L_x_567) ;  /* 0x000001c204487947 */ /* 0x000fea000b800000 */
[----:B0-----:R0:W0:Y:S04]  /*9df0*/  SHFL.IDX PT, R48, R111, 0x3, 0x181f ;  /* 0x00781f006f307f89 */ /* 0x00102800000e0000 */
[----:B----4-:R-:W4:Y:S02]  /*9e00*/  SHFL.IDX PT, R110, R110, 0x3, 0x181f ;  /* 0x00781f006e6e7f89 */ /* 0x010f2400000e0000 */
.L_x_859:
[----:B------:R-:W-:-:S04]  /*9e10*/  IADD3 R11, R219, 0x60, RZ ;  /* 0x00000060db0b7810 */ /* 0x000fc80007ffe0ff */
[----:B------:R-:W-:-:S13]  /*9e20*/  ISETP.GE.OR P3, PT, R11, R106, P1 ;  /* 0x0000006a0b00720c */ /* 0x000fda0000f66670 */
[----:B------:R-:W-:Y:S05]  /*9e30*/  @P3 BRA `(.L_x_542) ;  /* 0x0000001400803947 */ /* 0x000fea0003800000 */
[----:B------:R-:W5:Y:S01]  /*9e40*/  LDL R14, [R1+0x18] ;  /* 0x00001800010e7983 */ /* 0x000f620000100800 */
[----:B------:R-:W-:Y:S01]  /*9e50*/  SEL R120, R85, R120, !P0 ;  /* 0x0000007855787207 */ /* 0x000fe20004000000 */
[----:B------:R-:W-:Y:S01]  /*9e60*/  VIADD R12, R219, 0x60 ;  /* 0x00000060db0c7836 */ /* 0x000fe20000000000 */
[----:B----4-:R-:W-:Y:S01]  /*9e70*/  IADD3 R50, P3, R9, R110, RZ ;  /* 0x0000006e09327210 */ /* 0x010fe20007f7e0ff */
[----:B------:R-:W-:Y:S01]  /*9e80*/  BSSY B1, `(.L_x_568) ;  /* 0x00000ea000017945 */ /* 0x000fe20003800000 */
[----:B------:R-:W-:Y:S01]  /*9e90*/  SHF.R.S32.HI R11, RZ, 0x1f, R120 ;  /* 0x0000001fff0b7819 */ /* 0x000fe20000011478 */
[----:B------:R-:W-:Y:S02]  /*9ea0*/  IMAD.SHL.U32 R12, R12, 0x80, RZ ;  /* 0x000000800c0c7824 */ /* 0x000fe400078e00ff */
[----:B0-----:R-:W-:Y:S01]  /*9eb0*/  IMAD.X R51, R48, 0x1, R5, P3 ;  /* 0x0000000130337824 */ /* 0x001fe200018e0605 */
[----:B------:R-:W-:Y:S02]  /*9ec0*/  LEA.HI R120, R11, R120, RZ, 0x5 ;  /* 0x000000780b787211 */ /* 0x000fe400078f28ff */
[----:B------:R-:W-:-:S02]  /*9ed0*/  LOP3.LUT R12, R12, 0x380, RZ, 0xc0, !PT ;  /* 0x000003800c0c7812 */ /* 0x000fc400078ec0ff */
        /* <DEDUP_REMOVED lines=8> */
[----:B-----5:R-:W-:Y:S01]  /*9f60*/  IADD3 R13, R12, R13, R14 ;  /* 0x0000000d0c0d7210 */ /* 0x020fe20007ffe00e */
[----:B------:R-:W-:-:S04]  /*9f70*/  IMAD R12, R216, 0x8000, R41 ;  /* 0x00008000d80c7824 */ /* 0x000fc800078e0229 */
[----:B------:R-:W-:Y:S01]  /*9f80*/  IMAD R14, R216, 0x8000, R13 ;  /* 0x00008000d80e7824 */ /* 0x000fe200078e020d */
[----:B------:R-:W-:-:S03]  /*9f90*/  IADD3 R12, R23, R12, RZ ;  /* 0x0000000c170c7210 */ /* 0x000fc60007ffe0ff */
[----:B------:R-:W-:-:S03]  /*9fa0*/  IMAD.IADD R44, R23, 0x1, R14 ;  /* 0x00000001172c7824 */ /* 0x000fc600078e020e */
[----:B------:R-:W0:Y:S04]  /*9fb0*/  LDS.128 R12, [R12+0x28400] ;  /* 0x028400000c0c7984 */ /* 0x000e280000000c00 */
[----:B------:R-:W4:Y:S01]  /*9fc0*/  LDS.128 R44, [R44+0x28400] ;  /* 0x028400002c2c7984 */ /* 0x000f220000000c00 */
[----:B------:R-:W-:Y:S05]  /*9fd0*/  @P2 BRA `(.L_x_569) ;  /* 0x0000000c00502947 */ /* 0x000fea0003800000 */
[----:B------:R-:W-:Y:S01]  /*9fe0*/  SHF.R.U32.HI R54, RZ, 0x8, R69 ;  /* 0x00000008ff367819 */ /* 0x000fe20000011645 */
[----:B0-----:R-:W-:Y:S01]  /*9ff0*/  IMAD.MOV.U32 R49, RZ, RZ, R12 ;  /* 0x000000ffff317224 */ /* 0x001fe200078e000c */
[----:B------:R-:W-:Y:S01]  /*a000*/  LOP3.LUT R53, R69, 0xff0000ff, RZ, 0xc0, !PT ;  /* 0xff0000ff45357812 */ /* 0x000fe200078ec0ff */
[----:B----4-:R-:W-:Y:S01]  /*a010*/  IMAD.MOV.U32 R58, RZ, RZ, R46 ;  /* 0x000000ffff3a7224 */ /* 0x010fe200078e002e */
[----:B------:R-:W-:Y:S01]  /*a020*/  SHF.R.U32.HI R63, RZ, 0x8, R71 ;  /* 0x00000008ff3f7819 */ /* 0x000fe20000011647 */
[----:B------:R-:W-:Y:S01]  /*a030*/  IMAD.MOV.U32 R55, RZ, RZ, R44 ;  /* 0x000000ffff377224 */ /* 0x000fe200078e002c */
[----:B------:R-:W-:Y:S02]  /*a040*/  SHF.R.U32.HI R52, RZ, 0x8, R75 ;  /* 0x00000008ff347819 */ /* 0x000fe4000001164b */
[----:B------:R-:W-:Y:S01]  /*a050*/  SHF.L.U32 R12, R54, 0x8, RZ ;  /* 0x00000008360c7819 */ /* 0x000fe200000006ff */
[----:B------:R-:W-:Y:S01]  /*a060*/  IMAD.MOV.U32 R54, RZ, RZ, R14 ;  /* 0x000000ffff367224 */ /* 0x000fe200078e000e */
[----:B------:R-:W-:Y:S01]  /*a070*/  SHF.R.U32.HI R65, RZ, 0x10, R69 ;  /* 0x00000010ff417819 */ /* 0x000fe20000011645 */
[----:B------:R-:W-:Y:S01]  /*a080*/  IMAD.SHL.U32 R46, R52, 0x100, RZ ;  /* 0x00000100342e7824 */ /* 0x000fe200078e00ff */
[----:B------:R-:W-:Y:S01]  /*a090*/  LOP3.LUT R53, R53, 0xff00, R12, 0xf8, !PT ;  /* 0x0000ff0035357812 */ /* 0x000fe200078ef80c */
[----:B------:R-:W-:Y:S01]  /*a0a0*/  IMAD.SHL.U32 R12, R63, 0x100, RZ ;  /* 0x000001003f0c7824 */ /* 0x000fe200078e00ff */
[----:B------:R-:W-:Y:S01]  /*a0b0*/  SHF.R.U32.HI R64, RZ, 0x10, R71 ;  /* 0x00000010ff407819 */ /* 0x000fe20000011647 */
[----:B------:R-:W-:Y:S01]  /*a0c0*/  IMAD.U32 R44, R65, 0x10000, RZ ;  /* 0x00010000412c7824 */ /* 0x000fe200078e00ff */
[----:B------:R-:W-:-:S02]  /*a0d0*/  LOP3.LUT R57, R71, 0xff0000ff, RZ, 0xc0, !PT ;  /* 0xff0000ff47397812 */ /* 0x000fc400078ec0ff */
[----:B------:R-:W-:Y:S02]  /*a0e0*/  SHF.R.U32.HI R56, RZ, 0x8, R73 ;  /* 0x00000008ff387819 */ /* 0x000fe40000011649 */
[----:B------:R-:W-:Y:S02]  /*a0f0*/  LOP3.LUT R61, R75, 0xff0000ff, RZ, 0xc0, !PT ;  /* 0xff0000ff4b3d7812 */ /* 0x000fe400078ec0ff */
[----:B------:R-:W-:Y:S02]  /*a100*/  LOP3.LUT R59, R73, 0xff0000ff, RZ, 0xc0, !PT ;  /* 0xff0000ff493b7812 */ /* 0x000fe400078ec0ff */
[----:B------:R-:W-:Y:S02]  /*a110*/  SHF.L.U32 R14, R56, 0x8, RZ ;  /* 0x00000008380e7819 */ /* 0x000fe400000006ff */
[----:B------:R-:W-:Y:S01]  /*a120*/  LOP3.LUT R57, R57, 0xff00, R12, 0xf8, !PT ;  /* 0x0000ff0039397812 */ /* 0x000fe200078ef80c */
[----:B------:R-:W-:Y:S01]  /*a130*/  IMAD.U32 R12, R64, 0x10000, RZ ;  /* 0x00010000400c7824 */ /* 0x000fe200078e00ff */
[----:B------:R-:W-:-:S02]  /*a140*/  LOP3.LUT R65, R61, 0xff00, R46, 0xf8, !PT ;  /* 0x0000ff003d417812 */ /* 0x000fc400078ef82e */
[----:B------:R-:W-:Y:S02]  /*a150*/  F2FP.F16.E4M3.UNPACK_B R61, R116.H1 ;  /* 0x00000074ff3d723e */ /* 0x000fe400030006ff */
[----:B------:R-:W-:Y:S02]  /*a160*/  F2FP.F16.E4M3.UNPACK_B R52, R49.H1 ;  /* 0x00000031ff34723e */ /* 0x000fe400030006ff */
[----:B------:R-:W-:Y:S02]  /*a170*/  F2FP.F16.E4M3.UNPACK_B R56, R55.H1 ;  /* 0x00000037ff38723e */ /* 0x000fe400030006ff */
[----:B------:R-:W-:Y:S01]  /*a180*/  LOP3.LUT R63, R59, 0xff00, R14, 0xf8, !PT ;  /* 0x0000ff003b3f7812 */ /* 0x000fe200078ef80e */
[----:B------:R-:W-:Y:S01]  /*a190*/  HADD2.F32 R14, -RZ, R61.H0_H0 ;  /* 0x2000003dff0e7230 */ /* 0x000fe20000004100 */
[----:B------:R-:W-:Y:S02]  /*a1a0*/  SHF.R.U32.HI R60, RZ, 0x10, R73 ;  /* 0x00000010ff3c7819 */ /* 0x000fe40000011649 */
[----:B------:R-:W-:-:S02]  /*a1b0*/  SHF.R.U32.HI R62, RZ, 0x10, R75 ;  /* 0x00000010ff3e7819 */ /* 0x000fc4000001164b */
[----:B------:R-:W-:Y:S01]  /*a1c0*/  LOP3.LUT R44, R53, 0xff0000, R44, 0xf8, !PT ;  /* 0x00ff0000352c7812 */ /* 0x000fe200078ef82c */
[----:B------:R-:W-:Y:S01]  /*a1d0*/  HADD2.F32 R53, -RZ, R52.H0_H0 ;  /* 0x20000034ff357230 */ /* 0x000fe20000004100 */
[----:B------:R-:W-:Y:S01]  /*a1e0*/  F2FP.F16.E4M3.UNPACK_B R59, R113.H1 ;  /* 0x00000071ff3b723e */ /* 0x000fe200030006ff */
[----:B------:R-:W-:Y:S01]  /*a1f0*/  IMAD.U32 R62, R62, 0x10000, RZ ;  /* 0x000100003e3e7824 */ /* 0x000fe200078e00ff */
[----:B------:R-:W-:Y:S01]  /*a200*/  LOP3.LUT R12, R57, 0xff0000, R12, 0xf8, !PT ;  /* 0x00ff0000390c7812 */ /* 0x000fe200078ef80c */
[----:B------:R-:W-:Y:S01]  /*a210*/  HADD2.F32 R57, -RZ, R56.H0_H0 ;  /* 0x20000038ff397230 */ /* 0x000fe20000004100 */
[----:B------:R-:W-:Y:S01]  /*a220*/  SHF.L.U32 R46, R60, 0x10, RZ ;  /* 0x000000103c2e7819 */ /* 0x000fe200000006ff */
[----:B------:R-:W-:Y:S02]  /*a230*/  HADD2.F32 R60, -RZ, R59.H0_H0 ;  /* 0x2000003bff3c7230 */ /* 0x000fe40000004100 */
[----:B------:R-:W-:Y:S01]  /*a240*/  FMUL.FTZ R66, R53, R14 ;  /* 0x0000000e35427220 */ /* 0x000fe20000410000 */
[----:B------:R-:W-:Y:S01]  /*a250*/  F2FP.F16.E4M3.UNPACK_B R116, R116 ;  /* 0x00000074ff74723e */ /* 0x000fe200020006ff */
[----:B------:R-:W-:Y:S01]  /*a260*/  FMUL.FTZ R64, R57, R14 ;  /* 0x0000000e39407220 */ /* 0x000fe20000410000 */
[----:B------:R-:W-:Y:S01]  /*a270*/  LOP3.LUT R14, R65, 0xff0000, R62, 0xf8, !PT ;  /* 0x00ff0000410e7812 */ /* 0x000fe200078ef83e */
[----:B------:R-:W-:Y:S01]  /*a280*/  FFMA.FTZ R66, R57, R60, R66 ;  /* 0x0000003c39427223 */ /* 0x000fe20000010042 */
[----:B------:R-:W-:-:S02]  /*a290*/  HADD2.F32 R62, -RZ, R61.H1_H1 ;  /* 0x3000003dff3e7230 */ /* 0x000fc40000004100 */
[----:B------:R-:W-:Y:S01]  /*a2a0*/  FFMA.FTZ R64, R53, R60, -R64 ;  /* 0x0000003c35407223 */ /* 0x000fe20000010840 */
[----:B------:R-:W-:Y:S01]  /*a2b0*/  HADD2.F32 R57, -RZ, R56.H1_H1 ;  /* 0x30000038ff397230 */ /* 0x000fe20000004100 */
[----:B------:R-:W-:Y:S01]  /*a2c0*/  F2FP.F16.E4M3.UNPACK_B R55, R55 ;  /* 0x00000037ff37723e */ /* 0x000fe200020006ff */
[----:B------:R-:W-:Y:S01]  /*a2d0*/  HADD2.F32 R53, -RZ, R52.H1_H1 ;  /* 0x30000034ff357230 */ /* 0x000fe20000004100 */
[----:B------:R-:W-:Y:S01]  /*a2e0*/  F2FP.F16.E4M3.UNPACK_B R49, R49 ;  /* 0x00000031ff31723e */ /* 0x000fe200020006ff */
[----:B------:R-:W-:Y:S01]  /*a2f0*/  HADD2.F32 R60, -RZ, R59.H1_H1 ;  /* 0x3000003bff3c7230 */ /* 0x000fe20000004100 */
[----:B------:R-:W-:Y:S01]  /*a300*/  F2FP.F16.E4M3.UNPACK_B R113, R113 ;  /* 0x00000071ff71723e */ /* 0x000fe200020006ff */
[-C--:B------:R-:W-:Y:S01]  /*a310*/  FMUL.FTZ R68, R57, R62.reuse ;  /* 0x0000003e39447220 */ /* 0x080fe20000410000 */
[----:B------:R-:W-:Y:S02]  /*a320*/  HADD2.F32 R59, -RZ, R116.H0_H0 ;  /* 0x20000074ff3b7230 */ /* 0x000fe40000004100 */
[----:B------:R-:W-:Y:S01]  /*a330*/  FMUL.FTZ R62, R53, R62 ;  /* 0x0000003e353e7220 */ /* 0x000fe20000410000 */
[----:B------:R-:W-:-:S02]  /*a340*/  HADD2.F32 R56, -RZ, R55.H0_H0 ;  /* 0x20000037ff387230 */ /* 0x000fc40000004100 */
[-C--:B------:R-:W-:Y:S01]  /*a350*/  FFMA.FTZ R67, R53, R60.reuse, -R68 ;  /* 0x0000003c35437223 */ /* 0x080fe20000010844 */
[----:B------:R-:W-:Y:S02]  /*a360*/  HADD2.F32 R52, -RZ, R49.H0_H0 ;  /* 0x20000031ff347230 */ /* 0x000fe40000004100 */
[----:B------:R-:W-:Y:S01]  /*a370*/  FFMA.FTZ R69, R57, R60, R62 ;  /* 0x0000003c39457223 */ /* 0x000fe2000001003e */
[----:B------:R-:W-:Y:S02]  /*a380*/  HADD2.F32 R53, -RZ, R113.H0_H0 ;  /* 0x20000071ff357230 */ /* 0x000fe40000004100 */
[-C--:B------:R-:W-:Y:S01]  /*a390*/  FMUL.FTZ R57, R56, R59.reuse ;  /* 0x0000003b38397220 */ /* 0x080fe20000410000 */
[----:B------:R-:W-:Y:S02]  /*a3a0*/  HADD2.F32 R116, -RZ, R116.H1_H1 ;  /* 0x30000074ff747230 */ /* 0x000fe40000004100 */
[C---:B------:R-:W-:Y:S01]  /*a3b0*/  FMUL.FTZ R59, R52.reuse, R59 ;  /* 0x0000003b343b7220 */ /* 0x040fe20000410000 */
[----:B------:R-:W-:Y:S01]  /*a3c0*/  HADD2.F32 R55, -RZ, R55.H1_H1 ;  /* 0x30000037ff377230 */ /* 0x000fe20000004100 */
[----:B------:R-:W-:Y:S01]  /*a3d0*/  LOP3.LUT R46, R63, 0xff0000, R46, 0xf8, !PT ;  /* 0x00ff00003f2e7812 */ /* 0x000fe200078ef82e */
[-C--:B------:R-:W-:Y:S01]  /*a3e0*/  FFMA.FTZ R62, R52, R53.reuse, -R57 ;  /* 0x00000035343e7223 */ /* 0x080fe20000010839 */
[----:B------:R-:W-:Y:S01]  /*a3f0*/  FFMA.FTZ R63, R56, R53, R59 ;  /* 0x00000035383f7223 */ /* 0x000fe2000001003b */
[----:B------:R-:W-:-:S02]  /*a400*/  HADD2.F32 R49, -RZ, R49.H1_H1 ;  /* 0x30000031ff317230 */ /* 0x000fc40000004100 */
[----:B------:R-:W-:Y:S01]  /*a410*/  FMUL.FTZ R56, R55, R116 ;  /* 0x0000007437387220 */ /* 0x000fe20000410000 */
[----:B------:R-:W-:Y:S01]  /*a420*/  HADD2.F32 R52, -RZ, R113.H1_H1 ;  /* 0x30000071ff347230 */ /* 0x000fe20000004100 */
[----:B------:R-:W-:Y:S02]  /*a430*/  F2FP.F16.E4M3.UNPACK_B R59, R117.H1 ;  /* 0x00000075ff3b723e */ /* 0x000fe400030006ff */
[----:B------:R-:W-:Y:S01]  /*a440*/  F2FP.F16.E4M3.UNPACK_B R53, R58.H1 ;  /* 0x0000003aff35723e */ /* 0x000fe200030006ff */
[C---:B------:R-:W-:Y:S01]  /*a450*/  FMUL.FTZ R116, R49.reuse, R116 ;  /* 0x0000007431747220 */ /* 0x040fe20000410000 */
[----:B------:R-:W-:Y:S01]  /*a460*/  FFMA.FTZ R65, R49, R52, -R56 ;  /* 0x0000003431417223 */ /* 0x000fe20000010838 */
[----:B------:R-:W-:Y:S01]  /*a470*/  F2FP.F16.E4M3.UNPACK_B R49, R54.H1 ;  /* 0x00000036ff31723e */ /* 0x000fe200030006ff */
[----:B------:R-:W-:Y:S01]  /*a480*/  HADD2.F32 R61, -RZ, R59.H0_H0 ;  /* 0x2000003bff3d7230 */ /* 0x000fe20000004100 */
[----:B------:R-:W-:Y:S01]  /*a490*/  F2FP.F16.E4M3.UNPACK_B R57, R115.H1 ;  /* 0x00000073ff39723e */ /* 0x000fe200030006ff */
[----:B------:R-:W-:-:S02]  /*a4a0*/  HADD2.F32 R56, -RZ, R53.H0_H0 ;  /* 0x20000035ff387230 */ /* 0x000fc40000004100 */
[----:B------:R-:W-:Y:S01]  /*a4b0*/  FFMA.FTZ R116, R55, R52, R116 ;  /* 0x0000003437747223 */ /* 0x000fe20000010074 */
[----:B------:R-:W-:Y:S01]  /*a4c0*/  HADD2.F32 R52, -RZ, R49.H0_H0 ;  /* 0x20000031ff347230 */ /* 0x000fe20000004100 */
[----:B------:R-:W-:Y:S01]  /*a4d0*/  F2FP.F16.E4M3.UNPACK_B R117, R117 ;  /* 0x00000075ff75723e */ /* 0x000fe200020006ff */
[----:B------:R-:W-:Y:S02]  /*a4e0*/  HADD2.F32 R60, -RZ, R59.H1_H1 ;  /* 0x3000003bff3c7230 */ /* 0x000fe40000004100 */
[-C--:B------:R-:W-:Y:S01]  /*a4f0*/  FMUL.FTZ R59, R56, R61.reuse ;  /* 0x0000003d383b7220 */ /* 0x080fe20000410000 */
[----:B------:R-:W-:Y:S02]  /*a500*/  HADD2.F32 R55, -RZ, R57.H0_H0 ;  /* 0x20000039ff377230 */ /* 0x000fe40000004100 */
[----:B------:R-:W-:Y:S01]  /*a510*/  FMUL.FTZ R71, R52, R61 ;  /* 0x0000003d34477220 */ /* 0x000fe20000410000 */
[----:B------:R-:W-:Y:S01]  /*a520*/  HADD2.F32 R53, -RZ, R53.H1_H1 ;  /* 0x30000035ff357230 */ /* 0x000fe20000004100 */
[----:B------:R-:W-:Y:S01]  /*a530*/  F2FP.F16.E4M3.UNPACK_B R58, R58 ;  /* 0x0000003aff3a723e */ /* 0x000fe200020006ff */
[----:B------:R-:W-:-:S02]  /*a540*/  HADD2.F32 R49, -RZ, R49.H1_H1 ;  /* 0x30000031ff317230 */ /* 0x000fc40000004100 */
[-C--:B------:R-:W-:Y:S01]  /*a550*/  FFMA.FTZ R61, R52, R55.reuse, -R59 ;  /* 0x00000037343d7223 */ /* 0x080fe2000001083b */
[----:B------:R-:W-:Y:S02]  /*a560*/  HADD2.F32 R52, -RZ, R57.H1_H1 ;  /* 0x30000039ff347230 */ /* 0x000fe40000004100 */
[----:B------:R-:W-:Y:S01]  /*a570*/  FMUL.FTZ R68, R53, R60 ;  /* 0x0000003c35447220 */ /* 0x000fe20000410000 */
[----:B------:R-:W-:Y:S01]  /*a580*/  F2FP.F16.E4M3.UNPACK_B R54, R54 ;  /* 0x00000036ff36723e */ /* 0x000fe200020006ff */
[C---:B------:R-:W-:Y:S01]  /*a590*/  FMUL.FTZ R60, R49.reuse, R60 ;  /* 0x0000003c313c7220 */ /* 0x040fe20000410000 */
[----:B------:R-:W-:Y:S01]  /*a5a0*/  FFMA.FTZ R71, R56, R55, R71 ;  /* 0x0000003738477223 */ /* 0x000fe20000010047 */
[-C--:B------:R-:W-:Y:S01]  /*a5b0*/  FFMA.FTZ R68, R49, R52.reuse, -R68 ;  /* 0x0000003431447223 */ /* 0x080fe20000010844 */
[--C-:B------:R-:W-:Y:S02]  /*a5c0*/  HADD2.F32 R55, -RZ, R117.reuse.H0_H0 ;  /* 0x20000075ff377230 */ /* 0x100fe40000004100 */
[----:B------:R-:W-:Y:S01]  /*a5d0*/  FFMA.FTZ R70, R53, R52, R60 ;  /* 0x0000003435467223 */ /* 0x000fe2000001003c */
[----:B------:R-:W-:Y:S01]  /*a5e0*/  F2FP.F16.E4M3.UNPACK_B R115, R115 ;  /* 0x00000073ff73723e */ /* 0x000fe200020006ff */
[----:B------:R-:W-:Y:S01]  /*a5f0*/  HADD2.F32 R52, -RZ, R58.H0_H0 ;  /* 0x2000003aff347230 */ /* 0x000fe20000004100 */
[----:B------:R-:W-:Y:S01]  /*a600*/  F2FP.SATFINITE.E4M3.F32.PACK_AB_MERGE_C R61, R68, R61, RZ ;  /* 0x0000003d443d723e */ /* 0x000fe200048070ff */
[----:B------:R-:W-:Y:S01]  /*a610*/  HADD2.F32 R49, -RZ, R54.H0_H0 ;  /* 0x20000036ff317230 */ /* 0x000fe20000004100 */
[----:B------:R-:W-:Y:S01]  /*a620*/  F2FP.SATFINITE.E4M3.F32.PACK_AB_MERGE_C R70, R70, R71, RZ ;  /* 0x000000474646723e */ /* 0x000fe200048070ff */
[----:B------:R-:W-:-:S02]  /*a630*/  HADD2.F32 R117, -RZ, R117.H1_H1 ;  /* 0x30000075ff757230 */ /* 0x000fc40000004100 */
[-C--:B------:R-:W-:Y:S01]  /*a640*/  FMUL.FTZ R56, R52, R55.reuse ;  /* 0x0000003734387220 */ /* 0x080fe20000410000 */
[----:B------:R-:W-:Y:S02]  /*a650*/  HADD2.F32 R58, -RZ, R58.H1_H1 ;  /* 0x3000003aff3a7230 */ /* 0x000fe40000004100 */
[----:B------:R-:W-:Y:S01]  /*a660*/  FMUL.FTZ R55, R49, R55 ;  /* 0x0000003731377220 */ /* 0x000fe20000410000 */
[--C-:B------:R-:W-:Y:S01]  /*a670*/  HADD2.F32 R53, -RZ, R115.reuse.H0_H0 ;  /* 0x20000073ff357230 */ /* 0x100fe20000004100 */
[----:B------:R-:W-:Y:S01]  /*a680*/  F2FP.SATFINITE.E4M3.F32.PACK_AB_MERGE_C R64, R67, R64, RZ ;  /* 0x000000404340723e */ /* 0x000fe200048070ff */
[----:B------:R-:W-:Y:S02]  /*a690*/  HADD2.F32 R54, -RZ, R54.H1_H1 ;  /* 0x30000036ff367230 */ /* 0x000fe40000004100 */
[----:B------:R-:W-:Y:S01]  /*a6a0*/  FMUL.FTZ R59, R58, R117 ;  /* 0x000000753a3b7220 */ /* 0x000fe20000410000 */
[----:B------:R-:W-:Y:S02]  /*a6b0*/  HADD2.F32 R115, -RZ, R115.H1_H1 ;  /* 0x30000073ff737230 */ /* 0x000fe40000004100 */
[-C--:B------:R-:W-:Y:S01]  /*a6c0*/  FFMA.FTZ R57, R49, R53.reuse, -R56 ;  /* 0x0000003531397223 */ /* 0x080fe20000010838 */
[----:B------:R-:W-:Y:S01]  /*a6d0*/  FFMA.FTZ R60, R52, R53, R55 ;  /* 0x00000035343c7223 */ /* 0x000fe20000010037 */
[----:B------:R-:W-:Y:S01]  /*a6e0*/  F2FP.F16.E4M3.UNPACK_B R53, R45 ;  /* 0x0000002dff35723e */ /* 0x000fe200020006ff */
[C---:B------:R-:W-:Y:S01]  /*a6f0*/  FMUL.FTZ R117, R54.reuse, R117 ;  /* 0x0000007536757220 */ /* 0x040fe20000410000 */
[----:B------:R-:W-:Y:S01]  /*a700*/  FFMA.FTZ R52, R54, R115, -R59 ;  /* 0x0000007336347223 */ /* 0x000fe2000001083b */
[----:B------:R-:W-:-:S02]  /*a710*/  F2FP.F16.E4M3.UNPACK_B R56, R46 ;  /* 0x0000002eff38723e */ /* 0x000fc400020006ff */
[----:B------:R-:W-:Y:S01]  /*a720*/  F2FP.F16.E4M3.UNPACK_B R49, R13 ;  /* 0x0000000dff31723e */ /* 0x000fe200020006ff */
[----:B------:R-:W-:Y:S01]  /*a730*/  HADD2.F32 R54, -RZ, R53.H0_H0 ;  /* 0x20000035ff367230 */ /* 0x000fe20000004100 */
[----:B------:R-:W-:Y:S01]  /*a740*/  F2FP.F16.E4M3.UNPACK_B R55, R44 ;  /* 0x0000002cff37723e */ /* 0x000fe200020006ff */
[----:B------:R-:W-:Y:S01]  /*a750*/  HADD2.F32 R59, -RZ, R56.H0_H0 ;  /* 0x20000038ff3b7230 */ /* 0x000fe20000004100 */
[----:B------:R-:W-:Y:S01]  /*a760*/  F2FP.SATFINITE.E4M3.F32.PACK_AB_MERGE_C R71, R52, R57, R61 ;  /* 0x000000393447723e */ /* 0x000fe2000480703d */
[----:B------:R-:W-:Y:S02]  /*a770*/  HADD2.F32 R52, -RZ, R49.H0_H0 ;  /* 0x20000031ff347230 */ /* 0x000fe40000004100 */
[----:B------:R-:W-:Y:S01]  /*a780*/  FFMA.FTZ R117, R58, R115, R117 ;  /* 0x000000733a757223 */ /* 0x000fe20000010075 */
[----:B------:R-:W-:Y:S02]  /*a790*/  HADD2.F32 R57, -RZ, R55.H0_H0 ;  /* 0x20000037ff397230 */ /* 0x000fe40000004100 */
[----:B------:R-:W-:Y:S01]  /*a7a0*/  FMUL.FTZ R61, R54, R59 ;  /* 0x0000003b363d7220 */ /* 0x000fe20000410000 */
[----:B------:R-:W-:-:S02]  /*a7b0*/  HADD2.F32 R53, -RZ, R53.H1_H1 ;  /* 0x30000035ff357230 */ /* 0x000fc40000004100 */
        /* <DEDUP_REMOVED lines=11> */
[----:B------:R-:W-:-:S02]  /*a870*/  F2FP.F16.E4M3.UNPACK_B R49, R46.H1 ;  /* 0x0000002eff31723e */ /* 0x000fc400030006ff */
[----:B------:R-:W-:Y:S01]  /*a880*/  F2FP.F16.E4M3.UNPACK_B R13, R13.H1 ;  /* 0x0000000dff0d723e */ /* 0x000fe200030006ff */
[--C-:B------:R-:W-:Y:S01]  /*a890*/  HADD2.F32 R46, -RZ, R52.reuse.H0_H0 ;  /* 0x20000034ff2e7230 */ /* 0x100fe20000004100 */
[----:B------:R-:W-:Y:S01]  /*a8a0*/  F2FP.SATFINITE.E4M3.F32.PACK_AB_MERGE_C R66, R69, R66, RZ ;  /* 0x000000424542723e */ /* 0x000fe200048070ff */
[----:B------:R-:W-:Y:S01]  /*a8b0*/  HADD2.F32 R52, -RZ, R52.H1_H1 ;  /* 0x30000034ff347230 */ /* 0x000fe20000004100 */
[----:B------:R-:W-:Y:S01]  /*a8c0*/  F2FP.SATFINITE.E4M3.F32.PACK_AB_MERGE_C R69, R65, R62, R64 ;  /* 0x0000003e4145723e */ /* 0x000fe20004807040 */
[----:B------:R-:W-:Y:S01]  /*a8d0*/  FFMA.FTZ R62, R53, R54, R56 ;  /* 0x00000036353e7223 */ /* 0x000fe20000010038 */
[----:B------:R-:W-:Y:S01]  /*a8e0*/  F2FP.F16.E4M3.UNPACK_B R44, R44.H1 ;  /* 0x0000002cff2c723e */ /* 0x000fe200030006ff */
[----:B------:R-:W-:Y:S01]  /*a8f0*/  HADD2.F32 R53, -RZ, R49.H0_H0 ;  /* 0x20000031ff357230 */ /* 0x000fe20000004100 */
[----:B------:R-:W-:Y:S01]  /*a900*/  F2FP.SATFINITE.E4M3.F32.PACK_AB_MERGE_C R116, R116, R63, R66 ;  /* 0x0000003f7474723e */ /* 0x000fe20004807042 */
[----:B------:R-:W-:Y:S01]  /*a910*/  HADD2.F32 R45, -RZ, R13.H0_H0 ;  /* 0x2000000dff2d7230 */ /* 0x000fe20000004100 */
[----:B------:R-:W-:Y:S01]  /*a920*/  F2FP.F16.E4M3.UNPACK_B R55, R14 ;  /* 0x0000000eff37723e */ /* 0x000fe200020006ff */
[----:B------:R-:W-:-:S02]  /*a930*/  HADD2.F32 R54, -RZ, R49.H1_H1 ;  /* 0x30000031ff367230 */ /* 0x000fc40000004100 */
[-C--:B------:R-:W-:Y:S01]  /*a940*/  FMUL.FTZ R56, R46, R53.reuse ;  /* 0x000000352e387220 */ /* 0x080fe20000410000 */
[--C-:B------:R-:W-:Y:S02]  /*a950*/  HADD2.F32 R49, -RZ, R44.reuse.H0_H0 ;  /* 0x2000002cff317230 */ /* 0x100fe40000004100 */
[C---:B------:R-:W-:Y:S01]  /*a960*/  FMUL.FTZ R53, R45.reuse, R53 ;  /* 0x000000352d357220 */ /* 0x040fe20000410000 */
[----:B------:R-:W-:Y:S02]  /*a970*/  HADD2.F32 R13, -RZ, R13.H1_H1 ;  /* 0x3000000dff0d7230 */ /* 0x000fe40000004100 */
[-C--:B------:R-:W-:Y:S01]  /*a980*/  FMUL.FTZ R58, R52, R54.reuse ;  /* 0x00000036343a7220 */ /* 0x080fe20000410000 */
[----:B------:R-:W-:Y:S02]  /*a990*/  HADD2.F32 R44, -RZ, R44.H1_H1 ;  /* 0x3000002cff2c7230 */ /* 0x000fe40000004100 */
[----:B------:R-:W-:Y:S01]  /*a9a0*/  FFMA.FTZ R64, R46, R49, R53 ;  /* 0x000000312e407223 */ /* 0x000fe20000010035 */
[----:B------:R-:W-:Y:S01]  /*a9b0*/  F2FP.F16.E4M3.UNPACK_B R46, R47 ;  /* 0x0000002fff2e723e */ /* 0x000fe200020006ff */
[----:B------:R-:W-:Y:S01]  /*a9c0*/  FFMA.FTZ R63, R45, R49, -R56 ;  /* 0x000000312d3f7223 */ /* 0x000fe20000010838 */
[C---:B------:R-:W-:Y:S01]  /*a9d0*/  FMUL.FTZ R45, R13.reuse, R54 ;  /* 0x000000360d2d7220 */ /* 0x040fe20000410000 */
[----:B------:R-:W-:Y:S01]  /*a9e0*/  FFMA.FTZ R66, R13, R44, -R58 ;  /* 0x0000002c0d427223 */ /* 0x000fe2000001083a */
[-C--:B------:R-:W-:Y:S01]  /*a9f0*/  F2FP.F16.E4M3.UNPACK_B R13, R15.reuse ;  /* 0x0000000fff0d723e */ /* 0x080fe200020006ff */
[----:B------:R-:W-:Y:S01]  /*aa00*/  HADD2.F32 R49, -RZ, R46.H0_H0 ;  /* 0x2000002eff317230 */ /* 0x000fe20000004100 */
[----:B------:R-:W-:Y:S01]  /*aa10*/  F2FP.F16.E4M3.UNPACK_B R56, R14.H1 ;  /* 0x0000000eff38723e */ /* 0x000fe200030006ff */
[----:B------:R-:W-:Y:S01]  /*aa20*/  HADD2.F32 R57, -RZ, R55.H0_H0 ;  /* 0x20000037ff397230 */ /* 0x000fe20000004100 */
[----:B------:R-:W-:Y:S01]  /*aa30*/  F2FP.F16.E4M3.UNPACK_B R15, R15.H1 ;  /* 0x0000000fff0f723e */ /* 0x000fe200030006ff */
[----:B------:R-:W-:Y:S01]  /*aa40*/  FFMA.FTZ R65, R52, R44, R45 ;  /* 0x0000002c34417223 */ /* 0x000fe2000001002d */
[----:B------:R-:W-:Y:S01]  /*aa50*/  F2FP.F16.E4M3.UNPACK_B R47, R47.H1 ;  /* 0x0000002fff2f723e */ /* 0x000fe200030006ff */
[----:B------:R-:W-:Y:S01]  /*aa60*/  HADD2.F32 R44, -RZ, R13.H0_H0 ;  /* 0x2000000dff2c7230 */ /* 0x000fe20000004100 */
[-C--:B------:R-:W-:Y:S01]  /*aa70*/  F2FP.F16.E4M3.UNPACK_B R14, R12.reuse ;  /* 0x0000000cff0e723e */ /* 0x080fe200020006ff */
[----:B------:R-:W-:Y:S01]  /*aa80*/  HADD2.F32 R45, -RZ, R15.H0_H0 ;  /* 0x2000000fff2d7230 */ /* 0x000fe20000004100 */
[----:B------:R-:W-:Y:S01]  /*aa90*/  F2FP.F16.E4M3.UNPACK_B R52, R12.H1 ;  /* 0x0000000cff34723e */ /* 0x000fe200030006ff */
[----:B------:R-:W-:-:S02]  /*aaa0*/  HADD2.F32 R12, -RZ, R47.H0_H0 ;  /* 0x2000002fff0c7230 */ /* 0x000fc40000004100 */
[-C--:B------:R-:W-:Y:S01]  /*aab0*/  FMUL.FTZ R67, R49, R57.reuse ;  /* 0x0000003931437220 */ /* 0x080fe20000410000 */
[----:B------:R-:W-:Y:S02]  /*aac0*/  HADD2.F32 R58, -RZ, R56.H0_H0 ;  /* 0x20000038ff3a7230 */ /* 0x000fe40000004100 */
[----:B------:R-:W-:Y:S01]  /*aad0*/  FMUL.FTZ R68, R44, R57 ;  /* 0x000000392c447220 */ /* 0x000fe20000410000 */
[----:B------:R-:W-:Y:S01]  /*aae0*/  HADD2.F32 R53, -RZ, R14.H0_H0 ;  /* 0x2000000eff357230 */ /* 0x000fe20000004100 */
[----:B------:R-:W-:Y:S01]  /*aaf0*/  F2FP.SATFINITE.E4M3.F32.PACK_AB_MERGE_C R63, R66, R63, RZ ;  /* 0x0000003f423f723e */ /* 0x000fe200048070ff */
[----:B------:R-:W-:Y:S02]  /*ab00*/  HADD2.F32 R47, -RZ, R47.H1_H1 ;  /* 0x3000002fff2f7230 */ /* 0x000fe40000004100 */
[----:B------:R-:W-:Y:S01]  /*ab10*/  FMUL.FTZ R57, R45, R58 ;  /* 0x0000003a2d397220 */ /* 0x000fe20000410000 */
[----:B------:R-:W-:Y:S02]  /*ab20*/  HADD2.F32 R56, -RZ, R56.H1_H1 ;  /* 0x30000038ff387230 */ /* 0x000fe40000004100 */
[----:B------:R-:W-:Y:S01]  /*ab30*/  FFMA.FTZ R67, R44, R53, -R67 ;  /* 0x000000352c437223 */ /* 0x000fe20000010843 */
[----:B------:R-:W-:-:S02]  /*ab40*/  HADD2.F32 R15, -RZ, R15.H1_H1 ;  /* 0x3000000fff0f7230 */ /* 0x000fc40000004100 */
[C---:B------:R-:W-:Y:S01]  /*ab50*/  FMUL.FTZ R70, R12.reuse, R58 ;  /* 0x0000003a0c467220 */ /* 0x040fe20000410000 */
[----:B------:R-:W-:Y:S02]  /*ab60*/  HADD2.F32 R54, -RZ, R52.H0_H0 ;  /* 0x20000034ff367230 */ /* 0x000fe40000004100 */
[-C--:B------:R-:W-:Y:S01]  /*ab70*/  FMUL.FTZ R44, R47, R56.reuse ;  /* 0x000000382f2c7220 */ /* 0x080fe20000410000 */
[----:B------:R-:W-:Y:S02]  /*ab80*/  HADD2.F32 R46, -RZ, R46.H1_H1 ;  /* 0x3000002eff2e7230 */ /* 0x000fe40000004100 */
[----:B------:R-:W-:Y:S01]  /*ab90*/  FMUL.FTZ R56, R15, R56 ;  /* 0x000000380f387220 */ /* 0x000fe20000410000 */
[----:B------:R-:W-:Y:S02]  /*aba0*/  HADD2.F32 R55, -RZ, R55.H1_H1 ;  /* 0x30000037ff377230 */ /* 0x000fe40000004100 */
[----:B------:R-:W-:Y:S01]  /*abb0*/  FFMA.FTZ R57, R12, R54, R57 ;  /* 0x000000360c397223 */ /* 0x000fe20000010039 */
[----:B------:R-:W-:-:S02]  /*abc0*/  HADD2.F32 R52, -RZ, R52.H1_H1 ;  /* 0x30000034ff347230 */ /* 0x000fc40000004100 */
[----:B------:R-:W-:Y:S01]  /*abd0*/  FFMA.FTZ R70, R45, R54, -R70 ;  /* 0x000000362d467223 */ /* 0x000fe20000010846 */
[----:B------:R-:W-:Y:S02]  /*abe0*/  HADD2.F32 R13, -RZ, R13.H1_H1 ;  /* 0x3000000dff0d7230 */ /* 0x000fe40000004100 */
[CC--:B------:R-:W-:Y:S01]  /*abf0*/  FMUL.FTZ R12, R46.reuse, R55.reuse ;  /* 0x000000372e0c7220 */ /* 0x0c0fe20000410000 */
[----:B------:R-:W-:Y:S02]  /*ac00*/  HADD2.F32 R14, -RZ, R14.H1_H1 ;  /* 0x3000000eff0e7230 */ /* 0x000fe40000004100 */
[-C--:B------:R-:W-:Y:S01]  /*ac10*/  FFMA.FTZ R15, R15, R52.reuse, -R44 ;  /* 0x000000340f0f7223 */ /* 0x080fe2000001082c */
[----:B------:R-:W-:Y:S01]  /*ac20*/  FFMA.FTZ R56, R47, R52, R56 ;  /* 0x000000342f387223 */ /* 0x000fe20000010038 */
[----:B------:R-:W-:Y:S01]  /*ac30*/  FMUL.FTZ R55, R13, R55 ;  /* 0x000000370d377220 */ /* 0x000fe20000410000 */
[----:B------:R-:W-:Y:S01]  /*ac40*/  FFMA.FTZ R68, R49, R53, R68 ;  /* 0x0000003531447223 */ /* 0x000fe20000010044 */
[----:B------:R-:W-:Y:S01]  /*ac50*/  FFMA.FTZ R12, R13, R14, -R12 ;  /* 0x0000000e0d0c7223 */ /* 0x000fe2000001080c */
[----:B------:R-:W-:Y:S01]  /*ac60*/  F2FP.SATFINITE.E4M3.F32.PACK_AB_MERGE_C R15, R15, R70, RZ ;  /* 0x000000460f0f723e */ /* 0x000fe200048070ff */
[----:B------:R-:W-:Y:S01]  /*ac70*/  FFMA.FTZ R55, R46, R14, R55 ;  /* 0x0000000e2e377223 */ /* 0x000fe20000010037 */
[----:B------:R-:W-:Y:S01]  /*ac80*/  F2FP.SATFINITE.E4M3.F32.PACK_AB_MERGE_C R64, R65, R64, RZ ;  /* 0x000000404140723e */ /* 0x000fe200048070ff */
[----:B------:R-:W-:Y:S01]  /*ac90*/  IMAD.MOV.U32 R44, RZ, RZ, R116 ;  /* 0x000000ffff2c7224 */ /* 0x000fe200078e0074 */
[----:B------:R-:W-:Y:S01]  /*aca0*/  F2FP.SATFINITE.E4M3.F32.PACK_AB_MERGE_C R56, R56, R57, RZ ;  /* 0x000000393838723e */ /* 0x000fe200048070ff */
[----:B------:R-:W-:Y:S01]  /*acb0*/  IMAD.MOV.U32 R46, RZ, RZ, R117 ;  /* 0x000000ffff2e7224 */ /* 0x000fe200078e0075 */
[----:B------:R-:W-:Y:S01]  /*acc0*/  F2FP.SATFINITE.E4M3.F32.PACK_AB_MERGE_C R15, R12, R67, R15 ;  /* 0x000000430c0f723e */ /* 0x000fe2000480700f */
[----:B------:R-:W-:Y:S01]  /*acd0*/  IMAD.MOV.U32 R12, RZ, RZ, R69 ;  /* 0x000000ffff0c7224 */ /* 0x000fe200078e0045 */
[----:B------:R-:W-:-:S02]  /*ace0*/  F2FP.SATFINITE.E4M3.F32.PACK_AB_MERGE_C R13, R60, R61, R63 ;  /* 0x0000003d3c0d723e */ /* 0x000fc4000480703f */
[----:B------:R-:W-:Y:S02]  /*acf0*/  F2FP.SATFINITE.E4M3.F32.PACK_AB_MERGE_C R45, R62, R59, R64 ;  /* 0x0000003b3e2d723e */ /* 0x000fe40004807040 */
[----:B------:R-:W-:Y:S02]  /*ad00*/  F2FP.SATFINITE.E4M3.F32.PACK_AB_MERGE_C R47, R55, R68, R56 ;  /* 0x00000044372f723e */ /* 0x000fe40004807038 */
[----:B------:R-:W-:-:S07]  /*ad10*/  MOV R14, R71 ;  /* 0x00000047000e7202 */ /* 0x000fce0000000f00 */
.L_x_569:
[----:B------:R-:W-:Y:S05]  /*ad20*/  BSYNC B1 ;  /* 0x0000000000017941 */ /* 0x000fea0003800000 */
.L_x_568:
[----:B0-----:R0:W-:Y:S01]  /*ad30*/  ST.E.128 desc[UR36][R50.64], R12 ;  /* 0x0000000c32007985 */ /* 0x0011e2000c101d24 */
[----:B------:R-:W-:-:S13]  /*ad40*/  ISETP.GE.AND P2, PT, R11, R118, PT ;  /* 0x000000760b00720c */ /* 0x000fda0003f46270 */
[----:B------:R-:W-:Y:S05]  /*ad50*/  @P2 BRA `(.L_x_542) ;  /* 0x0000000400b82947 */ /* 0x000fea0003800000 */
[----:B------:R-:W-:-:S04]  /*ad60*/  IADD3 R110, P2, R11, R110, RZ ;  /* 0x0000006e0b6e7210 */ /* 0x000fc80007f5e0ff */
[----:B------:R-:W-:-:S05]  /*ad70*/  LEA.HI.X.SX32 R111, R11, R48, 0x1, P2 ;  /* 0x000000300b6f7211 */ /* 0x000fca00010f0eff */
[----:B----4-:R4:W-:Y:S01]  /*ad80*/  ST.E.128 desc[UR36][R110.64], R44 ;  /* 0x0000002c6e007985 */ /* 0x0109e2000c101d24 */
[----:B------:R-:W-:Y:S05]  /*ad90*/  BRA `(.L_x_542) ;  /* 0x0000000400a87947 */ /* 0x000fea0003800000 */
.L_x_501:
[----:B------:R-:W-:-:S06]  /*ada0*/  UISETP.NE.AND UP0, UPT, UR60, 0x3, UPT ;  /* 0x000000033c00788c */ /* 0x000fcc000bf05270 */
[----:B------:R-:W-:-:S13]  /*adb0*/  PLOP3.LUT P5, PT, PT, PT, UP0, 0x80, 0x0 ;  /* 0x000000000000781c */ /* 0x000fda0003faf008 */
[----:B------:R-:W-:Y:S05]  /*adc0*/  @!P5 BRA `(.L_x_570) ;  /* 0x000000000004d947 */ /* 0x000fea0003800000 */
[----:B------:R-:W-:Y:S01]  /*add0*/  BPT.TRAP 0x1 ;  /* 0x000000040000795c */ /* 0x000fe20000300000 */
.L_x_570:
[----:B------:R-:W-:Y:S01]  /*ade0*/  IMAD R4, R216, 0x8, R23 ;  /* 0x00000008d8047824 */ /* 0x000fe200078e0217 */
[----:B------:R-:W-:Y:S01]  /*adf0*/  SHF.L.U32 R107, R224, 0x1f, RZ ;  /* 0x0000001fe06b7819 */ /* 0x000fe200000006ff */
[----:B------:R-:W-:Y:S01]  /*ae00*/  BSSY B1, `(.L_x_571) ;  /* 0x0000004000017945 */ /* 0x000fe20003800000 */
[----:B------:R-:W-:Y:S02]  /*ae10*/  SHF.R.S32.HI R104, RZ, 0x1f, R103 ;  /* 0x0000001fff687819 */ /* 0x000fe40000011467 */
[----:B------:R-:W0:Y:S02]  /*ae20*/  SYNCS.PHASECHK.TRANS64.TRYWAIT P2, [R4+URZ+0x38890], R107 ;  /* 0x0388906b040075a7 */ /* 0x000e24000804017f */
[----:B0-----:R-:W-:Y:S05]  /*ae30*/  @!P2 BRA `(.L_x_572) ;  /* 0x000001b00080a947 */ /* 0x001fea0003800000 */
.L_x_860:
[----:B------:R-:W-:Y:S05]  /*ae40*/  BSYNC B1 ;  /* 0x0000000000017941 */ /* 0x000fea0003800000 */
.L_x_571:
[----:B------:R-:W-:Y:S01]  /*ae50*/  ULDC.64 UR4, c[0x0][0x300] ;  /* 0x0000c00000047ab9 */ /* 0x000fe20000000a00 */
[----:B-----5:R-:W-:Y:S01]  /*ae60*/  SHF.R.S32.HI R105, RZ, 0x1f, R102 ;  /* 0x0000001fff697819 */ /* 0x020fe20000011466 */
[----:B------:R-:W-:Y:S01]  /*ae70*/  IMAD R14, R104, UR4, RZ ;  /* 0x00000004680e7c24 */ /* 0x000fe2000f8e02ff */
[----:B------:R-:W-:Y:S01]  /*ae80*/  ULDC.64 UR6, c[0x0][0x2e8] ;  /* 0x0000ba0000067ab9 */ /* 0x000fe20000000a00 */
[----:B------:R-:W-:-:S04]  /*ae90*/  IMAD.WIDE.U32 R12, R103, UR4, RZ ;  /* 0x00000004670c7c25 */ /* 0x000fc8000f8e00ff */
[----:B------:R-:W-:Y:S01]  /*aea0*/  IMAD R11, R103, UR5, R14 ;  /* 0x00000005670b7c24 */ /* 0x000fe2000f8e020e */
[----:B------:R-:W-:Y:S01]  /*aeb0*/  ULDC.64 UR4, c[0x0][0x310] ;  /* 0x0000c40000047ab9 */ /* 0x000fe20000000a00 */
[----:B------:R-:W-:Y:S02]  /*aec0*/  IMAD R106, R26, -0x80, R2 ;  /* 0xffffff801a6a7824 */ /* 0x000fe400078e0202 */
[----:B------:R-:W-:Y:S02]  /*aed0*/  IMAD R15, R105, UR4, RZ ;  /* 0x00000004690f7c24 */ /* 0x000fe4000f8e02ff */
[----:B------:R-:W-:Y:S01]  /*aee0*/  IMAD.IADD R13, R13, 0x1, R11 ;  /* 0x000000010d0d7824 */ /* 0x000fe200078e020b */
[----:B------:R-:W-:Y:S01]  /*aef0*/  VIMNMX R106, R106, 0x80, PT ;  /* 0x000000806a6a7848 */ /* 0x000fe20003fe0100 */
[C---:B------:R-:W-:Y:S02]  /*af00*/  IMAD R15, R102.reuse, UR5, R15 ;  /* 0x00000005660f7c24 */ /* 0x040fe4000f8e020f */
[----:B------:R-:W-:Y:S01]  /*af10*/  IMAD.WIDE.U32 R12, R102, UR4, R12 ;  /* 0x00000004660c7c25 */ /* 0x000fe2000f8e000c */
[----:B------:R-:W-:-:S03]  /*af20*/  ULDC.64 UR4, c[0x0][0x308] ;  /* 0x0000c20000047ab9 */ /* 0x000fc60000000a00 */
[----:B------:R-:W-:Y:S01]  /*af30*/  IMAD R11, R28, UR4, RZ ;  /* 0x000000041c0b7c24 */ /* 0x000fe2000f8e02ff */
[----:B------:R-:W-:Y:S01]  /*af40*/  IADD3 R13, R13, R15, RZ ;  /* 0x0000000f0d0d7210 */ /* 0x000fe20007ffe0ff */
[----:B------:R-:W-:Y:S02]  /*af50*/  IMAD.IADD R47, R106, 0x1, -R219 ;  /* 0x000000016a2f7824 */ /* 0x000fe400078e0adb */
[C---:B------:R-:W-:Y:S02]  /*af60*/  IMAD R11, R222.reuse, UR5, R11 ;  /* 0x00000005de0b7c24 */ /* 0x040fe4000f8e020b */
[----:B------:R-:W-:Y:S01]  /*af70*/  IMAD.WIDE.U32 R12, R222, UR4, R12 ;  /* 0x00000004de0c7c25 */ /* 0x000fe2000f8e000c */
[----:B------:R-:W-:Y:S02]  /*af80*/  UMOV UR4, 0xffffffff ;  /* 0xffffffff00047882 */ /* 0x000fe40000000000 */
[----:B------:R-:W-:-:S04]  /*af90*/  IADD3 R45, P2, R12, UR6, RZ ;  /* 0x000000060c2d7c10 */ /* 0x000fc8000ff5e0ff */
[----:B------:R-:W-:Y:S02]  /*afa0*/  IADD3.X R46, R13, UR7, R11, P2, !PT ;  /* 0x000000070d2e7c10 */ /* 0x000fe400097fe40b */
[----:B------:R-:W-:Y:S01]  /*afb0*/  ISETP.GE.AND P2, PT, R47, 0x1, PT ;  /* 0x000000012f00780c */ /* 0x000fe20003f46270 */
[----:B------:R-:W-:-:S12]  /*afc0*/  BRA.DIV UR4, `(.L_x_573) ;  /* 0x000001b204307947 */ /* 0x000fd8000b800000 */
[----:B------:R1:W2:Y:S04]  /*afd0*/  SHFL.IDX PT, R44, R46, RZ, 0x181f ;  /* 0x00181fff2e2c7589 */ /* 0x0002a800000e0000 */
[----:B------:R1:W3:Y:S02]  /*afe0*/  SHFL.IDX PT, R14, R45, RZ, 0x181f ;  /* 0x00181fff2d0e7589 */ /* 0x0002e400000e0000 */
.L_x_864:
[----:B------:R-:W-:Y:S04]  /*aff0*/  BSSY B1, `(.L_x_574) ;  /* 0x000000d000017945 */ /* 0x000fe80003800000 */
[----:B------:R-:W-:Y:S05]  /*b000*/  @!P2 BRA `(.L_x_575) ;  /* 0x00000000002ca947 */ /* 0x000fea0003800000 */
[----:B------:R-:W-:Y:S02]  /*b010*/  ULDC UR4, c[0x0][0x2f4] ;  /* 0x0000bd0000047ab9 */ /* 0x000fe40000000800 */
[----:B------:R-:W-:-:S13]  /*b020*/  ISETP.GE.AND P2, PT, R16, UR4, PT ;  /* 0x0000000410007c0c */ /* 0x000fda000bf46270 */
[----:B---3--:R-:W-:-:S05]  /*b030*/  @!P2 IADD3 R48, P3, R16, R14, RZ ;  /* 0x0000000e1030a210 */ /* 0x008fca0007f7e0ff */
[----:B--2---:R-:W-:Y:S01]  /*b040*/  @!P2 IMAD.X R49, R44, 0x1, R17, P3 ;  /* 0x000000012c31a824 */ /* 0x004fe200018e0611 */
[----:B------:R-:W-:-:S13]  /*b050*/  ISETP.GE.AND P3, PT, R22, UR4, PT ;  /* 0x0000000416007c0c */ /* 0x000fda000bf66270 */
[----:B------:R-:W-:Y:S02]  /*b060*/  @!P3 IADD3 R50, P4, R22, R14, RZ ;  /* 0x0000000e1632b210 */ /* 0x000fe40007f9e0ff */
[----:B------:R-:W2:Y:S03]  /*b070*/  @!P2 LDS.128 R12, [R95+0x28400] ;  /* 0x028400005f0ca984 */ /* 0x000ea60000000c00 */
[----:B------:R-:W-:Y:S01]  /*b080*/  @!P3 IMAD.X R51, R44, 0x1, R217, P4 ;  /* 0x000000012c33b824 */ /* 0x000fe200020e06d9 */
[----:B--2---:R-:W-:Y:S04]  /*b090*/  @!P2 ST.E.128 desc[UR36][R48.64], R12 ;  /* 0x0000000c3000a985 */ /* 0x004fe8000c101d24 */
[----:B------:R-:W2:Y:S04]  /*b0a0*/  @!P3 LDS.128 R12, [R95+0x2c400] ;  /* 0x02c400005f0cb984 */ /* 0x000ea80000000c00 */
[----:B--2---:R4:W-:Y:S02]  /*b0b0*/  @!P3 ST.E.128 desc[UR36][R50.64], R12 ;  /* 0x0000000c3200b985 */ /* 0x0049e4000c101d24 */
.L_x_575:
[----:B------:R-:W-:Y:S05]  /*b0c0*/  BSYNC B1 ;  /* 0x0000000000017941 */ /* 0x000fea0003800000 */
.L_x_574:
[----:B------:R-:W-:-:S03]  /*b0d0*/  UMOV UR4, 0xffffffff ;  /* 0xffffffff00047882 */ /* 0x000fc60000000000 */
[----:B------:R-:W-:Y:S05]  /*b0e0*/  BRA.DIV UR4, `(.L_x_576) ;  /* 0x000001b204307947 */ /* 0x000fea000b800000 */
[----:B--2---:R2:W0:Y:S04]  /*b0f0*/  SHFL.IDX PT, R44, R46, 0x1, 0x181f ;  /* 0x00381f002e2c7f89 */ /* 0x00442800000e0000 */
[----:B---34-:R2:W3:Y:S02]  /*b100*/  SHFL.IDX PT, R14, R45, 0x1, 0x181f ;  /* 0x00381f002d0e7f89 */ /* 0x0184e400000e0000 */
.L_x_868:
[----:B------:R-:W-:Y:S01]  /*b110*/  ISETP.GE.AND P2, PT, R47, 0x21, PT ;  /* 0x000000212f00780c */ /* 0x000fe20003f46270 */
[----:B------:R-:W-:-:S12]  /*b120*/  BSSY B1, `(.L_x_577) ;  /* 0x000000d000017945 */ /* 0x000fd80003800000 */
[----:B------:R-:W-:Y:S05]  /*b130*/  @!P2 BRA `(.L_x_578) ;  /* 0x00000000002ca947 */ /* 0x000fea0003800000 */
[----:B------:R-:W-:Y:S02]  /*b140*/  ULDC UR4, c[0x0][0x2f4] ;  /* 0x0000bd0000047ab9 */ /* 0x000fe40000000800 */
[----:B------:R-:W-:-:S13]  /*b150*/  ISETP.GE.AND P2, PT, R16, UR4, PT ;  /* 0x0000000410007c0c */ /* 0x000fda000bf46270 */
[----:B---3--:R-:W-:-:S04]  /*b160*/  @!P2 IADD3 R48, P3, R16, R14, RZ ;  /* 0x0000000e1030a210 */ /* 0x008fc80007f7e0ff */
[----:B0-----:R-:W-:Y:S02]  /*b170*/  @!P2 IADD3.X R49, R44, R17, RZ, P3, !PT ;  /* 0x000000112c31a210 */ /* 0x001fe40001ffe4ff */
[----:B------:R-:W-:-:S13]  /*b180*/  ISETP.GE.AND P3, PT, R22, UR4, PT ;  /* 0x0000000416007c0c */ /* 0x000fda000bf66270 */
[----:B------:R-:W-:Y:S02]  /*b190*/  @!P3 IADD3 R50, P4, R22, R14, RZ ;  /* 0x0000000e1632b210 */ /* 0x000fe40007f9e0ff */
[----:B------:R-:W0:Y:S03]  /*b1a0*/  @!P2 LDS.128 R12, [R95+0x29400] ;  /* 0x029400005f0ca984 */ /* 0x000e260000000c00 */
[----:B------:R-:W-:Y:S01]  /*b1b0*/  @!P3 IMAD.X R51, R44, 0x1, R217, P4 ;  /* 0x000000012c33b824 */ /* 0x000fe200020e06d9 */
[----:B0-----:R-:W-:Y:S04]  /*b1c0*/  @!P2 ST.E.128 desc[UR36][R48.64], R12 ;  /* 0x0000000c3000a985 */ /* 0x001fe8000c101d24 */
[----:B------:R-:W0:Y:S04]  /*b1d0*/  @!P3 LDS.128 R12, [R95+0x2d400] ;  /* 0x02d400005f0cb984 */ /* 0x000e280000000c00 */
[----:B0-----:R4:W-:Y:S02]  /*b1e0*/  @!P3 ST.E.128 desc[UR36][R50.64], R12 ;  /* 0x0000000c3200b985 */ /* 0x0019e4000c101d24 */
.L_x_578:
[----:B------:R-:W-:Y:S05]  /*b1f0*/  BSYNC B1 ;  /* 0x0000000000017941 */ /* 0x000fea0003800000 */
.L_x_577:
[----:B------:R-:W-:-:S03]  /*b200*/  UMOV UR4, 0xffffffff ;  /* 0xffffffff00047882 */ /* 0x000fc60000000000 */
[----:B------:R-:W-:Y:S05]  /*b210*/  BRA.DIV UR4, `(.L_x_579) ;  /* 0x000001b2042c7947 */ /* 0x000fea000b800000 */
[----:B0-----:R0:W0:Y:S04]  /*b220*/  SHFL.IDX PT, R44, R46, 0x2, 0x181f ;  /* 0x00581f002e2c7f89 */ /* 0x00102800000e0000 */
[----:B---34-:R3:W4:Y:S02]  /*b230*/  SHFL.IDX PT, R14, R45, 0x2, 0x181f ;  /* 0x00581f002d0e7f89 */ /* 0x01872400000e0000 */
.L_x_872:
[----:B------:R-:W-:Y:S01]  /*b240*/  ISETP.GE.AND P2, PT, R47, 0x41, PT ;  /* 0x000000412f00780c */ /* 0x000fe20003f46270 */
[----:B------:R-:W-:-:S12]  /*b250*/  BSSY B1, `(.L_x_580) ;  /* 0x000000d000017945 */ /* 0x000fd80003800000 */
[----:B------:R-:W-:Y:S05]  /*b260*/  @!P2 BRA `(.L_x_581) ;  /* 0x00000000002ca947 */ /* 0x000fea0003800000 */
[----:B------:R-:W-:Y:S02]  /*b270*/  ULDC UR4, c[0x0][0x2f4] ;  /* 0x0000bd0000047ab9 */ /* 0x000fe40000000800 */
[----:B------:R-:W-:-:S13]  /*b280*/  ISETP.GE.AND P2, PT, R16, UR4, PT ;  /* 0x0000000410007c0c */ /* 0x000fda000bf46270 */
[----:B----4-:R-:W-:-:S05]  /*b290*/  @!P2 IADD3 R48, P3, R16, R14, RZ ;  /* 0x0000000e1030a210 */ /* 0x010fca0007f7e0ff */
[----:B0-----:R-:W-:Y:S01]  /*b2a0*/  @!P2 IMAD.X R49, R44, 0x1, R17, P3 ;  /* 0x000000012c31a824 */ /* 0x001fe200018e0611 */
[----:B------:R-:W-:-:S13]  /*b2b0*/  ISETP.GE.AND P3, PT, R22, UR4, PT ;  /* 0x0000000416007c0c */ /* 0x000fda000bf66270 */
[----:B------:R-:W-:Y:S02]  /*b2c0*/  @!P3 IADD3 R50, P4, R22, R14, RZ ;  /* 0x0000000e1632b210 */ /* 0x000fe40007f9e0ff */
[----:B------:R-:W0:Y:S03]  /*b2d0*/  @!P2 LDS.128 R12, [R95+0x2a400] ;  /* 0x02a400005f0ca984 */ /* 0x000e260000000c00 */
[----:B------:R-:W-:Y:S01]  /*b2e0*/  @!P3 IMAD.X R51, R44, 0x1, R217, P4 ;  /* 0x000000012c33b824 */ /* 0x000fe200020e06d9 */
[----:B0-----:R-:W-:Y:S04]  /*b2f0*/  @!P2 ST.E.128 desc[UR36][R48.64], R12 ;  /* 0x0000000c3000a985 */ /* 0x001fe8000c101d24 */
[----:B------:R-:W0:Y:S04]  /*b300*/  @!P3 LDS.128 R12, [R95+0x2e400] ;  /* 0x02e400005f0cb984 */ /* 0x000e280000000c00 */
[----:B0-----:R0:W-:Y:S02]  /*b310*/  @!P3 ST.E.128 desc[UR36][R50.64], R12 ;  /* 0x0000000c3200b985 */ /* 0x0011e4000c101d24 */
.L_x_581:
[----:B------:R-:W-:Y:S05]  /*b320*/  BSYNC B1 ;  /* 0x0000000000017941 */ /* 0x000fea0003800000 */
.L_x_580:
[----:B------:R-:W-:-:S03]  /*b330*/  UMOV UR4, 0xffffffff ;  /* 0xffffffff00047882 */ /* 0x000fc60000000000 */
[----:B------:R-:W-:Y:S05]  /*b340*/  BRA.DIV UR4, `(.L_x_582) ;  /* 0x000001b204287947 */ /* 0x000fea000b800000 */
[----:B0-----:R0:W0:Y:S04]  /*b350*/  SHFL.IDX PT, R44, R46, 0x3, 0x181f ;  /* 0x00781f002e2c7f89 */ /* 0x00102800000e0000 */
[----:B----4-:R4:W0:Y:S02]  /*b360*/  SHFL.IDX PT, R14, R45, 0x3, 0x181f ;  /* 0x00781f002d0e7f89 */ /* 0x01082400000e0000 */
.L_x_876:
[----:B------:R-:W-:-:S13]  /*b370*/  ISETP.GE.AND P2, PT, R47, 0x61, PT ;  /* 0x000000612f00780c */ /* 0x000fda0003f46270 */
[----:B------:R-:W-:Y:S05]  /*b380*/  @!P2 BRA `(.L_x_542) ;  /* 0x00000000002ca947 */ /* 0x000fea0003800000 */
[----:B------:R-:W-:Y:S02]  /*b390*/  ULDC UR4, c[0x0][0x2f4] ;  /* 0x0000bd0000047ab9 */ /* 0x000fe40000000800 */
[----:B------:R-:W-:-:S13]  /*b3a0*/  ISETP.GE.AND P2, PT, R16, UR4, PT ;  /* 0x0000000410007c0c */ /* 0x000fda000bf46270 */
[----:B012---:R-:W-:-:S04]  /*b3b0*/  @!P2 IADD3 R46, P3, R16, R14, RZ ;  /* 0x0000000e102ea210 */ /* 0x007fc80007f7e0ff */
[----:B------:R-:W-:Y:S02]  /*b3c0*/  @!P2 IADD3.X R47, R44, R17, RZ, P3, !PT ;  /* 0x000000112c2fa210 */ /* 0x000fe40001ffe4ff */
[----:B------:R-:W-:-:S13]  /*b3d0*/  ISETP.GE.AND P3, PT, R22, UR4, PT ;  /* 0x0000000416007c0c */ /* 0x000fda000bf66270 */
[----:B------:R-:W-:Y:S02]  /*b3e0*/  @!P3 IADD3 R48, P4, R22, R14, RZ ;  /* 0x0000000e1630b210 */ /* 0x000fe40007f9e0ff */
[----:B------:R-:W0:Y:S03]  /*b3f0*/  @!P2 LDS.128 R12, [R95+0x2b400] ;  /* 0x02b400005f0ca984 */ /* 0x000e260000000c00 */
[----:B------:R-:W-:Y:S01]  /*b400*/  @!P3 IMAD.X R49, R44, 0x1, R217, P4 ;  /* 0x000000012c31b824 */ /* 0x000fe200020e06d9 */
[----:B0-----:R-:W-:Y:S04]  /*b410*/  @!P2 ST.E.128 desc[UR36][R46.64], R12 ;  /* 0x0000000c2e00a985 */ /* 0x001fe8000c101d24 */
[----:B------:R-:W0:Y:S04]  /*b420*/  @!P3 LDS.128 R12, [R95+0x2f400] ;  /* 0x02f400005f0cb984 */ /* 0x000e280000000c00 */
[----:B0-----:R0:W-:Y:S02]  /*b430*/  @!P3 ST.E.128 desc[UR36][R48.64], R12 ;  /* 0x0000000c3000b985 */ /* 0x0011e4000c101d24 */
.L_x_542:
[----:B------:R-:W-:Y:S05]  /*b440*/  BSYNC B0 ;  /* 0x0000000000007941 */ /* 0x000fea0003800000 */
.L_x_500:
[----:B------:R-:W5:Y:S01]  /*b450*/  S2R R11, SR_TID.X ;  /* 0x00000000000b7919 */ /* 0x000f620000002100 */
[----:B------:R-:W-:Y:S01]  /*b460*/  @!PT LDS RZ, [RZ] ;  /* 0x00000000fffff984 */ /* 0x000fe20000000800 */
[----:B------:R-:W-:Y:S01]  /*b470*/  @!PT LDS RZ, [RZ] ;  /* 0x00000000fffff984 */ /* 0x000fe20000000800 */
[----:B------:R-:W-:Y:S01]  /*b480*/  @!PT LDS RZ, [RZ] ;  /* 0x00000000fffff984 */ /* 0x000fe20000000800 */
[----:B------:R-:W-:Y:S01]  /*b490*/  @!PT LDS RZ, [RZ] ;  /* 0x00000000fffff984 */ /* 0x000fe20000000800 */
[----:B------:R1:W-:Y:S06]  /*b4a0*/  MEMBAR.ALL.CTA ;  /* 0x0000000000007992 */ /* 0x0003ec0000008000 */
[----:B-1----:R-:W1:Y:S01]  /*b4b0*/  FENCE.VIEW.ASYNC.S ;  /* 0x00000000000073c6 */ /* 0x002e620000000000 */
[----:B------:R-:W-:Y:S05]  /*b4c0*/  WARPSYNC.ALL ;  /* 0x0000000000007948 */ /* 0x000fea0003800000 */
[----:B------:R-:W-:Y:S01]  /*b4d0*/  BSSY B0, `(.L_x_583) ;  /* 0x0000008000007945 */ /* 0x000fe20003800000 */
[----:B-1----:R1:W-:Y:S01]  /*b4e0*/  BAR.SYNC.DEFER_BLOCKING R97, 0x80 ;  /* 0x000200610000751d */ /* 0x0023e20000010000 */
[----:B-----5:R-:W-:-:S13]  /*b4f0*/  LOP3.LUT P2, RZ, R11, 0x7f, RZ, 0xc0, !PT ;  /* 0x0000007f0bff7812 */ /* 0x020fda000784c0ff */
[----:B------:R-:W-:-:S05]  /*b500*/  @!P2 VIADD R11, R4, 0x388a0 ;  /* 0x000388a0040ba836 */ /* 0x000fca0000000000 */
[----:B------:R-:W-:-:S04]  /*b510*/  @!P2 PRMT R11, RZ, 0x654, R11 ;  /* 0x00000654ff0ba816 */ /* 0x000fc8000000000b */
[----:B------:R1:W-:Y:S01]  /*b520*/  @!P2 SYNCS.ARRIVE.TRANS64.RED.A1T0 RZ, [R11+URZ], RZ ;  /* 0x000000ff0bffa9a7 */ /* 0x0003e2000810043f */
[----:B------:R-:W-:Y:S05]  /*b530*/  @!P5 BRA `(.L_x_584) ;  /* 0x000000000004d947 */ /* 0x000fea0003800000 */
[----:B------:R-:W-:Y:S01]  /*b540*/  BPT.TRAP 0x1 ;  /* 0x000000040000795c */ /* 0x000fe20000300000 */
.L_x_584:
[----:B------:R-:W-:Y:S05]  /*b550*/  BSYNC B0 ;  /* 0x0000000000007941 */ /* 0x000fea0003800000 */
.L_x_583:
[----:B------:R-:W5:Y:S01]  /*b560*/  SYNCS.PHASECHK.TRANS64.TRYWAIT P3, [R4+URZ+0x388b0], R107 ;  /* 0x0388b06b040075a7 */ /* 0x000f62000806017f */
[----:B------:R-:W-:Y:S01]  /*b570*/  ULDC UR39, c[0x0][0x2f4] ;  /* 0x0000bd0000277ab9 */ /* 0x000fe20000000800 */
[----:B------:R-:W-:Y:S04]  /*b580*/  BSSY B0, `(.L_x_585) ;  /* 0x0000002000007945 */ /* 0x000fe80003800000 */
[----:B-----5:R-:W-:Y:S05]  /*b590*/  @!P3 BRA `(.L_x_586) ;  /* 0x000001ac00dcb947 */ /* 0x020fea0003800000 */
.L_x_877:
[----:B------:R-:W-:Y:S05]  /*b5a0*/  BSYNC B0 ;  /* 0x0000000000007941 */ /* 0x000fea0003800000 */
.L_x_585:
[----:B------:R-:W-:Y:S01]  /*b5b0*/  ULDC.64 UR4, c[0x0][0x328] ;  /* 0x0000ca0000047ab9 */ /* 0x000fe20000000a00 */
[----:B------:R-:W-:Y:S01]  /*b5c0*/  ULDC.64 UR6, c[0x0][0x318] ;  /* 0x0000c60000067ab9 */ /* 0x000fe20000000a00 */
[----:B------:R-:W-:Y:S01]  /*b5d0*/  IMAD R104, R104, UR4, RZ ;  /* 0x0000000468687c24 */ /* 0x000fe2000f8e02ff */
[----:B------:R-:W-:Y:S01]  /*b5e0*/  BSSY B0, `(.L_x_587) ;  /* 0x000001e000007945 */ /* 0x000fe20003800000 */
[----:B0-2---:R-:W-:-:S04]  /*b5f0*/  IMAD.WIDE.U32 R12, R103, UR4, RZ ;  /* 0x00000004670c7c25 */ /* 0x005fc8000f8e00ff */
[----:B------:R-:W-:Y:S01]  /*b600*/  IMAD R103, R103, UR5, R104 ;  /* 0x0000000567677c24 */ /* 0x000fe2000f8e0268 */
[----:B------:R-:W-:Y:S01]  /*b610*/  ULDC.64 UR4, c[0x0][0x338] ;  /* 0x0000ce0000047ab9 */ /* 0x000fe20000000a00 */
[----:B------:R-:W-:Y:S02]  /*b620*/  IMAD.IADD R106, R106, 0x1, -R219 ;  /* 0x000000016a6a7824 */ /* 0x000fe400078e0adb */
[----:B------:R-:W-:Y:S02]  /*b630*/  IMAD R105, R105, UR4, RZ ;  /* 0x0000000469697c24 */ /* 0x000fe4000f8e02ff */
[----:B------:R-:W-:Y:S02]  /*b640*/  IMAD.IADD R13, R13, 0x1, R103 ;  /* 0x000000010d0d7824 */ /* 0x000fe400078e0267 */
[C---:B------:R-:W-:Y:S02]  /*b650*/  IMAD R105, R102.reuse, UR5, R105 ;  /* 0x0000000566697c24 */ /* 0x040fe4000f8e0269 */
[----:B------:R-:W-:Y:S01]  /*b660*/  IMAD.WIDE.U32 R102, R102, UR4, R12 ;  /* 0x0000000466667c25 */ /* 0x000fe2000f8e000c */
[----:B------:R-:W-:-:S03]  /*b670*/  ULDC.64 UR4, c[0x0][0x330] ;  /* 0x0000cc0000047ab9 */ /* 0x000fc60000000a00 */
[----:B-1----:R-:W-:Y:S01]  /*b680*/  IMAD R11, R28, UR4, RZ ;  /* 0x000000041c0b7c24 */ /* 0x002fe2000f8e02ff */
[----:B------:R-:W-:-:S03]  /*b690*/  IADD3 R103, R103, R105, RZ ;  /* 0x0000006967677210 */ /* 0x000fc60007ffe0ff */
[C---:B------:R-:W-:Y:S02]  /*b6a0*/  IMAD R11, R222.reuse, UR5, R11 ;  /* 0x00000005de0b7c24 */ /* 0x040fe4000f8e020b */
[----:B------:R-:W-:-:S03]  /*b6b0*/  IMAD.WIDE.U32 R12, R222, UR4, R102 ;  /* 0x00000004de0c7c25 */ /* 0x000fc6000f8e0066 */
[----:B------:R-:W-:-:S04]  /*b6c0*/  IADD3 R48, P3, R12, UR6, RZ ;  /* 0x000000060c307c10 */ /* 0x000fc8000ff7e0ff */
[----:B------:R-:W-:Y:S01]  /*b6d0*/  IADD3.X R11, R13, UR7, R11, P3, !PT ;  /* 0x000000070d0b7c10 */ /* 0x000fe20009ffe40b */
[----:B----4-:R0:W1:Y:S01]  /*b6e0*/  SHFL.IDX PT, R47, R48, RZ, 0x181f ;  /* 0x00181fff302f7589 */ /* 0x01006200000e0000 */
[----:B------:R-:W-:-:S03]  /*b6f0*/  ISETP.GE.AND P3, PT, R106, 0x1, PT ;  /* 0x000000016a00780c */ /* 0x000fc60003f66270 */
[----:B------:R0:W2:Y:S10]  /*b700*/  SHFL.IDX PT, R12, R11, RZ, 0x181f ;  /* 0x00181fff0b0c7589 */ /* 0x0000b400000e0000 */
[----:B0-----:R-:W-:Y:S05]  /*b710*/  @!P3 BRA `(.L_x_588) ;  /* 0x000000000028b947 */ /* 0x001fea0003800000 */
[----:B------:R-:W-:-:S13]  /*b720*/  ISETP.GE.AND P3, PT, R16, UR39, PT ;  /* 0x0000002710007c0c */ /* 0x000fda000bf66270 */
[----:B-1----:R-:W-:-:S05]  /*b730*/  @!P3 IADD3 R44, P4, R16, R47, RZ ;  /* 0x0000002f102cb210 */ /* 0x002fca0007f9e0ff */
[----:B--23--:R-:W-:Y:S01]  /*b740*/  @!P3 IMAD.X R45, R12, 0x1, R17, P4 ;  /* 0x000000010c2db824 */ /* 0x00cfe200020e0611 */
[----:B------:R-:W-:-:S13]  /*b750*/  ISETP.GE.AND P4, PT, R22, UR39, PT ;  /* 0x0000002716007c0c */ /* 0x000fda000bf86270 */
[----:B------:R-:W-:-:S05]  /*b760*/  @!P4 IADD3 R46, P5, R22, R47, RZ ;  /* 0x0000002f162ec210 */ /* 0x000fca0007fbe0ff */
[----:B------:R-:W-:Y:S02]  /*b770*/  @!P4 IMAD.X R47, R12, 0x1, R217, P5 ;  /* 0x000000010c2fc824 */ /* 0x000fe400028e06d9 */
[----:B------:R-:W0:Y:S04]  /*b780*/  @!P3 LDS.128 R12, [R95+0x10400] ;  /* 0x010400005f0cb984 */ /* 0x000e280000000c00 */
[----:B0-----:R-:W-:Y:S04]  /*b790*/  @!P3 ST.E.128 desc[UR36][R44.64], R12 ;  /* 0x0000000c2c00b985 */ /* 0x001fe8000c101d24 */
[----:B------:R-:W0:Y:S04]  /*b7a0*/  @!P4 LDS.128 R12, [R95+0x14400] ;  /* 0x014400005f0cc984 */ /* 0x000e280000000c00 */
[----:B0-----:R0:W-:Y:S02]  /*b7b0*/  @!P4 ST.E.128 desc[UR36][R46.64], R12 ;  /* 0x0000000c2e00c985 */ /* 0x0011e4000c101d24 */
.L_x_588:
[----:B------:R-:W-:Y:S05]  /*b7c0*/  BSYNC B0 ;  /* 0x0000000000007941 */ /* 0x000fea0003800000 */
.L_x_587:
[----:B------:R-:W-:Y:S01]  /*b7d0*/  ISETP.GE.AND P3, PT, R106, 0x21, PT ;  /* 0x000000216a00780c */ /* 0x000fe20003f66270 */
[----:B0-2---:R0:W2:Y:S01]  /*b7e0*/  SHFL.IDX PT, R12, R11, 0x1, 0x181f ;  /* 0x00381f000b0c7f89 */ /* 0x0050a200000e0000 */
[----:B------:R-:W-:Y:S03]  /*b7f0*/  BSSY B0, `(.L_x_589) ;  /* 0x000000d000007945 */ /* 0x000fe60003800000 */
[----:B-1----:R0:W1:Y:S08]  /*b800*/  SHFL.IDX PT, R47, R48, 0x1, 0x181f ;  /* 0x00381f00302f7f89 */ /* 0x00207000000e0000 */
[----:B0-----:R-:W-:Y:S05]  /*b810*/  @!P3 BRA `(.L_x_590) ;  /* 0x000000000028b947 */ /* 0x001fea0003800000 */
[----:B------:R-:W-:-:S13]  /*b820*/  ISETP.GE.AND P3, PT, R16, UR39, PT ;  /* 0x0000002710007c0c */ /* 0x000fda000bf66270 */
[----:B-1----:R-:W-:-:S04]  /*b830*/  @!P3 IADD3 R44, P4, R16, R47, RZ ;  /* 0x0000002f102cb210 */ /* 0x002fc80007f9e0ff */
[----:B--23--:R-:W-:Y:S02]  /*b840*/  @!P3 IADD3.X R45, R12, R17, RZ, P4, !PT ;  /* 0x000000110c2db210 */ /* 0x00cfe400027fe4ff */
[----:B------:R-:W-:-:S13]  /*b850*/  ISETP.GE.AND P4, PT, R22, UR39, PT ;  /* 0x0000002716007c0c */ /* 0x000fda000bf86270 */
[----:B------:R-:W-:-:S05]  /*b860*/  @!P4 IADD3 R46, P5, R22, R47, RZ ;  /* 0x0000002f162ec210 */ /* 0x000fca0007fbe0ff */
[----:B------:R-:W-:Y:S02]  /*b870*/  @!P4 IMAD.X R47, R12, 0x1, R217, P5 ;  /* 0x000000010c2fc824 */ /* 0x000fe400028e06d9 */
[----:B------:R-:W0:Y:S04]  /*b880*/  @!P3 LDS.128 R12, [R95+0x11400] ;  /* 0x011400005f0cb984 */ /* 0x000e280000000c00 */
[----:B0-----:R-:W-:Y:S04]  /*b890*/  @!P3 ST.E.128 desc[UR36][R44.64], R12 ;  /* 0x0000000c2c00b985 */ /* 0x001fe8000c101d24 */
[----:B------:R-:W0:Y:S04]  /*b8a0*/  @!P4 LDS.128 R12, [R95+0x15400] ;  /* 0x015400005f0cc984 */ /* 0x000e280000000c00 */
[----:B0-----:R0:W-:Y:S02]  /*b8b0*/  @!P4 ST.E.128 desc[UR36][R46.64], R12 ;  /* 0x0000000c2e00c985 */ /* 0x0011e4000c101d24 */
.L_x_590:
[----:B------:R-:W-:Y:S05]  /*b8c0*/  BSYNC B0 ;  /* 0x0000000000007941 */ /* 0x000fea0003800000 */
.L_x_589:
[----:B------:R-:W-:Y:S01]  /*b8d0*/  ISETP.GE.AND P3, PT, R106, 0x41, PT ;  /* 0x000000416a00780c */ /* 0x000fe20003f66270 */
[----:B0-2---:R0:W2:Y:S01]  /*b8e0*/  SHFL.IDX PT, R12, R11, 0x2, 0x181f ;  /* 0x00581f000b0c7f89 */ /* 0x0050a200000e0000 */
[----:B------:R-:W-:Y:S03]  /*b8f0*/  BSSY B0, `(.L_x_591) ;  /* 0x000000d000007945 */ /* 0x000fe60003800000 */
[----:B-1----:R0:W1:Y:S08]  /*b900*/  SHFL.IDX PT, R47, R48, 0x2, 0x181f ;  /* 0x00581f00302f7f89 */ /* 0x00207000000e0000 */
        /* <DEDUP_REMOVED lines=11> */
.L_x_592:
[----:B------:R-:W-:Y:S05]  /*b9c0*/  BSYNC B0 ;  /* 0x0000000000007941 */ /* 0x000fea0003800000 */
.L_x_591:
[----:B------:R-:W-:Y:S01]  /*b9d0*/  ISETP.GE.AND P3, PT, R106, 0x61, PT ;  /* 0x000000616a00780c */ /* 0x000fe20003f66270 */
[----:B------:R-:W4:Y:S01]  /*b9e0*/  SHFL.IDX PT, R11, R11, 0x3, 0x181f ;  /* 0x00781f000b0b7f89 */ /* 0x000f2200000e0000 */
[----:B------:R-:W-:Y:S03]  /*b9f0*/  BSSY B0, `(.L_x_593) ;  /* 0x000000d000007945 */ /* 0x000fe60003800000 */
[----:B01----:R0:W1:Y:S08]  /*ba00*/  SHFL.IDX PT, R47, R48, 0x3, 0x181f ;  /* 0x00781f00302f7f89 */ /* 0x00307000000e0000 */
[----:B0-----:R-:W-:Y:S05]  /*ba10*/  @!P3 BRA `(.L_x_594) ;  /* 0x000000000028b947 */ /* 0x001fea0003800000 */
[----:B------:R-:W-:-:S13]  /*ba20*/  ISETP.GE.AND P3, PT, R16, UR39, PT ;  /* 0x0000002710007c0c */ /* 0x000fda000bf66270 */
[----:B--2---:R-:W0:Y:S01]  /*ba30*/  @!P3 LDS.128 R12, [R95+0x13400] ;  /* 0x013400005f0cb984 */ /* 0x004e220000000c00 */
[----:B-1----:R-:W-:-:S04]  /*ba40*/  @!P3 IADD3 R44, P4, R16, R47, RZ ;  /* 0x0000002f102cb210 */ /* 0x002fc80007f9e0ff */
[----:B---34-:R-:W-:Y:S02]  /*ba50*/  @!P3 IADD3.X R45, R11, R17, RZ, P4, !PT ;  /* 0x000000110b2db210 */ /* 0x018fe400027fe4ff */
[----:B------:R-:W-:-:S13]  /*ba60*/  ISETP.GE.AND P4, PT, R22, UR39, PT ;  /* 0x0000002716007c0c */ /* 0x000fda000bf86270 */
[----:B------:R-:W-:-:S05]  /*ba70*/  @!P4 IADD3 R46, P5, R22, R47, RZ ;  /* 0x0000002f162ec210 */ /* 0x000fca0007fbe0ff */
[----:B------:R-:W-:Y:S01]  /*ba80*/  @!P4 IMAD.X R47, R11, 0x1, R217, P5 ;  /* 0x000000010b2fc824 */ /* 0x000fe200028e06d9 */
[----:B0-----:R-:W-:Y:S04]  /*ba90*/  @!P3 ST.E.128 desc[UR36][R44.64], R12 ;  /* 0x0000000c2c00b985 */ /* 0x001fe8000c101d24 */
[----:B------:R-:W0:Y:S04]  /*baa0*/  @!P4 LDS.128 R12, [R95+0x17400] ;  /* 0x017400005f0cc984 */ /* 0x000e280000000c00 */
[----:B0-----:R0:W-:Y:S02]  /*bab0*/  @!P4 ST.E.128 desc[UR36][R46.64], R12 ;  /* 0x0000000c2e00c985 */ /* 0x0011e4000c101d24 */
.L_x_594:
[----:B------:R-:W-:Y:S05]  /*bac0*/  BSYNC B0 ;  /* 0x0000000000007941 */ /* 0x000fea0003800000 */
.L_x_593:
[----:B------:R-:W-:Y:S01]  /*bad0*/  @!PT LDS RZ, [RZ] ;  /* 0x00000000fffff984 */ /* 0x000fe20000000800 */
[----:B------:R-:W-:Y:S01]  /*bae0*/  @!PT LDS RZ, [RZ] ;  /* 0x00000000fffff984 */ /* 0x000fe20000000800 */
[----:B------:R-:W-:Y:S01]  /*baf0*/  @!PT LDS RZ, [RZ] ;  /* 0x00000000fffff984 */ /* 0x000fe20000000800 */
[----:B------:R-:W-:Y:S01]  /*bb00*/  @!PT LDS RZ, [RZ] ;  /* 0x00000000fffff984 */ /* 0x000fe20000000800 */
[----:B------:R5:W-:Y:S06]  /*bb10*/  MEMBAR.ALL.CTA ;  /* 0x0000000000007992 */ /* 0x000bec0000008000 */
[----:B-----5:R-:W5:Y:S01]  /*bb20*/  FENCE.VIEW.ASYNC.S ;  /* 0x00000000000073c6 */ /* 0x020f620000000000 */
[----:B---3--:R-:W-:Y:S01]  /*bb30*/  @!P2 VIADD R4, R4, 0x388c0 ;  /* 0x000388c00404a836 */ /* 0x008fe20000000000 */
[----:B-----5:R3:W-:Y:S01]  /*bb40*/  BAR.SYNC.DEFER_BLOCKING R97, 0x80 ;  /* 0x000200610000751d */ /* 0x0207e20000010000 */
[----:B------:R-:W-:Y:S01]  /*bb50*/  ISETP.NE.AND P3, PT, R0, RZ, PT ;  /* 0x000000ff0000720c */ /* 0x000fe20003f65270 */
[----:B------:R-:W-:-:S02]  /*bb60*/  VIADD R216, R216, 0x1 ;  /* 0x00000001d8d87836 */ /* 0x000fc40000000000 */
[----:B------:R-:W-:-:S04]  /*bb70*/  @!P2 PRMT R4, RZ, 0x654, R4 ;  /* 0x00000654ff04a816 */ /* 0x000fc80000000004 */
[----:B------:R3:W-:Y:S01]  /*bb80*/  @!P2 SYNCS.ARRIVE.TRANS64.RED.A1T0 RZ, [R4+URZ], RZ ;  /* 0x000000ff04ffa9a7 */ /* 0x0007e2000810043f */
[----:B------:R-:W-:-:S04]  /*bb90*/  ISETP.NE.AND P2, PT, R216, 0x2, PT ;  /* 0x00000002d800780c */ /* 0x000fc80003f45270 */
[----:B----4-:R-:W-:Y:S02]  /*bba0*/  SEL R11, RZ, 0x1, P2 ;  /* 0x00000001ff0b7807 */ /* 0x010fe40001000000 */
[----:B------:R-:W-:Y:S02]  /*bbb0*/  SEL R216, R216, RZ, P2 ;  /* 0x000000ffd8d87207 */ /* 0x000fe40001000000 */
[----:B------:R-:W-:Y:S01]  /*bbc0*/  LOP3.LUT R224, R224, R11, RZ, 0x3c, !PT ;  /* 0x0000000be0e07212 */ /* 0x000fe200078e3cff */
[----:B---3--:R-:W-:Y:S06]  /*bbd0*/  @P3 BRA `(.L_x_595) ;  /* 0xffffff6400083947 */ /* 0x008fec000383ffff */
[----:B0-2---:R-:W0:Y:S01]  /*bbe0*/  S2R R12, SR_TID.X ;  /* 0x00000000000c7919 */ /* 0x005e220000002100 */
[----:B------:R-:W-:Y:S02]  /*bbf0*/  PLOP3.LUT P0, PT, PT, PT, PT, 0x8, 0x0 ;  /* 0x000000000000781c */ /* 0x000fe40003f0e170 */
[----:B0-----:R-:W-:-:S04]  /*bc00*/  SHF.R.U32.HI R12, RZ, 0x7, R12 ;  /* 0x00000007ff0c7819 */ /* 0x001fc8000001160c */
[----:B------:R-:W-:-:S13]  /*bc10*/  ISETP.NE.AND P3, PT, R12, 0x1, PT ;  /* 0x000000010c00780c */ /* 0x000fda0003f65270 */
[----:B------:R-:W-:Y:S06]  /*bc20*/  @!P3 BAR.ARV 0x9, 0x100 ;  /* 0x024400000000bb1d */ /* 0x000fec0000002000 */
.L_x_495:
[----:B------:R-:W-:Y:S01]  /*bc30*/  ISETP.GE.AND P2, PT, R170, 0x1, PT ;  /* 0x00000001aa00780c */ /* 0x000fe20003f46270 */
[----:B------:R-:W-:Y:S01]  /*bc40*/  IMAD.MOV.U32 R0, RZ, RZ, RZ ;  /* 0x000000ffff007224 */ /* 0x000fe200078e00ff */
[----:B------:R-:W-:Y:S01]  /*bc50*/  PLOP3.LUT P1, PT, PT, PT, PT, 0x80, 0x0 ;  /* 0x000000000000781c */ /* 0x000fe20003f2f070 */
[----:B------:R-:W-:Y:S01]  /*bc60*/  IMAD.MOV.U32 R152, RZ, RZ, RZ ;  /* 0x000000ffff987224 */ /* 0x000fe200078e00ff */
[----:B------:R-:W-:Y:S02]  /*bc70*/  MOV R2, RZ ;  /* 0x000000ff00027202 */ /* 0x000fe40000000f00 */
[----:B------:R-:W-:Y:S02]  /*bc80*/  CS2R R146, SRZ ;  /* 0x0000000000927805 */ /* 0x000fe4000001ff00 */
[----:B------:R-:W-:Y:S02]  /*bc90*/  CS2R R108, SRZ ;  /* 0x00000000006c7805 */ /* 0x000fe4000001ff00 */
[----:B------:R-:W-:-:S02]  /*bca0*/  CS2R R144, SRZ ;  /* 0x0000000000907805 */ /* 0x000fc4000001ff00 */
[----:B------:R-:W-:Y:S02]  /*bcb0*/  CS2R R126, SRZ ;  /* 0x00000000007e7805 */ /* 0x000fe4000001ff00 */
[----:B------:R-:W-:Y:S01]  /*bcc0*/  CS2R R92, SRZ ;  /* 0x00000000005c7805 */ /* 0x000fe2000001ff00 */
[----:B------:R-:W-:Y:S01]  /*bcd0*/  IMAD.MOV.U32 R142, RZ, RZ, RZ ;  /* 0x000000ffff8e7224 */ /* 0x000fe200078e00ff */
[----:B------:R-:W-:Y:S02]  /*bce0*/  CS2R R138, SRZ ;  /* 0x00000000008a7805 */ /* 0x000fe4000001ff00 */
[----:B------:R-:W-:Y:S02]  /*bcf0*/  CS2R R136, SRZ ;  /* 0x0000000000887805 */ /* 0x000fe4000001ff00 */
[----:B------:R-:W-:Y:S02]  /*bd00*/  CS2R R124, SRZ ;  /* 0x00000000007c7805 */ /* 0x000fe4000001ff00 */
[----:B------:R-:W-:-:S02]  /*bd10*/  CS2R R84, SRZ ;  /* 0x0000000000547805 */ /* 0x000fc4000001ff00 */
[----:B------:R-:W-:Y:S02]  /*bd20*/  MOV R148, RZ ;  /* 0x000000ff00947202 */ /* 0x000fe40000000f00 */
        /* <DEDUP_REMOVED lines=13> */
[----:B------:R-:W-:Y:S01]  /*be00*/  CS2R R104, SRZ ;  /* 0x0000000000687805 */ /* 0x000fe2000001ff00 */
[----:B------:R-:W-:Y:S01]  /*be10*/  IMAD.MOV.U32 R95, RZ, RZ, RZ ;  /* 0x000000ffff5f7224 */ /* 0x000fe200078e00ff */
[----:B------:R-:W-:Y:S02]  /*be20*/  CS2R R52, SRZ ;  /* 0x0000000000347805 */ /* 0x000fe4000001ff00 */
[----:B------:R-:W-:Y:S01]  /*be30*/  CS2R R98, SRZ ;  /* 0x0000000000627805 */ /* 0x000fe2000001ff00 */
[----:B------:R-:W-:Y:S01]  /*be40*/  IMAD.MOV.U32 R97, RZ, RZ, RZ ;  /* 0x000000ffff617224 */ /* 0x000fe200078e00ff */
[----:B------:R-:W-:Y:S01]  /*be50*/  CS2R R100, SRZ ;  /* 0x0000000000647805 */ /* 0x000fe2000001ff00 */
[----:B------:R-:W-:Y:S01]  /*be60*/  IMAD.MOV.U32 R87, RZ, RZ, RZ ;  /* 0x000000ffff577224 */ /* 0x000fe200078e00ff */
[----:B------:R-:W-:-:S02]  /*be70*/  CS2R R44, SRZ ;  /* 0x00000000002c7805 */ /* 0x000fc4000001ff00 */
[----:B------:R-:W-:Y:S01]  /*be80*/  MOV R140, RZ ;  /* 0x000000ff008c7202 */ /* 0x000fe20000000f00 */
[----:B------:R-:W-:Y:S01]  /*be90*/  IMAD.MOV.U32 R91, RZ, RZ, RZ ;  /* 0x000000ffff5b7224 */ /* 0x000fe200078e00ff */
[----:B------:R-:W-:Y:S01]  /*bea0*/  CS2R R88, SRZ ;  /* 0x0000000000587805 */ /* 0x000fe2000001ff00 */
[----:B------:R-:W-:Y:S01]  /*beb0*/  IMAD.MOV.U32 R132, RZ, RZ, RZ ;  /* 0x000000ffff847224 */ /* 0x000fe200078e00ff */
        /* <DEDUP_REMOVED lines=20> */
[----:B-1----:R-:W-:Y:S01]  /*c000*/  CS2R R46, SRZ ;  /* 0x00000000002e7805 */ /* 0x002fe2000001ff00 */
        /* <DEDUP_REMOVED lines=9> */
[----:B------:R-:W-:Y:S01]  /*c0a0*/  MOV R4, RZ ;  /* 0x000000ff00047202 */ /* 0x000fe20000000f00 */
[----:B------:R-:W-:Y:S01]  /*c0b0*/  IMAD.MOV.U32 R25, RZ, RZ, RZ ;  /* 0x000000ffff197224 */ /* 0x000fe200078e00ff */
[----:B------:R-:W-:Y:S06]  /*c0c0*/  @P0 BRA `(.L_x_596) ;  /* 0x00000000000c0947 */ /* 0x000fec0003800000 */
[----:B------:R-:W0:Y:S01]  /*c0d0*/  FENCE.VIEW.ASYNC.G ;  /* 0x00000000000073c6 */ /* 0x000e220000000100 */
[----:B------:R-:W-:Y:S05]  /*c0e0*/  WARPSYNC.ALL ;  /* 0x0000000000007948 */ /* 0x000fea0003800000 */
[----:B0-----:R-:W-:Y:S06]  /*c0f0*/  BAR.ARV 0xc, 0x180 ;  /* 0x0306000000007b1d */ /* 0x001fec0000002000 */
.L_x_596:
[----:B------:R-:W-:Y:S02]  /*c100*/  IMAD.MOV.U32 R5, RZ, RZ, RZ ;  /* 0x000000ffff057224 */ /* 0x000fe400078e00ff */
[----:B------:R-:W-:Y:S01]  /*c110*/  IMAD.MOV.U32 R24, RZ, RZ, RZ ;  /* 0x000000ffff187224 */ /* 0x000fe200078e00ff */
[----:B------:R-:W-:Y:S06]  /*c120*/  @!P2 BRA `(.L_x_597) ;  /* 0x000000dc0050a947 */ /* 0x000fec0003800000 */
[----:B------:R-:W0:Y:S01]  /*c130*/  S2R R3, SR_TID.X ;  /* 0x0000000000037919 */ /* 0x000e220000002100 */
[----:B------:R-:W-:Y:S01]  /*c140*/  UMOV UR4, 0xffffffff ;  /* 0xffffffff00047882 */ /* 0x000fe20000000000 */
[----:B0-----:R-:W-:-:S04]  /*c150*/  IADD3 R3, R3, -0x80, RZ ;  /* 0xffffff8003037810 */ /* 0x001fc80007ffe0ff */
[----:B------:R-:W-:-:S04]  /*c160*/  SHF.R.S32.HI R88, RZ, 0x1f, R3 ;  /* 0x0000001fff587819 */ /* 0x000fc80000011403 */
[----:B------:R-:W-:-:S04]  /*c170*/  LEA.HI R88, R88, R3, RZ, 0x7 ;  /* 0x0000000358587211 */ /* 0x000fc800078f38ff */
[----:B------:R-:W-:Y:S01]  /*c180*/  SHF.R.S32.HI R13, RZ, 0x7, R88 ;  /* 0x00000007ff0d7819 */ /* 0x000fe20000011458 */
[----:B------:R-:W-:Y:S06]  /*c190*/  BRA.DIV UR4, `(.L_x_598) ;  /* 0x000001a204f07947 */ /* 0x000fec000b800000 */
[----:B------:R0:W1:Y:S02]  /*c1a0*/  SHFL.IDX PT, R14, R13, RZ, 0x1f ;  /* 0x00001fff0d0e7589 */ /* 0x00006400000e0000 */
.L_x_880:
[----:B------:R-:W2:Y:S02]  /*c1b0*/  LDL R0, [R1+0x50] ;  /* 0x0000500001007983 */ /* 0x000ea40000100800 */
[----:B--2---:R-:W-:Y:S02]  /*c1c0*/  R2UR UR4, R0 ;  /* 0x00000000000472ca */ /* 0x004fe400000e0000 */
[----:B-1----:R-:W-:-:S04]  /*c1d0*/  LEA.HI R0, R14, R14, RZ, 0x1 ;  /* 0x0000000e0e007211 */ /* 0x002fc800078f08ff */
[----:B------:R-:W-:-:S05]  /*c1e0*/  LOP3.LUT R3, R0, 0x1e, RZ, 0xc0, !PT ;  /* 0x0000001e00037812 */ /* 0x000fca00078ec0ff */
[----:B------:R-:W-:Y:S02]  /*c1f0*/  IMAD.IADD R3, R14, 0x1, -R3 ;  /* 0x000000010e037824 */ /* 0x000fe400078e0a03 */
[----:B------:R-:W-:-:S03]  /*c200*/  IMAD.U32 R0, RZ, RZ, UR4 ;  /* 0x00000004ff007e24 */ /* 0x000fc6000f8e00ff */
[----:B------:R-:W-:Y:S02]  /*c210*/  LEA R3, R3, UR4, 0xd ;  /* 0x0000000403037c11 */ /* 0x000fe4000f8e68ff */
[----:B------:R-:W-:Y:S02]  /*c220*/  LOP3.LUT P0, RZ, R0, 0x3ff, RZ, 0xc0, !PT ;  /* 0x000003ff00ff7812 */ /* 0x000fe4000780c0ff */
[----:B------:R-:W-:Y:S02]  /*c230*/  SHF.R.U32.HI R3, RZ, 0x4, R3 ;  /* 0x00000004ff037819 */ /* 0x000fe40000011603 */
[----:B------:R-:W-:Y:S02]  /*c240*/  P2R R24, PR, RZ, 0x1 ;  /* 0x00000001ff187803 */ /* 0x000fe40000000000 */
[----:B------:R-:W-:-:S07]  /*c250*/  LOP3.LUT R28, R3, 0x3fff, RZ, 0xc0, !PT ;  /* 0x00003fff031c7812 */ /* 0x000fce00078ec0ff */
[----:B------:R-:W-:Y:S05]  /*c260*/  @!P0 BRA `(.L_x_599) ;  /* 0x0000000000408947 */ /* 0x000fea0003800000 */
[----:B------:R-:W-:Y:S01]  /*c270*/  MOV R0, 0x0 ;  /* 0x0000000000007802 */ /* 0x000fe20000000f00 */
[----:B------:R-:W-:Y:S01]  /*c280*/  ULDC.64 UR4, c[0x4][0xc0] ;  /* 0x0100300000047ab9 */ /* 0x000fe20000000a00 */
[----:B------:R-:W-:Y:S01]  /*c290*/  ULDC.64 UR6, c[0x4][0xc8] ;  /* 0x0100320000067ab9 */ /* 0x000fe20000000a00 */
[----:B------:R-:W-:Y:S01]  /*c2a0*/  IMAD.U32 R4, RZ, RZ, UR4 ;  /* 0x00000004ff047e24 */ /* 0x000fe2000f8e00ff */
[----:B------:R1:W2:Y:S01]  /*c2b0*/  LDC.64 R2, c[0x4][R0] ;  /* 0x0100000000027b82 */ /* 0x0002a20000000a00 */
        /* <DEDUP_REMOVED lines=8> */
[----:B01----:R-:W-:-:S07]  /*c340*/  IMAD.MOV.U32 R13, RZ, RZ, RZ ;  /* 0x000000ffff0d7224 */ /* 0x003fce00078e00ff */
[----:B------:R-:W-:-:S07]  /*c350*/  LEPC R20, `(.L_x_599) ;  /* 0x000000001014794e */ /* 0x000fce0000000000 */
[----:B--2--5:R-:W-:Y:S05]  /*c360*/  CALL.ABS.NOINC R2 ;  /* 0x0000000002007343 */ /* 0x024fea0003c00000 */
.L_x_599:
[----:B------:R-:W2:Y:S01]  /*c370*/  LDL R2, [R1+0x34] ;  /* 0x0000340001027983 */ /* 0x000ea20000100800 */
[----:B------:R-:W-:Y:S01]  /*c380*/  ULDC.64 UR4, c[0x0][0x990] ;  /* 0x0002640000047ab9 */ /* 0x000fe20000000a00 */
[----:B------:R-:W-:Y:S02]  /*c390*/  ULDC.64 UR6, c[0x0][0x998] ;  /* 0x0002660000067ab9 */ /* 0x000fe40000000a00 */
[----:B------:R-:W3:Y:S01]  /*c3a0*/  LDL R20, [R1+0x14] ;  /* 0x0000140001147983 */ /* 0x000ee20000100800 */
[----:B------:R-:W-:Y:S02]  /*c3b0*/  ISETP.NE.U32.AND P0, PT, RZ, UR4, PT ;  /* 0x00000004ff007c0c */ /* 0x000fe4000bf05070 */
[----:B------:R-:W-:Y:S02]  /*c3c0*/  ISETP.NE.U32.AND P1, PT, RZ, UR6, PT ;  /* 0x00000006ff007c0c */ /* 0x000fe4000bf25070 */
[----:B------:R-:W-:Y:S02]  /*c3d0*/  ISETP.NE.AND.EX P0, PT, RZ, UR5, PT, P0 ;  /* 0x00000005ff007c0c */ /* 0x000fe4000bf05300 */
[----:B------:R-:W-:-:S11]  /*c3e0*/  ISETP.NE.AND.EX P1, PT, RZ, UR7, PT, P1 ;  /* 0x00000007ff007c0c */ /* 0x000fd6000bf25310 */
[----:B------:R-:W2:Y:S01]  /*c3f0*/  @P0 LDC.64 R6, c[0x0][0x9a8] ;  /* 0x00026a00ff060b82 */ /* 0x000ea20000000a00 */
[----:B------:R-:W-:-:S07]  /*c400*/  @P0 SHF.R.S32.HI R15, RZ, 0x1f, R222 ;  /* 0x0000001fff0f0819 */ /* 0x000fce00000114de */
[----:B------:R-:W1:Y:S08]  /*c410*/  @P1 LDC.64 R8, c[0x0][0x9b8] ;  /* 0x00026e00ff081b82 */ /* 0x000e700000000a00 */
[----:B------:R-:W4:Y:S08]  /*c420*/  @P0 LDC.64 R10, c[0x0][0x9b0] ;  /* 0x00026c00ff0a0b82 */ /* 0x000f300000000a00 */
[----:B0-----:R-:W0:Y:S01]  /*c430*/  @P1 LDC.64 R12, c[0x0][0x9c0] ;  /* 0x00027000ff0c1b82 */ /* 0x001e220000000a00 */
[----:B--2---:R-:W-:-:S02]  /*c440*/  @P0 IMAD R0, R2, R6, RZ ;  /* 0x0000000602000224 */ /* 0x004fc400078e02ff */
[----:B-1----:R-:W-:Y:S02]  /*c450*/  @P1 IMAD R4, R2, R8, RZ ;  /* 0x0000000802041224 */ /* 0x002fe400078e02ff */
[C---:B---3--:R-:W-:Y:S02]  /*c460*/  @P0 IMAD R7, R20.reuse, R7, R0 ;  /* 0x0000000714070224 */ /* 0x048fe400078e0200 */
[----:B------:R-:W-:-:S04]  /*c470*/  @P0 IMAD.WIDE.U32 R2, R20, R6, RZ ;  /* 0x0000000614020225 */ /* 0x000fc800078e00ff */
[C---:B------:R-:W-:Y:S01]  /*c480*/  @P1 IMAD R9, R20.reuse, R9, R4 ;  /* 0x0000000914091224 */ /* 0x040fe200078e0204 */
[----:B------:R-:W-:Y:S01]  /*c490*/  @P0 IADD3 R3, R3, R7, RZ ;  /* 0x0000000703030210 */ /* 0x000fe20007ffe0ff */
[----:B------:R-:W-:Y:S01]  /*c4a0*/  @P1 IMAD.WIDE.U32 R4, R20, R8, RZ ;  /* 0x0000000814041225 */ /* 0x000fe200078e00ff */
[----:B------:R-:W-:-:S03]  /*c4b0*/  @P1 SHF.R.S32.HI R7, RZ, 0x1f, R222 ;  /* 0x0000001fff071819 */ /* 0x000fc600000114de */
[----:B----4-:R-:W-:Y:S02]  /*c4c0*/  @P0 IMAD R0, R15, R10, RZ ;  /* 0x0000000a0f000224 */ /* 0x010fe400078e02ff */
[----:B0-----:R-:W-:Y:S02]  /*c4d0*/  @P1 IMAD R6, R7, R12, RZ ;  /* 0x0000000c07061224 */ /* 0x001fe400078e02ff */
[----:B------:R-:W-:Y:S02]  /*c4e0*/  @P1 IMAD.IADD R5, R5, 0x1, R9 ;  /* 0x0000000105051824 */ /* 0x000fe400078e0209 */
[C---:B------:R-:W-:Y:S02]  /*c4f0*/  @P0 IMAD R9, R222.reuse, R11, R0 ;  /* 0x0000000bde090224 */ /* 0x040fe400078e0200 */
[----:B------:R-:W-:-:S04]  /*c500*/  @P0 IMAD.WIDE.U32 R2, R222, R10, R2 ;  /* 0x0000000ade020225 */ /* 0x000fc800078e0002 */
[C---:B------:R-:W-:Y:S02]  /*c510*/  @P1 IMAD R11, R222.reuse, R13, R6 ;  /* 0x0000000dde0b1224 */ /* 0x040fe400078e0206 */
[----:B------:R-:W-:Y:S01]  /*c520*/  @P1 IMAD.WIDE.U32 R6, R222, R12, R4 ;  /* 0x0000000cde061225 */ /* 0x000fe200078e0004 */
[----:B------:R-:W-:Y:S01]  /*c530*/  @P0 LEA R4, P2, R2, UR4, 0x2 ;  /* 0x0000000402040c11 */ /* 0x000fe2000f8410ff */
[----:B------:R-:W-:Y:S02]  /*c540*/  ULDC UR4, c[0x0][0x3f4] ;  /* 0x0000fd0000047ab9 */ /* 0x000fe40000000800 */
[----:B------:R-:W-:Y:S01]  /*c550*/  @P0 IMAD.IADD R5, R3, 0x1, R9 ;  /* 0x0000000103050824 */ /* 0x000fe200078e0209 */
[----:B------:R-:W-:Y:S01]  /*c560*/  @P1 LEA R8, P3, R6, UR6, 0x2 ;  /* 0x0000000606081c11 */ /* 0x000fe2000f8610ff */
[----:B------:R-:W-:Y:S02]  /*c570*/  @P1 IMAD.IADD R3, R7, 0x1, R11 ;  /* 0x0000000107031824 */ /* 0x000fe400078e020b */
[----:B------:R-:W-:Y:S01]  /*c580*/  IMAD.MOV.U32 R0, RZ, RZ, 0x3f800000 ;  /* 0x3f800000ff007424 */ /* 0x000fe200078e00ff */
[----:B------:R-:W-:-:S02]  /*c590*/  @P0 LEA.HI.X R5, R2, UR5, R5, 0x2, P2 ;  /* 0x0000000502050c11 */ /* 0x000fc400090f1405 */
[----:B------:R-:W-:Y:S02]  /*c5a0*/  @P1 LEA.HI.X R9, R6, UR7, R3, 0x2, P3 ;  /* 0x0000000706091c11 */ /* 0x000fe400098f1403 */
[----:B------:R-:W-:-:S03]  /*c5b0*/  MOV R3, 0x3f800000 ;  /* 0x3f80000000037802 */ /* 0x000fc60000000f00 */
[----:B------:R-:W2:Y:S04]  /*c5c0*/  @P1 LDG.E R0, desc[UR36][R8.64] ;  /* 0x0000002408001981 */ /* 0x000ea8000c1e1900 */
[----:B------:R-:W2:Y:S01]  /*c5d0*/  @P0 LDG.E R3, desc[UR36][R4.64] ;  /* 0x0000002404030981 */ /* 0x000ea2000c1e1900 */
[----:B------:R-:W-:Y:S01]  /*c5e0*/  ISETP.LT.AND P0, PT, RZ, UR4, PT ;  /* 0x00000004ff007c0c */ /* 0x000fe2000bf01270 */
[----:B------:R-:W-:Y:S01]  /*c5f0*/  ULDC UR4, c[0x0][0x9d8] ;  /* 0x0002760000047ab9 */ /* 0x000fe20000000800 */
[----:B--2---:R-:W-:-:S04]  /*c600*/  FMUL.FTZ R0, R3, R0 ;  /* 0x0000000003007220 */ /* 0x004fc80000410000 */
[----:B------:R-:W-:-:S07]  /*c610*/  FMUL.FTZ R2, R0, UR4 ;  /* 0x0000000400027c20 */ /* 0x000fce0008410000 */
[----:B------:R-:W-:Y:S05]  /*c620*/  @P0 BRA `(.L_x_600) ;  /* 0x0000000000400947 */ /* 0x000fea0003800000 */
[----:B------:R-:W2:Y:S02]  /*c630*/  LDL R14, [R1+0x38] ;  /* 0x00003800010e7983 */ /* 0x000ea40000100800 */
[----:B--2---:R-:W-:-:S04]  /*c640*/  LEA.HI R0, R14, R14, RZ, 0x1 ;  /* 0x0000000e0e007211 */ /* 0x004fc800078f08ff */
[----:B------:R-:W-:-:S05]  /*c650*/  LOP3.LUT R0, R0, 0xfffffffe, RZ, 0xc0, !PT ;  /* 0xfffffffe00007812 */ /* 0x000fca00078ec0ff */
[----:B------:R-:W-:-:S05]  /*c660*/  IMAD.IADD R0, R14, 0x1, -R0 ;  /* 0x000000010e007824 */ /* 0x000fca00078e0a00 */
[----:B------:R-:W-:-:S04]  /*c670*/  SHF.L.U32 R0, R0, 0x1f, RZ ;  /* 0x0000001f00007819 */ /* 0x000fc800000006ff */
[----:B------:R0:W1:Y:S03]  /*c680*/  SYNCS.PHASECHK.TRANS64.TRYWAIT P0, [R23+URZ+0x38800], R0 ;  /* 0x03880000170075a7 */ /* 0x000066000800017f */
[----:B-1----:R-:W-:Y:S05]  /*c690*/  @!P0 NANOSLEEP.SYNCS 0x989680 ;  /* 0x009896800000895d */ /* 0x002fea0003900000 */
[----:B------:R-:W1:Y:S01]  /*c6a0*/  @!P0 SYNCS.PHASECHK.TRANS64 P0, [R23+URZ+0x38800], R0 ;  /* 0x03880000170085a7 */ /* 0x000e62000800007f */
[----:B------:R-:W-:Y:S04]  /*c6b0*/  BSSY B0, `(.L_x_601) ;  /* 0x0000006000007945 */ /* 0x000fe80003800000 */
[----:B-1----:R-:W-:Y:S05]  /*c6c0*/  @P0 BRA `(.L_x_602) ;  /* 0x0000000000100947 */ /* 0x002fea0003800000 */
.L_x_603:
[----:B-1----:R1:W2:Y:S02]  /*c6d0*/  SYNCS.PHASECHK.TRANS64.TRYWAIT P0, [R23+URZ+0x38800], R0 ;  /* 0x03880000170075a7 */ /* 0x0022a4000800017f */
[----:B--2---:R-:W-:Y:S05]  /*c6e0*/  @!P0 NANOSLEEP.SYNCS 0x989680 ;  /* 0x009896800000895d */ /* 0x004fea0003900000 */
[----:B------:R-:W2:Y:S02]  /*c6f0*/  @!P0 SYNCS.PHASECHK.TRANS64 P0, [R23+URZ+0x38800], R0 ;  /* 0x03880000170085a7 */ /* 0x000ea4000800007f */
[----:B--2---:R-:W-:Y:S05]  /*c700*/  @!P0 BRA `(.L_x_603) ;  /* 0xfffffffc00f08947 */ /* 0x004fea000383ffff */
.L_x_602:
[----:B------:R-:W-:Y:S05]  /*c710*/  BSYNC B0 ;  /* 0x0000000000007941 */ /* 0x000fea0003800000 */
.L_x_601:
[----:B------:R-:W-:Y:S05]  /*c720*/  BRA `(.L_x_604) ;  /* 0x00000070005c7947 */ /* 0x000fea0003800000 */
.L_x_600:
[----:B------:R-:W-:Y:S01]  /*c730*/  ISETP.NE.AND P0, PT, R24, RZ, PT ;  /* 0x000000ff1800720c */ /* 0x000fe20003f05270 */
[----:B------:R-:W0:Y:S01]  /*c740*/  LDC.64 R4, c[0x0][0x400] ;  /* 0x00010000ff047b82 */ /* 0x000e220000000a00 */
[----:B-----5:R-:W-:Y:S01]  /*c750*/  SHF.R.S32.HI R0, RZ, 0x1f, R94 ;  /* 0x0000001fff007819 */ /* 0x020fe2000001145e */
[----:B------:R-:W-:Y:S01]  /*c760*/  ULDC.64 UR4, c[0x0][0x3f8] ;  /* 0x0000fe0000047ab9 */ /* 0x000fe20000000a00 */
[----:B------:R-:W-:-:S03]  /*c770*/  ULDC.64 UR6, c[0x0][0x408] ;  /* 0x0001020000067ab9 */ /* 0x000fc60000000a00 */
[C---:B------:R-:W-:Y:S02]  /*c780*/  IMAD R3, R0.reuse, UR4, RZ ;  /* 0x0000000400037c24 */ /* 0x040fe4000f8e02ff */
[----:B------:R-:W1:Y:S01]  /*c790*/  LDC.64 R24, c[0x0][0x3e8] ;  /* 0x0000fa00ff187b82 */ /* 0x000e620000000a00 */
[----:B------:R-:W-:Y:S02]  /*c7a0*/  IMAD R7, R0, UR6, RZ ;  /* 0x0000000600077c24 */ /* 0x000fe4000f8e02ff */
[C---:B------:R-:W-:Y:S02]  /*c7b0*/  IMAD R3, R94.reuse, UR5, R3 ;  /* 0x000000055e037c24 */ /* 0x040fe4000f8e0203 */
[C---:B------:R-:W-:Y:S02]  /*c7c0*/  IMAD R7, R94.reuse, UR7, R7 ;  /* 0x000000075e077c24 */ /* 0x040fe4000f8e0207 */
[----:B-1----:R-:W-:-:S04]  /*c7d0*/  IMAD.WIDE.U32 R24, R94, UR4, R24 ;  /* 0x000000045e187c25 */ /* 0x002fc8000f8e0018 */
[----:B0-----:R-:W-:-:S04]  /*c7e0*/  IMAD.WIDE.U32 R94, R94, UR6, R4 ;  /* 0x000000065e5e7c25 */ /* 0x001fc8000f8e0004 */
[----:B------:R-:W-:Y:S01]  /*c7f0*/  IMAD.IADD R26, R3, 0x1, R25 ;  /* 0x00000001031a7824 */ /* 0x000fe200078e0219 */
[----:B------:R-:W-:Y:S01]  /*c800*/  IADD3 R27, R7, R95, RZ ;  /* 0x0000005f071b7210 */ /* 0x000fe20007ffe0ff */
[----:B------:R-:W-:Y:S06]  /*c810*/  @!P0 BRA `(.L_x_605) ;  /* 0x0000000000408947 */ /* 0x000fec0003800000 */
        /* <DEDUP_REMOVED lines=15> */
[----:B-1----:R-:W-:Y:S05]  /*c910*/  CALL.ABS.NOINC R14 ;  /* 0x000000000e007343 */ /* 0x002fea0003c00000 */
.L_x_605:
[----:B------:R-:W-:Y:S01]  /*c920*/  ULDC.U8 UR4, c[0x0][0x410] ;  /* 0x0001040000047ab9 */ /* 0x000fe20000000000 */
[----:B------:R-:W-:Y:S01]  /*c930*/  BSSY B0, `(.L_x_606) ;  /* 0x00006ee000007945 */ /* 0x000fe20003800000 */
[----:B------:R-:W-:Y:S01]  /*c940*/  ISETP.NE.AND P0, PT, RZ, UR4, PT ;  /* 0x00000004ff007c0c */ /* 0x000fe2000bf05270 */
[----:B------:R-:W-:-:S12]  /*c950*/  IMAD R6, R221, 0x80, R219 ;  /* 0x00000080dd067824 */ /* 0x000fd800078e02db */
[----:B------:R-:W-:Y:S05]  /*c960*/  @!P0 BRA `(.L_x_607) ;  /* 0x0000003400a08947 */ /* 0x000fea0003800000 */
[----:B------:R-:W-:-:S03]  /*c970*/  UMOV UR4, 0xffffffff ;  /* 0xffffffff00047882 */ /* 0x000fc60000000000 */
[----:B------:R-:W-:Y:S05]  /*c980*/  BRA.DIV UR4, `(.L_x_608) ;  /* 0x0000019e04187947 */ /* 0x000fea000b800000 */
[----:B------:R0:W1:Y:S04]  /*c990*/  SHFL.IDX PT, R3, R24, RZ, 0x181f ;  /* 0x00181fff18037589 */ /* 0x00006800000e0000 */
[----:B------:R0:W2:Y:S04]  /*c9a0*/  SHFL.IDX PT, R14, R94, RZ, 0x181f ;  /* 0x00181fff5e0e7589 */ /* 0x0000a800000e0000 */
[----:B------:R0:W3:Y:S04]  /*c9b0*/  SHFL.IDX PT, R0, R26, RZ, 0x181f ;  /* 0x00181fff1a007589 */ /* 0x0000e800000e0000 */
[----:B------:R0:W4:Y:S02]  /*c9c0*/  SHFL.IDX PT, R4, R27, RZ, 0x181f ;  /* 0x00181fff1b047589 */ /* 0x00012400000e0000 */
.L_x_886:
[----:B------:R-:W5:Y:S01]  /*c9d0*/  LDL R7, [R1+0x38] ;  /* 0x0000380001077983 */ /* 0x000f620000100800 */
[----:B------:R-:W-:Y:S01]  /*c9e0*/  ULDC UR4, c[0x0][0x448] ;  /* 0x0001120000047ab9 */ /* 0x000fe20000000800 */
[----:B------:R-:W-:Y:S01]  /*c9f0*/  BSSY B1, `(.L_x_609) ;  /* 0x0000020000017945 */ /* 0x000fe20003800000 */
[----:B------:R-:W-:Y:S01]  /*ca00*/  IMAD R30, R96, UR4, RZ ;  /* 0x00000004601e7c24 */ /* 0x000fe2000f8e02ff */
[----:B------:R-:W-:Y:S02]  /*ca10*/  CS2R R10, SRZ ;  /* 0x00000000000a7805 */ /* 0x000fe4000001ff00 */
[----:B------:R-:W-:Y:S02]  /*ca20*/  CS2R R20, SRZ ;  /* 0x0000000000147805 */ /* 0x000fe4000001ff00 */
[----:B------:R-:W-:Y:S02]  /*ca30*/  CS2R R12, SRZ ;  /* 0x00000000000c7805 */ /* 0x000fe4000001ff00 */
[----:B------:R-:W-:Y:S01]  /*ca40*/  ISETP.GE.AND P0, PT, R6, R30, PT ;  /* 0x0000001e0600720c */ /* 0x000fe20003f06270 */
[----:B------:R-:W-:Y:S01]  /*ca50*/  IMAD R30, R221, -0x80, R30 ;  /* 0xffffff80dd1e7824 */ /* 0x000fe200078e021e */
[----:B-----5:R-:W-:-:S04]  /*ca60*/  LEA.HI R5, R7, R7, RZ, 0x1 ;  /* 0x0000000707057211 */ /* 0x020fc800078f08ff */
[----:B------:R-:W-:-:S05]  /*ca70*/  LOP3.LUT R5, R5, 0xfffffffe, RZ, 0xc0, !PT ;  /* 0xfffffffe05057812 */ /* 0x000fca00078ec0ff */
[----:B------:R-:W-:Y:S01]  /*ca80*/  IMAD.IADD R5, R7, 0x1, -R5 ;  /* 0x0000000107057824 */ /* 0x000fe200078e0a05 */
[----:B------:R-:W-:-:S04]  /*ca90*/  CS2R R6, SRZ ;  /* 0x0000000000067805 */ /* 0x000fc8000001ff00 */
[----:B------:R-:W-:Y:S01]  /*caa0*/  SHF.L.U32 R32, R5, 0x1f, RZ ;  /* 0x0000001f05207819 */ /* 0x000fe200000006ff */
[----:B------:R-:W-:Y:S06]  /*cab0*/  @P0 BRA `(.L_x_610) ;  /* 0x00000000004c0947 */ /* 0x000fec0003800000 */
[----:B------:R-:W-:Y:S01]  /*cac0*/  ULDC UR4, c[0x0][0x3f4] ;  /* 0x0000fd0000047ab9 */ /* 0x000fe20000000800 */
[----:B------:R-:W-:Y:S02]  /*cad0*/  SHF.R.S32.HI R11, RZ, 0x1f, R218 ;  /* 0x0000001fff0b7819 */ /* 0x000fe400000114da */
[----:B------:R-:W-:Y:S02]  /*cae0*/  ISETP.GE.AND P4, PT, R18, UR4, PT ;  /* 0x0000000412007c0c */ /* 0x000fe4000bf86270 */
[----:B------:R-:W-:Y:S02]  /*caf0*/  ISETP.GE.AND P5, PT, R218, UR4, PT ;  /* 0x00000004da007c0c */ /* 0x000fe4000bfa6270 */
[----:B------:R-:W-:Y:S02]  /*cb00*/  SHF.R.S32.HI R5, RZ, 0x1f, R18 ;  /* 0x0000001fff057819 */ /* 0x000fe40000011412 */
[----:B------:R-:W-:-:S07]  /*cb10*/  CS2R R20, SRZ ;  /* 0x0000000000147805 */ /* 0x000fce000001ff00 */
[-C--:B0-2---:R-:W-:Y:S02]  /*cb20*/  @!P4 IADD3 R24, P1, R18, R14.reuse, RZ ;  /* 0x0000000e1218c210 */ /* 0x085fe40007f3e0ff */
[CC--:B-1----:R-:W-:Y:S02]  /*cb30*/  @!P5 IADD3 R26, P2, R218.reuse, R3.reuse, RZ ;  /* 0x00000003da1ad210 */ /* 0x0c2fe40007f5e0ff */
[----:B------:R-:W-:Y:S01]  /*cb40*/  @!P5 IADD3 R14, P3, R218, R14, RZ ;  /* 0x0000000eda0ed210 */ /* 0x000fe20007f7e0ff */
[----:B----4-:R-:W-:Y:S01]  /*cb50*/  @!P4 IMAD.X R25, R4, 0x1, R5, P1 ;  /* 0x000000010419c824 */ /* 0x010fe200008e0605 */
[----:B------:R-:W-:Y:S01]  /*cb60*/  @!P4 IADD3 R8, P0, R18, R3, RZ ;  /* 0x000000031208c210 */ /* 0x000fe20007f1e0ff */
[----:B---3--:R-:W-:Y:S01]  /*cb70*/  @!P5 IMAD.X R27, R0, 0x1, R11, P2 ;  /* 0x00000001001bd824 */ /* 0x008fe200010e060b */
[----:B------:R-:W-:Y:S02]  /*cb80*/  @!P5 IADD3.X R15, R4, R11, RZ, P3, !PT ;  /* 0x0000000b040fd210 */ /* 0x000fe40001ffe4ff */
[----:B------:R-:W-:-:S02]  /*cb90*/  CS2R R10, SRZ ;  /* 0x00000000000a7805 */ /* 0x000fc4000001ff00 */
[----:B------:R-:W-:Y:S01]  /*cba0*/  @!P4 IADD3.X R9, R0, R5, RZ, P0, !PT ;  /* 0x000000050009c210 */ /* 0x000fe200007fe4ff */
[----:B------:R0:W5:Y:S04]  /*cbb0*/  @!P4 LD.E.64 R12, desc[UR36][R24.64] ;  /* 0x00000024180cc980 */ /* 0x000168000c101b00 */
[----:B------:R0:W5:Y:S04]  /*cbc0*/  @!P4 LD.E.64 R6, desc[UR36][R8.64] ;  /* 0x000000240806c980 */ /* 0x000168000c101b00 */
[----:B------:R0:W5:Y:S04]  /*cbd0*/  @!P5 LD.E.64 R10, desc[UR36][R26.64] ;  /* 0x000000241a0ad980 */ /* 0x000168000c101b00 */
[----:B------:R0:W5:Y:S02]  /*cbe0*/  @!P5 LD.E.64 R20, desc[UR36][R14.64] ;  /* 0x000000240e14d980 */ /* 0x000164000c101b00 */
.L_x_610:
[----:B------:R-:W-:Y:S05]  /*cbf0*/  BSYNC B1 ;  /* 0x0000000000017941 */ /* 0x000fea0003800000 */
.L_x_609:
[----:B------:R-:W4:Y:S01]  /*cc00*/  SYNCS.PHASECHK.TRANS64.TRYWAIT P0, [R23+URZ+0x38800], R32 ;  /* 0x03880020170075a7 */ /* 0x000f22000800017f */
[----:B0----5:R-:W-:Y:S01]  /*cc10*/  SHF.R.U32.HI R9, RZ, 0x8, R7 ;  /* 0x00000008ff097819 */ /* 0x021fe20000011607 */
[----:B------:R-:W-:Y:S01]  /*cc20*/  BSSY B1, `(.L_x_611) ;  /* 0x000002e000017945 */ /* 0x000fe20003800000 */
[----:B-1----:R-:W-:Y:S02]  /*cc30*/  SHF.R.U32.HI R3, RZ, 0x8, R10 ;  /* 0x00000008ff037819 */ /* 0x002fe4000001160a */
[----:B---3--:R-:W-:Y:S02]  /*cc40*/  SHF.R.U32.HI R0, RZ, 0x8, R6 ;  /* 0x00000008ff007819 */ /* 0x008fe40000011606 */
[----:B------:R-:W-:Y:S02]  /*cc50*/  LOP3.LUT R8, R7, 0xff, RZ, 0xc0, !PT ;  /* 0x000000ff07087812 */ /* 0x000fe400078ec0ff */
[----:B------:R-:W-:Y:S02]  /*cc60*/  LOP3.LUT R9, R9, 0xff, RZ, 0xc0, !PT ;  /* 0x000000ff09097812 */ /* 0x000fe400078ec0ff */
[----:B--2---:R-:W-:-:S02]  /*cc70*/  LOP3.LUT R14, R10, 0xff, RZ, 0xc0, !PT ;  /* 0x000000ff0a0e7812 */ /* 0x004fc400078ec0ff */
[----:B------:R-:W-:Y:S02]  /*cc80*/  SHF.R.U32.HI R24, RZ, 0x8, R11 ;  /* 0x00000008ff187819 */ /* 0x000fe4000001160b */
[----:B------:R-:W-:Y:S02]  /*cc90*/  LOP3.LUT R3, R3, 0xff, RZ, 0xc0, !PT ;  /* 0x000000ff03037812 */ /* 0x000fe400078ec0ff */
[----:B------:R-:W-:Y:S02]  /*cca0*/  LOP3.LUT R5, R0, 0xff, RZ, 0xc0, !PT ;  /* 0x000000ff00057812 */ /* 0x000fe400078ec0ff */
[----:B------:R-:W-:Y:S02]  /*ccb0*/  PRMT R8, R9, 0x7604, R8 ;  /* 0x0000760409087816 */ /* 0x000fe40000000008 */
[----:B------:R-:W-:Y:S02]  /*ccc0*/  LOP3.LUT R15, R11, 0xff, RZ, 0xc0, !PT ;  /* 0x000000ff0b0f7812 */ /* 0x000fe400078ec0ff */
[----:B------:R-:W-:-:S02]  /*ccd0*/  LOP3.LUT R0, R24, 0xff, RZ, 0xc0, !PT ;  /* 0x000000ff18007812 */ /* 0x000fc400078ec0ff */
[----:B------:R-:W-:Y:S02]  /*cce0*/  PRMT R9, R3, 0x7604, R14 ;  /* 0x0000760403097816 */ /* 0x000fe4000000000e */
[----:B------:R-:W-:Y:S02]  /*ccf0*/  SHF.R.U32.HI R3, RZ, 0x8, R20 ;  /* 0x00000008ff037819 */ /* 0x000fe40000011614 */
[----:B------:R-:W-:Y:S02]  /*cd00*/  SHF.R.U32.HI R31, RZ, 0x8, R21 ;  /* 0x00000008ff1f7819 */ /* 0x000fe40000011615 */
[----:B------:R-:W-:Y:S02]  /*cd10*/  SHF.R.U32.HI R27, RZ, 0x8, R13 ;  /* 0x00000008ff1b7819 */ /* 0x000fe4000001160d */
[----:B------:R-:W-:Y:S02]  /*cd20*/  PRMT R15, R0, 0x7604, R15 ;  /* 0x00007604000f7816 */ /* 0x000fe4000000000f */
[----:B------:R-:W-:-:S02]  /*cd30*/  SHF.R.U32.HI R0, RZ, 0x8, R12 ;  /* 0x00000008ff007819 */ /* 0x000fc4000001160c */
[----:B------:R-:W-:Y:S02]  /*cd40*/  LOP3.LUT R24, R20, 0xff, RZ, 0xc0, !PT ;  /* 0x000000ff14187812 */ /* 0x000fe400078ec0ff */
[----:B------:R-:W-:Y:S02]  /*cd50*/  LOP3.LUT R26, R21, 0xff, RZ, 0xc0, !PT ;  /* 0x000000ff151a7812 */ /* 0x000fe400078ec0ff */
[----:B------:R-:W-:Y:S02]  /*cd60*/  LOP3.LUT R3, R3, 0xff, RZ, 0xc0, !PT ;  /* 0x000000ff03037812 */ /* 0x000fe400078ec0ff */
[----:B------:R-:W-:Y:S02]  /*cd70*/  LOP3.LUT R31, R31, 0xff, RZ, 0xc0, !PT ;  /* 0x000000ff1f1f7812 */ /* 0x000fe400078ec0ff */
[----:B------:R-:W-:Y:S02]  /*cd80*/  LOP3.LUT R14, R13, 0xff, RZ, 0xc0, !PT ;  /* 0x000000ff0d0e7812 */ /* 0x000fe400078ec0ff */
[----:B------:R-:W-:-:S02]  /*cd90*/  LOP3.LUT R27, R27, 0xff, RZ, 0xc0, !PT ;  /* 0x000000ff1b1b7812 */ /* 0x000fc400078ec0ff */
[----:B------:R-:W-:Y:S02]  /*cda0*/  LOP3.LUT R25, R0, 0xff, RZ, 0xc0, !PT ;  /* 0x000000ff00197812 */ /* 0x000fe400078ec0ff */
[----:B------:R-:W-:Y:S02]  /*cdb0*/  PRMT R29, R3, 0x7604, R24 ;  /* 0x00007604031d7816 */ /* 0x000fe40000000018 */
[----:B------:R-:W-:Y:S02]  /*cdc0*/  PRMT R26, R31, 0x7604, R26 ;  /* 0x000076041f1a7816 */ /* 0x000fe4000000001a */
[----:B------:R-:W-:Y:S02]  /*cdd0*/  SHF.R.U32.HI R3, RZ, 0x10, R7 ;  /* 0x00000010ff037819 */ /* 0x000fe40000011607 */
[----:B------:R-:W-:Y:S02]  /*cde0*/  SHF.R.U32.HI R0, RZ, 0x10, R11 ;  /* 0x00000010ff007819 */ /* 0x000fe4000001160b */
[----:B------:R-:W-:Y:S01]  /*cdf0*/  SHF.R.U32.HI R31, RZ, 0x10, R21 ;  /* 0x00000010ff1f7819 */ /* 0x000fe20000011615 */
[----:B------:R-:W-:Y:S01]  /*ce00*/  IMAD.U32 R3, R3, 0x10000, RZ ;  /* 0x0001000003037824 */ /* 0x000fe200078e00ff */
[----:B----4-:R-:W-:Y:S01]  /*ce10*/  LOP3.LUT R4, R6, 0xff, RZ, 0xc0, !PT ;  /* 0x000000ff06047812 */ /* 0x010fe200078ec0ff */
[----:B------:R-:W-:Y:S01]  /*ce20*/  IMAD.U32 R0, R0, 0x10000, RZ ;  /* 0x0001000000007824 */ /* 0x000fe200078e00ff */
[----:B------:R-:W-:Y:S01]  /*ce30*/  PRMT R14, R27, 0x7604, R14 ;  /* 0x000076041b0e7816 */ /* 0x000fe2000000000e */
[----:B------:R-:W-:Y:S01]  /*ce40*/  IMAD.U32 R31, R31, 0x10000, RZ ;  /* 0x000100001f1f7824 */ /* 0x000fe200078e00ff */
[----:B------:R-:W-:-:S02]  /*ce50*/  SHF.R.U32.HI R27, RZ, 0x10, R13 ;  /* 0x00000010ff1b7819 */ /* 0x000fc4000001160d */
[----:B------:R-:W-:Y:S02]  /*ce60*/  PRMT R5, R5, 0x7604, R4 ;  /* 0x0000760405057816 */ /* 0x000fe40000000004 */
[----:B------:R-:W-:Y:S02]  /*ce70*/  LOP3.LUT R4, R12, 0xff, RZ, 0xc0, !PT ;  /* 0x000000ff0c047812 */ /* 0x000fe400078ec0ff */
[----:B------:R-:W-:Y:S02]  /*ce80*/  SHF.L.U32 R27, R27, 0x10, RZ ;  /* 0x000000101b1b7819 */ /* 0x000fe400000006ff */
[----:B------:R-:W-:Y:S02]  /*ce90*/  PRMT R25, R25, 0x7604, R4 ;  /* 0x0000760419197816 */ /* 0x000fe40000000004 */
[----:B------:R-:W-:Y:S02]  /*cea0*/  LOP3.LUT R3, R8, 0xff0000, R3, 0xf8, !PT ;  /* 0x00ff000008037812 */ /* 0x000fe400078ef803 */
[----:B------:R-:W-:-:S02]  /*ceb0*/  LOP3.LUT R15, R15, 0xff0000, R0, 0xf8, !PT ;  /* 0x00ff00000f0f7812 */ /* 0x000fc400078ef800 */
[----:B------:R-:W-:Y:S02]  /*cec0*/  LOP3.LUT R27, R14, 0xff0000, R27, 0xf8, !PT ;  /* 0x00ff00000e1b7812 */ /* 0x000fe400078ef81b */
[----:B------:R-:W-:Y:S02]  /*ced0*/  LOP3.LUT R31, R26, 0xff0000, R31, 0xf8, !PT ;  /* 0x00ff00001a1f7812 */ /* 0x000fe400078ef81f */
[----:B------:R-:W-:Y:S01]  /*cee0*/  LOP3.LUT R5, R5, 0xff0000, R6, 0xf8, !PT ;  /* 0x00ff000005057812 */ /* 0x000fe200078ef806 */
[----:B------:R-:W-:Y:S06]  /*cef0*/  @!P0 BRA `(.L_x_612) ;  /* 0x00000198002c8947 */ /* 0x000fec0003800000 */
.L_x_887:
[----:B------:R-:W-:Y:S05]  /*cf00*/  BSYNC B1 ;  /* 0x0000000000017941 */ /* 0x000fea0003800000 */
.L_x_611:
[----:B------:R-:W-:Y:S01]  /*cf10*/  VIMNMX R8, R30, 0x80, PT ;  /* 0x000000801e087848 */ /* 0x000fe20003fe0100 */
[----:B------:R-:W-:Y:S01]  /*cf20*/  BSSY B1, `(.L_x_613) ;  /* 0x00000ca000017945 */ /* 0x000fe20003800000 */
[----:B------:R-:W-:Y:S02]  /*cf30*/  LOP3.LUT R9, R9, 0xff0000, R10, 0xf8, !PT ;  /* 0x00ff000009097812 */ /* 0x000fe400078ef80a */
[----:B------:R-:W-:Y:S02]  /*cf40*/  ISETP.GE.AND P0, PT, R219, R8, PT ;  /* 0x00000008db00720c */ /* 0x000fe40003f06270 */
[----:B------:R-:W-:Y:S02]  /*cf50*/  LOP3.LUT R25, R25, 0xff0000, R12, 0xf8, !PT ;  /* 0x00ff000019197812 */ /* 0x000fe400078ef80c */
[----:B------:R-:W-:Y:S02]  /*cf60*/  LOP3.LUT R29, R29, 0xff0000, R20, 0xf8, !PT ;  /* 0x00ff00001d1d7812 */ /* 0x000fe400078ef814 */
[----:B------:R-:W-:-:S02]  /*cf70*/  LOP3.LUT R9, R9, 0xff000000, R10, 0xf8, !PT ;  /* 0xff00000009097812 */ /* 0x000fc400078ef80a */
[----:B------:R-:W-:Y:S02]  /*cf80*/  LOP3.LUT R10, R15, 0xff000000, R11, 0xf8, !PT ;  /* 0xff0000000f0a7812 */ /* 0x000fe400078ef80b */
[----:B------:R-:W-:Y:S02]  /*cf90*/  LOP3.LUT R11, R25, 0xff000000, R12, 0xf8, !PT ;  /* 0xff000000190b7812 */ /* 0x000fe400078ef80c */
[----:B------:R-:W-:Y:S02]  /*cfa0*/  LOP3.LUT R0, R5, 0xff000000, R6, 0xf8, !PT ;  /* 0xff00000005007812 */ /* 0x000fe400078ef806 */
[----:B------:R-:W-:Y:S02]  /*cfb0*/  LOP3.LUT R3, R3, 0xff000000, R7, 0xf8, !PT ;  /* 0xff00000003037812 */ /* 0x000fe400078ef807 */
[----:B------:R-:W-:Y:S02]  /*cfc0*/  LOP3.LUT R13, R27, 0xff000000, R13, 0xf8, !PT ;  /* 0xff0000001b0d7812 */ /* 0x000fe400078ef80d */
[----:B------:R-:W-:-:S02]  /*cfd0*/  LOP3.LUT R12, R29, 0xff000000, R20, 0xf8, !PT ;  /* 0xff0000001d0c7812 */ /* 0x000fc400078ef814 */
[----:B------:R-:W-:Y:S01]  /*cfe0*/  LOP3.LUT R14, R31, 0xff000000, R21, 0xf8, !PT ;  /* 0xff0000001f0e7812 */ /* 0x000fe200078ef815 */
[----:B------:R-:W-:Y:S06]  /*cff0*/  @P0 BRA `(.L_x_614) ;  /* 0x0000000800f00947 */ /* 0x000fec0003800000 */
[----:B------:R1:W5:Y:S01]  /*d000*/  LDL R41, [R1+0x24] ;  /* 0x0000240001297983 */ /* 0x0003620000100800 */
[----:B------:R-:W2:Y:S01]  /*d010*/  LDC R5, c[0x0][0x3f4] ;  /* 0x0000fd00ff057b82 */ /* 0x000ea20000000800 */
[----:B------:R-:W-:Y:S01]  /*d020*/  BSSY B2, `(.L_x_615) ;  /* 0x000005e000027945 */ /* 0x000fe20003800000 */
[-C--:B--2---:R-:W-:Y:S02]  /*d030*/  ISETP.GE.AND P0, PT, R18, R5.reuse, PT ;  /* 0x000000051200720c */ /* 0x084fe40003f06270 */
[----:B------:R-:W-:-:S11]  /*d040*/  ISETP.GE.AND P1, PT, R218, R5, PT ;  /* 0x00000005da00720c */ /* 0x000fd60003f26270 */
[----:B-1----:R-:W-:Y:S05]  /*d050*/  @P0 BRA `(.L_x_616) ;  /* 0x0000000400680947 */ /* 0x002fea0003800000 */
[----:B-----5:R-:W1:Y:S01]  /*d060*/  LDS.128 R4, [R41+0x20400] ;  /* 0x0204000029047984 */ /* 0x020e620000000c00 */
[----:B------:R-:W-:Y:S02]  /*d070*/  F2FP.F16.E4M3.UNPACK_B R29, R11 ;  /* 0x0000000bff1d723e */ /* 0x000fe400020006ff */
[----:B------:R-:W-:-:S03]  /*d080*/  F2FP.F16.E4M3.UNPACK_B R26, R0 ;  /* 0x00000000ff1a723e */ /* 0x000fc600020006ff */
[--C-:B------:R-:W-:Y:S02]  /*d090*/  HADD2.F32 R30, -RZ, R29.reuse.H1_H1 ;  /* 0x3000001dff1e7230 */ /* 0x100fe40000004100 */
[--C-:B------:R-:W-:Y:S02]  /*d0a0*/  HADD2.F32 R27, -RZ, R26.reuse.H1_H1 ;  /* 0x3000001aff1b7230 */ /* 0x100fe40000004100 */
[----:B------:R-:W-:Y:S02]  /*d0b0*/  HADD2.F32 R29, -RZ, R29.H0_H0 ;  /* 0x2000001dff1d7230 */ /* 0x000fe40000004100 */
[----:B------:R-:W-:Y:S01]  /*d0c0*/  HADD2.F32 R26, -RZ, R26.H0_H0 ;  /* 0x2000001aff1a7230 */ /* 0x000fe20000004100 */
[-C--:B-1----:R-:W-:Y:S02]  /*d0d0*/  F2FP.F16.E4M3.UNPACK_B R15, R4.reuse.H1 ;  /* 0x00000004ff0f723e */ /* 0x082fe400030006ff */
[-C--:B------:R-:W-:Y:S02]  /*d0e0*/  F2FP.F16.E4M3.UNPACK_B R21, R5.reuse ;  /* 0x00000005ff15723e */ /* 0x080fe400020006ff */
[----:B------:R-:W-:Y:S01]  /*d0f0*/  F2FP.F16.E4M3.UNPACK_B R24, R5.H1 ;  /* 0x00000005ff18723e */ /* 0x000fe200030006ff */
[--C-:B------:R-:W-:Y:S01]  /*d100*/  HADD2.F32 R20, -RZ, R15.reuse.H0_H0 ;  /* 0x2000000fff147230 */ /* 0x100fe20000004100 */
[----:B------:R-:W-:Y:S01]  /*d110*/  F2FP.F16.E4M3.UNPACK_B R4, R4 ;  /* 0x00000004ff04723e */ /* 0x000fe200020006ff */
[----:B------:R-:W-:Y:S01]  /*d120*/  HADD2.F32 R15, -RZ, R15.H1_H1 ;  /* 0x3000000fff0f7230 */ /* 0x000fe20000004100 */
[----:B------:R-:W-:-:S02]  /*d130*/  F2FP.F16.E4M3.UNPACK_B R25, R6 ;  /* 0x00000006ff19723e */ /* 0x000fc400020006ff */
[----:B------:R-:W-:Y:S02]  /*d140*/  F2FP.F16.E4M3.UNPACK_B R6, R6.H1 ;  /* 0x00000006ff06723e */ /* 0x000fe400030006ff */
[CC--:B------:R-:W-:Y:S01]  /*d150*/  FMUL.FTZ R5, R15.reuse, R30.reuse ;  /* 0x0000001e0f057220 */ /* 0x0c0fe20000410000 */
[----:B------:R-:W-:Y:S01]  /*d160*/  FMUL.FTZ R31, R15, R27 ;  /* 0x0000001b0f1f7220 */ /* 0x000fe20000410000 */
[----:B------:R-:W-:Y:S02]  /*d170*/  F2FP.F16.E4M3.UNPACK_B R15, R7 ;  /* 0x00000007ff0f723e */ /* 0x000fe400020006ff */
[C---:B------:R-:W-:Y:S01]  /*d180*/  FFMA.FTZ R33, R20.reuse, R27, -R5 ;  /* 0x0000001b14217223 */ /* 0x040fe20000010805 */
[--C-:B------:R-:W-:Y:S01]  /*d190*/  HADD2.F32 R5, -RZ, R4.reuse.H1_H1 ;  /* 0x30000004ff057230 */ /* 0x100fe20000004100 */
[----:B------:R-:W-:Y:S01]  /*d1a0*/  F2FP.F16.E4M3.UNPACK_B R27, R11.H1 ;  /* 0x0000000bff1b723e */ /* 0x000fe200030006ff */
[----:B------:R-:W-:Y:S01]  /*d1b0*/  FFMA.FTZ R34, R20, R30, R31 ;  /* 0x0000001e14227223 */ /* 0x000fe2000001001f */
[----:B------:R-:W-:Y:S01]  /*d1c0*/  HADD2.F32 R4, -RZ, R4.H0_H0 ;  /* 0x20000004ff047230 */ /* 0x000fe20000004100 */
[----:B------:R-:W-:Y:S01]  /*d1d0*/  F2FP.F16.E4M3.UNPACK_B R20, R0.H1 ;  /* 0x00000000ff14723e */ /* 0x000fe200030006ff */
[C---:B------:R-:W-:Y:S01]  /*d1e0*/  FMUL.FTZ R31, R5.reuse, R29 ;  /* 0x0000001d051f7220 */ /* 0x040fe20000410000 */
[----:B0-----:R-:W-:Y:S01]  /*d1f0*/  FMUL.FTZ R32, R5, R26 ;  /* 0x0000001a05207220 */ /* 0x001fe20000410000 */
[----:B------:R-:W-:Y:S01]  /*d200*/  HADD2.F32 R30, -RZ, R27.H1_H1 ;  /* 0x3000001bff1e7230 */ /* 0x000fe20000004100 */
[----:B------:R-:W-:Y:S01]  /*d210*/  F2FP.F16.E4M3.UNPACK_B R7, R7.H1 ;  /* 0x00000007ff07723e */ /* 0x000fe200030006ff */
[----:B------:R-:W-:-:S02]  /*d220*/  HADD2.F32 R5, -RZ, R24.H1_H1 ;  /* 0x30000018ff057230 */ /* 0x000fc40000004100 */
[C---:B------:R-:W-:Y:S01]  /*d230*/  FFMA.FTZ R31, R4.reuse, R26, -R31 ;  /* 0x0000001a041f7223 */ /* 0x040fe2000001081f */
[----:B------:R-:W-:Y:S01]  /*d240*/  FFMA.FTZ R32, R4, R29, R32 ;  /* 0x0000001d04207223 */ /* 0x000fe20000010020 */
[----:B------:R-:W-:Y:S02]  /*d250*/  HADD2.F32 R26, -RZ, R20.H1_H1 ;  /* 0x30000014ff1a7230 */ /* 0x000fe40000004100 */
[----:B------:R-:W-:Y:S02]  /*d260*/  HADD2.F32 R24, -RZ, R24.H0_H0 ;  /* 0x20000018ff187230 */ /* 0x000fe40000004100 */
[C---:B------:R-:W-:Y:S01]  /*d270*/  FMUL.FTZ R29, R5.reuse, R30 ;  /* 0x0000001e051d7220 */ /* 0x040fe20000410000 */
[----:B------:R-:W-:Y:S02]  /*d280*/  HADD2.F32 R27, -RZ, R27.H0_H0 ;  /* 0x2000001bff1b7230 */ /* 0x000fe40000004100 */
[----:B------:R-:W-:Y:S01]  /*d290*/  FMUL.FTZ R5, R5, R26 ;  /* 0x0000001a05057220 */ /* 0x000fe20000410000 */
[----:B------:R-:W-:-:S02]  /*d2a0*/  HADD2.F32 R4, -RZ, R21.H1_H1 ;  /* 0x30000015ff047230 */ /* 0x000fc40000004100 */
[C---:B------:R-:W-:Y:S01]  /*d2b0*/  FFMA.FTZ R35, R24.reuse, R26, -R29 ;  /* 0x0000001a18237223 */ /* 0x040fe2000001081d */
[----:B------:R-:W-:Y:S01]  /*d2c0*/  HADD2.F32 R20, -RZ, R20.H0_H0 ;  /* 0x20000014ff147230 */ /* 0x000fe20000004100 */
[----:B------:R-:W-:Y:S01]  /*d2d0*/  F2FP.F16.E4M3.UNPACK_B R26, R13 ;  /* 0x0000000dff1a723e */ /* 0x000fe200020006ff */
[----:B------:R-:W-:Y:S02]  /*d2e0*/  HADD2.F32 R21, -RZ, R21.H0_H0 ;  /* 0x20000015ff157230 */ /* 0x000fe40000004100 */
[----:B------:R-:W-:Y:S01]  /*d2f0*/  FFMA.FTZ R30, R24, R30, R5 ;  /* 0x0000001e181e7223 */ /* 0x000fe20000010005 */
[C---:B------:R-:W-:Y:S01]  /*d300*/  FMUL.FTZ R36, R4.reuse, R27 ;  /* 0x0000001b04247220 */ /* 0x040fe20000410000 */
[----:B------:R-:W-:Y:S01]  /*d310*/  F2FP.F16.E4M3.UNPACK_B R24, R3 ;  /* 0x00000003ff18723e */ /* 0x000fe200020006ff */
[-C--:B------:R-:W-:Y:S01]  /*d320*/  FMUL.FTZ R4, R4, R20.reuse ;  /* 0x0000001404047220 */ /* 0x080fe20000410000 */
[----:B------:R-:W-:Y:S02]  /*d330*/  HADD2.F32 R29, -RZ, R26.H1_H1 ;  /* 0x3000001aff1d7230 */ /* 0x000fe40000004100 */
[----:B------:R-:W-:Y:S01]  /*d340*/  FFMA.FTZ R36, R21, R20, -R36 ;  /* 0x0000001415247223 */ /* 0x000fe20000010824 */
[----:B------:R-:W-:-:S02]  /*d350*/  HADD2.F32 R5, -RZ, R6.H1_H1 ;  /* 0x30000006ff057230 */ /* 0x000fc40000004100 */
[----:B------:R-:W-:Y:S01]  /*d360*/  FFMA.FTZ R27, R21, R27, R4 ;  /* 0x0000001b151b7223 */ /* 0x000fe20000010004 */
[----:B------:R-:W-:Y:S01]  /*d370*/  HADD2.F32 R20, -RZ, R24.H1_H1 ;  /* 0x30000018ff147230 */ /* 0x000fe20000004100 */
[----:B------:R-:W-:Y:S01]  /*d380*/  F2FP.SATFINITE.E4M3.F32.PACK_AB_MERGE_C R30, R30, R35, RZ ;  /* 0x000000231e1e723e */ /* 0x000fe200048070ff */
[----:B------:R-:W-:Y:S02]  /*d390*/  HADD2.F32 R6, -RZ, R6.H0_H0 ;  /* 0x20000006ff067230 */ /* 0x000fe40000004100 */
[C---:B------:R-:W-:Y:S01]  /*d3a0*/  FMUL.FTZ R21, R5.reuse, R29 ;  /* 0x0000001d05157220 */ /* 0x040fe20000410000 */
[----:B------:R-:W-:Y:S02]  /*d3b0*/  HADD2.F32 R24, -RZ, R24.H0_H0 ;  /* 0x20000018ff187230 */ /* 0x000fe40000004100 */
[-C--:B------:R-:W-:Y:S01]  /*d3c0*/  FMUL.FTZ R39, R5, R20.reuse ;  /* 0x0000001405277220 */ /* 0x080fe20000410000 */
[----:B------:R-:W-:Y:S02]  /*d3d0*/  HADD2.F32 R26, -RZ, R26.H0_H0 ;  /* 0x2000001aff1a7230 */ /* 0x000fe40000004100 */
[----:B------:R-:W-:Y:S01]  /*d3e0*/  FFMA.FTZ R37, R6, R20, -R21 ;  /* 0x0000001406257223 */ /* 0x000fe20000010815 */
[--C-:B------:R-:W-:Y:S01]  /*d3f0*/  HADD2.F32 R4, -RZ, R25.reuse.H1_H1 ;  /* 0x30000019ff047230 */ /* 0x100fe20000004100 */
[----:B------:R-:W-:Y:S01]  /*d400*/  F2FP.F16.E4M3.UNPACK_B R5, R3.H1 ;  /* 0x00000003ff05723e */ /* 0x000fe200030006ff */
[----:B------:R-:W-:-:S02]  /*d410*/  HADD2.F32 R25, -RZ, R25.H0_H0 ;  /* 0x20000019ff197230 */ /* 0x000fc40000004100 */
[----:B------:R-:W-:Y:S01]  /*d420*/  FFMA.FTZ R38, R6, R29, R39 ;  /* 0x0000001d06267223 */ /* 0x000fe20000010027 */
[C---:B------:R-:W-:Y:S01]  /*d430*/  FMUL.FTZ R20, R4.reuse, R26 ;  /* 0x0000001a04147220 */ /* 0x040fe20000410000 */
[-C--:B------:R-:W-:Y:S01]  /*d440*/  FMUL.FTZ R21, R4, R24.reuse ;  /* 0x0000001804157220 */ /* 0x080fe20000410000 */
[----:B------:R-:W-:Y:S01]  /*d450*/  F2FP.F16.E4M3.UNPACK_B R4, R13.H1 ;  /* 0x0000000dff04723e */ /* 0x000fe200030006ff */
[--C-:B------:R-:W-:Y:S02]  /*d460*/  HADD2.F32 R6, -RZ, R5.reuse.H0_H0 ;  /* 0x20000005ff067230 */ /* 0x100fe40000004100 */
[C---:B------:R-:W-:Y:S01]  /*d470*/  FFMA.FTZ R29, R25.reuse, R24, -R20 ;  /* 0x00000018191d7223 */ /* 0x040fe20000010814 */
[----:B------:R-:W-:Y:S02]  /*d480*/  HADD2.F32 R20, -RZ, R5.H1_H1 ;  /* 0x30000005ff147230 */ /* 0x000fe40000004100 */
[----:B------:R-:W-:Y:S01]  /*d490*/  FFMA.FTZ R26, R25, R26, R21 ;  /* 0x0000001a191a7223 */ /* 0x000fe20000010015 */
[----:B------:R-:W-:-:S02]  /*d4a0*/  HADD2.F32 R24, -RZ, R4.H1_H1 ;  /* 0x30000004ff187230 */ /* 0x000fc40000004100 */
[----:B------:R-:W-:Y:S02]  /*d4b0*/  HADD2.F32 R5, -RZ, R7.H1_H1 ;  /* 0x30000007ff057230 */ /* 0x000fe40000004100 */
[----:B------:R-:W-:Y:S02]  /*d4c0*/  HADD2.F32 R21, -RZ, R4.H0_H0 ;  /* 0x20000004ff157230 */ /* 0x000fe40000004100 */
[----:B------:R-:W-:Y:S02]  /*d4d0*/  HADD2.F32 R4, -RZ, R15.H1_H1 ;  /* 0x3000000fff047230 */ /* 0x000fe40000004100 */
[C---:B------:R-:W-:Y:S01]  /*d4e0*/  FMUL.FTZ R42, R5.reuse, R24 ;  /* 0x00000018052a7220 */ /* 0x040fe20000410000 */
[----:B------:R-:W-:Y:S02]  /*d4f0*/  HADD2.F32 R7, -RZ, R7.H0_H0 ;  /* 0x20000007ff077230 */ /* 0x000fe40000004100 */
[----:B------:R-:W-:Y:S01]  /*d500*/  FMUL.FTZ R5, R5, R20 ;  /* 0x0000001405057220 */ /* 0x000fe20000410000 */
[----:B------:R-:W-:-:S02]  /*d510*/  HADD2.F32 R15, -RZ, R15.H0_H0 ;  /* 0x2000000fff0f7230 */ /* 0x000fc40000004100 */
[CC--:B------:R-:W-:Y:S01]  /*d520*/  FMUL.FTZ R40, R4.reuse, R21.reuse ;  /* 0x0000001504287220 */ /* 0x0c0fe20000410000 */
[----:B------:R-:W-:Y:S01]  /*d530*/  FMUL.FTZ R4, R4, R6 ;  /* 0x0000000604047220 */ /* 0x000fe20000410000 */
[C---:B------:R-:W-:Y:S01]  /*d540*/  FFMA.FTZ R42, R7.reuse, R20, -R42 ;  /* 0x00000014072a7223 */ /* 0x040fe2000001082a */
[----:B------:R-:W-:Y:S01]  /*d550*/  FFMA.FTZ R5, R7, R24, R5 ;  /* 0x0000001807057223 */ /* 0x000fe20000010005 */
[C---:B------:R-:W-:Y:S01]  /*d560*/  FFMA.FTZ R7, R15.reuse, R6, -R40 ;  /* 0x000000060f077223 */ /* 0x040fe20000010828 */
[----:B------:R-:W-:Y:S01]  /*d570*/  FFMA.FTZ R20, R15, R21, R4 ;  /* 0x000000150f147223 */ /* 0x000fe20000010004 */
[----:B------:R-:W-:Y:S02]  /*d580*/  F2FP.SATFINITE.E4M3.F32.PACK_AB_MERGE_C R4, R34, R33, RZ ;  /* 0x000000212204723e */ /* 0x000fe400048070ff */
[----:B------:R-:W-:Y:S02]  /*d590*/  F2FP.SATFINITE.E4M3.F32.PACK_AB_MERGE_C R6, R38, R37, RZ ;  /* 0x000000252606723e */ /* 0x000fe400048070ff */
[----:B------:R-:W-:-:S02]  /*d5a0*/  F2FP.SATFINITE.E4M3.F32.PACK_AB_MERGE_C R42, R5, R42, RZ ;  /* 0x0000002a052a723e */ /* 0x000fc400048070ff */
[----:B------:R-:W-:Y:S02]  /*d5b0*/  F2FP.SATFINITE.E4M3.F32.PACK_AB_MERGE_C R4, R32, R31, R4 ;  /* 0x0000001f2004723e */ /* 0x000fe40004807004 */
[----:B------:R-:W-:Y:S02]  /*d5c0*/  F2FP.SATFINITE.E4M3.F32.PACK_AB_MERGE_C R5, R27, R36, R30 ;  /* 0x000000241b05723e */ /* 0x000fe4000480701e */
[----:B------:R-:W-:Y:S02]  /*d5d0*/  F2FP.SATFINITE.E4M3.F32.PACK_AB_MERGE_C R6, R26, R29, R6 ;  /* 0x0000001d1a06723e */ /* 0x000fe40004807006 */
[----:B------:R-:W-:-:S05]  /*d5e0*/  F2FP.SATFINITE.E4M3.F32.PACK_AB_MERGE_C R7, R20, R7, R42 ;  /* 0x000000071407723e */ /* 0x000fca000480702a */
[----:B------:R1:W-:Y:S02]  /*d5f0*/  STS.128 [R41+0x20400], R4 ;  /* 0x0204000429007388 */ /* 0x0003e40000000c00 */
.L_x_616:
[----:B------:R-:W-:Y:S05]  /*d600*/  BSYNC B2 ;  /* 0x0000000000027941 */ /* 0x000fea0003800000 */
.L_x_615:
[----:B------:R-:W-:Y:S05]  /*d610*/  @P1 BRA `(.L_x_614) ;  /* 0x0000000400681947 */ /* 0x000fea0003800000 */
[----:B-1---5:R-:W1:Y:S01]  /*d620*/  LDS.128 R4, [R41+0x24400] ;  /* 0x0244000029047984 */ /* 0x022e620000000c00 */
        /* <DEDUP_REMOVED lines=14> */
[C---:B------:R-:W-:Y:S01]  /*d710*/  FMUL.FTZ R5, R15.reuse, R30 ;  /* 0x0000001e0f057220 */ /* 0x040fe20000410000 */
        /* <DEDUP_REMOVED lines=46> */
[----:B------:R-:W-:Y:S01]  /*da00*/  FMUL.FTZ R21, R4, R24 ;  /* 0x0000001804157220 */ /* 0x000fe20000410000 */
        /* <DEDUP_REMOVED lines=27> */
.L_x_614:
[----:B------:R-:W-:Y:S05]  /*dbc0*/  BSYNC B1 ;  /* 0x0000000000017941 */ /* 0x000fea0003800000 */
.L_x_613:
[----:B-12---:R-:W-:Y:S01]  /*dbd0*/  VIADD R4, R219, 0x20 ;  /* 0x00000020db047836 */ /* 0x006fe20000000000 */
[----:B------:R-:W-:Y:S04]  /*dbe0*/  BSSY B1, `(.L_x_617) ;  /* 0x00000bf000017945 */ /* 0x000fe80003800000 */
[----:B------:R-:W-:-:S13]  /*dbf0*/  ISETP.GE.AND P0, PT, R4, R8, PT ;  /* 0x000000080400720c */ /* 0x000fda0003f06270 */
[----:B------:R-:W-:Y:S05]  /*dc00*/  @P0 BRA `(.L_x_618) ;  /* 0x0000000800f00947 */ /* 0x000fea0003800000 */
        /* <DEDUP_REMOVED lines=8> */
[-C--:B------:R-:W-:Y:S02]  /*dc90*/  F2FP.F16.E4M3.UNPACK_B R30, R11.reuse ;  /* 0x0000000bff1e723e */ /* 0x080fe400020006ff */
[----:B------:R-:W-:Y:S01]  /*dca0*/  F2FP.F16.E4M3.UNPACK_B R33, R11.H1 ;  /* 0x0000000bff21723e */ /* 0x000fe200030006ff */
[----:B------:R-:W-:Y:S01]  /*dcb0*/  HADD2.F32 R26, -RZ, R29.H1_H1 ;  /* 0x3000001dff1a7230 */ /* 0x000fe20000004100 */
[----:B------:R-:W-:Y:S01]  /*dcc0*/  F2FP.F16.E4M3.UNPACK_B R36, R13 ;  /* 0x0000000dff24723e */ /* 0x000fe200020006ff */
[----:B0-----:R-:W-:Y:S02]  /*dcd0*/  HADD2.F32 R32, -RZ, R30.H1_H1 ;  /* 0x3000001eff207230 */ /* 0x001fe40000004100 */
[----:B------:R-:W-:-:S02]  /*dce0*/  HADD2.F32 R34, -RZ, R33.H1_H1 ;  /* 0x30000021ff227230 */ /* 0x000fc40000004100 */
[----:B------:R-:W-:Y:S02]  /*dcf0*/  HADD2.F32 R35, -RZ, R33.H0_H0 ;  /* 0x20000021ff237230 */ /* 0x000fe40000004100 */
[--C-:B------:R-:W-:Y:S02]  /*dd00*/  HADD2.F32 R38, -RZ, R36.reuse.H1_H1 ;  /* 0x30000024ff267230 */ /* 0x100fe40000004100 */
[----:B------:R-:W-:Y:S01]  /*dd10*/  HADD2.F32 R39, -RZ, R36.H0_H0 ;  /* 0x20000024ff277230 */ /* 0x000fe20000004100 */
[----:B------:R-:W-:-:S05]  /*dd20*/  F2FP.F16.E4M3.UNPACK_B R36, R13.H1 ;  /* 0x0000000dff24723e */ /* 0x000fca00030006ff */
[----:B------:R-:W-:Y:S01]  /*dd30*/  HADD2.F32 R41, -RZ, R36.H1_H1 ;  /* 0x30000024ff297230 */ /* 0x000fe20000004100 */
[-C--:B-1----:R-:W-:Y:S02]  /*dd40*/  F2FP.F16.E4M3.UNPACK_B R15, R4.reuse.H1 ;  /* 0x00000004ff0f723e */ /* 0x082fe400030006ff */
[-C--:B------:R-:W-:Y:S02]  /*dd50*/  F2FP.F16.E4M3.UNPACK_B R21, R5.reuse ;  /* 0x00000005ff15723e */ /* 0x080fe400020006ff */
[----:B------:R-:W-:Y:S01]  /*dd60*/  F2FP.F16.E4M3.UNPACK_B R24, R5.H1 ;  /* 0x00000005ff18723e */ /* 0x000fe200030006ff */
[--C-:B------:R-:W-:Y:S01]  /*dd70*/  HADD2.F32 R20, -RZ, R15.reuse.H0_H0 ;  /* 0x2000000fff147230 */ /* 0x100fe20000004100 */
[----:B------:R-:W-:Y:S01]  /*dd80*/  F2FP.F16.E4M3.UNPACK_B R4, R4 ;  /* 0x00000004ff04723e */ /* 0x000fe200020006ff */
[----:B------:R-:W-:Y:S01]  /*dd90*/  HADD2.F32 R15, -RZ, R15.H1_H1 ;  /* 0x3000000fff0f7230 */ /* 0x000fe20000004100 */
[-C--:B------:R-:W-:Y:S02]  /*dda0*/  F2FP.F16.E4M3.UNPACK_B R25, R6.reuse ;  /* 0x00000006ff19723e */ /* 0x080fe400020006ff */
[----:B------:R-:W-:-:S02]  /*ddb0*/  F2FP.F16.E4M3.UNPACK_B R6, R6.H1 ;  /* 0x00000006ff06723e */ /* 0x000fc400030006ff */
[-C--:B------:R-:W-:Y:S01]  /*ddc0*/  FMUL.FTZ R5, R32, R15.reuse ;  /* 0x0000000f20057220 */ /* 0x080fe20000410000 */
[C---:B------:R-:W-:Y:S01]  /*ddd0*/  FMUL.FTZ R27, R26.reuse, R15 ;  /* 0x0000000f1a1b7220 */ /* 0x040fe20000410000 */
[-C--:B------:R-:W-:Y:S02]  /*dde0*/  F2FP.F16.E4M3.UNPACK_B R15, R7.reuse ;  /* 0x00000007ff0f723e */ /* 0x080fe400020006ff */
[-C--:B------:R-:W-:Y:S01]  /*ddf0*/  FFMA.FTZ R26, R26, R20.reuse, -R5 ;  /* 0x000000141a1a7223 */ /* 0x080fe20000010805 */
[----:B------:R-:W-:Y:S01]  /*de00*/  FFMA.FTZ R31, R32, R20, R27 ;  /* 0x00000014201f7223 */ /* 0x000fe2000001001b */
[----:B------:R-:W-:Y:S01]  /*de10*/  HADD2.F32 R32, -RZ, R30.H0_H0 ;  /* 0x2000001eff207230 */ /* 0x000fe20000004100 */
[----:B------:R-:W-:Y:S01]  /*de20*/  F2FP.F16.E4M3.UNPACK_B R30, R0.H1 ;  /* 0x00000000ff1e723e */ /* 0x000fe200030006ff */
[----:B------:R-:W-:Y:S01]  /*de30*/  HADD2.F32 R5, -RZ, R4.H1_H1 ;  /* 0x30000004ff057230 */ /* 0x000fe20000004100 */
[----:B------:R-:W-:Y:S01]  /*de40*/  F2FP.F16.E4M3.UNPACK_B R7, R7.H1 ;  /* 0x00000007ff07723e */ /* 0x000fe200030006ff */
[----:B------:R-:W-:-:S02]  /*de50*/  HADD2.F32 R20, -RZ, R29.H0_H0 ;  /* 0x2000001dff147230 */ /* 0x000fc40000004100 */
[----:B------:R-:W-:Y:S02]  /*de60*/  HADD2.F32 R4, -RZ, R4.H0_H0 ;  /* 0x20000004ff047230 */ /* 0x000fe40000004100 */
[-C--:B------:R-:W-:Y:S01]  /*de70*/  FMUL.FTZ R27, R32, R5.reuse ;  /* 0x00000005201b7220 */ /* 0x080fe20000410000 */
[----:B------:R-:W-:Y:S02]  /*de80*/  HADD2.F32 R33, -RZ, R30.H0_H0 ;  /* 0x2000001eff217230 */ /* 0x000fe40000004100 */
[C---:B------:R-:W-:Y:S01]  /*de90*/  FMUL.FTZ R29, R20.reuse, R5 ;  /* 0x00000005141d7220 */ /* 0x040fe20000410000 */
[--C-:B------:R-:W-:Y:S02]  /*dea0*/  HADD2.F32 R5, -RZ, R24.reuse.H1_H1 ;  /* 0x30000018ff057230 */ /* 0x100fe40000004100 */
[-C--:B------:R-:W-:Y:S01]  /*deb0*/  FFMA.FTZ R27, R20, R4.reuse, -R27 ;  /* 0x00000004141b7223 */ /* 0x080fe2000001081b */
[----:B------:R-:W-:Y:S02]  /*dec0*/  HADD2.F32 R24, -RZ, R24.H0_H0 ;  /* 0x20000018ff187230 */ /* 0x000fe40000004100 */
[----:B------:R-:W-:Y:S01]  /*ded0*/  FFMA.FTZ R20, R32, R4, R29 ;  /* 0x0000000420147223 */ /* 0x000fe2000001001d */
[----:B------:R-:W-:-:S02]  /*dee0*/  HADD2.F32 R32, -RZ, R30.H1_H1 ;  /* 0x3000001eff207230 */ /* 0x000fc40000004100 */
[-C--:B------:R-:W-:Y:S01]  /*def0*/  FMUL.FTZ R29, R34, R5.reuse ;  /* 0x00000005221d7220 */ /* 0x080fe20000410000 */
[--C-:B------:R-:W-:Y:S02]  /*df00*/  HADD2.F32 R4, -RZ, R21.reuse.H1_H1 ;  /* 0x30000015ff047230 */ /* 0x100fe40000004100 */
[----:B------:R-:W-:Y:S02]  /*df10*/  HADD2.F32 R21, -RZ, R21.H0_H0 ;  /* 0x20000015ff157230 */ /* 0x000fe40000004100 */
[C---:B------:R-:W-:Y:S01]  /*df20*/  FMUL.FTZ R5, R32.reuse, R5 ;  /* 0x0000000520057220 */ /* 0x040fe20000410000 */
[----:B------:R-:W-:Y:S01]  /*df30*/  FFMA.FTZ R29, R32, R24, -R29 ;  /* 0x00000018201d7223 */ /* 0x000fe2000001081d */
[-C--:B------:R-:W-:Y:S01]  /*df40*/  FMUL.FTZ R30, R35, R4.reuse ;  /* 0x00000004231e7220 */ /* 0x080fe20000410000 */
[----:B------:R-:W-:Y:S01]  /*df50*/  F2FP.F16.E4M3.UNPACK_B R32, R3 ;  /* 0x00000003ff20723e */ /* 0x000fe200020006ff */
[C---:B------:R-:W-:Y:S01]  /*df60*/  FMUL.FTZ R4, R33.reuse, R4 ;  /* 0x0000000421047220 */ /* 0x040fe20000410000 */
[----:B------:R-:W-:Y:S01]  /*df70*/  FFMA.FTZ R24, R34, R24, R5 ;  /* 0x0000001822187223 */ /* 0x000fe20000010005 */
[----:B------:R-:W-:Y:S01]  /*df80*/  FFMA.FTZ R30, R33, R21, -R30 ;  /* 0x00000015211e7223 */ /* 0x000fe2000001081e */
[----:B------:R-:W-:-:S02]  /*df90*/  HADD2.F32 R5, -RZ, R6.H1_H1 ;  /* 0x30000006ff057230 */ /* 0x000fc40000004100 */
[----:B------:R-:W-:Y:S01]  /*dfa0*/  FFMA.FTZ R21, R35, R21, R4 ;  /* 0x0000001523157223 */ /* 0x000fe20000010004 */
[----:B------:R-:W-:Y:S01]  /*dfb0*/  HADD2.F32 R34, -RZ, R32.H1_H1 ;  /* 0x30000020ff227230 */ /* 0x000fe20000004100 */
[----:B------:R-:W-:Y:S01]  /*dfc0*/  F2FP.F16.E4M3.UNPACK_B R35, R3.H1 ;  /* 0x00000003ff23723e */ /* 0x000fe200030006ff */
[--C-:B------:R-:W-:Y:S02]  /*dfd0*/  HADD2.F32 R4, -RZ, R25.reuse.H1_H1 ;  /* 0x30000019ff047230 */ /* 0x100fe40000004100 */
[-C--:B------:R-:W-:Y:S01]  /*dfe0*/  FMUL.FTZ R33, R38, R5.reuse ;  /* 0x0000000526217220 */ /* 0x080fe20000410000 */
[----:B------:R-:W-:Y:S02]  /*dff0*/  HADD2.F32 R6, -RZ, R6.H0_H0 ;  /* 0x20000006ff067230 */ /* 0x000fe40000004100 */
[----:B------:R-:W-:Y:S01]  /*e000*/  FMUL.FTZ R5, R34, R5 ;  /* 0x0000000522057220 */ /* 0x000fe20000410000 */
[----:B------:R-:W-:Y:S02]  /*e010*/  HADD2.F32 R37, -RZ, R32.H0_H0 ;  /* 0x20000020ff257230 */ /* 0x000fe40000004100 */
[----:B------:R-:W-:Y:S01]  /*e020*/  FMUL.FTZ R32, R39, R4 ;  /* 0x0000000427207220 */ /* 0x000fe20000410000 */
[----:B------:R-:W-:-:S02]  /*e030*/  HADD2.F32 R25, -RZ, R25.H0_H0 ;  /* 0x20000019ff197230 */ /* 0x000fc40000004100 */
[-C--:B------:R-:W-:Y:S01]  /*e040*/  FFMA.FTZ R33, R34, R6.reuse, -R33 ;  /* 0x0000000622217223 */ /* 0x080fe20000010821 */
[----:B------:R-:W-:Y:S01]  /*e050*/  FFMA.FTZ R34, R38, R6, R5 ;  /* 0x0000000626227223 */ /* 0x000fe20000010005 */
[C---:B------:R-:W-:Y:S01]  /*e060*/  FMUL.FTZ R4, R37.reuse, R4 ;  /* 0x0000000425047220 */ /* 0x040fe20000410000 */
[----:B------:R-:W-:Y:S02]  /*e070*/  HADD2.F32 R5, -RZ, R7.H1_H1 ;  /* 0x30000007ff057230 */ /* 0x000fe40000004100 */
[-C--:B------:R-:W-:Y:S01]  /*e080*/  FFMA.FTZ R6, R37, R25.reuse, -R32 ;  /* 0x0000001925067223 */ /* 0x080fe20000010820 */
[----:B------:R-:W-:Y:S02]  /*e090*/  HADD2.F32 R37, -RZ, R35.H1_H1 ;  /* 0x30000023ff257230 */ /* 0x000fe40000004100 */
[----:B------:R-:W-:Y:S01]  /*e0a0*/  FFMA.FTZ R25, R39, R25, R4 ;  /* 0x0000001927197223 */ /* 0x000fe20000010004 */
[----:B------:R-:W-:Y:S02]  /*e0b0*/  HADD2.F32 R39, -RZ, R36.H0_H0 ;  /* 0x20000024ff277230 */ /* 0x000fe40000004100 */
[----:B------:R-:W-:Y:S01]  /*e0c0*/  FMUL.FTZ R36, R41, R5 ;  /* 0x0000000529247220 */ /* 0x000fe20000410000 */
[----:B------:R-:W-:-:S02]  /*e0d0*/  HADD2.F32 R4, -RZ, R15.H1_H1 ;  /* 0x3000000fff047230 */ /* 0x000fc40000004100 */
[----:B------:R-:W-:Y:S01]  /*e0e0*/  FMUL.FTZ R38, R37, R5 ;  /* 0x0000000525267220 */ /* 0x000fe20000410000 */
[----:B------:R-:W-:Y:S01]  /*e0f0*/  HADD2.F32 R35, -RZ, R35.H0_H0 ;  /* 0x20000023ff237230 */ /* 0x000fe20000004100 */
[----:B------:R-:W-:Y:S01]  /*e100*/  F2FP.SATFINITE.E4M3.F32.PACK_AB_MERGE_C R24, R24, R29, RZ ;  /* 0x0000001d1818723e */ /* 0x000fe200048070ff */
[----:B------:R-:W-:Y:S02]  /*e110*/  HADD2.F32 R7, -RZ, R7.H0_H0 ;  /* 0x20000007ff077230 */ /* 0x000fe40000004100 */
[-C--:B------:R-:W-:Y:S01]  /*e120*/  FMUL.FTZ R32, R39, R4.reuse ;  /* 0x0000000427207220 */ /* 0x080fe20000410000 */
[----:B------:R-:W-:Y:S02]  /*e130*/  HADD2.F32 R15, -RZ, R15.H0_H0 ;  /* 0x2000000fff0f7230 */ /* 0x000fe40000004100 */
[----:B------:R-:W-:Y:S01]  /*e140*/  FMUL.FTZ R4, R35, R4 ;  /* 0x0000000423047220 */ /* 0x000fe20000410000 */
[----:B------:R-:W-:Y:S01]  /*e150*/  F2FP.SATFINITE.E4M3.F32.PACK_AB_MERGE_C R33, R34, R33, RZ ;  /* 0x000000212221723e */ /* 0x000fe200048070ff */
[-C--:B------:R-:W-:Y:S01]  /*e160*/  FFMA.FTZ R36, R37, R7.reuse, -R36 ;  /* 0x0000000725247223 */ /* 0x080fe20000010824 */
[----:B------:R-:W-:Y:S01]  /*e170*/  FFMA.FTZ R5, R41, R7, R38 ;  /* 0x0000000729057223 */ /* 0x000fe20000010026 */
[-C--:B------:R-:W-:Y:S01]  /*e180*/  FFMA.FTZ R7, R35, R15.reuse, -R32 ;  /* 0x0000000f23077223 */ /* 0x080fe20000010820 */
[----:B------:R-:W-:Y:S01]  /*e190*/  FFMA.FTZ R32, R39, R15, R4 ;  /* 0x0000000f27207223 */ /* 0x000fe20000010004 */
[----:B------:R-:W-:-:S02]  /*e1a0*/  F2FP.SATFINITE.E4M3.F32.PACK_AB_MERGE_C R4, R31, R26, RZ ;  /* 0x0000001a1f04723e */ /* 0x000fc400048070ff */
[----:B------:R-:W-:Y:S02]  /*e1b0*/  F2FP.SATFINITE.E4M3.F32.PACK_AB_MERGE_C R36, R5, R36, RZ ;  /* 0x000000240524723e */ /* 0x000fe400048070ff */
[----:B------:R-:W-:Y:S02]  /*e1c0*/  F2FP.SATFINITE.E4M3.F32.PACK_AB_MERGE_C R4, R20, R27, R4 ;  /* 0x0000001b1404723e */ /* 0x000fe40004807004 */
[----:B------:R-:W-:Y:S02]  /*e1d0*/  F2FP.SATFINITE.E4M3.F32.PACK_AB_MERGE_C R5, R21, R30, R24 ;  /* 0x0000001e1505723e */ /* 0x000fe40004807018 */
[----:B------:R-:W-:Y:S02]  /*e1e0*/  F2FP.SATFINITE.E4M3.F32.PACK_AB_MERGE_C R6, R25, R6, R33 ;  /* 0x000000061906723e */ /* 0x000fe40004807021 */
[----:B------:R-:W-:-:S05]  /*e1f0*/  F2FP.SATFINITE.E4M3.F32.PACK_AB_MERGE_C R7, R32, R7, R36 ;  /* 0x000000072007723e */ /* 0x000fca0004807024 */
[----:B------:R1:W-:Y:S02]  /*e200*/  STS.128 [R40+0x21400], R4 ;  /* 0x0214000428007388 */ /* 0x0003e40000000c00 */
.L_x_620:
[----:B------:R-:W-:Y:S05]  /*e210*/  BSYNC B2 ;  /* 0x0000000000027941 */ /* 0x000fea0003800000 */
.L_x_619:
[----:B------:R-:W-:Y:S05]  /*e220*/  @P1 BRA `(.L_x_618) ;  /* 0x0000000400681947 */ /* 0x000fea0003800000 */
[----:B-1---5:R-:W1:Y:S01]  /*e230*/  LDS.128 R4, [R40+0x25400] ;  /* 0x0254000028047984 */ /* 0x022e620000000c00 */
        /* <DEDUP_REMOVED lines=22> */
[----:B------:R-:W-:Y:S02]  /*e3a0*/  F2FP.F16.E4M3.UNPACK_B R15, R7 ;  /* 0x00000007ff0f723e */ /* 0x000fe400020006ff */
        /* <DEDUP_REMOVED lines=21> */
[----:B------:R-:W-:Y:S01]  /*e500*/  FMUL.FTZ R30, R35, R4 ;  /* 0x00000004231e7220 */ /* 0x000fe20000410000 */
        /* <DEDUP_REMOVED lines=44> */
.L_x_618:
[----:B------:R-:W-:Y:S05]  /*e7d0*/  BSYNC B1 ;  /* 0x0000000000017941 */ /* 0x000fea0003800000 */
.L_x_617:
[----:B-12---:R-:W-:Y:S01]  /*e7e0*/  IADD3 R4, R219, 0x40, RZ ;  /* 0x00000040db047810 */ /* 0x006fe20007ffe0ff */
[----:B------:R-:W-:Y:S03]  /*e7f0*/  BSSY B1, `(.L_x_621) ;  /* 0x00000bf000017945 */ /* 0x000fe60003800000 */
[----:B------:R-:W-:-:S13]  /*e800*/  ISETP.GE.AND P0, PT, R4, R8, PT ;  /* 0x000000080400720c */ /* 0x000fda0003f06270 */
[----:B------:R-:W-:Y:S05]  /*e810*/  @P0 BRA `(.L_x_622) ;  /* 0x0000000800f00947 */ /* 0x000fea0003800000 */
[----:B-----5:R1:W5:Y:S01]  /*e820*/  LDL R40, [R1+0x24] ;  /* 0x0000240001287983 */ /* 0x0203620000100800 */
        /* <DEDUP_REMOVED lines=95> */
.L_x_624:
[----:B------:R-:W-:Y:S05]  /*ee20*/  BSYNC B2 ;  /* 0x0000000000027941 */ /* 0x000fea0003800000 */
.L_x_623:
        /* <DEDUP_REMOVED lines=91> */
.L_x_622:
[----:B------:R-:W-:Y:S05]  /*f3e0*/  BSYNC B1 ;  /* 0x0000000000017941 */ /* 0x000fea0003800000 */
.L_x_621:
[----:B-12---:R-:W-:-:S05]  /*f3f0*/  VIADD R4, R219, 0x60 ;  /* 0x00000060db047836 */ /* 0x006fca0000000000 */
        /* <DEDUP_REMOVED lines=11> */
[----:B------:R-:W-:Y:S02]  /*f4b0*/  HADD2.F32 R31, -RZ, R29.H1_H1 ;  /* 0x3000001dff1f7230 */ /* 0x000fe40000004100 */
[----:B------:R-:W-:Y:S02]  /*f4c0*/  HADD2.F32 R25, -RZ, R27.H1_H1 ;  /* 0x3000001bff197230 */ /* 0x000fe40000004100 */
[----:B0-----:R-:W-:Y:S01]  /*f4d0*/  HADD2.F32 R32, -RZ, R29.H0_H0 ;  /* 0x2000001dff207230 */ /* 0x001fe20000004100 */
[----:B------:R-:W-:Y:S02]  /*f4e0*/  F2FP.F16.E4M3.UNPACK_B R29, R0.H1 ;  /* 0x00000000ff1d723e */ /* 0x000fe400030006ff */
[-C--:B-1----:R-:W-:Y:S02]  /*f4f0*/  F2FP.F16.E4M3.UNPACK_B R8, R4.reuse.H1 ;  /* 0x00000004ff08723e */ /* 0x082fe400030006ff */
[----:B------:R-:W-:Y:S02]  /*f500*/  F2FP.F16.E4M3.UNPACK_B R4, R4 ;  /* 0x00000004ff04723e */ /* 0x000fe400020006ff */
[-C--:B------:R-:W-:Y:S01]  /*f510*/  F2FP.F16.E4M3.UNPACK_B R20, R5.reuse ;  /* 0x00000005ff14723e */ /* 0x080fe200020006ff */
[--C-:B------:R-:W-:Y:S01]  /*f520*/  HADD2.F32 R15, -RZ, R8.reuse.H0_H0 ;  /* 0x20000008ff0f7230 */ /* 0x100fe20000004100 */
[----:B------:R-:W-:Y:S01]  /*f530*/  F2FP.F16.E4M3.UNPACK_B R21, R5.H1 ;  /* 0x00000005ff15723e */ /* 0x000fe200030006ff */
[----:B------:R-:W-:Y:S01]  /*f540*/  HADD2.F32 R8, -RZ, R8.H1_H1 ;  /* 0x30000008ff087230 */ /* 0x000fe20000004100 */
[-C--:B------:R-:W-:Y:S01]  /*f550*/  F2FP.F16.E4M3.UNPACK_B R24, R6.reuse ;  /* 0x00000006ff18723e */ /* 0x080fe200020006ff */
[--C-:B------:R-:W-:Y:S01]  /*f560*/  HADD2.F32 R5, -RZ, R4.reuse.H1_H1 ;  /* 0x30000004ff057230 */ /* 0x100fe20000004100 */
[----:B------:R-:W-:Y:S01]  /*f570*/  F2FP.F16.E4M3.UNPACK_B R6, R6.H1 ;  /* 0x00000006ff06723e */ /* 0x000fe200030006ff */
[----:B------:R-:W-:-:S02]  /*f580*/  HADD2.F32 R4, -RZ, R4.H0_H0 ;  /* 0x20000004ff047230 */ /* 0x000fc40000004100 */
[-C--:B------:R-:W-:Y:S01]  /*f590*/  FMUL.FTZ R26, R31, R8.reuse ;  /* 0x000000081f1a7220 */ /* 0x080fe20000410000 */
[C---:B------:R-:W-:Y:S01]  /*f5a0*/  FMUL.FTZ R30, R25.reuse, R8 ;  /* 0x00000008191e7220 */ /* 0x040fe20000410000 */
[----:B------:R-:W-:Y:S01]  /*f5b0*/  HADD2.F32 R0, -RZ, R20.H1_H1 ;  /* 0x30000014ff007230 */ /* 0x000fe20000004100 */
[----:B------:R-:W-:Y:S01]  /*f5c0*/  F2FP.F16.E4M3.UNPACK_B R8, R7 ;  /* 0x00000007ff08723e */ /* 0x000fe200020006ff */
[-C--:B------:R-:W-:Y:S01]  /*f5d0*/  FFMA.FTZ R25, R25, R15.reuse, -R26 ;  /* 0x0000000f19197223 */ /* 0x080fe2000001081a */
[----:B------:R-:W-:Y:S01]  /*f5e0*/  FFMA.FTZ R30, R31, R15, R30 ;  /* 0x0000000f1f1e7223 */ /* 0x000fe2000001001e */
[----:B------:R-:W-:Y:S01]  /*f5f0*/  HADD2.F32 R26, -RZ, R27.H0_H0 ;  /* 0x2000001bff1a7230 */ /* 0x000fe20000004100 */
[----:B------:R-:W-:Y:S01]  /*f600*/  F2FP.F16.E4M3.UNPACK_B R31, R11.H1 ;  /* 0x0000000bff1f723e */ /* 0x000fe200030006ff */
[----:B------:R-:W-:Y:S01]  /*f610*/  FMUL.FTZ R11, R32, R5 ;  /* 0x00000005200b7220 */ /* 0x000fe20000410000 */
[----:B------:R-:W-:Y:S01]  /*f620*/  HADD2.F32 R27, -RZ, R29.H1_H1 ;  /* 0x3000001dff1b7230 */ /* 0x000fe20000004100 */
[----:B------:R-:W-:Y:S01]  /*f630*/  F2FP.F16.E4M3.UNPACK_B R7, R7.H1 ;  /* 0x00000007ff07723e */ /* 0x000fe200030006ff */
[----:B------:R-:W-:Y:S01]  /*f640*/  FMUL.FTZ R15, R26, R5 ;  /* 0x000000051a0f7220 */ /* 0x000fe20000410000 */
[----:B------:R-:W-:-:S02]  /*f650*/  HADD2.F32 R33, -RZ, R31.H1_H1 ;  /* 0x3000001fff217230 */ /* 0x000fc40000004100 */
[-C--:B------:R-:W-:Y:S01]  /*f660*/  FFMA.FTZ R11, R26, R4.reuse, -R11 ;  /* 0x000000041a0b7223 */ /* 0x080fe2000001080b */
[--C-:B------:R-:W-:Y:S02]  /*f670*/  HADD2.F32 R5, -RZ, R21.reuse.H1_H1 ;  /* 0x30000015ff057230 */ /* 0x100fe40000004100 */
[----:B------:R-:W-:Y:S01]  /*f680*/  FFMA.FTZ R26, R32, R4, R15 ;  /* 0x00000004201a7223 */ /* 0x000fe2000001000f */
[----:B------:R-:W-:Y:S01]  /*f690*/  HADD2.F32 R21, -RZ, R21.H0_H0 ;  /* 0x20000015ff157230 */ /* 0x000fe20000004100 */
[----:B------:R-:W-:Y:S01]  /*f6a0*/  F2FP.SATFINITE.E4M3.F32.PACK_AB_MERGE_C R25, R30, R25, RZ ;  /* 0x000000191e19723e */ /* 0x000fe200048070ff */
[----:B------:R-:W-:Y:S02]  /*f6b0*/  HADD2.F32 R34, -RZ, R31.H0_H0 ;  /* 0x2000001fff227230 */ /* 0x000fe40000004100 */
[-C--:B------:R-:W-:Y:S01]  /*f6c0*/  FMUL.FTZ R4, R33, R5.reuse ;  /* 0x0000000521047220 */ /* 0x080fe20000410000 */
[C---:B------:R-:W-:Y:S01]  /*f6d0*/  FMUL.FTZ R32, R27.reuse, R5 ;  /* 0x000000051b207220 */ /* 0x040fe20000410000 */
[----:B------:R-:W-:Y:S01]  /*f6e0*/  HADD2.F32 R20, -RZ, R20.H0_H0 ;  /* 0x20000014ff147230 */ /* 0x000fe20000004100 */
[----:B------:R-:W-:Y:S01]  /*f6f0*/  F2FP.F16.E4M3.UNPACK_B R31, R3.H1 ;  /* 0x00000003ff1f723e */ /* 0x000fe200030006ff */
[----:B------:R-:W-:Y:S01]  /*f700*/  FFMA.FTZ R27, R27, R21, -R4 ;  /* 0x000000151b1b7223 */ /* 0x000fe20000010804 */
[----:B------:R-:W-:Y:S01]  /*f710*/  HADD2.F32 R4, -RZ, R29.H0_H0 ;  /* 0x2000001dff047230 */ /* 0x000fe20000004100 */
[----:B------:R-:W-:Y:S01]  /*f720*/  F2FP.F16.E4M3.UNPACK_B R29, R13 ;  /* 0x0000000dff1d723e */ /* 0x000fe200020006ff */
[-C--:B------:R-:W-:Y:S01]  /*f730*/  FMUL.FTZ R5, R34, R0.reuse ;  /* 0x0000000022057220 */ /* 0x080fe20000410000 */
[----:B------:R-:W-:Y:S01]  /*f740*/  FFMA.FTZ R32, R33, R21, R32 ;  /* 0x0000001521207223 */ /* 0x000fe20000010020 */
[----:B------:R-:W-:Y:S01]  /*f750*/  F2FP.F16.E4M3.UNPACK_B R21, R3 ;  /* 0x00000003ff15723e */ /* 0x000fe200020006ff */
[C---:B------:R-:W-:Y:S01]  /*f760*/  FMUL.FTZ R15, R4.reuse, R0 ;  /* 0x00000000040f7220 */ /* 0x040fe20000410000 */
[----:B------:R-:W-:Y:S01]  /*f770*/  FFMA.FTZ R5, R4, R20, -R5 ;  /* 0x0000001404057223 */ /* 0x000fe20000010805 */
[----:B------:R-:W-:Y:S01]  /*f780*/  HADD2.F32 R40, -RZ, R29.H1_H1 ;  /* 0x3000001dff287230 */ /* 0x000fe20000004100 */
[----:B------:R-:W-:Y:S01]  /*f790*/  F2FP.F16.E4M3.UNPACK_B R13, R13.H1 ;  /* 0x0000000dff0d723e */ /* 0x000fe200030006ff */
[----:B------:R-:W-:-:S02]  /*f7a0*/  HADD2.F32 R4, -RZ, R6.H1_H1 ;  /* 0x30000006ff047230 */ /* 0x000fc40000004100 */
[----:B------:R-:W-:Y:S01]  /*f7b0*/  FFMA.FTZ R20, R34, R20, R15 ;  /* 0x0000001422147223 */ /* 0x000fe2000001000f */
[----:B------:R-:W-:Y:S01]  /*f7c0*/  HADD2.F32 R36, -RZ, R21.H1_H1 ;  /* 0x30000015ff247230 */ /* 0x000fe20000004100 */
[----:B------:R-:W-:Y:S01]  /*f7d0*/  F2FP.SATFINITE.E4M3.F32.PACK_AB_MERGE_C R27, R32, R27, RZ ;  /* 0x0000001b201b723e */ /* 0x000fe200048070ff */
[----:B------:R-:W-:Y:S02]  /*f7e0*/  HADD2.F32 R38, -RZ, R29.H0_H0 ;  /* 0x2000001dff267230 */ /* 0x000fe40000004100 */
[-C--:B------:R-:W-:Y:S01]  /*f7f0*/  FMUL.FTZ R15, R40, R4.reuse ;  /* 0x00000004280f7220 */ /* 0x080fe20000410000 */
[----:B------:R-:W-:Y:S02]  /*f800*/  HADD2.F32 R0, -RZ, R24.H1_H1 ;  /* 0x30000018ff007230 */ /* 0x000fe40000004100 */
[----:B------:R-:W-:Y:S01]  /*f810*/  FMUL.FTZ R29, R36, R4 ;  /* 0x00000004241d7220 */ /* 0x000fe20000410000 */
[----:B------:R-:W-:Y:S02]  /*f820*/  HADD2.F32 R6, -RZ, R6.H0_H0 ;  /* 0x20000006ff067230 */ /* 0x000fe40000004100 */
[----:B------:R-:W-:-:S02]  /*f830*/  HADD2.F32 R34, -RZ, R21.H0_H0 ;  /* 0x20000015ff227230 */ /* 0x000fc40000004100 */
[----:B------:R-:W-:Y:S01]  /*f840*/  FMUL.FTZ R3, R38, R0 ;  /* 0x0000000026037220 */ /* 0x000fe20000410000 */
[----:B------:R-:W-:Y:S02]  /*f850*/  HADD2.F32 R24, -RZ, R24.H0_H0 ;  /* 0x20000018ff187230 */ /* 0x000fe40000004100 */
[-C--:B------:R-:W-:Y:S01]  /*f860*/  FFMA.FTZ R21, R36, R6.reuse, -R15 ;  /* 0x0000000624157223 */ /* 0x080fe2000001080f */
[----:B------:R-:W-:Y:S01]  /*f870*/  FFMA.FTZ R6, R40, R6, R29 ;  /* 0x0000000628067223 */ /* 0x000fe2000001001d */
[C---:B------:R-:W-:Y:S01]  /*f880*/  FMUL.FTZ R15, R34.reuse, R0 ;  /* 0x00000000220f7220 */ /* 0x040fe20000410000 */
[--C-:B------:R-:W-:Y:S02]  /*f890*/  HADD2.F32 R29, -RZ, R31.reuse.H1_H1 ;  /* 0x3000001fff1d7230 */ /* 0x100fe40000004100 */
[-C--:B------:R-:W-:Y:S01]  /*f8a0*/  FFMA.FTZ R4, R34, R24.reuse, -R3 ;  /* 0x0000001822047223 */ /* 0x080fe20000010803 */
[----:B------:R-:W-:Y:S02]  /*f8b0*/  HADD2.F32 R36, -RZ, R31.H0_H0 ;  /* 0x2000001fff247230 */ /* 0x000fe40000004100 */
[----:B------:R-:W-:Y:S01]  /*f8c0*/  FFMA.FTZ R15, R38, R24, R15 ;  /* 0x00000018260f7223 */ /* 0x000fe2000001000f */
[----:B------:R-:W-:Y:S01]  /*f8d0*/  HADD2.F32 R31, -RZ, R13.H1_H1 ;  /* 0x3000000dff1f7230 */ /* 0x000fe20000004100 */
[----:B------:R-:W-:Y:S01]  /*f8e0*/  F2FP.SATFINITE.E4M3.F32.PACK_AB_MERGE_C R6, R6, R21, RZ ;  /* 0x000000150606723e */ /* 0x000fe200048070ff */
[----:B------:R-:W-:-:S02]  /*f8f0*/  HADD2.F32 R3, -RZ, R7.H1_H1 ;  /* 0x30000007ff037230 */ /* 0x000fc40000004100 */
[----:B------:R-:W-:Y:S02]  /*f900*/  HADD2.F32 R38, -RZ, R13.H0_H0 ;  /* 0x2000000dff267230 */ /* 0x000fe40000004100 */
[--C-:B------:R-:W-:Y:S02]  /*f910*/  HADD2.F32 R0, -RZ, R8.reuse.H1_H1 ;  /* 0x30000008ff007230 */ /* 0x100fe40000004100 */
[-C--:B------:R-:W-:Y:S01]  /*f920*/  FMUL.FTZ R24, R31, R3.reuse ;  /* 0x000000031f187220 */ /* 0x080fe20000410000 */
[----:B------:R-:W-:Y:S02]  /*f930*/  HADD2.F32 R7, -RZ, R7.H0_H0 ;  /* 0x20000007ff077230 */ /* 0x000fe40000004100 */
[C---:B------:R-:W-:Y:S01]  /*f940*/  FMUL.FTZ R34, R29.reuse, R3 ;  /* 0x000000031d227220 */ /* 0x040fe20000410000 */
[----:B------:R-:W-:Y:S02]  /*f950*/  HADD2.F32 R8, -RZ, R8.H0_H0 ;  /* 0x20000008ff087230 */ /* 0x000fe40000004100 */
[-C--:B------:R-:W-:Y:S01]  /*f960*/  FMUL.FTZ R3, R38, R0.reuse ;  /* 0x0000000026037220 */ /* 0x080fe20000410000 */
[C---:B------:R-:W-:Y:S01]  /*f970*/  FMUL.FTZ R13, R36.reuse, R0 ;  /* 0x00000000240d7220 */ /* 0x040fe20000410000 */
[-C--:B------:R-:W-:Y:S01]  /*f980*/  FFMA.FTZ R24, R29, R7.reuse, -R24 ;  /* 0x000000071d187223 */ /* 0x080fe20000010818 */
[----:B------:R-:W-:Y:S01]  /*f990*/  FFMA.FTZ R7, R31, R7, R34 ;  /* 0x000000071f077223 */ /* 0x000fe20000010022 */
[-C--:B------:R-:W-:Y:S01]  /*f9a0*/  FFMA.FTZ R3, R36, R8.reuse, -R3 ;  /* 0x0000000824037223 */ /* 0x080fe20000010803 */
[----:B------:R-:W-:-:S03]  /*f9b0*/  FFMA.FTZ R8, R38, R8, R13 ;  /* 0x0000000826087223 */ /* 0x000fc6000001000d */
[----:B------:R-:W-:Y:S02]  /*f9c0*/  F2FP.SATFINITE.E4M3.F32.PACK_AB_MERGE_C R7, R7, R24, RZ ;  /* 0x000000180707723e */ /* 0x000fe400048070ff */
[----:B------:R-:W-:Y:S02]  /*f9d0*/  F2FP.SATFINITE.E4M3.F32.PACK_AB_MERGE_C R24, R26, R11, R25 ;  /* 0x0000000b1a18723e */ /* 0x000fe40004807019 */
[----:B------:R-:W-:Y:S02]  /*f9e0*/  F2FP.SATFINITE.E4M3.F32.PACK_AB_MERGE_C R25, R20, R5, R27 ;  /* 0x000000051419723e */ /* 0x000fe4000480701b */
[----:B------:R-:W-:Y:S02]  /*f9f0*/  F2FP.SATFINITE.E4M3.F32.PACK_AB_MERGE_C R26, R15, R4, R6 ;  /* 0x000000040f1a723e */ /* 0x000fe40004807006 */
[----:B------:R-:W-:-:S05]  /*fa00*/  F2FP.SATFINITE.E4M3.F32.PACK_AB_MERGE_C R27, R8, R3, R7 ;  /* 0x00000003081b723e */ /* 0x000fca0004807007 */
[----:B------:R1:W-:Y:S02]  /*fa10*/  STS.128 [R35+0x23400], R24 ;  /* 0x0234001823007388 */ /* 0x0003e40000000c00 */
.L_x_627:
[----:B------:R-:W-:Y:S05]  /*fa20*/  BSYNC B1 ;  /* 0x0000000000017941 */ /* 0x000fea0003800000 */
.L_x_626:
[----:B------:R-:W-:Y:S05]  /*fa30*/  @P1 BRA `(.L_x_625) ;  /* 0x0000003c00741947 */ /* 0x000fea0003800000 */
[----:B-----5:R-:W2:Y:S01]  /*fa40*/  LDS.128 R4, [R35+0x27400] ;  /* 0x0274000023047984 */ /* 0x020ea20000000c00 */
[-C--:B-1----:R-:W-:Y:S02]  /*fa50*/  F2FP.F16.E4M3.UNPACK_B R24, R12.reuse ;  /* 0x0000000cff18723e */ /* 0x082fe400020006ff */
[----:B------:R-:W-:Y:S02]  /*fa60*/  F2FP.F16.E4M3.UNPACK_B R15, R9 ;  /* 0x00000009ff0f723e */ /* 0x000fe400020006ff */
[----:B------:R-:W-:Y:S01]  /*fa70*/  F2FP.F16.E4M3.UNPACK_B R26, R12.H1 ;  /* 0x0000000cff1a723e */ /* 0x000fe200030006ff */
[--C-:B------:R-:W-:Y:S01]  /*fa80*/  HADD2.F32 R25, -RZ, R24.reuse.H1_H1 ;  /* 0x30000018ff197230 */ /* 0x100fe20000004100 */
[-C--:B------:R-:W-:Y:S01]  /*fa90*/  F2FP.F16.E4M3.UNPACK_B R29, R14.reuse ;  /* 0x0000000eff1d723e */ /* 0x080fe200020006ff */
[----:B------:R-:W-:Y:S01]  /*faa0*/  HADD2.F32 R21, -RZ, R15.H1_H1 ;  /* 0x3000000fff157230 */ /* 0x000fe20000004100 */
[----:B------:R-:W-:Y:S01]  /*fab0*/  F2FP.F16.E4M3.UNPACK_B R14, R14.H1 ;  /* 0x0000000eff0e723e */ /* 0x000fe200030006ff */
[----:B------:R-:W-:-:S02]  /*fac0*/  HADD2.F32 R30, -RZ, R24.H0_H0 ;  /* 0x20000018ff1e7230 */ /* 0x000fc40000004100 */
[----:B------:R-:W-:Y:S02]  /*fad0*/  HADD2.F32 R24, -RZ, R15.H0_H0 ;  /* 0x2000000fff187230 */ /* 0x000fe40000004100 */
[----:B------:R-:W-:Y:S02]  /*fae0*/  HADD2.F32 R27, -RZ, R26.H1_H1 ;  /* 0x3000001aff1b7230 */ /* 0x000fe40000004100 */
[--C-:B0-----:R-:W-:Y:S02]  /*faf0*/  HADD2.F32 R32, -RZ, R29.reuse.H1_H1 ;  /* 0x3000001dff207230 */ /* 0x101fe40000004100 */
[----:B------:R-:W-:Y:S02]  /*fb00*/  HADD2.F32 R29, -RZ, R29.H0_H0 ;  /* 0x2000001dff1d7230 */ /* 0x000fe40000004100 */
[--C-:B------:R-:W-:Y:S02]  /*fb10*/  HADD2.F32 R33, -RZ, R14.reuse.H1_H1 ;  /* 0x3000000eff217230 */ /* 0x100fe40000004100 */
[----:B------:R-:W-:Y:S01]  /*fb20*/  HADD2.F32 R31, -RZ, R14.H0_H0 ;  /* 0x2000000eff1f7230 */ /* 0x000fe20000004100 */
[----:B--2---:R-:W-:-:S02]  /*fb30*/  F2FP.F16.E4M3.UNPACK_B R0, R4.H1 ;  /* 0x00000004ff00723e */ /* 0x004fc400030006ff */
[----:B------:R-:W-:Y:S02]  /*fb40*/  F2FP.F16.E4M3.UNPACK_B R4, R4 ;  /* 0x00000004ff04723e */ /* 0x000fe400020006ff */
[-C--:B------:R-:W-:Y:S01]  /*fb50*/  F2FP.F16.E4M3.UNPACK_B R8, R5.reuse ;  /* 0x00000005ff08723e */ /* 0x080fe200020006ff */
[--C-:B------:R-:W-:Y:S01]  /*fb60*/  HADD2.F32 R3, -RZ, R0.reuse.H0_H0 ;  /* 0x20000000ff037230 */ /* 0x100fe20000004100 */
[----:B------:R-:W-:Y:S01]  /*fb70*/  F2FP.F16.E4M3.UNPACK_B R5, R5.H1 ;  /* 0x00000005ff05723e */ /* 0x000fe200030006ff */
[----:B------:R-:W-:Y:S01]  /*fb80*/  HADD2.F32 R0, -RZ, R0.H1_H1 ;  /* 0x30000000ff007230 */ /* 0x000fe20000004100 */
[-C--:B------:R-:W-:Y:S02]  /*fb90*/  F2FP.F16.E4M3.UNPACK_B R11, R6.reuse ;  /* 0x00000006ff0b723e */ /* 0x080fe400020006ff */
[----:B------:R-:W-:Y:S02]  /*fba0*/  F2FP.F16.E4M3.UNPACK_B R6, R6.H1 ;  /* 0x00000006ff06723e */ /* 0x000fe400030006ff */
[-C--:B------:R-:W-:Y:S01]  /*fbb0*/  FMUL.FTZ R20, R25, R0.reuse ;  /* 0x0000000019147220 */ /* 0x080fe20000410000 */
[----:B------:R-:W-:Y:S01]  /*fbc0*/  FMUL.FTZ R0, R21, R0 ;  /* 0x0000000015007220 */ /* 0x000fe20000410000 */
[----:B------:R-:W-:-:S02]  /*fbd0*/  F2FP.F16.E4M3.UNPACK_B R13, R7 ;  /* 0x00000007ff0d723e */ /* 0x000fc400020006ff */
[-C--:B------:R-:W-:Y:S01]  /*fbe0*/  FFMA.FTZ R20, R21, R3.reuse, -R20 ;  /* 0x0000000315147223 */ /* 0x080fe20000010814 */
[----:B------:R-:W-:Y:S01]  /*fbf0*/  FFMA.FTZ R21, R25, R3, R0 ;  /* 0x0000000319157223 */ /* 0x000fe20000010000 */
[--C-:B------:R-:W-:Y:S01]  /*fc00*/  HADD2.F32 R0, -RZ, R4.reuse.H1_H1 ;  /* 0x30000004ff007230 */ /* 0x100fe20000004100 */
[----:B------:R-:W-:Y:S01]  /*fc10*/  F2FP.F16.E4M3.UNPACK_B R25, R9.H1 ;  /* 0x00000009ff19723e */ /* 0x000fe200030006ff */
[----:B------:R-:W-:Y:S01]  /*fc20*/  HADD2.F32 R4, -RZ, R4.H0_H0 ;  /* 0x20000004ff047230 */ /* 0x000fe20000004100 */
[----:B------:R-:W-:Y:S01]  /*fc30*/  F2FP.F16.E4M3.UNPACK_B R7, R7.H1 ;  /* 0x00000007ff07723e */ /* 0x000fe200030006ff */
[--C-:B------:R-:W-:Y:S02]  /*fc40*/  HADD2.F32 R3, -RZ, R5.reuse.H1_H1 ;  /* 0x30000005ff037230 */ /* 0x100fe40000004100 */
[-C--:B------:R-:W-:Y:S01]  /*fc50*/  FMUL.FTZ R9, R30, R0.reuse ;  /* 0x000000001e097220 */ /* 0x080fe20000410000 */
[C---:B------:R-:W-:Y:S01]  /*fc60*/  FMUL.FTZ R15, R24.reuse, R0 ;  /* 0x00000000180f7220 */ /* 0x040fe20000410000 */
[----:B------:R-:W-:Y:S01]  /*fc70*/  HADD2.F32 R5, -RZ, R5.H0_H0 ;  /* 0x20000005ff057230 */ /* 0x000fe20000004100 */
[----:B------:R-:W-:Y:S01]  /*fc80*/  F2FP.SATFINITE.E4M3.F32.PACK_AB_MERGE_C R20, R21, R20, RZ ;  /* 0x000000141514723e */ /* 0x000fe200048070ff */
[-C--:B------:R-:W-:Y:S01]  /*fc90*/  FFMA.FTZ R9, R24, R4.reuse, -R9 ;  /* 0x0000000418097223 */ /* 0x080fe20000010809 */
[----:B------:R-:W-:Y:S01]  /*fca0*/  FFMA.FTZ R4, R30, R4, R15 ;  /* 0x000000041e047223 */ /* 0x000fe2000001000f */
[----:B------:R-:W-:-:S02]  /*fcb0*/  HADD2.F32 R15, -RZ, R25.H1_H1 ;  /* 0x30000019ff0f7230 */ /* 0x000fc40000004100 */
[-C--:B------:R-:W-:Y:S01]  /*fcc0*/  FMUL.FTZ R12, R27, R3.reuse ;  /* 0x000000031b0c7220 */ /* 0x080fe20000410000 */
[----:B------:R-:W-:Y:S02]  /*fcd0*/  HADD2.F32 R30, -RZ, R26.H0_H0 ;  /* 0x2000001aff1e7230 */ /* 0x000fe40000004100 */
[--C-:B------:R-:W-:Y:S02]  /*fce0*/  HADD2.F32 R0, -RZ, R8.reuse.H1_H1 ;  /* 0x30000008ff007230 */ /* 0x100fe40000004100 */
[C---:B------:R-:W-:Y:S01]  /*fcf0*/  FMUL.FTZ R24, R15.reuse, R3 ;  /* 0x000000030f187220 */ /* 0x040fe20000410000 */
[----:B------:R-:W-:Y:S02]  /*fd00*/  HADD2.F32 R26, -RZ, R25.H0_H0 ;  /* 0x20000019ff1a7230 */ /* 0x000fe40000004100 */
[-C--:B------:R-:W-:Y:S01]  /*fd10*/  FFMA.FTZ R12, R15, R5.reuse, -R12 ;  /* 0x000000050f0c7223 */ /* 0x080fe2000001080c */
[----:B------:R-:W-:Y:S02]  /*fd20*/  HADD2.F32 R8, -RZ, R8.H0_H0 ;  /* 0x20000008ff087230 */ /* 0x000fe40000004100 */
[----:B------:R-:W-:Y:S01]  /*fd30*/  FMUL.FTZ R3, R30, R0 ;  /* 0x000000001e037220 */ /* 0x000fe20000410000 */
[----:B------:R-:W-:Y:S01]  /*fd40*/  FFMA.FTZ R25, R27, R5, R24 ;  /* 0x000000051b197223 */ /* 0x000fe20000010018 */
[----:B------:R-:W-:Y:S01]  /*fd50*/  F2FP.F16.E4M3.UNPACK_B R24, R10 ;  /* 0x0000000aff18723e */ /* 0x000fe200020006ff */
[C---:B------:R-:W-:Y:S01]  /*fd60*/  FMUL.FTZ R15, R26.reuse, R0 ;  /* 0x000000001a0f7220 */ /* 0x040fe20000410000 */
[----:B------:R-:W-:Y:S01]  /*fd70*/  FFMA.FTZ R5, R26, R8, -R3 ;  /* 0x000000081a057223 */ /* 0x000fe20000010803 */
[----:B------:R-:W-:Y:S01]  /*fd80*/  HADD2.F32 R3, -RZ, R6.H1_H1 ;  /* 0x30000006ff037230 */ /* 0x000fe20000004100 */
[----:B------:R-:W-:Y:S01]  /*fd90*/  F2FP.SATFINITE.E4M3.F32.PACK_AB_MERGE_C R12, R25, R12, RZ ;  /* 0x0000000c190c723e */ /* 0x000fe200048070ff */
[----:B------:R-:W-:-:S02]  /*fda0*/  HADD2.F32 R26, -RZ, R24.H1_H1 ;  /* 0x30000018ff1a7230 */ /* 0x000fc40000004100 */
[----:B------:R-:W-:Y:S01]  /*fdb0*/  FFMA.FTZ R8, R30, R8, R15 ;  /* 0x000000081e087223 */ /* 0x000fe2000001000f */
[--C-:B------:R-:W-:Y:S02]  /*fdc0*/  HADD2.F32 R0, -RZ, R11.reuse.H1_H1 ;  /* 0x3000000bff007230 */ /* 0x100fe40000004100 */
[-C--:B------:R-:W-:Y:S01]  /*fdd0*/  FMUL.FTZ R15, R32, R3.reuse ;  /* 0x00000003200f7220 */ /* 0x080fe20000410000 */
[----:B------:R-:W-:Y:S01]  /*fde0*/  HADD2.F32 R27, -RZ, R24.H0_H0 ;  /* 0x20000018ff1b7230 */ /* 0x000fe20000004100 */
[----:B------:R-:W-:Y:S01]  /*fdf0*/  F2FP.F16.E4M3.UNPACK_B R24, R10.H1 ;  /* 0x0000000aff18723e */ /* 0x000fe200030006ff */
        /* <DEDUP_REMOVED lines=9> */
[----:B------:R-:W-:Y:S01]  /*fe90*/  HADD2.F32 R3, -RZ, R7.H1_H1 ;  /* 0x30000007ff037230 */ /* 0x000fe20000004100 */
[----:B------:R-:W-:Y:S01]  /*fea0*/  F2FP.SATFINITE.E4M3.F32.PACK_AB_MERGE_C R4, R4, R9, R20 ;  /* 0x000000090404723e */ /* 0x000fe20004807014 */
[--C-:B------:R-:W-:Y:S01]  /*feb0*/  HADD2.F32 R29, -RZ, R24.reuse.H1_H1 ;  /* 0x30000018ff1d7230 */ /* 0x100fe20000004100 */
[----:B------:R-:W-:Y:S01]  /*fec0*/  F2FP.SATFINITE.E4M3.F32.PACK_AB_MERGE_C R6, R6, R15, RZ ;  /* 0x0000000f0606723e */ /* 0x000fe200048070ff */
[----:B------:R-:W-:-:S02]  /*fed0*/  HADD2.F32 R27, -RZ, R24.H0_H0 ;  /* 0x20000018ff1b7230 */ /* 0x000fc40000004100 */
[-C--:B------:R-:W-:Y:S01]  /*fee0*/  FMUL.FTZ R24, R33, R3.reuse ;  /* 0x0000000321187220 */ /* 0x080fe20000410000 */
[----:B------:R-:W-:Y:S02]  /*fef0*/  HADD2.F32 R0, -RZ, R13.H1_H1 ;  /* 0x3000000dff007230 */ /* 0x000fe40000004100 */
[----:B------:R-:W-:Y:S01]  /*ff00*/  FMUL.FTZ R26, R29, R3 ;  /* 0x000000031d1a7220 */ /* 0x000fe20000410000 */
[----:B------:R-:W-:Y:S01]  /*ff10*/  HADD2.F32 R7, -RZ, R7.H0_H0 ;  /* 0x20000007ff077230 */ /* 0x000fe20000004100 */
[----:B------:R-:W-:Y:S01]  /*ff20*/  F2FP.SATFINITE.E4M3.F32.PACK_AB_MERGE_C R5, R8, R5, R12 ;  /* 0x000000050805723e */ /* 0x000fe2000480700c */
        /* <DEDUP_REMOVED lines=8> */
[----:B------:R-:W-:-:S04]  /*ffb0*/  F2FP.SATFINITE.E4M3.F32.PACK_AB_MERGE_C R7, R7, R24, RZ ;  /* 0x000000180707723e */ /* 0x000fc800048070ff */
[----:B------:R-:W-:-:S05]  /*ffc0*/  F2FP.SATFINITE.E4M3.F32.PACK_AB_MERGE_C R7, R13, R14, R7 ;  /* 0x0000000e0d07723e */ /* 0x000fca0004807007 */
[----:B------:R0:W-:Y:S01]  /*ffd0*/  STS.128 [R35+0x27400], R4 ;  /* 0x0274000423007388 */ /* 0x0001e20000000c00 */
[----:B------:R-:W-:Y:S05]  /*ffe0*/  BRA `(.L_x_625) ;  /* 0x0000003800087947 */ /* 0x000fea0003800000 */
.L_x_607:
[----:B------:R-:W-:-:S03]  /*fff0*/  UMOV UR4, 0xffffffff ;  /* 0xffffffff00047882 */ /* 0x000fc60000000000 */
[----:B------:R-:W-:Y:S05]  /*10000*/  BRA.DIV UR4, `(.L_x_628) ;  /* 0x0000016604fc7947 */ /* 0x000fea000b800000 */
[----:B------:R0:W1:Y:S04]  /*10010*/  SHFL.IDX PT, R5, R24, RZ, 0x181f ;  /* 0x00181fff18057589 */ /* 0x00006800000e0000 */
[----:B------:R0:W2:Y:S04]  /*10020*/  SHFL.IDX PT, R14, R94, RZ, 0x181f ;  /* 0x00181fff5e0e7589 */ /* 0x0000a800000e0000 */
[----:B------:R0:W3:Y:S04]  /*10030*/  SHFL.IDX PT, R3, R26, RZ, 0x181f ;  /* 0x00181fff1a037589 */ /* 0x0000e800000e0000 */
[----:B------:R0:W4:Y:S02]  /*10040*/  SHFL.IDX PT, R7, R27, RZ, 0x181f ;  /* 0x00181fff1b077589 */ /* 0x00012400000e0000 */
.L_x_893:
[----:B------:R-:W5:Y:S01]  /*10050*/  LDL R12, [R1+0x38] ;  /* 0x00003800010c7983 */ /* 0x000f620000100800 */
[----:B------:R-:W-:Y:S01]  /*10060*/  ULDC UR4, c[0x0][0x448] ;  /* 0x0001120000047ab9 */ /* 0x000fe20000000800 */
[----:B------:R-:W-:Y:S01]  /*10070*/  BSSY B1, `(.L_x_629) ;  /* 0x0000013000017945 */ /* 0x000fe20003800000 */
[----:B------:R-:W-:Y:S01]  /*10080*/  IMAD R32, R96, UR4, RZ ;  /* 0x0000000460207c24 */ /* 0x000fe2000f8e02ff */
[----:B------:R-:W-:Y:S02]  /*10090*/  CS2R R10, SRZ ;  /* 0x00000000000a7805 */ /* 0x000fe4000001ff00 */
[----:B------:R-:W-:Y:S02]  /*100a0*/  CS2R R8, SRZ ;  /* 0x0000000000087805 */ /* 0x000fe4000001ff00 */
[----:B0-----:R-:W-:Y:S02]  /*100b0*/  CS2R R26, SRZ ;  /* 0x00000000001a7805 */ /* 0x001fe4000001ff00 */
[----:B------:R-:W-:-:S02]  /*100c0*/  CS2R R24, SRZ ;  /* 0x0000000000187805 */ /* 0x000fc4000001ff00 */
[----:B------:R-:W-:Y:S02]  /*100d0*/  ISETP.GE.AND P0, PT, R6, R32, PT ;  /* 0x000000200600720c */ /* 0x000fe40003f06270 */
[----:B-----5:R-:W-:-:S11]  /*100e0*/  LEA.HI R6, R12, R12, RZ, 0x1 ;  /* 0x0000000c0c067211 */ /* 0x020fd600078f08ff */
[----:B------:R-:W-:Y:S05]  /*100f0*/  @P0 BRA `(.L_x_630) ;  /* 0x0000000000280947 */ /* 0x000fea0003800000 */
[----:B------:R-:W-:Y:S01]  /*10100*/  ULDC UR4, c[0x0][0x3f4] ;  /* 0x0000fd0000047ab9 */ /* 0x000fe20000000800 */
[C---:B-1----:R-:W-:Y:S02]  /*10110*/  IADD3 R4, P0, R16.reuse, R5, RZ ;  /* 0x0000000510047210 */ /* 0x042fe40007f1e0ff */
[----:B------:R-:W-:Y:S02]  /*10120*/  CS2R R10, SRZ ;  /* 0x00000000000a7805 */ /* 0x000fe4000001ff00 */
[C---:B------:R-:W-:Y:S02]  /*10130*/  ISETP.GE.AND P2, PT, R16.reuse, UR4, PT ;  /* 0x0000000410007c0c */ /* 0x040fe4000bf46270 */
[----:B--2---:R-:W-:Y:S01]  /*10140*/  IADD3 R14, P1, R16, R14, RZ ;  /* 0x0000000e100e7210 */ /* 0x004fe20007f3e0ff */
[----:B---3--:R-:W-:-:S03]  /*10150*/  IMAD.X R5, R3, 0x1, R17, P0 ;  /* 0x0000000103057824 */ /* 0x008fc600000e0611 */
[----:B----4-:R-:W-:-:S07]  /*10160*/  IADD3.X R15, R7, R17, RZ, P1, !PT ;  /* 0x00000011070f7210 */ /* 0x010fce0000ffe4ff */
[----:B------:R-:W-:Y:S05]  /*10170*/  @P2 BRA `(.L_x_630) ;  /* 0x0000000000082947 */ /* 0x000fea0003800000 */
[----:B------:R0:W5:Y:S04]  /*10180*/  LD.E.128 R24, desc[UR36][R4.64] ;  /* 0x0000002404187980 */ /* 0x000168000c101d00 */
[----:B------:R0:W5:Y:S02]  /*10190*/  LD.E.128 R8, desc[UR36][R14.64] ;  /* 0x000000240e087980 */ /* 0x000164000c101d00 */
.L_x_630:
[----:B------:R-:W-:Y:S05]  /*101a0*/  BSYNC B1 ;  /* 0x0000000000017941 */ /* 0x000fea0003800000 */
.L_x_629:
[----:B------:R-:W-:Y:S01]  /*101b0*/  LOP3.LUT R6, R6, 0xfffffffe, RZ, 0xc0, !PT ;  /* 0xfffffffe06067812 */ /* 0x000fe200078ec0ff */
[----:B------:R-:W-:Y:S01]  /*101c0*/  IMAD R32, R221, -0x80, R32 ;  /* 0xffffff80dd207824 */ /* 0x000fe200078e0220 */
[----:B-----5:R-:W-:Y:S01]  /*101d0*/  SHF.R.U32.HI R0, RZ, 0x8, R24 ;  /* 0x00000008ff007819 */ /* 0x020fe20000011618 */
[----:B------:R-:W-:Y:S01]  /*101e0*/  BSSY B1, `(.L_x_631) ;  /* 0x0000034000017945 */ /* 0x000fe20003800000 */
[----:B---3--:R-:W-:Y:S01]  /*101f0*/  LOP3.LUT R3, R24, 0xff, RZ, 0xc0, !PT ;  /* 0x000000ff18037812 */ /* 0x008fe200078ec0ff */
[----:B------:R-:W-:Y:S01]  /*10200*/  IMAD.IADD R6, R12, 0x1, -R6 ;  /* 0x000000010c067824 */ /* 0x000fe200078e0a06 */
[----:B------:R-:W-:Y:S02]  /*10210*/  LOP3.LUT R0, R0, 0xff, RZ, 0xc0, !PT ;  /* 0x000000ff00007812 */ /* 0x000fe400078ec0ff */
[----:B0-----:R-:W-:Y:S02]  /*10220*/  SHF.R.U32.HI R15, RZ, 0x8, R27 ;  /* 0x00000008ff0f7819 */ /* 0x001fe4000001161b */
[----:B------:R-:W-:-:S02]  /*10230*/  SHF.L.U32 R34, R6, 0x1f, RZ ;  /* 0x0000001f06227819 */ /* 0x000fc400000006ff */
[----:B-1----:R-:W-:Y:S02]  /*10240*/  PRMT R5, R0, 0x7604, R3 ;  /* 0x0000760400057816 */ /* 0x002fe40000000003 */
[----:B------:R-:W0:Y:S01]  /*10250*/  SYNCS.PHASECHK.TRANS64.TRYWAIT P1, [R23+URZ+0x38800], R34 ;  /* 0x03880022170075a7 */ /* 0x000e22000802017f */
[----:B------:R-:W-:Y:S02]  /*10260*/  SHF.R.U32.HI R0, RZ, 0x8, R26 ;  /* 0x00000008ff007819 */ /* 0x000fe4000001161a */
[----:B------:R-:W-:Y:S02]  /*10270*/  SHF.R.U32.HI R29, RZ, 0x8, R9 ;  /* 0x00000008ff1d7819 */ /* 0x000fe40000011609 */
[----:B------:R-:W-:Y:S02]  /*10280*/  SHF.R.U32.HI R33, RZ, 0x8, R11 ;  /* 0x00000008ff217819 */ /* 0x000fe4000001160b */
[----:B------:R-:W-:Y:S02]  /*10290*/  LOP3.LUT R6, R26, 0xff, RZ, 0xc0, !PT ;  /* 0x000000ff1a067812 */ /* 0x000fe400078ec0ff */
[----:B------:R-:W-:-:S02]  /*102a0*/  LOP3.LUT R12, R27, 0xff, RZ, 0xc0, !PT ;  /* 0x000000ff1b0c7812 */ /* 0x000fc400078ec0ff */
[----:B------:R-:W-:Y:S02]  /*102b0*/  LOP3.LUT R13, R0, 0xff, RZ, 0xc0, !PT ;  /* 0x000000ff000d7812 */ /* 0x000fe400078ec0ff */
[----:B------:R-:W-:Y:S02]  /*102c0*/  LOP3.LUT R15, R15, 0xff, RZ, 0xc0, !PT ;  /* 0x000000ff0f0f7812 */ /* 0x000fe400078ec0ff */
[----:B----4-:R-:W-:Y:S01]  /*102d0*/  SHF.R.U32.HI R7, RZ, 0x8, R25 ;  /* 0x00000008ff077819 */ /* 0x010fe20000011619 */
[----:B------:R-:W1:Y:S01]  /*102e0*/  LDC R3, c[0x0][0x3f4] ;  /* 0x0000fd00ff037b82 */ /* 0x000e620000000800 */
[----:B------:R-:W-:Y:S02]  /*102f0*/  SHF.R.U32.HI R0, RZ, 0x8, R8 ;  /* 0x00000008ff007819 */ /* 0x000fe40000011608 */
[----:B--2---:R-:W-:Y:S02]  /*10300*/  LOP3.LUT R14, R9, 0xff, RZ, 0xc0, !PT ;  /* 0x000000ff090e7812 */ /* 0x004fe400078ec0ff */
[----:B------:R-:W-:-:S02]  /*10310*/  LOP3.LUT R30, R11, 0xff, RZ, 0xc0, !PT ;  /* 0x000000ff0b1e7812 */ /* 0x000fc400078ec0ff */
[----:B------:R-:W-:Y:S02]  /*10320*/  LOP3.LUT R29, R29, 0xff, RZ, 0xc0, !PT ;  /* 0x000000ff1d1d7812 */ /* 0x000fe400078ec0ff */
[----:B------:R-:W-:Y:S02]  /*10330*/  LOP3.LUT R33, R33, 0xff, RZ, 0xc0, !PT ;  /* 0x000000ff21217812 */ /* 0x000fe400078ec0ff */
[----:B------:R-:W-:Y:S02]  /*10340*/  PRMT R13, R13, 0x7604, R6 ;  /* 0x000076040d0d7816 */ /* 0x000fe40000000006 */
[----:B------:R-:W-:Y:S02]  /*10350*/  PRMT R12, R15, 0x7604, R12 ;  /* 0x000076040f0c7816 */ /* 0x000fe4000000000c */
[----:B------:R-:W-:Y:S02]  /*10360*/  LOP3.LUT R4, R25, 0xff, RZ, 0xc0, !PT ;  /* 0x000000ff19047812 */ /* 0x000fe400078ec0ff */
[----:B------:R-:W-:-:S02]  /*10370*/  LOP3.LUT R7, R7, 0xff, RZ, 0xc0, !PT ;  /* 0x000000ff07077812 */ /* 0x000fc400078ec0ff */
[----:B------:R-:W-:Y:S02]  /*10380*/  LOP3.LUT R6, R8, 0xff, RZ, 0xc0, !PT ;  /* 0x000000ff08067812 */ /* 0x000fe400078ec0ff */
[----:B------:R-:W-:Y:S02]  /*10390*/  LOP3.LUT R15, R0, 0xff, RZ, 0xc0, !PT ;  /* 0x000000ff000f7812 */ /* 0x000fe400078ec0ff */
[----:B------:R-:W-:Y:S02]  /*103a0*/  PRMT R14, R29, 0x7604, R14 ;  /* 0x000076041d0e7816 */ /* 0x000fe4000000000e */
[----:B------:R-:W-:Y:S02]  /*103b0*/  PRMT R30, R33, 0x7604, R30 ;  /* 0x00007604211e7816 */ /* 0x000fe4000000001e */
[----:B------:R-:W-:Y:S02]  /*103c0*/  SHF.R.U32.HI R0, RZ, 0x10, R25 ;  /* 0x00000010ff007819 */ /* 0x000fe40000011619 */
[----:B------:R-:W-:-:S02]  /*103d0*/  SHF.R.U32.HI R29, RZ, 0x10, R9 ;  /* 0x00000010ff1d7819 */ /* 0x000fc40000011609 */
[----:B------:R-:W-:Y:S01]  /*103e0*/  SHF.R.U32.HI R33, RZ, 0x10, R11 ;  /* 0x00000010ff217819 */ /* 0x000fe2000001160b */
[----:B------:R-:W-:Y:S01]  /*103f0*/  IMAD.U32 R0, R0, 0x10000, RZ ;  /* 0x0001000000007824 */ /* 0x000fe200078e00ff */
[----:B------:R-:W-:Y:S01]  /*10400*/  PRMT R7, R7, 0x7604, R4 ;  /* 0x0000760407077816 */ /* 0x000fe20000000004 */
[----:B------:R-:W-:Y:S01]  /*10410*/  IMAD.U32 R29, R29, 0x10000, RZ ;  /* 0x000100001d1d7824 */ /* 0x000fe200078e00ff */
[----:B------:R-:W-:Y:S01]  /*10420*/  PRMT R21, R15, 0x7604, R6 ;  /* 0x000076040f157816 */ /* 0x000fe20000000006 */
[----:B------:R-:W-:Y:S01]  /*10430*/  IMAD.U32 R33, R33, 0x10000, RZ ;  /* 0x0001000021217824 */ /* 0x000fe200078e00ff */
[----:B------:R-:W-:Y:S02]  /*10440*/  SHF.R.U32.HI R4, RZ, 0x8, R10 ;  /* 0x00000008ff047819 */ /* 0x000fe4000001160a */
[----:B------:R-:W-:Y:S02]  /*10450*/  SHF.R.U32.HI R15, RZ, 0x10, R27 ;  /* 0x00000010ff0f7819 */ /* 0x000fe4000001161b */
[----:B------:R-:W-:-:S02]  /*10460*/  LOP3.LUT R20, R10, 0xff, RZ, 0xc0, !PT ;  /* 0x000000ff0a147812 */ /* 0x000fc400078ec0ff */
[----:B------:R-:W-:Y:S02]  /*10470*/  LOP3.LUT R31, R4, 0xff, RZ, 0xc0, !PT ;  /* 0x000000ff041f7812 */ /* 0x000fe400078ec0ff */
[----:B------:R-:W-:Y:S02]  /*10480*/  SHF.L.U32 R15, R15, 0x10, RZ ;  /* 0x000000100f0f7819 */ /* 0x000fe400000006ff */
[----:B------:R-:W-:Y:S02]  /*10490*/  PRMT R31, R31, 0x7604, R20 ;  /* 0x000076041f1f7816 */ /* 0x000fe40000000014 */
[----:B-1----:R-:W-:Y:S02]  /*104a0*/  ISETP.GE.AND P0, PT, R16, R3, PT ;  /* 0x000000031000720c */ /* 0x002fe40003f06270 */
[----:B------:R-:W-:Y:S02]  /*104b0*/  LOP3.LUT R7, R7, 0xff0000, R0, 0xf8, !PT ;  /* 0x00ff000007077812 */ /* 0x000fe400078ef800 */
[----:B------:R-:W-:-:S02]  /*104c0*/  LOP3.LUT R15, R12, 0xff0000, R15, 0xf8, !PT ;  /* 0x00ff00000c0f7812 */ /* 0x000fc400078ef80f */
[----:B------:R-:W-:Y:S02]  /*104d0*/  LOP3.LUT R29, R14, 0xff0000, R29, 0xf8, !PT ;  /* 0x00ff00000e1d7812 */ /* 0x000fe400078ef81d */
[----:B------:R-:W-:Y:S02]  /*104e0*/  LOP3.LUT R33, R30, 0xff0000, R33, 0xf8, !PT ;  /* 0x00ff00001e217812 */ /* 0x000fe400078ef821 */
[----:B------:R-:W-:Y:S02]  /*104f0*/  VIMNMX R32, R32, 0x80, PT ;  /* 0x0000008020207848 */ /* 0x000fe40003fe0100 */
[----:B------:R-:W-:Y:S01]  /*10500*/  LOP3.LUT R5, R5, 0xff0000, R24, 0xf8, !PT ;  /* 0x00ff000005057812 */ /* 0x000fe200078ef818 */
[----:B0-----:R-:W-:Y:S06]  /*10510*/  @!P1 BRA `(.L_x_632) ;  /* 0x0000016400289947 */ /* 0x001fec0003800000 */
.L_x_894:
[----:B------:R-:W-:Y:S05]  /*10520*/  BSYNC B1 ;  /* 0x0000000000017941 */ /* 0x000fea0003800000 */
.L_x_631:
[C---:B------:R-:W-:Y:S01]  /*10530*/  VIADD R61, R219.reuse, 0x40 ;  /* 0x00000040db3d7836 */ /* 0x040fe20000000000 */
[C---:B------:R-:W-:Y:S01]  /*10540*/  IADD3 R57, R219.reuse, 0x20, RZ ;  /* 0x00000020db397810 */ /* 0x040fe20007ffe0ff */
[C---:B------:R-:W-:Y:S01]  /*10550*/  VIADD R4, R219.reuse, 0x60 ;  /* 0x00000060db047836 */ /* 0x040fe20000000000 */
[-C--:B------:R-:W-:Y:S01]  /*10560*/  ISETP.GE.OR P1, PT, R219, R32.reuse, P0 ;  /* 0x00000020db00720c */ /* 0x080fe20000726670 */
[----:B------:R-:W-:Y:S01]  /*10570*/  BSSY B1, `(.L_x_633) ;  /* 0x00000d8000017945 */ /* 0x000fe20003800000 */
[-C--:B------:R-:W-:Y:S02]  /*10580*/  ISETP.GE.OR P2, PT, R57, R32.reuse, P0 ;  /* 0x000000203900720c */ /* 0x080fe40000746670 */
[-C--:B------:R-:W-:Y:S02]  /*10590*/  ISETP.GE.OR P3, PT, R61, R32.reuse, P0 ;  /* 0x000000203d00720c */ /* 0x080fe40000766670 */
[----:B------:R-:W-:Y:S02]  /*105a0*/  ISETP.GE.OR P0, PT, R4, R32, P0 ;  /* 0x000000200400720c */ /* 0x000fe40000706670 */
[----:B------:R-:W1:Y:S01]  /*105b0*/  S2R R4, SR_TID.X ;  /* 0x0000000000047919 */ /* 0x000e620000002100 */
[----:B------:R-:W-:-:S02]  /*105c0*/  LOP3.LUT R13, R13, 0xff0000, R26, 0xf8, !PT ;  /* 0x00ff00000d0d7812 */ /* 0x000fc400078ef81a */
[----:B------:R-:W-:Y:S02]  /*105d0*/  LOP3.LUT R21, R21, 0xff0000, R8, 0xf8, !PT ;  /* 0x00ff000015157812 */ /* 0x000fe400078ef808 */
[----:B------:R-:W-:Y:S02]  /*105e0*/  LOP3.LUT R31, R31, 0xff0000, R10, 0xf8, !PT ;  /* 0x00ff00001f1f7812 */ /* 0x000fe400078ef80a */
[----:B------:R-:W-:Y:S02]  /*105f0*/  LOP3.LUT R12, R13, 0xff000000, R26, 0xf8, !PT ;  /* 0xff0000000d0c7812 */ /* 0x000fe400078ef81a */
[----:B------:R-:W-:Y:S02]  /*10600*/  LOP3.LUT R0, R5, 0xff000000, R24, 0xf8, !PT ;  /* 0xff00000005007812 */ /* 0x000fe400078ef818 */
[----:B------:R-:W-:Y:S02]  /*10610*/  LOP3.LUT R26, R15, 0xff000000, R27, 0xf8, !PT ;  /* 0xff0000000f1a7812 */ /* 0x000fe400078ef81b */
[----:B------:R-:W-:-:S02]  /*10620*/  LOP3.LUT R24, R7, 0xff000000, R25, 0xf8, !PT ;  /* 0xff00000007187812 */ /* 0x000fc400078ef819 */
[----:B------:R-:W-:Y:S02]  /*10630*/  LOP3.LUT R13, R21, 0xff000000, R8, 0xf8, !PT ;  /* 0xff000000150d7812 */ /* 0x000fe400078ef808 */
[----:B------:R-:W-:Y:S02]  /*10640*/  LOP3.LUT R14, R29, 0xff000000, R9, 0xf8, !PT ;  /* 0xff0000001d0e7812 */ /* 0x000fe400078ef809 */
[----:B------:R-:W-:Y:S02]  /*10650*/  LOP3.LUT R15, R31, 0xff000000, R10, 0xf8, !PT ;  /* 0xff0000001f0f7812 */ /* 0x000fe400078ef80a */
[----:B------:R-:W-:Y:S02]  /*10660*/  LOP3.LUT R20, R33, 0xff000000, R11, 0xf8, !PT ;  /* 0xff00000021147812 */ /* 0x000fe400078ef80b */
[----:B-1----:R-:W-:-:S04]  /*10670*/  IADD3 R4, R4, -0x80, RZ ;  /* 0xffffff8004047810 */ /* 0x002fc80007ffe0ff */
[----:B------:R-:W-:-:S04]  /*10680*/  SHF.R.S32.HI R59, RZ, 0x1f, R4 ;  /* 0x0000001fff3b7819 */ /* 0x000fc80000011404 */
[----:B------:R-:W-:-:S04]  /*10690*/  LEA.HI R59, R59, R4, RZ, 0x3 ;  /* 0x000000043b3b7211 */ /* 0x000fc800078f18ff */
[----:B------:R-:W-:-:S05]  /*106a0*/  LOP3.LUT R59, R59, 0xfffffff8, RZ, 0xc0, !PT ;  /* 0xfffffff83b3b7812 */ /* 0x000fca00078ec0ff */
[----:B------:R-:W-:Y:S01]  /*106b0*/  IMAD.IADD R59, R4, 0x1, -R59 ;  /* 0x00000001043b7824 */ /* 0x000fe200078e0a3b */
[----:B------:R-:W-:Y:S06]  /*106c0*/  @P1 BRA `(.L_x_634) ;  /* 0x0000000c00081947 */ /* 0x000fec0003800000 */
[----:B------:R-:W2:Y:S01]  /*106d0*/  LDL R62, [R1+0x24] ;  /* 0x00002400013e7983 */ /* 0x000ea20000100800 */
[----:B------:R-:W-:Y:S01]  /*106e0*/  LEA.HI R4, R3, R59, RZ, 0x1c ;  /* 0x0000003b03047211 */ /* 0x000fe200078fe0ff */
[----:B------:R-:W-:Y:S01]  /*106f0*/  IMAD.SHL.U32 R5, R219, 0x80, RZ ;  /* 0x00000080db057824 */ /* 0x000fe200078e00ff */
[----:B------:R-:W-:Y:S02]  /*10700*/  F2FP.F16.E4M3.UNPACK_B R37, R0.H1 ;  /* 0x00000000ff25723e */ /* 0x000fe400030006ff */
[----:B------:R-:W-:Y:S02]  /*10710*/  SHF.R.S32.HI R7, RZ, 0x1f, R4 ;  /* 0x0000001fff077819 */ /* 0x000fe40000011404 */
[----:B------:R-:W-:Y:S01]  /*10720*/  LOP3.LUT R6, R5, 0x380, RZ, 0xc0, !PT ;  /* 0x0000038005067812 */ /* 0x000fe200078ec0ff */
[--C-:B------:R-:W-:Y:S01]  /*10730*/  HADD2.F32 R38, -RZ, R37.reuse.H0_H0 ;  /* 0x20000025ff267230 */ /* 0x100fe20000004100 */
[----:B------:R-:W-:Y:S01]  /*10740*/  LEA.HI R7, R7, R4, RZ, 0x3 ;  /* 0x0000000407077211 */ /* 0x000fe200078f18ff */
[----:B------:R-:W-:Y:S01]  /*10750*/  HADD2.F32 R39, -RZ, R37.H1_H1 ;  /* 0x30000025ff277230 */ /* 0x000fe20000004100 */
[----:B------:R-:W-:-:S02]  /*10760*/  SHF.L.U32 R5, R4, 0x4, RZ ;  /* 0x0000000404057819 */ /* 0x000fc400000006ff */
[----:B------:R-:W-:Y:S01]  /*10770*/  F2FP.F16.E4M3.UNPACK_B R41, R13.H1 ;  /* 0x0000000dff29723e */ /* 0x000fe200030006ff */
[----:B------:R-:W-:Y:S01]  /*10780*/  IMAD.SHL.U32 R7, R7, 0x800, RZ ;  /* 0x0000080007077824 */ /* 0x000fe200078e00ff */
[----:B------:R-:W-:Y:S02]  /*10790*/  LOP3.LUT R5, R6, 0x70, R5, 0xf8, !PT ;  /* 0x0000007006057812 */ /* 0x000fe400078ef805 */
[----:B------:R-:W-:Y:S01]  /*107a0*/  SHF.R.U32.HI R6, RZ, 0x3, R6 ;  /* 0x00000003ff067819 */ /* 0x000fe20000011606 */
[----:B------:R-:W-:Y:S01]  /*107b0*/  HADD2.F32 R40, -RZ, R41.H0_H0 ;  /* 0x20000029ff287230 */ /* 0x000fe20000004100 */
[----:B------:R-:W-:Y:S02]  /*107c0*/  LOP3.LUT R4, R7, 0xffffc000, RZ, 0xc0, !PT ;  /* 0xffffc00007047812 */ /* 0x000fe400078ec0ff */
[----:B------:R-:W-:Y:S02]  /*107d0*/  LOP3.LUT R5, R5, R6, RZ, 0x3c, !PT ;  /* 0x0000000605057212 */ /* 0x000fe400078e3cff */
[----:B------:R-:W-:-:S02]  /*107e0*/  F2FP.F16.E4M3.UNPACK_B R37, R0 ;  /* 0x00000000ff25723e */ /* 0x000fc400020006ff */
[----:B------:R-:W-:-:S05]  /*107f0*/  IADD3 R8, R5, R4, R227 ;  /* 0x0000000405087210 */ /* 0x000fca0007ffe0e3 */
[----:B------:R-:W-:-:S05]  /*10800*/  IMAD.IADD R21, R23, 0x1, R8 ;  /* 0x0000000117157824 */ /* 0x000fca00078e0208 */
[----:B------:R-:W1:Y:S02]  /*10810*/  LDS.128 R8, [R21+0x20400] ;  /* 0x0204000015087984 */ /* 0x000e640000000c00 */
[-C--:B-1----:R-:W-:Y:S02]  /*10820*/  F2FP.F16.E4M3.UNPACK_B R32, R8.reuse.H1 ;  /* 0x00000008ff20723e */ /* 0x082fe400030006ff */
[-C--:B0-----:R-:W-:Y:S02]  /*10830*/  F2FP.F16.E4M3.UNPACK_B R34, R9.reuse ;  /* 0x00000009ff22723e */ /* 0x081fe400020006ff */
[----:B------:R-:W-:Y:S01]  /*10840*/  F2FP.F16.E4M3.UNPACK_B R35, R9.H1 ;  /* 0x00000009ff23723e */ /* 0x000fe200030006ff */
[--C-:B------:R-:W-:Y:S01]  /*10850*/  HADD2.F32 R33, -RZ, R32.reuse.H0_H0 ;  /* 0x20000020ff217230 */ /* 0x100fe20000004100 */
[----:B------:R-:W-:Y:S01]  /*10860*/  F2FP.F16.E4M3.UNPACK_B R8, R8 ;  /* 0x00000008ff08723e */ /* 0x000fe200020006ff */
[----:B------:R-:W-:Y:S01]  /*10870*/  HADD2.F32 R32, -RZ, R32.H1_H1 ;  /* 0x30000020ff207230 */ /* 0x000fe20000004100 */
[----:B------:R-:W-:-:S02]  /*10880*/  F2FP.F16.E4M3.UNPACK_B R36, R10 ;  /* 0x0000000aff24723e */ /* 0x000fc400020006ff */
[C---:B------:R-:W-:Y:S01]  /*10890*/  FMUL.FTZ R9, R33.reuse, R38 ;  /* 0x0000002621097220 */ /* 0x040fe20000410000 */
[----:B------:R-:W-:Y:S01]  /*108a0*/  FMUL.FTZ R42, R33, R40 ;  /* 0x00000028212a7220 */ /* 0x000fe20000410000 */
[----:B------:R-:W-:Y:S01]  /*108b0*/  FMUL.FTZ R45, R32, R39 ;  /* 0x00000027202d7220 */ /* 0x000fe20000410000 */
[----:B------:R-:W-:Y:S02]  /*108c0*/  F2FP.F16.E4M3.UNPACK_B R10, R10.H1 ;  /* 0x0000000aff0a723e */ /* 0x000fe400030006ff */
[-C--:B------:R-:W-:Y:S02]  /*108d0*/  F2FP.F16.E4M3.UNPACK_B R33, R11.reuse ;  /* 0x0000000bff21723e */ /* 0x080fe400020006ff */
[----:B------:R-:W-:Y:S01]  /*108e0*/  F2FP.F16.E4M3.UNPACK_B R11, R11.H1 ;  /* 0x0000000bff0b723e */ /* 0x000fe200030006ff */
[----:B--2---:R-:W0:Y:S02]  /*108f0*/  LDS.128 R4, [R62+0x20400] ;  /* 0x020400003e047984 */ /* 0x004e240000000c00 */
[----:B0-----:R-:W-:-:S02]  /*10900*/  F2FP.F16.E4M3.UNPACK_B R25, R4 ;  /* 0x00000004ff19723e */ /* 0x001fc400020006ff */
[----:B------:R-:W-:Y:S02]  /*10910*/  F2FP.F16.E4M3.UNPACK_B R4, R4.H1 ;  /* 0x00000004ff04723e */ /* 0x000fe400030006ff */
[-C--:B------:R-:W-:Y:S02]  /*10920*/  F2FP.F16.E4M3.UNPACK_B R27, R5.reuse ;  /* 0x00000005ff1b723e */ /* 0x080fe400020006ff */
[----:B------:R-:W-:Y:S01]  /*10930*/  F2FP.F16.E4M3.UNPACK_B R29, R5.H1 ;  /* 0x00000005ff1d723e */ /* 0x000fe200030006ff */
[----:B------:R-:W-:Y:S01]  /*10940*/  HADD2.F32 R5, -RZ, R4.H0_H0 ;  /* 0x20000004ff057230 */ /* 0x000fe20000004100 */
[-C--:B------:R-:W-:Y:S02]  /*10950*/  F2FP.F16.E4M3.UNPACK_B R30, R6.reuse ;  /* 0x00000006ff1e723e */ /* 0x080fe400020006ff */
[----:B------:R-:W-:Y:S02]  /*10960*/  F2FP.F16.E4M3.UNPACK_B R6, R6.H1 ;  /* 0x00000006ff06723e */ /* 0x000fe400030006ff */
[C---:B------:R-:W-:Y:S01]  /*10970*/  FFMA.FTZ R46, R5.reuse, R40, R9 ;  /* 0x00000028052e7223 */ /* 0x040fe20000010009 */
[----:B------:R-:W-:Y:S01]  /*10980*/  F2FP.F16.E4M3.UNPACK_B R40, R13 ;  /* 0x0000000dff28723e */ /* 0x000fe200020006ff */
[----:B------:R-:W-:Y:S01]  /*10990*/  FFMA.FTZ R44, R5, R38, -R42 ;  /* 0x00000026052c7223 */ /* 0x000fe2000001082a */
[----:B------:R-:W-:Y:S01]  /*109a0*/  HADD2.F32 R42, -RZ, R41.H1_H1 ;  /* 0x30000029ff2a7230 */ /* 0x000fe20000004100 */
[-C--:B------:R-:W-:Y:S01]  /*109b0*/  F2FP.F16.E4M3.UNPACK_B R31, R7.reuse ;  /* 0x00000007ff1f723e */ /* 0x080fe200020006ff */
[----:B------:R-:W-:Y:S01]  /*109c0*/  HADD2.F32 R9, -RZ, R8.H0_H0 ;  /* 0x20000008ff097230 */ /* 0x000fe20000004100 */
[----:B------:R-:W-:Y:S01]  /*109d0*/  F2FP.F16.E4M3.UNPACK_B R7, R7.H1 ;  /* 0x00000007ff07723e */ /* 0x000fe200030006ff */
[----:B------:R-:W-:-:S02]  /*109e0*/  HADD2.F32 R41, -RZ, R40.H0_H0 ;  /* 0x20000028ff297230 */ /* 0x000fc40000004100 */
[----:B------:R-:W-:Y:S01]  /*109f0*/  FMUL.FTZ R48, R32, R42 ;  /* 0x0000002a20307220 */ /* 0x000fe20000410000 */
[----:B------:R-:W-:Y:S02]  /*10a00*/  HADD2.F32 R5, -RZ, R4.H1_H1 ;  /* 0x30000004ff057230 */ /* 0x000fe40000004100 */
[----:B------:R-:W-:Y:S02]  /*10a10*/  HADD2.F32 R38, -RZ, R37.H0_H0 ;  /* 0x20000025ff267230 */ /* 0x000fe40000004100 */
[----:B------:R-:W-:Y:S01]  /*10a20*/  FMUL.FTZ R43, R9, R41 ;  /* 0x00000029092b7220 */ /* 0x000fe20000410000 */
[----:B------:R-:W-:Y:S02]  /*10a30*/  HADD2.F32 R4, -RZ, R25.H0_H0 ;  /* 0x20000019ff047230 */ /* 0x000fe40000004100 */
[----:B------:R-:W-:Y:S01]  /*10a40*/  FFMA.FTZ R47, R5, R39, -R48 ;  /* 0x00000027052f7223 */ /* 0x000fe20000010830 */
[----:B------:R-:W-:Y:S02]  /*10a50*/  HADD2.F32 R37, -RZ, R37.H1_H1 ;  /* 0x30000025ff257230 */ /* 0x000fe40000004100 */
[----:B------:R-:W-:Y:S01]  /*10a60*/  FMUL.FTZ R32, R9, R38 ;  /* 0x0000002609207220 */ /* 0x000fe20000410000 */
[----:B------:R-:W-:Y:S01]  /*10a70*/  F2FP.F16.E4M3.UNPACK_B R9, R24.H1 ;  /* 0x00000018ff09723e */ /* 0x000fe200030006ff */
[----:B------:R-:W-:Y:S01]  /*10a80*/  FFMA.FTZ R43, R4, R38, -R43 ;  /* 0x00000026042b7223 */ /* 0x000fe2000001082b */
[----:B------:R-:W-:Y:S01]  /*10a90*/  F2FP.F16.E4M3.UNPACK_B R38, R14.H1 ;  /* 0x0000000eff26723e */ /* 0x000fe200030006ff */
[----:B------:R-:W-:-:S02]  /*10aa0*/  HADD2.F32 R40, -RZ, R40.H1_H1 ;  /* 0x30000028ff287230 */ /* 0x000fc40000004100 */
[----:B------:R-:W-:Y:S01]  /*10ab0*/  FFMA.FTZ R49, R5, R42, R45 ;  /* 0x0000002a05317223 */ /* 0x000fe2000001002d */
[----:B------:R-:W-:Y:S02]  /*10ac0*/  HADD2.F32 R8, -RZ, R8.H1_H1 ;  /* 0x30000008ff087230 */ /* 0x000fe40000004100 */
[----:B------:R-:W-:Y:S01]  /*10ad0*/  FFMA.FTZ R41, R4, R41, R32 ;  /* 0x0000002904297223 */ /* 0x000fe20000010020 */
[----:B------:R-:W-:Y:S02]  /*10ae0*/  HADD2.F32 R25, -RZ, R25.H1_H1 ;  /* 0x30000019ff197230 */ /* 0x000fe40000004100 */
[----:B------:R-:W-:Y:S02]  /*10af0*/  HADD2.F32 R39, -RZ, R38.H0_H0 ;  /* 0x20000026ff277230 */ /* 0x000fe40000004100 */
[C---:B------:R-:W-:Y:S01]  /*10b00*/  FMUL.FTZ R42, R8.reuse, R40 ;  /* 0x00000028082a7220 */ /* 0x040fe20000410000 */
[----:B------:R-:W-:Y:S02]  /*10b10*/  HADD2.F32 R5, -RZ, R35.H0_H0 ;  /* 0x20000023ff057230 */ /* 0x000fe40000004100 */
[----:B------:R-:W-:Y:S01]  /*10b20*/  FMUL.FTZ R45, R8, R37 ;  /* 0x00000025082d7220 */ /* 0x000fe20000410000 */
[----:B------:R-:W-:-:S02]  /*10b30*/  HADD2.F32 R32, -RZ, R9.H0_H0 ;  /* 0x20000009ff207230 */ /* 0x000fc40000004100 */
[----:B------:R-:W-:Y:S01]  /*10b40*/  FFMA.FTZ R42, R25, R37, -R42 ;  /* 0x00000025192a7223 */ /* 0x000fe2000001082a */
[----:B------:R-:W-:Y:S02]  /*10b50*/  HADD2.F32 R4, -RZ, R29.H0_H0 ;  /* 0x2000001dff047230 */ /* 0x000fe40000004100 */
[-C--:B------:R-:W-:Y:S01]  /*10b60*/  FMUL.FTZ R51, R5, R39.reuse ;  /* 0x0000002705337220 */ /* 0x080fe20000410000 */
[----:B------:R-:W-:Y:S01]  /*10b70*/  FFMA.FTZ R40, R25, R40, R45 ;  /* 0x0000002819287223 */ /* 0x000fe2000001002d */
[----:B------:R-:W-:Y:S01]  /*10b80*/  FMUL.FTZ R8, R5, R32 ;  /* 0x0000002005087220 */ /* 0x000fe20000410000 */
[----:B------:R-:W-:Y:S01]  /*10b90*/  F2FP.F16.E4M3.UNPACK_B R25, R14 ;  /* 0x0000000eff19723e */ /* 0x000fe200020006ff */
[C---:B------:R-:W-:Y:S01]  /*10ba0*/  FFMA.FTZ R51, R4.reuse, R32, -R51 ;  /* 0x0000002004337223 */ /* 0x040fe20000010833 */
[----:B------:R-:W-:Y:S02]  /*10bb0*/  HADD2.F32 R38, -RZ, R38.H1_H1 ;  /* 0x30000026ff267230 */ /* 0x000fe40000004100 */
[----:B------:R-:W-:Y:S01]  /*10bc0*/  FFMA.FTZ R39, R4, R39, R8 ;  /* 0x0000002704277223 */ /* 0x000fe20000010008 */
[----:B------:R-:W-:Y:S01]  /*10bd0*/  HADD2.F32 R35, -RZ, R35.H1_H1 ;  /* 0x30000023ff237230 */ /* 0x000fe20000004100 */
[----:B------:R-:W-:Y:S01]  /*10be0*/  F2FP.F16.E4M3.UNPACK_B R8, R24 ;  /* 0x00000018ff08723e */ /* 0x000fe200020006ff */
[----:B------:R-:W-:-:S02]  /*10bf0*/  HADD2.F32 R32, -RZ, R9.H1_H1 ;  /* 0x30000009ff207230 */ /* 0x000fc40000004100 */
[----:B------:R-:W-:Y:S02]  /*10c00*/  HADD2.F32 R37, -RZ, R25.H0_H0 ;  /* 0x20000019ff257230 */ /* 0x000fe40000004100 */
[C---:B------:R-:W-:Y:S01]  /*10c10*/  FMUL.FTZ R50, R35.reuse, R38 ;  /* 0x0000002623327220 */ /* 0x040fe20000410000 */
[----:B------:R-:W-:Y:S02]  /*10c20*/  HADD2.F32 R5, -RZ, R34.H0_H0 ;  /* 0x20000022ff057230 */ /* 0x000fe40000004100 */
[----:B------:R-:W-:Y:S01]  /*10c30*/  FMUL.FTZ R45, R35, R32 ;  /* 0x00000020232d7220 */ /* 0x000fe20000410000 */
[----:B------:R-:W-:Y:S02]  /*10c40*/  HADD2.F32 R29, -RZ, R29.H1_H1 ;  /* 0x3000001dff1d7230 */ /* 0x000fe40000004100 */
[----:B------:R-:W-:Y:S02]  /*10c50*/  HADD2.F32 R9, -RZ, R8.H0_H0 ;  /* 0x20000008ff097230 */ /* 0x000fe40000004100 */
[----:B------:R-:W-:Y:S01]  /*10c60*/  FMUL.FTZ R35, R5, R37 ;  /* 0x0000002505237220 */ /* 0x000fe20000410000 */
[----:B------:R-:W-:-:S02]  /*10c70*/  HADD2.F32 R4, -RZ, R27.H0_H0 ;  /* 0x2000001bff047230 */ /* 0x000fc40000004100 */
[C---:B------:R-:W-:Y:S01]  /*10c80*/  FFMA.FTZ R52, R29.reuse, R32, -R50 ;  /* 0x000000201d347223 */ /* 0x040fe20000010832 */
[----:B------:R-:W-:Y:S01]  /*10c90*/  FFMA.FTZ R54, R29, R38, R45 ;  /* 0x000000261d367223 */ /* 0x000fe2000001002d */
[----:B------:R-:W-:Y:S01]  /*10ca0*/  F2FP.F16.E4M3.UNPACK_B R32, R15.H1 ;  /* 0x0000000fff20723e */ /* 0x000fe200030006ff */
[-C--:B------:R-:W-:Y:S01]  /*10cb0*/  FMUL.FTZ R48, R5, R9.reuse ;  /* 0x0000000905307220 */ /* 0x080fe20000410000 */
[C---:B------:R-:W-:Y:S01]  /*10cc0*/  FFMA.FTZ R38, R4.reuse, R9, -R35 ;  /* 0x0000000904267223 */ /* 0x040fe20000010823 */
[----:B------:R-:W-:Y:S01]  /*10cd0*/  HADD2.F32 R29, -RZ, R25.H1_H1 ;  /* 0x30000019ff1d7230 */ /* 0x000fe20000004100 */
[----:B------:R-:W-:Y:S01]  /*10ce0*/  F2FP.F16.E4M3.UNPACK_B R9, R12.H1 ;  /* 0x0000000cff09723e */ /* 0x000fe200030006ff */
[----:B------:R-:W-:Y:S02]  /*10cf0*/  HADD2.F32 R34, -RZ, R34.H1_H1 ;  /* 0x30000022ff227230 */ /* 0x000fe40000004100 */
[----:B------:R-:W-:Y:S01]  /*10d00*/  FFMA.FTZ R48, R4, R37, R48 ;  /* 0x0000002504307223 */ /* 0x000fe20000010030 */
        /* <DEDUP_REMOVED lines=11> */
[-C--:B------:R-:W-:Y:S01]  /*10dc0*/  FMUL.FTZ R56, R5, R25.reuse ;  /* 0x0000001905387220 */ /* 0x080fe20000410000 */
[----:B------:R-:W-:Y:S02]  /*10dd0*/  HADD2.F32 R27, -RZ, R32.H1_H1 ;  /* 0x30000020ff1b7230 */ /* 0x000fe40000004100 */
[C---:B------:R-:W-:Y:S01]  /*10de0*/  FFMA.FTZ R34, R4.reuse, R25, -R45 ;  /* 0x0000001904227223 */ /* 0x040fe2000001082d */
[----:B------:R-:W-:Y:S01]  /*10df0*/  HADD2.F32 R10, -RZ, R10.H1_H1 ;  /* 0x3000000aff0a7230 */ /* 0x000fe20000004100 */
[----:B------:R-:W-:Y:S01]  /*10e00*/  F2FP.F16.E4M3.UNPACK_B R25, R15 ;  /* 0x0000000fff19723e */ /* 0x000fe200020006ff */
[----:B------:R-:W-:Y:S02]  /*10e10*/  HADD2.F32 R9, -RZ, R9.H1_H1 ;  /* 0x30000009ff097230 */ /* 0x000fe40000004100 */
[----:B------:R-:W-:Y:S01]  /*10e20*/  FFMA.FTZ R56, R4, R35, R56 ;  /* 0x0000002304387223 */ /* 0x000fe20000010038 */
[----:B------:R-:W-:Y:S01]  /*10e30*/  HADD2.F32 R6, -RZ, R6.H1_H1 ;  /* 0x30000006ff067230 */ /* 0x000fe20000004100 */
[----:B------:R-:W-:Y:S01]  /*10e40*/  F2FP.F16.E4M3.UNPACK_B R8, R12 ;  /* 0x0000000cff08723e */ /* 0x000fe200020006ff */
[C---:B------:R-:W-:Y:S01]  /*10e50*/  FMUL.FTZ R35, R10.reuse, R27 ;  /* 0x0000001b0a237220 */ /* 0x040fe20000410000 */
[----:B------:R-:W-:Y:S01]  /*10e60*/  FMUL.FTZ R4, R10, R9 ;  /* 0x000000090a047220 */ /* 0x000fe20000410000 */
[----:B------:R-:W-:-:S02]  /*10e70*/  HADD2.F32 R10, -RZ, R25.H0_H0 ;  /* 0x20000019ff0a7230 */ /* 0x000fc40000004100 */
[----:B------:R-:W-:Y:S02]  /*10e80*/  HADD2.F32 R5, -RZ, R36.H0_H0 ;  /* 0x20000024ff057230 */ /* 0x000fe40000004100 */
[C---:B------:R-:W-:Y:S01]  /*10e90*/  FFMA.FTZ R53, R6.reuse, R9, -R35 ;  /* 0x0000000906357223 */ /* 0x040fe20000010823 */
[----:B------:R-:W-:Y:S01]  /*10ea0*/  FFMA.FTZ R55, R6, R27, R4 ;  /* 0x0000001b06377223 */ /* 0x000fe20000010004 */
[----:B------:R-:W-:Y:S02]  /*10eb0*/  HADD2.F32 R6, -RZ, R8.H0_H0 ;  /* 0x20000008ff067230 */ /* 0x000fe40000004100 */
[----:B------:R-:W-:Y:S02]  /*10ec0*/  HADD2.F32 R4, -RZ, R30.H0_H0 ;  /* 0x2000001eff047230 */ /* 0x000fe40000004100 */
[C---:B------:R-:W-:Y:S01]  /*10ed0*/  FMUL.FTZ R9, R5.reuse, R10 ;  /* 0x0000000a05097220 */ /* 0x040fe20000410000 */
[----:B------:R-:W-:Y:S02]  /*10ee0*/  HADD2.F32 R25, -RZ, R25.H1_H1 ;  /* 0x30000019ff197230 */ /* 0x000fe40000004100 */
[----:B------:R-:W-:Y:S01]  /*10ef0*/  FMUL.FTZ R35, R5, R6 ;  /* 0x0000000605237220 */ /* 0x000fe20000410000 */
[----:B------:R-:W-:-:S02]  /*10f00*/  HADD2.F32 R36, -RZ, R36.H1_H1 ;  /* 0x30000024ff247230 */ /* 0x000fc40000004100 */
[----:B------:R-:W-:Y:S01]  /*10f10*/  FFMA.FTZ R27, R4, R6, -R9 ;  /* 0x00000006041b7223 */ /* 0x000fe20000010809 */
[----:B------:R-:W-:Y:S01]  /*10f20*/  HADD2.F32 R5, -RZ, R8.H1_H1 ;  /* 0x30000008ff057230 */ /* 0x000fe20000004100 */
[----:B------:R-:W-:Y:S01]  /*10f30*/  F2FP.F16.E4M3.UNPACK_B R9, R20.H1 ;  /* 0x00000014ff09723e */ /* 0x000fe200030006ff */
[----:B------:R-:W-:Y:S02]  /*10f40*/  HADD2.F32 R30, -RZ, R30.H1_H1 ;  /* 0x3000001eff1e7230 */ /* 0x000fe40000004100 */
[----:B------:R-:W-:Y:S01]  /*10f50*/  FMUL.FTZ R45, R36, R25 ;  /* 0x00000019242d7220 */ /* 0x000fe20000410000 */
[----:B------:R-:W-:Y:S01]  /*10f60*/  FFMA.FTZ R35, R4, R10, R35 ;  /* 0x0000000a04237223 */ /* 0x000fe20000010023 */
[----:B------:R-:W-:Y:S01]  /*10f70*/  F2FP.F16.E4M3.UNPACK_B R4, R26.H1 ;  /* 0x0000001aff04723e */ /* 0x000fe200030006ff */
[-C--:B------:R-:W-:Y:S01]  /*10f80*/  FMUL.FTZ R36, R36, R5.reuse ;  /* 0x0000000524247220 */ /* 0x080fe20000410000 */
[----:B------:R-:W-:Y:S01]  /*10f90*/  FFMA.FTZ R32, R30, R5, -R45 ;  /* 0x000000051e207223 */ /* 0x000fe2000001082d */
[----:B------:R-:W-:-:S02]  /*10fa0*/  HADD2.F32 R10, -RZ, R9.H0_H0 ;  /* 0x20000009ff0a7230 */ /* 0x000fc40000004100 */
[----:B------:R-:W-:Y:S02]  /*10fb0*/  HADD2.F32 R5, -RZ, R11.H0_H0 ;  /* 0x2000000bff057230 */ /* 0x000fe40000004100 */
[----:B------:R-:W-:Y:S01]  /*10fc0*/  FFMA.FTZ R36, R30, R25, R36 ;  /* 0x000000191e247223 */ /* 0x000fe20000010024 */
[--C-:B------:R-:W-:Y:S02]  /*10fd0*/  HADD2.F32 R6, -RZ, R4.reuse.H0_H0 ;  /* 0x20000004ff067230 */ /* 0x100fe40000004100 */
[----:B------:R-:W-:Y:S02]  /*10fe0*/  HADD2.F32 R8, -RZ, R4.H1_H1 ;  /* 0x30000004ff087230 */ /* 0x000fe40000004100 */
[----:B------:R-:W-:Y:S01]  /*10ff0*/  FMUL.FTZ R25, R5, R10 ;  /* 0x0000000a05197220 */ /* 0x000fe20000410000 */
[----:B------:R-:W-:Y:S02]  /*11000*/  HADD2.F32 R4, -RZ, R7.H0_H0 ;  /* 0x20000007ff047230 */ /* 0x000fe40000004100 */
[----:B------:R-:W-:-:S02]  /*11010*/  HADD2.F32 R30, -RZ, R9.H1_H1 ;  /* 0x30000009ff1e7230 */ /* 0x000fc40000004100 */
[-C--:B------:R-:W-:Y:S01]  /*11020*/  FMUL.FTZ R9, R5, R6.reuse ;  /* 0x0000000605097220 */ /* 0x080fe20000410000 */
[----:B------:R-:W-:Y:S02]  /*11030*/  HADD2.F32 R11, -RZ, R11.H1_H1 ;  /* 0x3000000bff0b7230 */ /* 0x000fe40000004100 */
[C---:B------:R-:W-:Y:S01]  /*11040*/  FFMA.FTZ R25, R4.reuse, R6, -R25 ;  /* 0x0000000604197223 */ /* 0x040fe20000010819 */
[----:B------:R-:W-:Y:S01]  /*11050*/  HADD2.F32 R7, -RZ, R7.H1_H1 ;  /* 0x30000007ff077230 */ /* 0x000fe20000004100 */
[----:B------:R-:W-:Y:S01]  /*11060*/  F2FP.F16.E4M3.UNPACK_B R5, R26 ;  /* 0x0000001aff05723e */ /* 0x000fe200020006ff */
[----:B------:R-:W-:Y:S01]  /*11070*/  FFMA.FTZ R45, R4, R10, R9 ;  /* 0x0000000a042d7223 */ /* 0x000fe20000010009 */
[C---:B------:R-:W-:Y:S01]  /*11080*/  FMUL.FTZ R6, R11.reuse, R30 ;  /* 0x0000001e0b067220 */ /* 0x040fe20000410000 */
[----:B------:R-:W-:Y:S01]  /*11090*/  FMUL.FTZ R11, R11, R8 ;  /* 0x000000080b0b7220 */ /* 0x000fe20000410000 */
[----:B------:R-:W-:Y:S02]  /*110a0*/  F2FP.F16.E4M3.UNPACK_B R4, R20 ;  /* 0x00000014ff04723e */ /* 0x000fe400020006ff */
[----:B------:R-:W-:Y:S01]  /*110b0*/  FFMA.FTZ R58, R7, R8, -R6 ;  /* 0x00000008073a7223 */ /* 0x000fe20000010806 */
[----:B------:R-:W-:-:S02]  /*110c0*/  HADD2.F32 R6, -RZ, R5.H0_H0 ;  /* 0x20000005ff067230 */ /* 0x000fc40000004100 */
[----:B------:R-:W-:Y:S01]  /*110d0*/  FFMA.FTZ R60, R7, R30, R11 ;  /* 0x0000001e073c7223 */ /* 0x000fe2000001000b */
[----:B------:R-:W-:Y:S02]  /*110e0*/  HADD2.F32 R8, -RZ, R5.H1_H1 ;  /* 0x30000005ff087230 */ /* 0x000fe40000004100 */
[--C-:B------:R-:W-:Y:S02]  /*110f0*/  HADD2.F32 R5, -RZ, R33.reuse.H0_H0 ;  /* 0x20000021ff057230 */ /* 0x100fe40000004100 */
[--C-:B------:R-:W-:Y:S01]  /*11100*/  HADD2.F32 R7, -RZ, R4.reuse.H0_H0 ;  /* 0x20000004ff077230 */ /* 0x100fe20000004100 */
[----:B------:R-:W-:Y:S01]  /*11110*/  F2FP.SATFINITE.E4M3.F32.PACK_AB_MERGE_C R45, R60, R45, RZ ;  /* 0x0000002d3c2d723e */ /* 0x000fe200048070ff */
[----:B------:R-:W-:Y:S02]  /*11120*/  HADD2.F32 R10, -RZ, R4.H1_H1 ;  /* 0x30000004ff0a7230 */ /* 0x000fe40000004100 */
[----:B------:R-:W-:Y:S01]  /*11130*/  FMUL.FTZ R30, R5, R6 ;  /* 0x00000006051e7220 */ /* 0x000fe20000410000 */
[----:B------:R-:W-:-:S02]  /*11140*/  HADD2.F32 R33, -RZ, R33.H1_H1 ;  /* 0x30000021ff217230 */ /* 0x000fc40000004100 */
[----:B------:R-:W-:Y:S01]  /*11150*/  FMUL.FTZ R9, R5, R7 ;  /* 0x0000000705097220 */ /* 0x000fe20000410000 */
[--C-:B------:R-:W-:Y:S01]  /*11160*/  HADD2.F32 R4, -RZ, R31.reuse.H0_H0 ;  /* 0x2000001fff047230 */ /* 0x100fe20000004100 */
[----:B------:R-:W-:Y:S01]  /*11170*/  F2FP.SATFINITE.E4M3.F32.PACK_AB_MERGE_C R5, R52, R51, RZ ;  /* 0x000000333405723e */ /* 0x000fe200048070ff */
[----:B------:R-:W-:Y:S02]  /*11180*/  HADD2.F32 R31, -RZ, R31.H1_H1 ;  /* 0x3000001fff1f7230 */ /* 0x000fe40000004100 */
[C---:B------:R-:W-:Y:S01]  /*11190*/  FMUL.FTZ R50, R33.reuse, R10 ;  /* 0x0000000a21327220 */ /* 0x040fe20000410000 */
[----:B------:R-:W-:Y:S01]  /*111a0*/  FMUL.FTZ R33, R33, R8 ;  /* 0x0000000821217220 */ /* 0x000fe20000410000 */
[C---:B------:R-:W-:Y:S01]  /*111b0*/  FFMA.FTZ R11, R4.reuse, R6, -R9 ;  /* 0x00000006040b7223 */ /* 0x040fe20000010809 */
[----:B------:R-:W-:Y:S01]  /*111c0*/  FFMA.FTZ R30, R4, R7, R30 ;  /* 0x00000007041e7223 */ /* 0x000fe2000001001e */
[C---:B------:R-:W-:Y:S01]  /*111d0*/  FFMA.FTZ R50, R31.reuse, R8, -R50 ;  /* 0x000000081f327223 */ /* 0x040fe20000010832 */
[----:B------:R-:W-:Y:S01]  /*111e0*/  FFMA.FTZ R33, R31, R10, R33 ;  /* 0x0000000a1f217223 */ /* 0x000fe20000010021 */
[----:B------:R-:W-:-:S02]  /*111f0*/  F2FP.SATFINITE.E4M3.F32.PACK_AB_MERGE_C R4, R47, R44, RZ ;  /* 0x0000002c2f04723e */ /* 0x000fc400048070ff */
[----:B------:R-:W-:Y:S02]  /*11200*/  F2FP.SATFINITE.E4M3.F32.PACK_AB_MERGE_C R6, R53, R34, RZ ;  /* 0x000000223506723e */ /* 0x000fe400048070ff */
[----:B------:R-:W-:Y:S02]  /*11210*/  F2FP.SATFINITE.E4M3.F32.PACK_AB_MERGE_C R7, R58, R25, RZ ;  /* 0x000000193a07723e */ /* 0x000fe400048070ff */
[----:B------:R-:W-:Y:S02]  /*11220*/  F2FP.SATFINITE.E4M3.F32.PACK_AB_MERGE_C R8, R49, R46, RZ ;  /* 0x0000002e3108723e */ /* 0x000fe400048070ff */
[----:B------:R-:W-:Y:S02]  /*11230*/  F2FP.SATFINITE.E4M3.F32.PACK_AB_MERGE_C R9, R54, R39, RZ ;  /* 0x000000273609723e */ /* 0x000fe400048070ff */
[----:B------:R-:W-:Y:S02]  /*11240*/  F2FP.SATFINITE.E4M3.F32.PACK_AB_MERGE_C R10, R55, R56, RZ ;  /* 0x00000038370a723e */ /* 0x000fe400048070ff */
[----:B------:R-:W-:-:S02]  /*11250*/  F2FP.SATFINITE.E4M3.F32.PACK_AB_MERGE_C R4, R42, R43, R4 ;  /* 0x0000002b2a04723e */ /* 0x000fc40004807004 */
[----:B------:R-:W-:Y:S02]  /*11260*/  F2FP.SATFINITE.E4M3.F32.PACK_AB_MERGE_C R5, R37, R38, R5 ;  /* 0x000000262505723e */ /* 0x000fe40004807005 */
[----:B------:R-:W-:Y:S02]  /*11270*/  F2FP.SATFINITE.E4M3.F32.PACK_AB_MERGE_C R6, R32, R27, R6 ;  /* 0x0000001b2006723e */ /* 0x000fe40004807006 */
[----:B------:R-:W-:Y:S02]  /*11280*/  F2FP.SATFINITE.E4M3.F32.PACK_AB_MERGE_C R7, R50, R11, R7 ;  /* 0x0000000b3207723e */ /* 0x000fe40004807007 */
[----:B------:R-:W-:Y:S02]  /*11290*/  F2FP.SATFINITE.E4M3.F32.PACK_AB_MERGE_C R8, R40, R41, R8 ;  /* 0x000000292808723e */ /* 0x000fe40004807008 */
[----:B------:R-:W-:Y:S01]  /*112a0*/  F2FP.SATFINITE.E4M3.F32.PACK_AB_MERGE_C R9, R29, R48, R9 ;  /* 0x000000301d09723e */ /* 0x000fe20004807009 */
[----:B------:R1:W-:Y:S01]  /*112b0*/  STS.128 [R62+0x20400], R4 ;  /* 0x020400043e007388 */ /* 0x0003e20000000c00 */
[----:B------:R-:W-:-:S02]  /*112c0*/  F2FP.SATFINITE.E4M3.F32.PACK_AB_MERGE_C R10, R36, R35, R10 ;  /* 0x00000023240a723e */ /* 0x000fc4000480700a */
[----:B------:R-:W-:-:S05]  /*112d0*/  F2FP.SATFINITE.E4M3.F32.PACK_AB_MERGE_C R11, R33, R30, R45 ;  /* 0x0000001e210b723e */ /* 0x000fca000480702d */
[----:B------:R1:W-:Y:S02]  /*112e0*/  STS.128 [R21+0x20400], R8 ;  /* 0x0204000815007388 */ /* 0x0003e40000000c00 */
.L_x_634:
[----:B------:R-:W-:Y:S05]  /*112f0*/  BSYNC B1 ;  /* 0x0000000000017941 */ /* 0x000fea0003800000 */
.L_x_633:
[----:B------:R-:W-:Y:S04]  /*11300*/  BSSY B1, `(.L_x_635) ;  /* 0x00000c5000017945 */ /* 0x000fe80003800000 */
[----:B------:R-:W-:Y:S05]  /*11310*/  @P2 BRA `(.L_x_636) ;  /* 0x0000000c000c2947 */ /* 0x000fea0003800000 */
[----:B-1----:R-:W2:Y:S04]  /*11320*/  LDL R8, [R1+0x20] ;  /* 0x0000200001087983 */ /* 0x002ea80000100800 */
[----:B------:R-:W3:Y:S01]  /*11330*/  LDL R60, [R1+0x48] ;  /* 0x00004800013c7983 */ /* 0x000ee20000100800 */
[----:B------:R-:W-:Y:S02]  /*11340*/  LEA.HI R4, R3, R59, RZ, 0x1c ;  /* 0x0000003b03047211 */ /* 0x000fe400078fe0ff */
[----:B------:R-:W-:Y:S02]  /*11350*/  SHF.L.U32 R5, R57, 0x7, RZ ;  /* 0x0000000739057819 */ /* 0x000fe400000006ff */
[----:B------:R-:W-:Y:S02]  /*11360*/  SHF.R.S32.HI R7, RZ, 0x1f, R4 ;  /* 0x0000001fff077819 */ /* 0x000fe40000011404 */
[----:B------:R-:W-:Y:S01]  /*11370*/  LOP3.LUT R6, R5, 0x380, RZ, 0xc0, !PT ;  /* 0x0000038005067812 */ /* 0x000fe200078ec0ff */
[----:B------:R-:W-:Y:S01]  /*11380*/  IMAD.SHL.U32 R5, R4, 0x10, RZ ;  /* 0x0000001004057824 */ /* 0x000fe200078e00ff */
[----:B------:R-:W-:-:S02]  /*11390*/  LEA.HI R7, R7, R4, RZ, 0x3 ;  /* 0x0000000407077211 */ /* 0x000fc400078f18ff */
[----:B------:R-:W-:Y:S02]  /*113a0*/  F2FP.F16.E4M3.UNPACK_B R37, R0.H1 ;  /* 0x00000000ff25723e */ /* 0x000fe400030006ff */
[----:B------:R-:W-:Y:S01]  /*113b0*/  LOP3.LUT R4, R6, 0x70, R5, 0xf8, !PT ;  /* 0x0000007006047812 */ /* 0x000fe200078ef805 */
[----:B------:R-:W-:Y:S01]  /*113c0*/  IMAD.SHL.U32 R7, R7, 0x800, RZ ;  /* 0x0000080007077824 */ /* 0x000fe200078e00ff */
[----:B------:R-:W-:Y:S01]  /*113d0*/  SHF.R.U32.HI R5, RZ, 0x3, R6 ;  /* 0x00000003ff057819 */ /* 0x000fe20000011606 */
[----:B------:R-:W-:Y:S01]  /*113e0*/  HADD2.F32 R39, -RZ, R37.H0_H0 ;  /* 0x20000025ff277230 */ /* 0x000fe20000004100 */
[----:B------:R-:W-:Y:S02]  /*113f0*/  F2FP.F16.E4M3.UNPACK_B R41, R13.H1 ;  /* 0x0000000dff29723e */ /* 0x000fe400030006ff */
[----:B------:R-:W-:Y:S02]  /*11400*/  LOP3.LUT R4, R4, R5, RZ, 0x3c, !PT ;  /* 0x0000000504047212 */ /* 0x000fe400078e3cff */
[----:B------:R-:W-:Y:S01]  /*11410*/  LOP3.LUT R7, R7, 0xffffc000, RZ, 0xc0, !PT ;  /* 0xffffc00007077812 */ /* 0x000fe200078ec0ff */
[--C-:B------:R-:W-:Y:S01]  /*11420*/  HADD2.F32 R43, -RZ, R41.reuse.H0_H0 ;  /* 0x20000029ff2b7230 */ /* 0x100fe20000004100 */
[----:B------:R-:W-:Y:S01]  /*11430*/  F2FP.F16.E4M3.UNPACK_B R46, R13 ;  /* 0x0000000dff2e723e */ /* 0x000fe200020006ff */
[----:B------:R-:W-:Y:S01]  /*11440*/  HADD2.F32 R41, -RZ, R41.H1_H1 ;  /* 0x30000029ff297230 */ /* 0x000fe20000004100 */
[----:B------:R-:W-:-:S02]  /*11450*/  F2FP.F16.E4M3.UNPACK_B R49, R14 ;  /* 0x0000000eff31723e */ /* 0x000fc400020006ff */
[----:B------:R-:W-:Y:S01]  /*11460*/  F2FP.F16.E4M3.UNPACK_B R55, R20.H1 ;  /* 0x00000014ff37723e */ /* 0x000fe200030006ff */
[--C-:B------:R-:W-:Y:S02]  /*11470*/  HADD2.F32 R48, -RZ, R46.reuse.H0_H0 ;  /* 0x2000002eff307230 */ /* 0x100fe40000004100 */
[----:B------:R-:W-:Y:S02]  /*11480*/  HADD2.F32 R47, -RZ, R46.H1_H1 ;  /* 0x3000002eff2f7230 */ /* 0x000fe40000004100 */
[----:B------:R-:W-:Y:S02]  /*11490*/  HADD2.F32 R52, -RZ, R49.H0_H0 ;  /* 0x20000031ff347230 */ /* 0x000fe40000004100 */
[----:B------:R-:W-:Y:S01]  /*114a0*/  HADD2.F32 R57, -RZ, R55.H1_H1 ;  /* 0x30000037ff397230 */ /* 0x000fe20000004100 */
[----:B--2---:R-:W-:-:S04]  /*114b0*/  IADD3 R8, R4, R7, R8 ;  /* 0x0000000704087210 */ /* 0x004fc80007ffe008 */
[----:B------:R-:W-:Y:S01]  /*114c0*/  IADD3 R21, R23, R8, RZ ;  /* 0x0000000817157210 */ /* 0x000fe20007ffe0ff */
[----:B---3--:R-:W1:Y:S04]  /*114d0*/  LDS.128 R4, [R60+0x20400] ;  /* 0x020400003c047984 */ /* 0x008e680000000c00 */
[----:B------:R-:W2:Y:S01]  /*114e0*/  LDS.128 R8, [R21+0x20400] ;  /* 0x0204000015087984 */ /* 0x000ea20000000c00 */
[-C--:B-1----:R-:W-:Y:S02]  /*114f0*/  F2FP.F16.E4M3.UNPACK_B R25, R4.reuse ;  /* 0x00000004ff19723e */ /* 0x082fe400020006ff */
[----:B------:R-:W-:Y:S02]  /*11500*/  F2FP.F16.E4M3.UNPACK_B R4, R4.H1 ;  /* 0x00000004ff04723e */ /* 0x000fe400030006ff */
[----:B--2---:R-:W-:-:S02]  /*11510*/  F2FP.F16.E4M3.UNPACK_B R32, R8.H1 ;  /* 0x00000008ff20723e */ /* 0x004fc400030006ff */
[-C--:B------:R-:W-:Y:S02]  /*11520*/  F2FP.F16.E4M3.UNPACK_B R27, R5.reuse ;  /* 0x00000005ff1b723e */ /* 0x080fe400020006ff */
[----:B------:R-:W-:Y:S01]  /*11530*/  F2FP.F16.E4M3.UNPACK_B R29, R5.H1 ;  /* 0x00000005ff1d723e */ /* 0x000fe200030006ff */
[----:B------:R-:W-:Y:S01]  /*11540*/  HADD2.F32 R33, -RZ, R32.H0_H0 ;  /* 0x20000020ff217230 */ /* 0x000fe20000004100 */
[----:B------:R-:W-:Y:S01]  /*11550*/  F2FP.F16.E4M3.UNPACK_B R8, R8 ;  /* 0x00000008ff08723e */ /* 0x000fe200020006ff */
[----:B------:R-:W-:Y:S01]  /*11560*/  HADD2.F32 R5, -RZ, R4.H0_H0 ;  /* 0x20000004ff057230 */ /* 0x000fe20000004100 */
[----:B0-----:R-:W-:Y:S01]  /*11570*/  F2FP.F16.E4M3.UNPACK_B R34, R9 ;  /* 0x00000009ff22723e */ /* 0x001fe200020006ff */
[----:B------:R-:W-:Y:S02]  /*11580*/  HADD2.F32 R32, -RZ, R32.H1_H1 ;  /* 0x30000020ff207230 */ /* 0x000fe40000004100 */
[-C--:B------:R-:W-:Y:S01]  /*11590*/  FMUL.FTZ R40, R39, R33.reuse ;  /* 0x0000002127287220 */ /* 0x080fe20000410000 */
[----:B------:R-:W-:Y:S01]  /*115a0*/  FMUL.FTZ R38, R43, R33 ;  /* 0x000000212b267220 */ /* 0x000fe20000410000 */
[----:B------:R-:W-:Y:S01]  /*115b0*/  F2FP.F16.E4M3.UNPACK_B R35, R9.H1 ;  /* 0x00000009ff23723e */ /* 0x000fe200030006ff */
[----:B------:R-:W-:-:S02]  /*115c0*/  HADD2.F32 R9, -RZ, R8.H0_H0 ;  /* 0x20000008ff097230 */ /* 0x000fc40000004100 */
[-C--:B------:R-:W-:Y:S01]  /*115d0*/  FFMA.FTZ R40, R43, R5.reuse, R40 ;  /* 0x000000052b287223 */ /* 0x080fe20000010028 */
[----:B------:R-:W-:Y:S01]  /*115e0*/  F2FP.F16.E4M3.UNPACK_B R43, R0 ;  /* 0x00000000ff2b723e */ /* 0x000fe200020006ff */
[----:B------:R-:W-:Y:S01]  /*115f0*/  FFMA.FTZ R38, R39, R5, -R38 ;  /* 0x0000000527267223 */ /* 0x000fe20000010826 */
[----:B------:R-:W-:Y:S02]  /*11600*/  HADD2.F32 R39, -RZ, R37.H1_H1 ;  /* 0x30000025ff277230 */ /* 0x000fe40000004100 */
[----:B------:R-:W-:Y:S01]  /*11610*/  FMUL.FTZ R37, R48, R9 ;  /* 0x0000000930257220 */ /* 0x000fe20000410000 */
[----:B------:R-:W-:Y:S02]  /*11620*/  HADD2.F32 R5, -RZ, R4.H1_H1 ;  /* 0x30000004ff057230 */ /* 0x000fe40000004100 */
[-C--:B------:R-:W-:Y:S01]  /*11630*/  FMUL.FTZ R42, R41, R32.reuse ;  /* 0x00000020292a7220 */ /* 0x080fe20000410000 */
[----:B------:R-:W-:Y:S02]  /*11640*/  HADD2.F32 R44, -RZ, R43.H0_H0 ;  /* 0x2000002bff2c7230 */ /* 0x000fe40000004100 */
[----:B------:R-:W-:Y:S01]  /*11650*/  FMUL.FTZ R32, R39, R32 ;  /* 0x0000002027207220 */ /* 0x000fe20000410000 */
[----:B------:R-:W-:-:S02]  /*11660*/  HADD2.F32 R4, -RZ, R25.H0_H0 ;  /* 0x20000019ff047230 */ /* 0x000fc40000004100 */
[----:B------:R-:W-:Y:S01]  /*11670*/  FFMA.FTZ R39, R39, R5, -R42 ;  /* 0x0000000527277223 */ /* 0x000fe2000001082a */
[----:B------:R-:W-:Y:S01]  /*11680*/  F2FP.F16.E4M3.UNPACK_B R42, R24.H1 ;  /* 0x00000018ff2a723e */ /* 0x000fe200030006ff */
[C---:B------:R-:W-:Y:S01]  /*11690*/  FMUL.FTZ R9, R44.reuse, R9 ;  /* 0x000000092c097220 */ /* 0x040fe20000410000 */
[----:B------:R-:W-:Y:S01]  /*116a0*/  FFMA.FTZ R41, R41, R5, R32 ;  /* 0x0000000529297223 */ /* 0x000fe20000010020 */
[-C--:B------:R-:W-:Y:S01]  /*116b0*/  FFMA.FTZ R37, R44, R4.reuse, -R37 ;  /* 0x000000042c257223 */ /* 0x080fe20000010825 */
[----:B------:R-:W-:Y:S02]  /*116c0*/  HADD2.F32 R8, -RZ, R8.H1_H1 ;  /* 0x30000008ff087230 */ /* 0x000fe40000004100 */
[----:B------:R-:W-:Y:S01]  /*116d0*/  FFMA.FTZ R9, R48, R4, R9 ;  /* 0x0000000430097223 */ /* 0x000fe20000010009 */
[----:B------:R-:W-:Y:S01]  /*116e0*/  F2FP.F16.E4M3.UNPACK_B R48, R14.H1 ;  /* 0x0000000eff30723e */ /* 0x000fe200030006ff */
[----:B------:R-:W-:Y:S01]  /*116f0*/  HADD2.F32 R5, -RZ, R35.H0_H0 ;  /* 0x20000023ff057230 */ /* 0x000fe20000004100 */
[----:B------:R-:W-:Y:S01]  /*11700*/  F2FP.F16.E4M3.UNPACK_B R36, R10 ;  /* 0x0000000aff24723e */ /* 0x000fe200020006ff */
[----:B------:R-:W-:-:S02]  /*11710*/  HADD2.F32 R45, -RZ, R43.H1_H1 ;  /* 0x3000002bff2d7230 */ /* 0x000fc40000004100 */
[----:B------:R-:W-:Y:S01]  /*11720*/  FMUL.FTZ R32, R47, R8 ;  /* 0x000000082f207220 */ /* 0x000fe20000410000 */
[----:B------:R-:W-:Y:S01]  /*11730*/  HADD2.F32 R46, -RZ, R48.H0_H0 ;  /* 0x20000030ff2e7230 */ /* 0x000fe20000004100 */
[----:B------:R-:W-:Y:S01]  /*11740*/  F2FP.F16.E4M3.UNPACK_B R10, R10.H1 ;  /* 0x0000000aff0a723e */ /* 0x000fe200030006ff */
[----:B------:R-:W-:Y:S02]  /*11750*/  HADD2.F32 R44, -RZ, R42.H0_H0 ;  /* 0x2000002aff2c7230 */ /* 0x000fe40000004100 */
[----:B------:R-:W-:Y:S01]  /*11760*/  FMUL.FTZ R8, R45, R8 ;  /* 0x000000082d087220 */ /* 0x000fe20000410000 */
[----:B------:R-:W-:Y:S02]  /*11770*/  HADD2.F32 R25, -RZ, R25.H1_H1 ;  /* 0x30000019ff197230 */ /* 0x000fe40000004100 */
[-C--:B------:R-:W-:Y:S01]  /*11780*/  FMUL.FTZ R43, R46, R5.reuse ;  /* 0x000000052e2b7220 */ /* 0x080fe20000410000 */
[----:B------:R-:W-:Y:S02]  /*11790*/  HADD2.F32 R4, -RZ, R29.H0_H0 ;  /* 0x2000001dff047230 */ /* 0x000fe40000004100 */
[----:B------:R-:W-:Y:S01]  /*117a0*/  FMUL.FTZ R5, R44, R5 ;  /* 0x000000052c057220 */ /* 0x000fe20000410000 */
[----:B------:R-:W-:-:S02]  /*117b0*/  HADD2.F32 R35, -RZ, R35.H1_H1 ;  /* 0x30000023ff237230 */ /* 0x000fc40000004100 */
[-C--:B------:R-:W-:Y:S01]  /*117c0*/  FFMA.FTZ R32, R45, R25.reuse, -R32 ;  /* 0x000000192d207223 */ /* 0x080fe20000010820 */
[----:B------:R-:W-:Y:S01]  /*117d0*/  FFMA.FTZ R8, R47, R25, R8 ;  /* 0x000000192f087223 */ /* 0x000fe20000010008 */
[-C--:B------:R-:W-:Y:S01]  /*117e0*/  FFMA.FTZ R43, R44, R4.reuse, -R43 ;  /* 0x000000042c2b7223 */ /* 0x080fe2000001082b */
[----:B------:R-:W-:Y:S01]  /*117f0*/  FFMA.FTZ R44, R46, R4, R5 ;  /* 0x000000042e2c7223 */ /* 0x000fe20000010005 */
[----:B------:R-:W-:Y:S01]  /*11800*/  F2FP.F16.E4M3.UNPACK_B R45, R24 ;  /* 0x00000018ff2d723e */ /* 0x000fe200020006ff */
[----:B------:R-:W-:Y:S01]  /*11810*/  HADD2.F32 R47, -RZ, R42.H1_H1 ;  /* 0x3000002aff2f7230 */ /* 0x000fe20000004100 */
[-C--:B------:R-:W-:Y:S01]  /*11820*/  F2FP.F16.E4M3.UNPACK_B R30, R6.reuse ;  /* 0x00000006ff1e723e */ /* 0x080fe200020006ff */
[----:B------:R-:W-:Y:S01]  /*11830*/  HADD2.F32 R5, -RZ, R34.H0_H0 ;  /* 0x20000022ff057230 */ /* 0x000fe20000004100 */
[----:B------:R-:W-:Y:S01]  /*11840*/  F2FP.F16.E4M3.UNPACK_B R6, R6.H1 ;  /* 0x00000006ff06723e */ /* 0x000fe200030006ff */
[----:B------:R-:W-:Y:S02]  /*11850*/  HADD2.F32 R51, -RZ, R48.H1_H1 ;  /* 0x30000030ff337230 */ /* 0x000fe40000004100 */
[----:B------:R-:W-:Y:S01]  /*11860*/  FMUL.FTZ R48, R47, R35 ;  /* 0x000000232f307220 */ /* 0x000fe20000410000 */
[----:B------:R-:W-:-:S02]  /*11870*/  HADD2.F32 R29, -RZ, R29.H1_H1 ;  /* 0x3000001dff1d7230 */ /* 0x000fc40000004100 */
[----:B------:R-:W-:Y:S01]  /*11880*/  FMUL.FTZ R25, R52, R5 ;  /* 0x0000000534197220 */ /* 0x000fe20000410000 */
[----:B------:R-:W-:Y:S02]  /*11890*/  HADD2.F32 R50, -RZ, R45.H0_H0 ;  /* 0x2000002dff327230 */ /* 0x000fe40000004100 */
[C---:B------:R-:W-:Y:S01]  /*118a0*/  FMUL.FTZ R42, R51.reuse, R35 ;  /* 0x00000023332a7220 */ /* 0x040fe20000410000 */
[----:B------:R-:W-:Y:S02]  /*118b0*/  HADD2.F32 R4, -RZ, R27.H0_H0 ;  /* 0x2000001bff047230 */ /* 0x000fe40000004100 */
[----:B------:R-:W-:Y:S01]  /*118c0*/  FFMA.FTZ R35, R51, R29, R48 ;  /* 0x0000001d33237223 */ /* 0x000fe20000010030 */
[----:B------:R-:W-:Y:S02]  /*118d0*/  HADD2.F32 R51, -RZ, R49.H1_H1 ;  /* 0x30000031ff337230 */ /* 0x000fe40000004100 */
[C---:B------:R-:W-:Y:S01]  /*118e0*/  FMUL.FTZ R5, R50.reuse, R5 ;  /* 0x0000000532057220 */ /* 0x040fe20000410000 */
[----:B------:R-:W-:Y:S01]  /*118f0*/  F2FP.F16.E4M3.UNPACK_B R49, R12.H1 ;  /* 0x0000000cff31723e */ /* 0x000fe200030006ff */
[-C--:B------:R-:W-:Y:S01]  /*11900*/  FFMA.FTZ R25, R50, R4.reuse, -R25 ;  /* 0x0000000432197223 */ /* 0x080fe20000010819 */
[----:B------:R-:W-:Y:S01]  /*11910*/  F2FP.F16.E4M3.UNPACK_B R50, R15.H1 ;  /* 0x0000000fff32723e */ /* 0x000fe200030006ff */
[----:B------:R-:W-:Y:S01]  /*11920*/  FFMA.FTZ R46, R47, R29, -R42 ;  /* 0x0000001d2f2e7223 */ /* 0x000fe2000001082a */
[----:B------:R-:W-:Y:S01]  /*11930*/  FFMA.FTZ R29, R52, R4, R5 ;  /* 0x00000004341d7223 */ /* 0x000fe20000010005 */
[----:B------:R-:W-:Y:S01]  /*11940*/  HADD2.F32 R34, -RZ, R34.H1_H1 ;  /* 0x30000022ff227230 */ /* 0x000fe20000004100 */
[-C--:B------:R-:W-:Y:S01]  /*11950*/  F2FP.F16.E4M3.UNPACK_B R33, R11.reuse ;  /* 0x0000000bff21723e */ /* 0x080fe200020006ff */
[----:B------:R-:W-:Y:S01]  /*11960*/  HADD2.F32 R52, -RZ, R50.H0_H0 ;  /* 0x20000032ff347230 */ /* 0x000fe20000004100 */
[----:B------:R-:W-:Y:S01]  /*11970*/  F2FP.F16.E4M3.UNPACK_B R11, R11.H1 ;  /* 0x0000000bff0b723e */ /* 0x000fe200030006ff */
[----:B------:R-:W-:-:S02]  /*11980*/  HADD2.F32 R5, -RZ, R10.H0_H0 ;  /* 0x2000000aff057230 */ /* 0x000fc40000004100 */
[-C--:B------:R-:W-:Y:S01]  /*11990*/  FMUL.FTZ R42, R51, R34.reuse ;  /* 0x00000022332a7220 */ /* 0x080fe20000410000 */
[----:B------:R-:W-:Y:S01]  /*119a0*/  HADD2.F32 R48, -RZ, R49.H0_H0 ;  /* 0x20000031ff307230 */ /* 0x000fe20000004100 */
[----:B------:R-:W-:Y:S01]  /*119b0*/  F2FP.F16.E4M3.UNPACK_B R31, R7 ;  /* 0x00000007ff1f723e */ /* 0x000fe200020006ff */
[----:B------:R-:W-:Y:S02]  /*119c0*/  HADD2.F32 R47, -RZ, R45.H1_H1 ;  /* 0x3000002dff2f7230 */ /* 0x000fe40000004100 */
[-C--:B------:R-:W-:Y:S01]  /*119d0*/  FMUL.FTZ R45, R52, R5.reuse ;  /* 0x00000005342d7220 */ /* 0x080fe20000410000 */
[----:B------:R-:W-:Y:S02]  /*119e0*/  HADD2.F32 R27, -RZ, R27.H1_H1 ;  /* 0x3000001bff1b7230 */ /* 0x000fe40000004100 */
[----:B------:R-:W-:Y:S01]  /*119f0*/  FMUL.FTZ R5, R48, R5 ;  /* 0x0000000530057220 */ /* 0x000fe20000410000 */
[----:B------:R-:W-:Y:S02]  /*11a00*/  HADD2.F32 R4, -RZ, R6.H0_H0 ;  /* 0x20000006ff047230 */ /* 0x000fe40000004100 */
[----:B------:R-:W-:Y:S01]  /*11a10*/  FMUL.FTZ R34, R47, R34 ;  /* 0x000000222f227220 */ /* 0x000fe20000410000 */
[----:B------:R-:W-:-:S02]  /*11a20*/  HADD2.F32 R10, -RZ, R10.H1_H1 ;  /* 0x3000000aff0a7230 */ /* 0x000fc40000004100 */
[-C--:B------:R-:W-:Y:S01]  /*11a30*/  FFMA.FTZ R42, R47, R27.reuse, -R42 ;  /* 0x0000001b2f2a7223 */ /* 0x080fe2000001082a */
[----:B------:R-:W-:Y:S02]  /*11a40*/  HADD2.F32 R6, -RZ, R6.H1_H1 ;  /* 0x30000006ff067230 */ /* 0x000fe40000004100 */
[-C--:B------:R-:W-:Y:S01]  /*11a50*/  FFMA.FTZ R47, R48, R4.reuse, -R45 ;  /* 0x00000004302f7223 */ /* 0x080fe2000001082d */
[----:B------:R-:W-:Y:S01]  /*11a60*/  FFMA.FTZ R48, R52, R4, R5 ;  /* 0x0000000434307223 */ /* 0x000fe20000010005 */
[----:B------:R-:W-:Y:S02]  /*11a70*/  HADD2.F32 R4, -RZ, R50.H1_H1 ;  /* 0x30000032ff047230 */ /* 0x000fe40000004100 */
[----:B------:R-:W-:Y:S01]  /*11a80*/  FFMA.FTZ R34, R51, R27, R34 ;  /* 0x0000001b33227223 */ /* 0x000fe20000010022 */
[----:B------:R-:W-:Y:S01]  /*11a90*/  HADD2.F32 R50, -RZ, R49.H1_H1 ;  /* 0x30000031ff327230 */ /* 0x000fe20000004100 */
[----:B------:R-:W-:Y:S01]  /*11aa0*/  F2FP.F16.E4M3.UNPACK_B R52, R15 ;  /* 0x0000000fff34723e */ /* 0x000fe200020006ff */
[----:B------:R-:W-:Y:S01]  /*11ab0*/  HADD2.F32 R5, -RZ, R36.H0_H0 ;  /* 0x20000024ff057230 */ /* 0x000fe20000004100 */
[----:B------:R-:W-:Y:S01]  /*11ac0*/  F2FP.F16.E4M3.UNPACK_B R51, R12 ;  /* 0x0000000cff33723e */ /* 0x000fe200020006ff */
[-C--:B------:R-:W-:Y:S01]  /*11ad0*/  FMUL.FTZ R27, R4, R10.reuse ;  /* 0x0000000a041b7220 */ /* 0x080fe20000410000 */
[C---:B------:R-:W-:Y:S01]  /*11ae0*/  FMUL.FTZ R45, R50.reuse, R10 ;  /* 0x0000000a322d7220 */ /* 0x040fe20000410000 */
[----:B------:R-:W-:Y:S01]  /*11af0*/  HADD2.F32 R10, -RZ, R52.H0_H0 ;  /* 0x20000034ff0a7230 */ /* 0x000fe20000004100 */
[----:B------:R-:W-:Y:S01]  /*11b00*/  F2FP.F16.E4M3.UNPACK_B R7, R7.H1 ;  /* 0x00000007ff07723e */ /* 0x000fe200030006ff */
[-C--:B------:R-:W-:Y:S01]  /*11b10*/  FFMA.FTZ R50, R50, R6.reuse, -R27 ;  /* 0x0000000632327223 */ /* 0x080fe2000001081b */
[----:B------:R-:W-:Y:S01]  /*11b20*/  FFMA.FTZ R49, R4, R6, R45 ;  /* 0x0000000604317223 */ /* 0x000fe2000001002d */
[----:B------:R-:W-:-:S02]  /*11b30*/  HADD2.F32 R6, -RZ, R51.H0_H0 ;  /* 0x20000033ff067230 */ /* 0x000fc40000004100 */
[-C--:B------:R-:W-:Y:S01]  /*11b40*/  FMUL.FTZ R27, R10, R5.reuse ;  /* 0x000000050a1b7220 */ /* 0x080fe20000410000 */
[----:B------:R-:W-:Y:S01]  /*11b50*/  HADD2.F32 R4, -RZ, R30.H0_H0 ;  /* 0x2000001eff047230 */ /* 0x000fe20000004100 */
[----:B------:R-:W-:Y:S01]  /*11b60*/  F2FP.SATFINITE.E4M3.F32.PACK_AB_MERGE_C R40, R41, R40, RZ ;  /* 0x000000282928723e */ /* 0x000fe200048070ff */
[----:B------:R-:W-:Y:S02]  /*11b70*/  HADD2.F32 R54, -RZ, R52.H1_H1 ;  /* 0x30000034ff367230 */ /* 0x000fe40000004100 */
[C---:B------:R-:W-:Y:S01]  /*11b80*/  FMUL.FTZ R5, R6.reuse, R5 ;  /* 0x0000000506057220 */ /* 0x040fe20000410000 */
[----:B------:R-:W-:Y:S02]  /*11b90*/  HADD2.F32 R36, -RZ, R36.H1_H1 ;  /* 0x30000024ff247230 */ /* 0x000fe40000004100 */
[-C--:B------:R-:W-:Y:S01]  /*11ba0*/  FFMA.FTZ R6, R6, R4.reuse, -R27 ;  /* 0x0000000406067223 */ /* 0x080fe2000001081b */
[----:B------:R-:W-:Y:S02]  /*11bb0*/  HADD2.F32 R52, -RZ, R51.H1_H1 ;  /* 0x30000033ff347230 */ /* 0x000fe40000004100 */
[----:B------:R-:W-:Y:S01]  /*11bc0*/  FFMA.FTZ R10, R10, R4, R5 ;  /* 0x000000040a0a7223 */ /* 0x000fe20000010005 */
[----:B------:R-:W-:-:S02]  /*11bd0*/  HADD2.F32 R30, -RZ, R30.H1_H1 ;  /* 0x3000001eff1e7230 */ /* 0x000fc40000004100 */
[----:B------:R-:W-:Y:S01]  /*11be0*/  FMUL.FTZ R27, R54, R36 ;  /* 0x00000024361b7220 */ /* 0x000fe20000410000 */
[----:B------:R-:W-:Y:S01]  /*11bf0*/  F2FP.F16.E4M3.UNPACK_B R4, R26.H1 ;  /* 0x0000001aff04723e */ /* 0x000fe200030006ff */
[C---:B------:R-:W-:Y:S01]  /*11c00*/  FMUL.FTZ R45, R52.reuse, R36 ;  /* 0x00000024342d7220 */ /* 0x040fe20000410000 */
[----:B------:R-:W-:Y:S02]  /*11c10*/  HADD2.F32 R5, -RZ, R11.H0_H0 ;  /* 0x2000000bff057230 */ /* 0x000fe40000004100 */
[-C--:B------:R-:W-:Y:S01]  /*11c20*/  FFMA.FTZ R27, R52, R30.reuse, -R27 ;  /* 0x0000001e341b7223 */ /* 0x080fe2000001081b */
[----:B------:R-:W-:Y:S02]  /*11c30*/  HADD2.F32 R52, -RZ, R55.H0_H0 ;  /* 0x20000037ff347230 */ /* 0x000fe40000004100 */
[----:B------:R-:W-:Y:S01]  /*11c40*/  FFMA.FTZ R45, R54, R30, R45 ;  /* 0x0000001e362d7223 */ /* 0x000fe2000001002d */
[--C-:B------:R-:W-:Y:S01]  /*11c50*/  HADD2.F32 R30, -RZ, R4.reuse.H0_H0 ;  /* 0x20000004ff1e7230 */ /* 0x100fe20000004100 */
[----:B------:R-:W-:Y:S01]  /*11c60*/  F2FP.F16.E4M3.UNPACK_B R55, R26 ;  /* 0x0000001aff37723e */ /* 0x000fe200020006ff */
[----:B------:R-:W-:-:S02]  /*11c70*/  HADD2.F32 R53, -RZ, R4.H1_H1 ;  /* 0x30000004ff357230 */ /* 0x000fc40000004100 */
[-C--:B------:R-:W-:Y:S01]  /*11c80*/  FMUL.FTZ R51, R52, R5.reuse ;  /* 0x0000000534337220 */ /* 0x080fe20000410000 */
[----:B------:R-:W-:Y:S02]  /*11c90*/  HADD2.F32 R4, -RZ, R7.H0_H0 ;  /* 0x20000007ff047230 */ /* 0x000fe40000004100 */
[----:B------:R-:W-:Y:S01]  /*11ca0*/  FMUL.FTZ R5, R30, R5 ;  /* 0x000000051e057220 */ /* 0x000fe20000410000 */
[----:B------:R-:W-:Y:S01]  /*11cb0*/  HADD2.F32 R11, -RZ, R11.H1_H1 ;  /* 0x3000000bff0b7230 */ /* 0x000fe20000004100 */
[----:B------:R-:W-:Y:S01]  /*11cc0*/  F2FP.SATFINITE.E4M3.F32.PACK_AB_MERGE_C R47, R50, R47, RZ ;  /* 0x0000002f322f723e */ /* 0x000fe200048070ff */
[----:B------:R-:W-:Y:S02]  /*11cd0*/  HADD2.F32 R7, -RZ, R7.H1_H1 ;  /* 0x30000007ff077230 */ /* 0x000fe40000004100 */
[-C--:B------:R-:W-:Y:S01]  /*11ce0*/  FFMA.FTZ R51, R30, R4.reuse, -R51 ;  /* 0x000000041e337223 */ /* 0x080fe20000010833 */
[----:B------:R-:W-:Y:S01]  /*11cf0*/  FFMA.FTZ R52, R52, R4, R5 ;  /* 0x0000000434347223 */ /* 0x000fe20000010005 */
[-C--:B------:R-:W-:Y:S01]  /*11d00*/  FMUL.FTZ R30, R57, R11.reuse ;  /* 0x0000000b391e7220 */ /* 0x080fe20000410000 */
[----:B------:R-:W-:Y:S01]  /*11d10*/  F2FP.F16.E4M3.UNPACK_B R4, R20 ;  /* 0x00000014ff04723e */ /* 0x000fe200020006ff */
[----:B------:R-:W-:Y:S01]  /*11d20*/  FMUL.FTZ R36, R53, R11 ;  /* 0x0000000b35247220 */ /* 0x000fe20000410000 */
[----:B------:R-:W-:-:S02]  /*11d30*/  HADD2.F32 R5, -RZ, R33.H0_H0 ;  /* 0x20000021ff057230 */ /* 0x000fc40000004100 */
[-C--:B------:R-:W-:Y:S01]  /*11d40*/  FFMA.FTZ R54, R53, R7.reuse, -R30 ;  /* 0x0000000735367223 */ /* 0x080fe2000001081e */
[----:B------:R-:W-:Y:S02]  /*11d50*/  HADD2.F32 R56, -RZ, R55.H0_H0 ;  /* 0x20000037ff387230 */ /* 0x000fe40000004100 */
[----:B------:R-:W-:Y:S01]  /*11d60*/  FFMA.FTZ R53, R57, R7, R36 ;  /* 0x0000000739357223 */ /* 0x000fe20000010024 */
[--C-:B------:R-:W-:Y:S01]  /*11d70*/  HADD2.F32 R58, -RZ, R4.reuse.H0_H0 ;  /* 0x20000004ff3a7230 */ /* 0x100fe20000004100 */
[----:B------:R-:W-:Y:S01]  /*11d80*/  F2FP.SATFINITE.E4M3.F32.PACK_AB_MERGE_C R35, R35, R44, RZ ;  /* 0x0000002c2323723e */ /* 0x000fe200048070ff */
[----:B------:R-:W-:Y:S01]  /*11d90*/  HADD2.F32 R57, -RZ, R4.H1_H1 ;  /* 0x30000004ff397230 */ /* 0x000fe20000004100 */
[----:B------:R-:W-:Y:S01]  /*11da0*/  F2FP.SATFINITE.E4M3.F32.PACK_AB_MERGE_C R51, R54, R51, RZ ;  /* 0x000000333633723e */ /* 0x000fe200048070ff */
[----:B------:R-:W-:Y:S02]  /*11db0*/  HADD2.F32 R33, -RZ, R33.H1_H1 ;  /* 0x30000021ff217230 */ /* 0x000fe40000004100 */
[----:B------:R-:W-:Y:S01]  /*11dc0*/  FMUL.FTZ R7, R58, R5 ;  /* 0x000000053a077220 */ /* 0x000fe20000410000 */
[----:B------:R-:W-:-:S02]  /*11dd0*/  HADD2.F32 R55, -RZ, R55.H1_H1 ;  /* 0x30000037ff377230 */ /* 0x000fc40000004100 */
[C---:B------:R-:W-:Y:S01]  /*11de0*/  FMUL.FTZ R5, R56.reuse, R5 ;  /* 0x0000000538057220 */ /* 0x040fe20000410000 */
[--C-:B------:R-:W-:Y:S02]  /*11df0*/  HADD2.F32 R4, -RZ, R31.reuse.H0_H0 ;  /* 0x2000001fff047230 */ /* 0x100fe40000004100 */
        /* <DEDUP_REMOVED lines=10> */
[----:B------:R-:W-:Y:S02]  /*11ea0*/  F2FP.SATFINITE.E4M3.F32.PACK_AB_MERGE_C R52, R53, R52, RZ ;  /* 0x000000343534723e */ /* 0x000fe400048070ff */
[----:B------:R-:W-:Y:S02]  /*11eb0*/  F2FP.SATFINITE.E4M3.F32.PACK_AB_MERGE_C R4, R32, R37, R4 ;  /* 0x000000252004723e */ /* 0x000fe40004807004 */
[----:B------:R-:W-:Y:S02]  /*11ec0*/  F2FP.SATFINITE.E4M3.F32.PACK_AB_MERGE_C R8, R8, R9, R40 ;  /* 0x000000090808723e */ /* 0x000fe40004807028 */
[----:B------:R-:W-:Y:S02]  /*11ed0*/  F2FP.SATFINITE.E4M3.F32.PACK_AB_MERGE_C R5, R42, R25, R5 ;  /* 0x000000192a05723e */ /* 0x000fe40004807005 */
[----:B------:R-:W-:-:S02]  /*11ee0*/  F2FP.SATFINITE.E4M3.F32.PACK_AB_MERGE_C R6, R27, R6, R47 ;  /* 0x000000061b06723e */ /* 0x000fc4000480702f */
[----:B------:R-:W-:Y:S02]  /*11ef0*/  F2FP.SATFINITE.E4M3.F32.PACK_AB_MERGE_C R7, R30, R7, R51 ;  /* 0x000000071e07723e */ /* 0x000fe40004807033 */
[----:B------:R-:W-:Y:S02]  /*11f00*/  F2FP.SATFINITE.E4M3.F32.PACK_AB_MERGE_C R9, R34, R29, R35 ;  /* 0x0000001d2209723e */ /* 0x000fe40004807023 */
[----:B------:R-:W-:Y:S01]  /*11f10*/  F2FP.SATFINITE.E4M3.F32.PACK_AB_MERGE_C R10, R45, R10, R48 ;  /* 0x0000000a2d0a723e */ /* 0x000fe20004807030 */
[----:B------:R2:W-:Y:S01]  /*11f20*/  STS.128 [R60+0x20400], R4 ;  /* 0x020400043c007388 */ /* 0x0005e20000000c00 */
[----:B------:R-:W-:-:S05]  /*11f30*/  F2FP.SATFINITE.E4M3.F32.PACK_AB_MERGE_C R11, R36, R11, R52 ;  /* 0x0000000b240b723e */ /* 0x000fca0004807034 */
[----:B------:R2:W-:Y:S02]  /*11f40*/  STS.128 [R21+0x20400], R8 ;  /* 0x0204000815007388 */ /* 0x0005e40000000c00 */
.L_x_636:
[----:B------:R-:W-:Y:S05]  /*11f50*/  BSYNC B1 ;  /* 0x0000000000017941 */ /* 0x000fea0003800000 */
.L_x_635:
[----:B------:R-:W-:Y:S04]  /*11f60*/  BSSY B1, `(.L_x_637) ;  /* 0x00000c5000017945 */ /* 0x000fe80003800000 */
[----:B------:R-:W-:Y:S05]  /*11f70*/  @P3 BRA `(.L_x_638) ;  /* 0x0000000c000c3947 */ /* 0x000fea0003800000 */
[----:B-12---:R-:W2:Y:S04]  /*11f80*/  LDL R8, [R1+0x1c] ;  /* 0x00001c0001087983 */ /* 0x006ea80000100800 */
[----:B------:R-:W3:Y:S01]  /*11f90*/  LDL R60, [R1+0x44] ;  /* 0x00004400013c7983 */ /* 0x000ee20000100800 */
[----:B------:R-:W-:Y:S01]  /*11fa0*/  LEA.HI R4, R3, R59, RZ, 0x1c ;  /* 0x0000003b03047211 */ /* 0x000fe200078fe0ff */
[----:B------:R-:W-:Y:S01]  /*11fb0*/  IMAD.SHL.U32 R5, R61, 0x80, RZ ;  /* 0x000000803d057824 */ /* 0x000fe200078e00ff */
[----:B------:R-:W-:Y:S02]  /*11fc0*/  F2FP.F16.E4M3.UNPACK_B R37, R0.H1 ;  /* 0x00000000ff25723e */ /* 0x000fe400030006ff */
[----:B------:R-:W-:Y:S02]  /*11fd0*/  SHF.R.S32.HI R7, RZ, 0x1f, R4 ;  /* 0x0000001fff077819 */ /* 0x000fe40000011404 */
[----:B------:R-:W-:Y:S01]  /*11fe0*/  LOP3.LUT R6, R5, 0x380, RZ, 0xc0, !PT ;  /* 0x0000038005067812 */ /* 0x000fe200078ec0ff */
[----:B------:R-:W-:Y:S01]  /*11ff0*/  IMAD.SHL.U32 R5, R4, 0x10, RZ ;  /* 0x0000001004057824 */ /* 0x000fe200078e00ff */
[----:B------:R-:W-:Y:S01]  /*12000*/  LEA.HI R7, R7, R4, RZ, 0x3 ;  /* 0x0000000407077211 */ /* 0x000fe200078f18ff */
[----:B------:R-:W-:Y:S01]  /*12010*/  HADD2.F32 R39, -RZ, R37.H0_H0 ;  /* 0x20000025ff277230 */ /* 0x000fe20000004100 */
[----:B------:R-:W-:-:S02]  /*12020*/  F2FP.F16.E4M3.UNPACK_B R41, R13.H1 ;  /* 0x0000000dff29723e */ /* 0x000fc400030006ff */
[----:B------:R-:W-:Y:S02]  /*12030*/  LOP3.LUT R4, R6, 0x70, R5, 0xf8, !PT ;  /* 0x0000007006047812 */ /* 0x000fe400078ef805 */
[----:B------:R-:W-:Y:S01]  /*12040*/  SHF.R.U32.HI R5, RZ, 0x3, R6 ;  /* 0x00000003ff057819 */ /* 0x000fe20000011606 */
[--C-:B------:R-:W-:Y:S01]  /*12050*/  HADD2.F32 R43, -RZ, R41.reuse.H0_H0 ;  /* 0x20000029ff2b7230 */ /* 0x100fe20000004100 */
[----:B------:R-:W-:Y:S01]  /*12060*/  SHF.L.U32 R7, R7, 0xb, RZ ;  /* 0x0000000b07077819 */ /* 0x000fe200000006ff */
[----:B------:R-:W-:Y:S01]  /*12070*/  HADD2.F32 R41, -RZ, R41.H1_H1 ;  /* 0x30000029ff297230 */ /* 0x000fe20000004100 */
[----:B------:R-:W-:Y:S02]  /*12080*/  LOP3.LUT R4, R4, R5, RZ, 0x3c, !PT ;  /* 0x0000000504047212 */ /* 0x000fe400078e3cff */
[----:B------:R-:W-:Y:S02]  /*12090*/  LOP3.LUT R7, R7, 0xffffc000, RZ, 0xc0, !PT ;  /* 0xffffc00007077812 */ /* 0x000fe400078ec0ff */
[----:B------:R-:W-:-:S02]  /*120a0*/  F2FP.F16.E4M3.UNPACK_B R46, R13 ;  /* 0x0000000dff2e723e */ /* 0x000fc400020006ff */
[----:B------:R-:W-:Y:S02]  /*120b0*/  F2FP.F16.E4M3.UNPACK_B R49, R14 ;  /* 0x0000000eff31723e */ /* 0x000fe400020006ff */
[----:B------:R-:W-:Y:S01]  /*120c0*/  F2FP.F16.E4M3.UNPACK_B R55, R20.H1 ;  /* 0x00000014ff37723e */ /* 0x000fe200030006ff */
[--C-:B------:R-:W-:Y:S02]  /*120d0*/  HADD2.F32 R48, -RZ, R46.reuse.H0_H0 ;  /* 0x2000002eff307230 */ /* 0x100fe40000004100 */
[----:B------:R-:W-:Y:S02]  /*120e0*/  HADD2.F32 R47, -RZ, R46.H1_H1 ;  /* 0x3000002eff2f7230 */ /* 0x000fe40000004100 */
[----:B------:R-:W-:Y:S02]  /*120f0*/  HADD2.F32 R52, -RZ, R49.H0_H0 ;  /* 0x20000031ff347230 */ /* 0x000fe40000004100 */
[----:B------:R-:W-:Y:S01]  /*12100*/  HADD2.F32 R57, -RZ, R55.H1_H1 ;  /* 0x30000037ff397230 */ /* 0x000fe20000004100 */
[----:B--2---:R-:W-:-:S02]  /*12110*/  IADD3 R8, R4, R7, R8 ;  /* 0x0000000704087210 */ /* 0x004fc40007ffe008 */
[----:B---3--:R-:W1:Y:S03]  /*12120*/  LDS.128 R4, [R60+0x20400] ;  /* 0x020400003c047984 */ /* 0x008e660000000c00 */
[----:B------:R-:W-:-:S05]  /*12130*/  IMAD.IADD R21, R23, 0x1, R8 ;  /* 0x0000000117157824 */ /* 0x000fca00078e0208 */
[----:B------:R-:W2:Y:S01]  /*12140*/  LDS.128 R8, [R21+0x20400] ;  /* 0x0204000015087984 */ /* 0x000ea20000000c00 */
[-C--:B-1----:R-:W-:Y:S02]  /*12150*/  F2FP.F16.E4M3.UNPACK_B R25, R4.reuse ;  /* 0x00000004ff19723e */ /* 0x082fe400020006ff */
[----:B------:R-:W-:Y:S02]  /*12160*/  F2FP.F16.E4M3.UNPACK_B R4, R4.H1 ;  /* 0x00000004ff04723e */ /* 0x000fe400030006ff */
[-C--:B------:R-:W-:Y:S02]  /*12170*/  F2FP.F16.E4M3.UNPACK_B R27, R5.reuse ;  /* 0x00000005ff1b723e */ /* 0x080fe400020006ff */
[-C--:B--2---:R-:W-:Y:S02]  /*12180*/  F2FP.F16.E4M3.UNPACK_B R32, R8.reuse.H1 ;  /* 0x00000008ff20723e */ /* 0x084fe400030006ff */
[----:B------:R-:W-:Y:S01]  /*12190*/  F2FP.F16.E4M3.UNPACK_B R29, R5.H1 ;  /* 0x00000005ff1d723e */ /* 0x000fe200030006ff */
[----:B------:R-:W-:Y:S01]  /*121a0*/  HADD2.F32 R5, -RZ, R4.H0_H0 ;  /* 0x20000004ff057230 */ /* 0x000fe20000004100 */
[----:B------:R-:W-:Y:S01]  /*121b0*/  F2FP.F16.E4M3.UNPACK_B R8, R8 ;  /* 0x00000008ff08723e */ /* 0x000fe200020006ff */
[--C-:B------:R-:W-:Y:S01]  /*121c0*/  HADD2.F32 R33, -RZ, R32.reuse.H0_H0 ;  /* 0x20000020ff217230 */ /* 0x100fe20000004100 */
[-C--:B0-----:R-:W-:Y:S01]  /*121d0*/  F2FP.F16.E4M3.UNPACK_B R34, R9.reuse ;  /* 0x00000009ff22723e */ /* 0x081fe200020006ff */
[----:B------:R-:W-:Y:S01]  /*121e0*/  HADD2.F32 R32, -RZ, R32.H1_H1 ;  /* 0x30000020ff207230 */ /* 0x000fe20000004100 */
[----:B------:R-:W-:Y:S01]  /*121f0*/  F2FP.F16.E4M3.UNPACK_B R35, R9.H1 ;  /* 0x00000009ff23723e */ /* 0x000fe200030006ff */
[----:B------:R-:W-:-:S02]  /*12200*/  HADD2.F32 R9, -RZ, R8.H0_H0 ;  /* 0x20000008ff097230 */ /* 0x000fc40000004100 */
[-C--:B------:R-:W-:Y:S01]  /*12210*/  FMUL.FTZ R40, R39, R33.reuse ;  /* 0x0000002127287220 */ /* 0x080fe20000410000 */
[----:B------:R-:W-:Y:S01]  /*12220*/  FMUL.FTZ R38, R43, R33 ;  /* 0x000000212b267220 */ /* 0x000fe20000410000 */
[----:B------:R-:W-:Y:S01]  /*12230*/  FMUL.FTZ R42, R41, R32 ;  /* 0x00000020292a7220 */ /* 0x000fe20000410000 */
[----:B------:R-:W-:Y:S02]  /*12240*/  HADD2.F32 R8, -RZ, R8.H1_H1 ;  /* 0x30000008ff087230 */ /* 0x000fe40000004100 */
[-C--:B------:R-:W-:Y:S01]  /*12250*/  FFMA.FTZ R40, R43, R5.reuse, R40 ;  /* 0x000000052b287223 */ /* 0x080fe20000010028 */
[----:B------:R-:W-:Y:S01]  /*12260*/  F2FP.F16.E4M3.UNPACK_B R43, R0 ;  /* 0x00000000ff2b723e */ /* 0x000fe200020006ff */
[----:B------:R-:W-:Y:S01]  /*12270*/  FFMA.FTZ R38, R39, R5, -R38 ;  /* 0x0000000527267223 */ /* 0x000fe20000010826 */
[----:B------:R-:W-:Y:S02]  /*12280*/  HADD2.F32 R39, -RZ, R37.H1_H1 ;  /* 0x30000025ff277230 */ /* 0x000fe40000004100 */
[----:B------:R-:W-:Y:S01]  /*12290*/  FMUL.FTZ R37, R48, R9 ;  /* 0x0000000930257220 */ /* 0x000fe20000410000 */
[----:B------:R-:W-:Y:S01]  /*122a0*/  HADD2.F32 R5, -RZ, R4.H1_H1 ;  /* 0x30000004ff057230 */ /* 0x000fe20000004100 */
[----:B------:R-:W-:Y:S01]  /*122b0*/  F2FP.F16.E4M3.UNPACK_B R36, R10 ;  /* 0x0000000aff24723e */ /* 0x000fe200020006ff */
[----:B------:R-:W-:-:S02]  /*122c0*/  HADD2.F32 R44, -RZ, R43.H0_H0 ;  /* 0x2000002bff2c7230 */ /* 0x000fc40000004100 */
[C---:B------:R-:W-:Y:S01]  /*122d0*/  FMUL.FTZ R32, R39.reuse, R32 ;  /* 0x0000002027207220 */ /* 0x040fe20000410000 */
[----:B------:R-:W-:Y:S02]  /*122e0*/  HADD2.F32 R4, -RZ, R25.H0_H0 ;  /* 0x20000019ff047230 */ /* 0x000fe40000004100 */
[----:B------:R-:W-:Y:S01]  /*122f0*/  FFMA.FTZ R39, R39, R5, -R42 ;  /* 0x0000000527277223 */ /* 0x000fe2000001082a */
[----:B------:R-:W-:Y:S01]  /*12300*/  F2FP.F16.E4M3.UNPACK_B R42, R24.H1 ;  /* 0x00000018ff2a723e */ /* 0x000fe200030006ff */
[C---:B------:R-:W-:Y:S01]  /*12310*/  FMUL.FTZ R9, R44.reuse, R9 ;  /* 0x000000092c097220 */ /* 0x040fe20000410000 */
[----:B------:R-:W-:Y:S01]  /*12320*/  FFMA.FTZ R41, R41, R5, R32 ;  /* 0x0000000529297223 */ /* 0x000fe20000010020 */
[-C--:B------:R-:W-:Y:S01]  /*12330*/  FFMA.FTZ R37, R44, R4.reuse, -R37 ;  /* 0x000000042c257223 */ /* 0x080fe20000010825 */
[----:B------:R-:W-:Y:S02]  /*12340*/  HADD2.F32 R5, -RZ, R35.H0_H0 ;  /* 0x20000023ff057230 */ /* 0x000fe40000004100 */
[----:B------:R-:W-:Y:S01]  /*12350*/  FFMA.FTZ R9, R48, R4, R9 ;  /* 0x0000000430097223 */ /* 0x000fe20000010009 */
[----:B------:R-:W-:Y:S01]  /*12360*/  F2FP.F16.E4M3.UNPACK_B R48, R14.H1 ;  /* 0x0000000eff30723e */ /* 0x000fe200030006ff */
[----:B------:R-:W-:-:S02]  /*12370*/  HADD2.F32 R45, -RZ, R43.H1_H1 ;  /* 0x3000002bff2d7230 */ /* 0x000fc40000004100 */
[----:B------:R-:W-:Y:S01]  /*12380*/  FMUL.FTZ R32, R47, R8 ;  /* 0x000000082f207220 */ /* 0x000fe20000410000 */
[----:B------:R-:W-:Y:S01]  /*12390*/  HADD2.F32 R44, -RZ, R42.H0_H0 ;  /* 0x2000002aff2c7230 */ /* 0x000fe20000004100 */
[----:B------:R-:W-:Y:S01]  /*123a0*/  F2FP.F16.E4M3.UNPACK_B R10, R10.H1 ;  /* 0x0000000aff0a723e */ /* 0x000fe200030006ff */
[----:B------:R-:W-:Y:S02]  /*123b0*/  HADD2.F32 R46, -RZ, R48.H0_H0 ;  /* 0x20000030ff2e7230 */ /* 0x000fe40000004100 */
[C---:B------:R-:W-:Y:S01]  /*123c0*/  FMUL.FTZ R8, R45.reuse, R8 ;  /* 0x000000082d087220 */ /* 0x040fe20000410000 */
[----:B------:R-:W-:Y:S01]  /*123d0*/  HADD2.F32 R25, -RZ, R25.H1_H1 ;  /* 0x30000019ff197230 */ /* 0x000fe20000004100 */
[----:B------:R-:W-:Y:S01]  /*123e0*/  F2FP.F16.E4M3.UNPACK_B R30, R6 ;  /* 0x00000006ff1e723e */ /* 0x000fe200020006ff */
[----:B------:R-:W-:Y:S02]  /*123f0*/  HADD2.F32 R4, -RZ, R29.H0_H0 ;  /* 0x2000001dff047230 */ /* 0x000fe40000004100 */
[-C--:B------:R-:W-:Y:S01]  /*12400*/  FMUL.FTZ R43, R46, R5.reuse ;  /* 0x000000052e2b7220 */ /* 0x080fe20000410000 */
[C---:B------:R-:W-:Y:S01]  /*12410*/  FMUL.FTZ R5, R44.reuse, R5 ;  /* 0x000000052c057220 */ /* 0x040fe20000410000 */
[-C--:B------:R-:W-:Y:S01]  /*12420*/  FFMA.FTZ R32, R45, R25.reuse, -R32 ;  /* 0x000000192d207223 */ /* 0x080fe20000010820 */
[----:B------:R-:W-:Y:S01]  /*12430*/  FFMA.FTZ R8, R47, R25, R8 ;  /* 0x000000192f087223 */ /* 0x000fe20000010008 */
[-C--:B------:R-:W-:Y:S01]  /*12440*/  FFMA.FTZ R43, R44, R4.reuse, -R43 ;  /* 0x000000042c2b7223 */ /* 0x080fe2000001082b */
[----:B------:R-:W-:Y:S01]  /*12450*/  FFMA.FTZ R44, R46, R4, R5 ;  /* 0x000000042e2c7223 */ /* 0x000fe20000010005 */
[----:B------:R-:W-:Y:S01]  /*12460*/  F2FP.F16.E4M3.UNPACK_B R45, R24 ;  /* 0x00000018ff2d723e */ /* 0x000fe200020006ff */
[----:B------:R-:W-:Y:S01]  /*12470*/  HADD2.F32 R47, -RZ, R42.H1_H1 ;  /* 0x3000002aff2f7230 */ /* 0x000fe20000004100 */
[----:B------:R-:W-:Y:S01]  /*12480*/  F2FP.F16.E4M3.UNPACK_B R6, R6.H1 ;  /* 0x00000006ff06723e */ /* 0x000fe200030006ff */
[----:B------:R-:W-:Y:S01]  /*12490*/  HADD2.F32 R35, -RZ, R35.H1_H1 ;  /* 0x30000023ff237230 */ /* 0x000fe20000004100 */
[-C--:B------:R-:W-:Y:S01]  /*124a0*/  F2FP.F16.E4M3.UNPACK_B R33, R11.reuse ;  /* 0x0000000bff21723e */ /* 0x080fe200020006ff */
[----:B------:R-:W-:Y:S01]  /*124b0*/  HADD2.F32 R5, -RZ, R34.H0_H0 ;  /* 0x20000022ff057230 */ /* 0x000fe20000004100 */
[----:B------:R-:W-:Y:S01]  /*124c0*/  F2FP.F16.E4M3.UNPACK_B R11, R11.H1 ;  /* 0x0000000bff0b723e */ /* 0x000fe200030006ff */
[----:B------:R-:W-:-:S02]  /*124d0*/  HADD2.F32 R51, -RZ, R48.H1_H1 ;  /* 0x30000030ff337230 */ /* 0x000fc40000004100 */
[----:B------:R-:W-:Y:S01]  /*124e0*/  FMUL.FTZ R48, R47, R35 ;  /* 0x000000232f307220 */ /* 0x000fe20000410000 */
[----:B------:R-:W-:Y:S02]  /*124f0*/  HADD2.F32 R29, -RZ, R29.H1_H1 ;  /* 0x3000001dff1d7230 */ /* 0x000fe40000004100 */
[----:B------:R-:W-:Y:S01]  /*12500*/  FMUL.FTZ R25, R52, R5 ;  /* 0x0000000534197220 */ /* 0x000fe20000410000 */
[----:B------:R-:W-:Y:S02]  /*12510*/  HADD2.F32 R50, -RZ, R45.H0_H0 ;  /* 0x2000002dff327230 */ /* 0x000fe40000004100 */
[C---:B------:R-:W-:Y:S01]  /*12520*/  FMUL.FTZ R42, R51.reuse, R35 ;  /* 0x00000023332a7220 */ /* 0x040fe20000410000 */
[----:B------:R-:W-:Y:S02]  /*12530*/  HADD2.F32 R4, -RZ, R27.H0_H0 ;  /* 0x2000001bff047230 */ /* 0x000fe40000004100 */
[----:B------:R-:W-:Y:S01]  /*12540*/  FFMA.FTZ R35, R51, R29, R48 ;  /* 0x0000001d33237223 */ /* 0x000fe20000010030 */
[----:B------:R-:W-:-:S02]  /*12550*/  HADD2.F32 R51, -RZ, R49.H1_H1 ;  /* 0x30000031ff337230 */ /* 0x000fc40000004100 */
        /* <DEDUP_REMOVED lines=11> */
[----:B------:R-:W-:Y:S01]  /*12610*/  FMUL.FTZ R42, R51, R34 ;  /* 0x00000022332a7220 */ /* 0x000fe20000410000 */
[----:B------:R-:W-:Y:S01]  /*12620*/  HADD2.F32 R48, -RZ, R49.H0_H0 ;  /* 0x20000031ff307230 */ /* 0x000fe20000004100 */
[----:B------:R-:W-:Y:S01]  /*12630*/  F2FP.SATFINITE.E4M3.F32.PACK_AB_MERGE_C R40, R41, R40, RZ ;  /* 0x000000282928723e */ /* 0x000fe200048070ff */
        /* <DEDUP_REMOVED lines=20> */
[----:B------:R-:W-:Y:S01]  /*12780*/  F2FP.SATFINITE.E4M3.F32.PACK_AB_MERGE_C R35, R35, R44, RZ ;  /* 0x0000002c2323723e */ /* 0x000fe200048070ff */
[-C--:B------:R-:W-:Y:S01]  /*12790*/  FFMA.FTZ R50, R50, R6.reuse, -R27 ;  /* 0x0000000632327223 */ /* 0x080fe2000001081b */
[----:B------:R-:W-:Y:S01]  /*127a0*/  FFMA.FTZ R49, R4, R6, R45 ;  /* 0x0000000604317223 */ /* 0x000fe2000001002d */
[----:B------:R-:W-:-:S02]  /*127b0*/  HADD2.F32 R6, -RZ, R51.H0_H0 ;  /* 0x20000033ff067230 */ /* 0x000fc40000004100 */
[----:B------:R-:W-:Y:S01]  /*127c0*/  FMUL.FTZ R27, R10, R5 ;  /* 0x000000050a1b7220 */ /* 0x000fe20000410000 */
        /* <DEDUP_REMOVED lines=21> */
[C---:B------:R-:W-:Y:S01]  /*12920*/  FMUL.FTZ R5, R30.reuse, R5 ;  /* 0x000000051e057220 */ /* 0x040fe20000410000 */
        /* <DEDUP_REMOVED lines=13> */
[----:B------:R-:W-:Y:S01]  /*12a00*/  F2FP.SATFINITE.E4M3.F32.PACK_AB_MERGE_C R8, R8, R9, R40 ;  /* 0x000000090808723e */ /* 0x000fe20004807028 */
        /* <DEDUP_REMOVED lines=20> */
[----:B------:R-:W-:Y:S02]  /*12b50*/  F2FP.SATFINITE.E4M3.F32.PACK_AB_MERGE_C R7, R30, R7, R51 ;  /* 0x000000071e07723e */ /* 0x000fe40004807033 */
[----:B------:R-:W-:-:S02]  /*12b60*/  F2FP.SATFINITE.E4M3.F32.PACK_AB_MERGE_C R9, R34, R29, R35 ;  /* 0x0000001d2209723e */ /* 0x000fc40004807023 */
[----:B------:R-:W-:Y:S01]  /*12b70*/  F2FP.SATFINITE.E4M3.F32.PACK_AB_MERGE_C R10, R45, R10, R48 ;  /* 0x0000000a2d0a723e */ /* 0x000fe20004807030 */
[----:B------:R3:W-:Y:S01]  /*12b80*/  STS.128 [R60+0x20400], R4 ;  /* 0x020400043c007388 */ /* 0x0007e20000000c00 */
[----:B------:R-:W-:-:S05]  /*12b90*/  F2FP.SATFINITE.E4M3.F32.PACK_AB_MERGE_C R11, R36, R11, R52 ;  /* 0x0000000b240b723e */ /* 0x000fca0004807034 */
[----:B------:R3:W-:Y:S02]  /*12ba0*/  STS.128 [R21+0x20400], R8 ;  /* 0x0204000815007388 */ /* 0x0007e40000000c00 */
.L_x_638:
[----:B------:R-:W-:Y:S05]  /*12bb0*/  BSYNC B1 ;  /* 0x0000000000017941 */ /* 0x000fea0003800000 */
.L_x_637:
[----:B------:R-:W-:Y:S05]  /*12bc0*/  @P0 BRA `(.L_x_625) ;  /* 0x0000000c00100947 */ /* 0x000fea0003800000 */
[----:B-123--:R-:W2:Y:S04]  /*12bd0*/  LDL R5, [R1+0x18] ;  /* 0x0000180001057983 */ /* 0x00eea80000100800 */
[----:B------:R-:W3:Y:S01]  /*12be0*/  LDL R49, [R1+0x40] ;  /* 0x0000400001317983 */ /* 0x000ee20000100800 */
[----:B------:R-:W-:Y:S01]  /*12bf0*/  LEA.HI R3, R3, R59, RZ, 0x1c ;  /* 0x0000003b03037211 */ /* 0x000fe200078fe0ff */
[----:B------:R-:W-:Y:S01]  /*12c00*/  VIADD R7, R219, 0x60 ;  /* 0x00000060db077836 */ /* 0x000fe20000000000 */
[----:B------:R-:W-:Y:S02]  /*12c10*/  F2FP.F16.E4M3.UNPACK_B R37, R0.H1 ;  /* 0x00000000ff25723e */ /* 0x000fe400030006ff */
[----:B------:R-:W-:Y:S01]  /*12c20*/  SHF.R.S32.HI R6, RZ, 0x1f, R3 ;  /* 0x0000001fff067819 */ /* 0x000fe20000011403 */
[----:B------:R-:W-:Y:S01]  /*12c30*/  IMAD.SHL.U32 R4, R3, 0x10, RZ ;  /* 0x0000001003047824 */ /* 0x000fe200078e00ff */
[----:B------:R-:W-:Y:S01]  /*12c40*/  SHF.L.U32 R7, R7, 0x7, RZ ;  /* 0x0000000707077819 */ /* 0x000fe200000006ff */
[--C-:B------:R-:W-:Y:S01]  /*12c50*/  HADD2.F32 R35, -RZ, R37.reuse.H0_H0 ;  /* 0x20000025ff237230 */ /* 0x100fe20000004100 */
[----:B------:R-:W-:Y:S01]  /*12c60*/  LEA.HI R6, R6, R3, RZ, 0x3 ;  /* 0x0000000306067211 */ /* 0x000fe200078f18ff */
[----:B------:R-:W-:Y:S01]  /*12c70*/  HADD2.F32 R40, -RZ, R37.H1_H1 ;  /* 0x30000025ff287230 */ /* 0x000fe20000004100 */
[----:B------:R-:W-:-:S02]  /*12c80*/  LOP3.LUT R7, R7, 0x380, RZ, 0xc0, !PT ;  /* 0x0000038007077812 */ /* 0x000fc400078ec0ff */
[----:B------:R-:W-:Y:S01]  /*12c90*/  F2FP.F16.E4M3.UNPACK_B R41, R13.H1 ;  /* 0x0000000dff29723e */ /* 0x000fe200030006ff */
[----:B------:R-:W-:Y:S01]  /*12ca0*/  IMAD.SHL.U32 R6, R6, 0x800, RZ ;  /* 0x0000080006067824 */ /* 0x000fe200078e00ff */
[----:B------:R-:W-:Y:S02]  /*12cb0*/  SHF.R.U32.HI R8, RZ, 0x3, R7 ;  /* 0x00000003ff087819 */ /* 0x000fe40000011607 */
[----:B------:R-:W-:Y:S01]  /*12cc0*/  LOP3.LUT R3, R7, 0x70, R4, 0xf8, !PT ;  /* 0x0000007007037812 */ /* 0x000fe200078ef804 */
[--C-:B------:R-:W-:Y:S01]  /*12cd0*/  HADD2.F32 R39, -RZ, R41.reuse.H0_H0 ;  /* 0x20000029ff277230 */ /* 0x100fe20000004100 */
[----:B------:R-:W-:Y:S01]  /*12ce0*/  LOP3.LUT R6, R6, 0xffffc000, RZ, 0xc0, !PT ;  /* 0xffffc00006067812 */ /* 0x000fe200078ec0ff */
[----:B------:R-:W-:Y:S01]  /*12cf0*/  HADD2.F32 R46, -RZ, R41.H1_H1 ;  /* 0x30000029ff2e7230 */ /* 0x000fe20000004100 */
[----:B------:R-:W-:Y:S02]  /*12d00*/  LOP3.LUT R3, R3, R8, RZ, 0x3c, !PT ;  /* 0x0000000803037212 */ /* 0x000fe400078e3cff */
[----:B------:R-:W-:-:S02]  /*12d10*/  F2FP.F16.E4M3.UNPACK_B R45, R14 ;  /* 0x0000000eff2d723e */ /* 0x000fc400020006ff */
        /* <DEDUP_REMOVED lines=9> */
[--C-:B------:R-:W-:Y:S01]  /*12db0*/  HADD2.F32 R32, -RZ, R31.reuse.H0_H0 ;  /* 0x2000001fff207230 */ /* 0x100fe20000004100 */
[----:B------:R-:W-:Y:S01]  /*12dc0*/  F2FP.F16.E4M3.UNPACK_B R8, R8 ;  /* 0x00000008ff08723e */ /* 0x000fe200020006ff */
[--C-:B------:R-:W-:Y:S01]  /*12dd0*/  HADD2.F32 R5, -RZ, R4.reuse.H0_H0 ;  /* 0x20000004ff057230 */ /* 0x100fe20000004100 */
[-C--:B------:R-:W-:Y:S01]  /*12de0*/  F2FP.F16.E4M3.UNPACK_B R33, R9.reuse ;  /* 0x00000009ff21723e */ /* 0x080fe200020006ff */
[----:B------:R-:W-:Y:S02]  /*12df0*/  HADD2.F32 R31, -RZ, R31.H1_H1 ;  /* 0x3000001fff1f7230 */ /* 0x000fe40000004100 */
[-C--:B------:R-:W-:Y:S01]  /*12e00*/  FMUL.FTZ R38, R35, R32.reuse ;  /* 0x0000002023267220 */ /* 0x080fe20000410000 */
[C---:B------:R-:W-:Y:S01]  /*12e10*/  FMUL.FTZ R36, R39.reuse, R32 ;  /* 0x0000002027247220 */ /* 0x040fe20000410000 */
[----:B------:R-:W-:Y:S01]  /*12e20*/  HADD2.F32 R4, -RZ, R4.H1_H1 ;  /* 0x30000004ff047230 */ /* 0x000fe20000004100 */
[----:B------:R-:W-:Y:S01]  /*12e30*/  F2FP.F16.E4M3.UNPACK_B R9, R9.H1 ;  /* 0x00000009ff09723e */ /* 0x000fe200030006ff */
[----:B------:R-:W-:Y:S01]  /*12e40*/  FFMA.FTZ R38, R39, R5, R38 ;  /* 0x0000000527267223 */ /* 0x000fe20000010026 */
[----:B------:R-:W-:Y:S01]  /*12e50*/  F2FP.F16.E4M3.UNPACK_B R39, R13 ;  /* 0x0000000dff27723e */ /* 0x000fe200020006ff */
[----:B------:R-:W-:Y:S01]  /*12e60*/  FFMA.FTZ R35, R35, R5, -R36 ;  /* 0x0000000523237223 */ /* 0x000fe20000010824 */
[----:B------:R-:W-:Y:S01]  /*12e70*/  F2FP.F16.E4M3.UNPACK_B R36, R0 ;  /* 0x00000000ff24723e */ /* 0x000fe200020006ff */
[----:B------:R-:W-:-:S02]  /*12e80*/  HADD2.F32 R5, -RZ, R8.H0_H0 ;  /* 0x20000008ff057230 */ /* 0x000fc40000004100 */
[-C--:B------:R-:W-:Y:S01]  /*12e90*/  FMUL.FTZ R37, R46, R31.reuse ;  /* 0x0000001f2e257220 */ /* 0x080fe20000410000 */
[----:B------:R-:W-:Y:S02]  /*12ea0*/  HADD2.F32 R44, -RZ, R39.H0_H0 ;  /* 0x20000027ff2c7230 */ /* 0x000fe40000004100 */
[C---:B------:R-:W-:Y:S01]  /*12eb0*/  FMUL.FTZ R31, R40.reuse, R31 ;  /* 0x0000001f281f7220 */ /* 0x040fe20000410000 */
[----:B------:R-:W-:Y:S02]  /*12ec0*/  HADD2.F32 R42, -RZ, R36.H0_H0 ;  /* 0x20000024ff2a7230 */ /* 0x000fe40000004100 */
[----:B------:R-:W-:Y:S01]  /*12ed0*/  FFMA.FTZ R40, R40, R4, -R37 ;  /* 0x0000000428287223 */ /* 0x000fe20000010825 */
[----:B------:R-:W-:Y:S02]  /*12ee0*/  HADD2.F32 R0, -RZ, R21.H0_H0 ;  /* 0x20000015ff007230 */ /* 0x000fe40000004100 */
[----:B------:R-:W-:Y:S01]  /*12ef0*/  FMUL.FTZ R13, R44, R5 ;  /* 0x000000052c0d7220 */ /* 0x000fe20000410000 */
[----:B------:R-:W-:-:S02]  /*12f00*/  HADD2.F32 R43, -RZ, R39.H1_H1 ;  /* 0x30000027ff2b7230 */ /* 0x000fc40000004100 */
[C---:B------:R-:W-:Y:S01]  /*12f10*/  FMUL.FTZ R5, R42.reuse, R5 ;  /* 0x000000052a057220 */ /* 0x040fe20000410000 */
[----:B------:R-:W-:Y:S02]  /*12f20*/  HADD2.F32 R8, -RZ, R8.H1_H1 ;  /* 0x30000008ff087230 */ /* 0x000fe40000004100 */
[----:B------:R-:W-:Y:S01]  /*12f30*/  FFMA.FTZ R13, R42, R0, -R13 ;  /* 0x000000002a0d7223 */ /* 0x000fe2000001080d */
[----:B------:R-:W-:Y:S01]  /*12f40*/  HADD2.F32 R41, -RZ, R36.H1_H1 ;  /* 0x30000024ff297230 */ /* 0x000fe20000004100 */
[----:B------:R-:W-:Y:S01]  /*12f50*/  F2FP.F16.E4M3.UNPACK_B R42, R24.H1 ;  /* 0x00000018ff2a723e */ /* 0x000fe200030006ff */
[----:B------:R-:W-:Y:S01]  /*12f60*/  FFMA.FTZ R31, R46, R4, R31 ;  /* 0x000000042e1f7223 */ /* 0x000fe2000001001f */
[----:B------:R-:W-:Y:S01]  /*12f70*/  FFMA.FTZ R5, R44, R0, R5 ;  /* 0x000000002c057223 */ /* 0x000fe20000010005 */
[----:B------:R-:W-:Y:S01]  /*12f80*/  F2FP.F16.E4M3.UNPACK_B R46, R14.H1 ;  /* 0x0000000eff2e723e */ /* 0x000fe200030006ff */
[----:B------:R-:W-:Y:S02]  /*12f90*/  HADD2.F32 R21, -RZ, R21.H1_H1 ;  /* 0x30000015ff157230 */ /* 0x000fe40000004100 */
[----:B------:R-:W-:Y:S01]  /*12fa0*/  FMUL.FTZ R36, R43, R8 ;  /* 0x000000082b247220 */ /* 0x000fe20000410000 */
[----:B------:R-:W-:-:S02]  /*12fb0*/  HADD2.F32 R4, -RZ, R9.H0_H0 ;  /* 0x20000009ff047230 */ /* 0x000fc40000004100 */
[C---:B------:R-:W-:Y:S01]  /*12fc0*/  FMUL.FTZ R8, R41.reuse, R8 ;  /* 0x0000000829087220 */ /* 0x040fe20000410000 */
[----:B------:R-:W-:Y:S02]  /*12fd0*/  HADD2.F32 R44, -RZ, R42.H0_H0 ;  /* 0x2000002aff2c7230 */ /* 0x000fe40000004100 */
[-C--:B------:R-:W-:Y:S01]  /*12fe0*/  FFMA.FTZ R36, R41, R21.reuse, -R36 ;  /* 0x0000001529247223 */ /* 0x080fe20000010824 */
[----:B------:R-:W-:Y:S02]  /*12ff0*/  HADD2.F32 R48, -RZ, R46.H0_H0 ;  /* 0x2000002eff307230 */ /* 0x000fe40000004100 */
[----:B------:R-:W-:Y:S01]  /*13000*/  FFMA.FTZ R8, R43, R21, R8 ;  /* 0x000000152b087223 */ /* 0x000fe20000010008 */
[----:B------:R-:W-:Y:S02]  /*13010*/  HADD2.F32 R0, -RZ, R27.H0_H0 ;  /* 0x2000001bff007230 */ /* 0x000fe40000004100 */
[----:B------:R-:W-:Y:S01]  /*13020*/  FMUL.FTZ R39, R44, R4 ;  /* 0x000000042c277220 */ /* 0x000fe20000410000 */
[----:B------:R-:W-:Y:S01]  /*13030*/  HADD2.F32 R43, -RZ, R42.H1_H1 ;  /* 0x3000002aff2b7230 */ /* 0x000fe20000004100 */
[----:B------:R-:W-:Y:S01]  /*13040*/  F2FP.F16.E4M3.UNPACK_B R41, R24 ;  /* 0x00000018ff29723e */ /* 0x000fe200020006ff */
[----:B------:R-:W-:-:S02]  /*13050*/  HADD2.F32 R47, -RZ, R46.H1_H1 ;  /* 0x3000002eff2f7230 */ /* 0x000fc40000004100 */
[C---:B------:R-:W-:Y:S01]  /*13060*/  FMUL.FTZ R37, R48.reuse, R4 ;  /* 0x0000000430257220 */ /* 0x040fe20000410000 */
[----:B------:R-:W-:Y:S02]  /*13070*/  HADD2.F32 R9, -RZ, R9.H1_H1 ;  /* 0x30000009ff097230 */ /* 0x000fe40000004100 */
[-C--:B------:R-:W-:Y:S01]  /*13080*/  FFMA.FTZ R39, R48, R0.reuse, R39 ;  /* 0x0000000030277223 */ /* 0x080fe20000010027 */
[----:B------:R-:W-:Y:S02]  /*13090*/  HADD2.F32 R27, -RZ, R27.H1_H1 ;  /* 0x3000001bff1b7230 */ /* 0x000fe40000004100 */
[----:B------:R-:W-:Y:S01]  /*130a0*/  FFMA.FTZ R37, R44, R0, -R37 ;  /* 0x000000002c257223 */ /* 0x000fe20000010825 */
[----:B------:R-:W-:Y:S02]  /*130b0*/  HADD2.F32 R48, -RZ, R45.H0_H0 ;  /* 0x2000002dff307230 */ /* 0x000fe40000004100 */
[----:B------:R-:W-:Y:S01]  /*130c0*/  FMUL.FTZ R14, R47, R9 ;  /* 0x000000092f0e7220 */ /* 0x000fe20000410000 */
[----:B------:R-:W-:-:S02]  /*130d0*/  HADD2.F32 R4, -RZ, R33.H0_H0 ;  /* 0x20000021ff047230 */ /* 0x000fc40000004100 */
[C---:B------:R-:W-:Y:S01]  /*130e0*/  FMUL.FTZ R24, R43.reuse, R9 ;  /* 0x000000092b187220 */ /* 0x040fe20000410000 */
[----:B------:R-:W-:Y:S01]  /*130f0*/  HADD2.F32 R46, -RZ, R41.H0_H0 ;  /* 0x20000029ff2e7230 */ /* 0x000fe20000004100 */
[-C--:B0-----:R-:W-:Y:S01]  /*13100*/  F2FP.F16.E4M3.UNPACK_B R34, R10.reuse ;  /* 0x0000000aff22723e */ /* 0x081fe200020006ff */
[----:B------:R-:W-:Y:S02]  /*13110*/  HADD2.F32 R0, -RZ, R25.H0_H0 ;  /* 0x20000019ff007230 */ /* 0x000fe40000004100 */
[-C--:B------:R-:W-:Y:S01]  /*13120*/  FFMA.FTZ R42, R43, R27.reuse, -R14 ;  /* 0x0000001b2b2a7223 */ /* 0x080fe2000001080e */
[----:B------:R-:W-:Y:S01]  /*13130*/  FFMA.FTZ R44, R47, R27, R24 ;  /* 0x0000001b2f2c7223 */ /* 0x000fe20000010018 */
[----:B------:R-:W-:Y:S01]  /*13140*/  F2FP.F16.E4M3.UNPACK_B R10, R10.H1 ;  /* 0x0000000aff0a723e */ /* 0x000fe200030006ff */
[-C--:B------:R-:W-:Y:S01]  /*13150*/  FMUL.FTZ R9, R48, R4.reuse ;  /* 0x0000000430097220 */ /* 0x080fe20000410000 */
[C---:B------:R-:W-:Y:S01]  /*13160*/  FMUL.FTZ R21, R46.reuse, R4 ;  /* 0x000000042e157220 */ /* 0x040fe20000410000 */
[----:B------:R-:W-:Y:S01]  /*13170*/  F2FP.F16.E4M3.UNPACK_B R47, R15.H1 ;  /* 0x0000000fff2f723e */ /* 0x000fe200030006ff */
[----:B------:R-:W-:Y:S01]  /*13180*/  HADD2.F32 R41, -RZ, R41.H1_H1 ;  /* 0x30000029ff297230 */ /* 0x000fe20000004100 */
[----:B------:R-:W-:Y:S01]  /*13190*/  F2FP.F16.E4M3.UNPACK_B R43, R12.H1 ;  /* 0x0000000cff2b723e */ /* 0x000fe200030006ff */
[----:B------:R-:W-:Y:S01]  /*131a0*/  FFMA.FTZ R9, R46, R0, -R9 ;  /* 0x000000002e097223 */ /* 0x000fe20000010809 */
[----:B------:R-:W-:Y:S01]  /*131b0*/  F2FP.F16.E4M3.UNPACK_B R29, R6 ;  /* 0x00000006ff1d723e */ /* 0x000fe200020006ff */
[----:B------:R-:W-:Y:S01]  /*131c0*/  FFMA.FTZ R21, R48, R0, R21 ;  /* 0x0000000030157223 */ /* 0x000fe20000010015 */
[----:B------:R-:W-:Y:S01]  /*131d0*/  F2FP.F16.E4M3.UNPACK_B R6, R6.H1 ;  /* 0x00000006ff06723e */ /* 0x000fe200030006ff */
[----:B------:R-:W-:Y:S01]  /*131e0*/  HADD2.F32 R45, -RZ, R45.H1_H1 ;  /* 0x3000002dff2d7230 */ /* 0x000fe20000004100 */
[-C--:B------:R-:W-:Y:S01]  /*131f0*/  F2FP.F16.E4M3.UNPACK_B R32, R11.reuse ;  /* 0x0000000bff20723e */ /* 0x080fe200020006ff */
[----:B------:R-:W-:Y:S01]  /*13200*/  HADD2.F32 R33, -RZ, R33.H1_H1 ;  /* 0x30000021ff217230 */ /* 0x000fe20000004100 */
[----:B------:R-:W-:Y:S01]  /*13210*/  F2FP.F16.E4M3.UNPACK_B R11, R11.H1 ;  /* 0x0000000bff0b723e */ /* 0x000fe200030006ff */
[----:B------:R-:W-:Y:S01]  /*13220*/  HADD2.F32 R48, -RZ, R47.H0_H0 ;  /* 0x2000002fff307230 */ /* 0x000fe20000004100 */
[----:B------:R-:W-:Y:S01]  /*13230*/  F2FP.F16.E4M3.UNPACK_B R30, R7 ;  /* 0x00000007ff1e723e */ /* 0x000fe200020006ff */
[----:B------:R-:W-:-:S02]  /*13240*/  HADD2.F32 R4, -RZ, R10.H0_H0 ;  /* 0x2000000aff047230 */ /* 0x000fc40000004100 */
[-C--:B------:R-:W-:Y:S01]  /*13250*/  FMUL.FTZ R14, R45, R33.reuse ;  /* 0x000000212d0e7220 */ /* 0x080fe20000410000 */
[----:B------:R-:W-:Y:S02]  /*13260*/  HADD2.F32 R46, -RZ, R43.H0_H0 ;  /* 0x2000002bff2e7230 */ /* 0x000fe40000004100 */
[----:B------:R-:W-:Y:S01]  /*13270*/  FMUL.FTZ R24, R41, R33 ;  /* 0x0000002129187220 */ /* 0x000fe20000410000 */
[----:B------:R-:W-:Y:S02]  /*13280*/  HADD2.F32 R0, -RZ, R6.H0_H0 ;  /* 0x20000006ff007230 */ /* 0x000fe40000004100 */
[-C--:B------:R-:W-:Y:S01]  /*13290*/  FMUL.FTZ R27, R48, R4.reuse ;  /* 0x00000004301b7220 */ /* 0x080fe20000410000 */
[----:B------:R-:W-:Y:S02]  /*132a0*/  HADD2.F32 R25, -RZ, R25.H1_H1 ;  /* 0x30000019ff197230 */ /* 0x000fe40000004100 */
[----:B------:R-:W-:Y:S01]  /*132b0*/  FMUL.FTZ R33, R46, R4 ;  /* 0x000000042e217220 */ /* 0x000fe20000410000 */
[----:B------:R-:W-:-:S02]  /*132c0*/  HADD2.F32 R10, -RZ, R10.H1_H1 ;  /* 0x3000000aff0a7230 */ /* 0x000fc40000004100 */
[-C--:B------:R-:W-:Y:S01]  /*132d0*/  FFMA.FTZ R27, R46, R0.reuse, -R27 ;  /* 0x000000002e1b7223 */ /* 0x080fe2000001081b */
[----:B------:R-:W-:Y:S02]  /*132e0*/  HADD2.F32 R46, -RZ, R47.H1_H1 ;  /* 0x3000002fff2e7230 */ /* 0x000fe40000004100 */
[----:B------:R-:W-:Y:S01]  /*132f0*/  FFMA.FTZ R33, R48, R0, R33 ;  /* 0x0000000030217223 */ /* 0x000fe20000010021 */
[----:B------:R-:W-:Y:S02]  /*13300*/  HADD2.F32 R0, -RZ, R43.H1_H1 ;  /* 0x3000002bff007230 */ /* 0x000fe40000004100 */
[-C--:B------:R-:W-:Y:S01]  /*13310*/  FFMA.FTZ R14, R41, R25.reuse, -R14 ;  /* 0x00000019290e7223 */ /* 0x080fe2000001080e */
[----:B------:R-:W-:Y:S01]  /*13320*/  FFMA.FTZ R24, R45, R25, R24 ;  /* 0x000000192d187223 */ /* 0x000fe20000010018 */
[----:B------:R-:W-:Y:S01]  /*13330*/  F2FP.F16.E4M3.UNPACK_B R43, R15 ;  /* 0x0000000fff2b723e */ /* 0x000fe200020006ff */
[----:B------:R-:W-:Y:S01]  /*13340*/  HADD2.F32 R6, -RZ, R6.H1_H1 ;  /* 0x30000006ff067230 */ /* 0x000fe20000004100 */
[----:B------:R-:W-:Y:S01]  /*13350*/  F2FP.F16.E4M3.UNPACK_B R41, R12 ;  /* 0x0000000cff29723e */ /* 0x000fe200020006ff */
[-C--:B------:R-:W-:Y:S01]  /*13360*/  FMUL.FTZ R15, R46, R10.reuse ;  /* 0x0000000a2e0f7220 */ /* 0x080fe20000410000 */
[C---:B------:R-:W-:Y:S01]  /*13370*/  FMUL.FTZ R25, R0.reuse, R10 ;  /* 0x0000000a00197220 */ /* 0x040fe20000410000 */
[----:B------:R-:W-:Y:S01]  /*13380*/  HADD2.F32 R10, -RZ, R43.H0_H0 ;  /* 0x2000002bff0a7230 */ /* 0x000fe20000004100 */
[----:B------:R-:W-:Y:S01]  /*13390*/  F2FP.F16.E4M3.UNPACK_B R45, R20.H1 ;  /* 0x00000014ff2d723e */ /* 0x000fe200030006ff */
[-C--:B------:R-:W-:Y:S01]  /*133a0*/  FFMA.FTZ R12, R0, R6.reuse, -R15 ;  /* 0x00000006000c7223 */ /* 0x080fe2000001080f */
[----:B------:R-:W-:Y:S01]  /*133b0*/  FFMA.FTZ R46, R46, R6, R25 ;  /* 0x000000062e2e7223 */ /* 0x000fe20000010019 */
[----:B------:R-:W-:Y:S01]  /*133c0*/  HADD2.F32 R4, -RZ, R34.H0_H0 ;  /* 0x20000022ff047230 */ /* 0x000fe20000004100 */
[----:B------:R-:W-:Y:S01]  /*133d0*/  F2FP.F16.E4M3.UNPACK_B R7, R7.H1 ;  /* 0x00000007ff07723e */ /* 0x000fe200030006ff */
[----:B------:R-:W-:Y:S01]  /*133e0*/  HADD2.F32 R6, -RZ, R41.H0_H0 ;  /* 0x20000029ff067230 */ /* 0x000fe20000004100 */
[----:B------:R-:W-:Y:S01]  /*133f0*/  F2FP.SATFINITE.E4M3.F32.PACK_AB_MERGE_C R31, R31, R38, RZ ;  /* 0x000000261f1f723e */ /* 0x000fe200048070ff */
[----:B------:R-:W-:-:S02]  /*13400*/  HADD2.F32 R43, -RZ, R43.H1_H1 ;  /* 0x3000002bff2b7230 */ /* 0x000fc40000004100 */
[-C--:B------:R-:W-:Y:S01]  /*13410*/  FMUL.FTZ R15, R10, R4.reuse ;  /* 0x000000040a0f7220 */ /* 0x080fe20000410000 */
[----:B------:R-:W-:Y:S02]  /*13420*/  HADD2.F32 R34, -RZ, R34.H1_H1 ;  /* 0x30000022ff227230 */ /* 0x000fe40000004100 */
[----:B------:R-:W-:Y:S01]  /*13430*/  FMUL.FTZ R25, R6, R4 ;  /* 0x0000000406197220 */ /* 0x000fe20000410000 */
[----:B------:R-:W-:Y:S01]  /*13440*/  HADD2.F32 R0, -RZ, R29.H0_H0 ;  /* 0x2000001dff007230 */ /* 0x000fe20000004100 */
[----:B------:R-:W-:Y:S01]  /*13450*/  F2FP.SATFINITE.E4M3.F32.PACK_AB_MERGE_C R37, R42, R37, RZ ;  /* 0x000000252a25723e */ /* 0x000fe200048070ff */
[----:B------:R-:W-:Y:S02]  /*13460*/  HADD2.F32 R41, -RZ, R41.H1_H1 ;  /* 0x30000029ff297230 */ /* 0x000fe40000004100 */
[----:B------:R-:W-:Y:S01]  /*13470*/  FMUL.FTZ R4, R43, R34 ;  /* 0x000000222b047220 */ /* 0x000fe20000410000 */
[----:B------:R-:W-:Y:S02]  /*13480*/  HADD2.F32 R29, -RZ, R29.H1_H1 ;  /* 0x3000001dff1d7230 */ /* 0x000fe40000004100 */
[-C--:B------:R-:W-:Y:S01]  /*13490*/  FFMA.FTZ R6, R6, R0.reuse, -R15 ;  /* 0x0000000006067223 */ /* 0x080fe2000001080f */
[----:B------:R-:W-:Y:S01]  /*134a0*/  FFMA.FTZ R10, R10, R0, R25 ;  /* 0x000000000a0a7223 */ /* 0x000fe20000010019 */
[----:B------:R-:W-:Y:S01]  /*134b0*/  F2FP.F16.E4M3.UNPACK_B R0, R26.H1 ;  /* 0x0000001aff00723e */ /* 0x000fe200030006ff */
[C---:B------:R-:W-:Y:S01]  /*134c0*/  FMUL.FTZ R34, R41.reuse, R34 ;  /* 0x0000002229227220 */ /* 0x040fe20000410000 */
[----:B------:R-:W-:Y:S01]  /*134d0*/  FFMA.FTZ R15, R41, R29, -R4 ;  /* 0x0000001d290f7223 */ /* 0x000fe20000010804 */
[----:B------:R-:W-:Y:S01]  /*134e0*/  HADD2.F32 R50, -RZ, R45.H0_H0 ;  /* 0x2000002dff327230 */ /* 0x000fe20000004100 */
[----:B------:R-:W-:Y:S01]  /*134f0*/  F2FP.SATFINITE.E4M3.F32.PACK_AB_MERGE_C R12, R12, R27, RZ ;  /* 0x0000001b0c0c723e */ /* 0x000fe200048070ff */
[----:B------:R-:W-:-:S02]  /*13500*/  HADD2.F32 R4, -RZ, R11.H0_H0 ;  /* 0x2000000bff047230 */ /* 0x000fc40000004100 */
[----:B------:R-:W-:Y:S01]  /*13510*/  FFMA.FTZ R29, R43, R29, R34 ;  /* 0x0000001d2b1d7223 */ /* 0x000fe20000010022 */
[--C-:B------:R-:W-:Y:S01]  /*13520*/  HADD2.F32 R34, -RZ, R0.reuse.H0_H0 ;  /* 0x20000000ff227230 */ /* 0x100fe20000004100 */
[----:B------:R-:W-:Y:S01]  /*13530*/  F2FP.SATFINITE.E4M3.F32.PACK_AB_MERGE_C R39, R44, R39, RZ ;  /* 0x000000272c27723e */ /* 0x000fe200048070ff */
[----:B------:R-:W-:Y:S02]  /*13540*/  HADD2.F32 R43, -RZ, R0.H1_H1 ;  /* 0x30000000ff2b7230 */ /* 0x000fe40000004100 */
[-C--:B------:R-:W-:Y:S01]  /*13550*/  FMUL.FTZ R25, R50, R4.reuse ;  /* 0x0000000432197220 */ /* 0x080fe20000410000 */
[----:B------:R-:W-:Y:S02]  /*13560*/  HADD2.F32 R0, -RZ, R7.H0_H0 ;  /* 0x20000007ff007230 */ /* 0x000fe40000004100 */
[----:B------:R-:W-:Y:S01]  /*13570*/  FMUL.FTZ R41, R34, R4 ;  /* 0x0000000422297220 */ /* 0x000fe20000410000 */
[----:B------:R-:W-:Y:S01]  /*13580*/  HADD2.F32 R45, -RZ, R45.H1_H1 ;  /* 0x3000002dff2d7230 */ /* 0x000fe20000004100 */
[----:B------:R-:W-:Y:S01]  /*13590*/  F2FP.SATFINITE.E4M3.F32.PACK_AB_MERGE_C R33, R46, R33, RZ ;  /* 0x000000212e21723e */ /* 0x000fe200048070ff */
[----:B------:R-:W-:-:S02]  /*135a0*/  HADD2.F32 R11, -RZ, R11.H1_H1 ;  /* 0x3000000bff0b7230 */ /* 0x000fc40000004100 */
[----:B------:R-:W-:Y:S01]  /*135b0*/  FFMA.FTZ R34, R34, R0, -R25 ;  /* 0x0000000022227223 */ /* 0x000fe20000010819 */
[----:B------:R-:W-:Y:S01]  /*135c0*/  F2FP.F16.E4M3.UNPACK_B R25, R26 ;  /* 0x0000001aff19723e */ /* 0x000fe200020006ff */
[----:B------:R-:W-:Y:S02]  /*135d0*/  HADD2.F32 R7, -RZ, R7.H1_H1 ;  /* 0x30000007ff077230 */ /* 0x000fe40000004100 */
[----:B------:R-:W-:Y:S01]  /*135e0*/  FFMA.FTZ R26, R50, R0, R41 ;  /* 0x00000000321a7223 */ /* 0x000fe20000010029 */
[-C--:B------:R-:W-:Y:S01]  /*135f0*/  FMUL.FTZ R4, R45, R11.reuse ;  /* 0x0000000b2d047220 */ /* 0x080fe20000410000 */
[----:B------:R-:W-:Y:S01]  /*13600*/  F2FP.F16.E4M3.UNPACK_B R0, R20 ;  /* 0x00000014ff00723e */ /* 0x000fe200020006ff */
[C---:B------:R-:W-:Y:S01]  /*13610*/  FMUL.FTZ R48, R43.reuse, R11 ;  /* 0x0000000b2b307220 */ /* 0x040fe20000410000 */
[----:B------:R-:W-:Y:S02]  /*13620*/  HADD2.F32 R20, -RZ, R25.H0_H0 ;  /* 0x20000019ff147230 */ /* 0x000fe40000004100 */
[----:B------:R-:W-:Y:S01]  /*13630*/  FFMA.FTZ R43, R43, R7, -R4 ;  /* 0x000000072b2b7223 */ /* 0x000fe20000010804 */
[----:B------:R-:W-:-:S02]  /*13640*/  HADD2.F32 R4, -RZ, R32.H0_H0 ;  /* 0x20000020ff047230 */ /* 0x000fc40000004100 */
[----:B------:R-:W-:Y:S01]  /*13650*/  FFMA.FTZ R45, R45, R7, R48 ;  /* 0x000000072d2d7223 */ /* 0x000fe20000010030 */
[--C-:B------:R-:W-:Y:S01]  /*13660*/  HADD2.F32 R50, -RZ, R0.reuse.H0_H0 ;  /* 0x20000000ff327230 */ /* 0x100fe20000004100 */
[----:B------:R-:W-:Y:S01]  /*13670*/  F2FP.SATFINITE.E4M3.F32.PACK_AB_MERGE_C R8, R8, R5, R31 ;  /* 0x000000050808723e */ /* 0x000fe2000480701f */
[----:B------:R-:W-:Y:S02]  /*13680*/  HADD2.F32 R52, -RZ, R0.H1_H1 ;  /* 0x30000000ff347230 */ /* 0x000fe40000004100 */
[-C--:B------:R-:W-:Y:S01]  /*13690*/  FMUL.FTZ R11, R20, R4.reuse ;  /* 0x00000004140b7220 */ /* 0x080fe20000410000 */
[----:B------:R-:W-:Y:S02]  /*136a0*/  HADD2.F32 R32, -RZ, R32.H1_H1 ;  /* 0x30000020ff207230 */ /* 0x000fe40000004100 */
[----:B------:R-:W-:Y:S01]  /*136b0*/  FMUL.FTZ R7, R50, R4 ;  /* 0x0000000432077220 */ /* 0x000fe20000410000 */
[----:B------:R-:W-:Y:S01]  /*136c0*/  HADD2.F32 R48, -RZ, R25.H1_H1 ;  /* 0x30000019ff307230 */ /* 0x000fe20000004100 */
[----:B------:R-:W-:Y:S01]  /*136d0*/  F2FP.SATFINITE.E4M3.F32.PACK_AB_MERGE_C R4, R40, R35, RZ ;  /* 0x000000232804723e */ /* 0x000fe200048070ff */
[----:B------:R-:W-:-:S02]  /*136e0*/  HADD2.F32 R0, -RZ, R30.H0_H0 ;  /* 0x2000001eff007230 */ /* 0x000fc40000004100 */
        /* <DEDUP_REMOVED lines=16> */
[----:B------:R-:W-:-:S05]  /*137f0*/  F2FP.SATFINITE.E4M3.F32.PACK_AB_MERGE_C R11, R30, R11, R26 ;  /* 0x0000000b1e0b723e */ /* 0x000fca000480701a */
[----:B------:R4:W-:Y:S02]  /*13800*/  STS.128 [R3+0x20400], R8 ;  /* 0x0204000803007388 */ /* 0x0009e40000000c00 */
.L_x_625:
[----:B------:R-:W-:Y:S05]  /*13810*/  BSYNC B0 ;  /* 0x0000000000007941 */ /* 0x000fea0003800000 */
.L_x_606:
[----:B------:R-:W-:Y:S01]  /*13820*/  @!PT LDS RZ, [RZ] ;  /* 0x00000000fffff984 */ /* 0x000fe20000000800 */
[----:B------:R-:W-:Y:S01]  /*13830*/  @!PT LDS RZ, [RZ] ;  /* 0x00000000fffff984 */ /* 0x000fe20000000800 */
[----:B------:R-:W-:Y:S01]  /*13840*/  @!PT LDS RZ, [RZ] ;  /* 0x00000000fffff984 */ /* 0x000fe20000000800 */
[----:B------:R-:W-:Y:S01]  /*13850*/  @!PT LDS RZ, [RZ] ;  /* 0x00000000fffff984 */ /* 0x000fe20000000800 */
[----:B------:R1:W-:Y:S06]  /*13860*/  MEMBAR.ALL.CTA ;  /* 0x0000000000007992 */ /* 0x0003ec0000008000 */
[----:B-1----:R-:W1:Y:S01]  /*13870*/  FENCE.VIEW.ASYNC.S ;  /* 0x00000000000073c6 */ /* 0x002e620000000000 */
[----:B------:R-:W-:Y:S05]  /*13880*/  WARPSYNC.ALL ;  /* 0x0000000000007948 */ /* 0x000fea0003800000 */
[----:B-1----:R-:W-:Y:S06]  /*13890*/  BAR.SYNC.DEFER_BLOCKING 0xd, 0x100 ;  /* 0x0344000000007b1d */ /* 0x002fec0000010000 */
.L_x_604:
[----:B01----:R-:W0:Y:S01]  /*138a0*/  S2R R0, SR_TID.X ;  /* 0x0000000000007919 */ /* 0x003e220000002100 */
[----:B------:R-:W-:Y:S05]  /*138b0*/  WARPSYNC.ALL ;  /* 0x0000000000007948 */ /* 0x000fea0003800000 */
[----:B0-----:R-:W-:-:S05]  /*138c0*/  SHF.R.U32.HI R0, RZ, 0x7, R0 ;  /* 0x00000007ff007819 */ /* 0x001fca0000011600 */
[----:B--234-:R-:W-:Y:S02]  /*138d0*/  VIADD R10, R0, 0x8 ;  /* 0x00000008000a7836 */ /* 0x01cfe40000000000 */
[----:B------:R-:W-:-:S03]  /*138e0*/  IMAD.U32 R0, RZ, RZ, UR60 ;  /* 0x0000003cff007e24 */ /* 0x000fc6000f8e00ff */
[----:B------:R0:W-:Y:S02]  /*138f0*/  BAR.SYNC.DEFER_BLOCKING R10, 0x100 ;  /* 0x0004000a0000751d */ /* 0x0001e40000010000 */
[----:B------:R-:W-:-:S13]  /*13900*/  ISETP.NE.AND P0, PT, R0, 0x3, PT ;  /* 0x000000030000780c */ /* 0x000fda0003f05270 */
[----:B0-----:R-:W-:Y:S05]  /*13910*/  @!P0 BRA `(.L_x_639) ;  /* 0x0000000000048947 */ /* 0x001fea0003800000 */
[----:B------:R-:W-:Y:S01]  /*13920*/  BPT.TRAP 0x1 ;  /* 0x000000040000795c */ /* 0x000fe20000300000 */
.L_x_639:
[----:B------:R-:W-:Y:S02]  /*13930*/  LEA R3, R225, R23, 0x3 ;  /* 0x00000017e1037211 */ /* 0x000fe400078e18ff */
[----:B------:R-:W-:-:S04]  /*13940*/  SHF.L.U32 R6, R226, 0x1f, RZ ;  /* 0x0000001fe2067819 */ /* 0x000fc800000006ff */
[----:B------:R0:W1:Y:S01]  /*13950*/  SYNCS.PHASECHK.TRANS64.TRYWAIT P1, [R3+URZ+0x38830], R6 ;  /* 0x03883006030075a7 */ /* 0x000062000802017f */
[----:B------:R-:W-:Y:S05]  /*13960*/  @!P0 BRA `(.L_x_640) ;  /* 0x0000000000048947 */ /* 0x000fea0003800000 */
[----:B------:R-:W-:Y:S01]  /*13970*/  BPT.TRAP 0x1 ;  /* 0x000000040000795c */ /* 0x000fe20000300000 */
.L_x_640:
[----:B-1----:R-:W-:Y:S05]  /*13980*/  @P1 BRA `(.L_x_641) ;  /* 0x0000000000081947 */ /* 0x002fea0003800000 */
[----:B------:R-:W1:Y:S02]  /*13990*/  SYNCS.PHASECHK.TRANS64.TRYWAIT P1, [R3+URZ+0x38830], R6 ;  /* 0x03883006030075a7 */ /* 0x000e64000802017f */
[----:B-1----:R-:W-:Y:S05]  /*139a0*/  @!P1 BRA `(.L_x_642) ;  /* 0x0000013000189947 */ /* 0x002fea0003800000 */
.L_x_641:
[----:B------:R-:W-:Y:S05]  /*139b0*/  WARPSYNC.ALL ;  /* 0x0000000000007948 */ /* 0x000fea0003800000 */
[----:B------:R-:W-:Y:S01]  /*139c0*/  R2UR UR4, R23 ;  /* 0x00000000170472ca */ /* 0x000fe200000e0000 */
[----:B------:R-:W-:Y:S01]  /*139d0*/  IMAD.MOV.U32 R5, RZ, RZ, 0x40000040 ;  /* 0x40000040ff057424 */ /* 0x000fe200078e00ff */
[----:B------:R-:W-:Y:S01]  /*139e0*/  R2UR UR5, R28 ;  /* 0x000000001c0572ca */ /* 0x000fe200000e0000 */
[----:B------:R-:W-:Y:S01]  /*139f0*/  UMOV UR9, 0x40000040 ;  /* 0x4000004000097882 */ /* 0x000fe20000000000 */
[----:B-----5:R-:W-:Y:S01]  /*13a00*/  WARPGROUP.ARRIVE ;  /* 0x00000000000079c5 */ /* 0x020fe20000000000 */
[----:B------:R-:W-:Y:S01]  /*13a10*/  MOV R9, 0x40000040 ;  /* 0x4000004000097802 */ /* 0x000fe20000000f00 */
[----:B------:R-:W-:Y:S01]  /*13a20*/  IMAD.U32 R13, RZ, RZ, UR9 ;  /* 0x00000009ff0d7e24 */ /* 0x000fe2000f8e00ff */
[----:B------:R-:W-:Y:S01]  /*13a30*/  R2UR UR11, R5 ;  /* 0x00000000050b72ca */ /* 0x000fe200000e0000 */
[----:B------:R-:W-:Y:S01]  /*13a40*/  UMOV UR57, 0x40000040 ;  /* 0x4000004000397882 */ /* 0x000fe20000000000 */
[----:B------:R-:W-:Y:S01]  /*13a50*/  UMOV UR53, 0x40000040 ;  /* 0x4000004000357882 */ /* 0x000fe20000000000 */
[----:B------:R-:W-:Y:S01]  /*13a60*/  UMOV UR49, 0x40000040 ;  /* 0x4000004000317882 */ /* 0x000fe20000000000 */
[----:B------:R-:W-:Y:S01]  /*13a70*/  UMOV UR45, 0x40000040 ;  /* 0x40000040002d7882 */ /* 0x000fe20000000000 */
[----:B------:R-:W-:Y:S01]  /*13a80*/  IMAD.MOV.U32 R5, RZ, RZ, 0x40000040 ;  /* 0x40000040ff057424 */ /* 0x000fe200078e00ff */
[----:B------:R-:W-:-:S02]  /*13a90*/  UIADD3 UR4, UR4, 0x28400, URZ ;  /* 0x0002840004047890 */ /* 0x000fc4000fffe03f */
[----:B------:R-:W-:Y:S02]  /*13aa0*/  ULOP3.LUT UR5, UR5, 0x10000, URZ, 0xfc, !UPT ;  /* 0x0001000005057892 */ /* 0x000fe4000f8efc3f */
[----:B------:R-:W-:Y:S01]  /*13ab0*/  USHF.R.U32.HI UR4, URZ, 0x4, UR4 ;  /* 0x000000043f047899 */ /* 0x000fe20008011604 */
[----:B------:R-:W-:Y:S01]  /*13ac0*/  R2UR UR43, R5 ;  /* 0x00000000052b72ca */ /* 0x000fe200000e0000 */
[----:B------:R-:W-:Y:S02]  /*13ad0*/  UIADD3 UR56, UR5, 0x6, URZ ;  /* 0x0000000605387890 */ /* 0x000fe4000fffe03f */
[----:B------:R-:W-:Y:S01]  /*13ae0*/  ULOP3.LUT UR4, UR4, 0x3fff, URZ, 0xc0, !UPT ;  /* 0x00003fff04047892 */ /* 0x000fe2000f8ec03f */
[----:B------:R-:W-:Y:S01]  /*13af0*/  UMOV UR8, UR5 ;  /* 0x0000000500087c82 */ /* 0x000fe20008000000 */
[----:B------:R-:W-:Y:S01]  /*13b00*/  UIADD3 UR52, UR5, 0x400, URZ ;  /* 0x0000040005347890 */ /* 0x000fe2000fffe03f */
[----:B------:R-:W-:Y:S01]  /*13b10*/  MOV R12, UR8 ;  /* 0x00000008000c7c02 */ /* 0x000fe20008000f00 */
[----:B------:R-:W-:-:S02]  /*13b20*/  ULOP3.LUT UR6, UR4, 0x10000, URZ, 0xfc, !UPT ;  /* 0x0001000004067892 */ /* 0x000fc4000f8efc3f */
[----:B------:R-:W-:Y:S02]  /*13b30*/  UIADD3 UR4, UR5, 0x2, URZ ;  /* 0x0000000205047890 */ /* 0x000fe4000fffe03f */
[----:B------:R-:W-:Y:S02]  /*13b40*/  UIADD3 UR48, UR5, 0x402, URZ ;  /* 0x0000040205307890 */ /* 0x000fe4000fffe03f */
[----:B------:R-:W-:Y:S01]  /*13b50*/  LEA R4, R225, UR6, 0xb ;  /* 0x00000006e1047c11 */ /* 0x000fe2000f8e58ff */
[----:B------:R-:W-:Y:S01]  /*13b60*/  IMAD.U32 R0, RZ, RZ, UR6 ;  /* 0x00000006ff007e24 */ /* 0x000fe2000f8e00ff */
[----:B------:R-:W-:Y:S02]  /*13b70*/  UIADD3 UR44, UR5, 0x404, URZ ;  /* 0x00000404052c7890 */ /* 0x000fe4000fffe03f */
[C---:B------:R-:W-:Y:S01]  /*13b80*/  R2UR UR10, R4.reuse ;  /* 0x00000000040a72ca */ /* 0x040fe200000e0000 */
[----:B------:R-:W-:Y:S01]  /*13b90*/  VIADD R8, R4, 0x2 ;  /* 0x0000000204087836 */ /* 0x000fe20000000000 */
[----:B------:R2:W-:Y:S01]  /*13ba0*/  STL [R1+0x28], R0 ;  /* 0x0000280001007387 */ /* 0x0005e20000100800 */
[----:B------:R-:W-:Y:S01]  /*13bb0*/  UIADD3 UR40, UR5, 0x406, URZ ;  /* 0x0000040605287890 */ /* 0x000fe2000fffe03f */
[----:B------:R-:W-:-:S02]  /*13bc0*/  UMOV UR41, 0x40000040 ;  /* 0x4000004000297882 */ /* 0x000fc40000000000 */
[----:B------:R3:W-:Y:S01]  /*13bd0*/  STL.64 [R1+0x8], R12 ;  /* 0x0000080c01007387 */ /* 0x0007e20000100a00 */
[----:B--2---:R-:W2:Y:S06]  /*13be0*/  S2R R0, SR_TID.X ;  /* 0x0000000000007919 */ /* 0x004eac0000002100 */
[----:B------:R-:W-:Y:S01]  /*13bf0*/  QGMMA.64x128x32.F32.E4M3.E4M3 R24, gdesc[UR8], RZ, !UPT, gsb0 ;  /* 0x01e00000081879f3 */ /* 0x000fe2000c0008ff */
[----:B------:R-:W-:Y:S01]  /*13c00*/  R2UR UR10, R8 ;  /* 0x00000000080a72ca */ /* 0x000fe200000e0000 */
[----:B------:R-:W-:Y:S01]  /*13c10*/  UMOV UR8, UR4 ;  /* 0x0000000400087c82 */ /* 0x000fe20008000000 */
[----:B------:R-:W-:Y:S01]  /*13c20*/  R2UR UR11, R9 ;  /* 0x00000000090b72ca */ /* 0x000fe200000e0000 */
[----:B------:R-:W-:Y:S01]  /*13c30*/  UMOV UR9, 0x40000040 ;  /* 0x4000004000097882 */ /* 0x000fe20000000000 */
[----:B------:R-:W-:Y:S01]  /*13c40*/  IMAD.MOV.U32 R9, RZ, RZ, 0x40000040 ;  /* 0x40000040ff097424 */ /* 0x000fe200078e00ff */
[----:B------:R-:W-:Y:S01]  /*13c50*/  IADD3 R8, R4, 0x4, RZ ;  /* 0x0000000404087810 */ /* 0x000fe20007ffe0ff */
[----:B------:R-:W-:Y:S01]  /*13c60*/  UIADD3 UR4, UR5, 0x4, URZ ;  /* 0x0000000405047890 */ /* 0x000fe2000fffe03f */
[----:B---3--:R-:W-:-:S02]  /*13c70*/  IMAD.U32 R12, RZ, RZ, UR8 ;  /* 0x00000008ff0c7e24 */ /* 0x008fc4000f8e00ff */
[----:B------:R-:W-:-:S05]  /*13c80*/  IMAD.U32 R13, RZ, RZ, UR9 ;  /* 0x00000009ff0d7e24 */ /* 0x000fca000f8e00ff */
[----:B------:R3:W-:Y:S01]  /*13c90*/  STL.64 [R1], R12 ;  /* 0x0000000c01007387 */ /* 0x0007e20000100a00 */
[----:B--2---:R-:W-:-:S04]  /*13ca0*/  SHF.R.U32.HI R0, RZ, 0x7, R0 ;  /* 0x00000007ff007819 */ /* 0x004fc80000011600 */
[----:B------:R-:W-:Y:S01]  /*13cb0*/  IADD3 R0, -R0, 0xb, RZ ;  /* 0x0000000b00007810 */ /* 0x000fe20007ffe1ff */
[----:B------:R-:W-:Y:S02]  /*13cc0*/  WARPGROUP.DEPBAR.LE gsb0, 0x0 ;  /* 0x00008000000079c5 */ /* 0x000fe40000010000 */
[----:B------:R-:W-:-:S06]  /*13cd0*/  WARPGROUP.ARRIVE ;  /* 0x00000000000079c5 */ /* 0x000fcc0000000000 */
[----:B------:R-:W-:Y:S01]  /*13ce0*/  QGMMA.64x128x32.F32.E4M3.E4M3 R24, gdesc[UR8], R24, gsb0 ;  /* 0x01e00000081879f3 */ /* 0x000fe20008000818 */
[----:B------:R-:W-:Y:S01]  /*13cf0*/  R2UR UR10, R8 ;  /* 0x00000000080a72ca */ /* 0x000fe200000e0000 */
[----:B------:R-:W-:Y:S01]  /*13d00*/  UMOV UR8, UR4 ;  /* 0x0000000400087c82 */ /* 0x000fe20008000000 */
[----:B------:R-:W-:Y:S01]  /*13d10*/  R2UR UR11, R9 ;  /* 0x00000000090b72ca */ /* 0x000fe200000e0000 */
[----:B------:R-:W-:Y:S01]  /*13d20*/  UMOV UR9, 0x40000040 ;  /* 0x4000004000097882 */ /* 0x000fe20000000000 */
[----:B------:R-:W-:Y:S01]  /*13d30*/  VIADD R8, R4, 0x6 ;  /* 0x0000000604087836 */ /* 0x000fe20000000000 */
[----:B------:R-:W-:Y:S01]  /*13d40*/  MOV R229, UR9 ;  /* 0x0000000900e57c02 */ /* 0x000fe20008000f00 */
[----:B------:R-:W-:Y:S02]  /*13d50*/  IMAD.MOV.U32 R9, RZ, RZ, 0x40000040 ;  /* 0x40000040ff097424 */ /* 0x000fe400078e00ff */
[----:B------:R-:W-:Y:S01]  /*13d60*/  IMAD.U32 R228, RZ, RZ, UR8 ;  /* 0x00000008ffe47e24 */ /* 0x000fe2000f8e00ff */
[----:B------:R-:W-:-:S02]  /*13d70*/  R2UR UR58, R8 ;  /* 0x00000000083a72ca */ /* 0x000fc400000e0000 */
[----:B------:R-:W-:Y:S01]  /*13d80*/  R2UR UR59, R9 ;  /* 0x00000000093b72ca */ /* 0x000fe200000e0000 */
[----:B------:R-:W-:Y:S01]  /*13d90*/  IMAD.MOV.U32 R9, RZ, RZ, 0x40000040 ;  /* 0x40000040ff097424 */ /* 0x000fe200078e00ff */
[----:B------:R-:W-:-:S04]  /*13da0*/  IADD3 R8, R4, 0x400, RZ ;  /* 0x0000040004087810 */ /* 0x000fc80007ffe0ff */
[----:B------:R-:W-:Y:S01]  /*13db0*/  R2UR UR54, R8 ;  /* 0x00000000083672ca */ /* 0x000fe200000e0000 */
[----:B------:R-:W-:Y:S01]  /*13dc0*/  VIADD R8, R4, 0x402 ;  /* 0x0000040204087836 */ /* 0x000fe20000000000 */
[----:B------:R-:W-:Y:S02]  /*13dd0*/  R2UR UR55, R9 ;  /* 0x00000000093772ca */ /* 0x000fe400000e0000 */
[----:B------:R-:W-:Y:S02]  /*13de0*/  MOV R9, 0x40000040 ;  /* 0x4000004000097802 */ /* 0x000fe40000000f00 */
[----:B------:R-:W-:Y:S01]  /*13df0*/  R2UR UR50, R8 ;  /* 0x00000000083272ca */ /* 0x000fe200000e0000 */
[C---:B------:R-:W-:Y:S01]  /*13e00*/  VIADD R8, R4.reuse, 0x404 ;  /* 0x0000040404087836 */ /* 0x040fe20000000000 */
[----:B------:R-:W-:Y:S01]  /*13e10*/  R2UR UR51, R9 ;  /* 0x00000000093372ca */ /* 0x000fe200000e0000 */
[----:B------:R-:W-:Y:S01]  /*13e20*/  IMAD.MOV.U32 R9, RZ, RZ, 0x40000040 ;  /* 0x40000040ff097424 */ /* 0x000fe200078e00ff */
[----:B------:R-:W-:-:S02]  /*13e30*/  IADD3 R4, R4, 0x406, RZ ;  /* 0x0000040604047810 */ /* 0x000fc40007ffe0ff */
[----:B------:R-:W-:Y:S02]  /*13e40*/  R2UR UR46, R8 ;  /* 0x00000000082e72ca */ /* 0x000fe400000e0000 */
[----:B------:R-:W-:Y:S02]  /*13e50*/  R2UR UR47, R9 ;  /* 0x00000000092f72ca */ /* 0x000fe400000e0000 */
[----:B------:R-:W-:Y:S01]  /*13e60*/  R2UR UR42, R4 ;  /* 0x00000000042a72ca */ /* 0x000fe200000e0000 */
        /* <DEDUP_REMOVED lines=22> */
.L_x_643:
[----:B------:R-:W2:Y:S01]  /*13fd0*/  S2R R89, SR_TID.X ;  /* 0x0000000000597919 */ /* 0x000ea20000002100 */
[----:B------:R-:W-:Y:S01]  /*13fe0*/  LOP3.LUT R88, R88, 0xffffff80, RZ, 0xc0, !PT ;  /* 0xffffff8058587812 */ /* 0x000fe200078ec0ff */
        /* <DEDUP_REMOVED lines=9> */
[----:B------:R-:W-:Y:S01]  /*14080*/  FMUL.FTZ R27, R2, R46 ;  /* 0x0000002e021b7220 */ /* 0x000fe20000410000 */
[----:B------:R-:W-:-:S02]  /*14090*/  IMAD R46, R171, -0x80, R170 ;  /* 0xffffff80ab2e7824 */ /* 0x000fc400078e02aa */
[C---:B---3--:R-:W-:Y:S01]  /*140a0*/  FMUL.FTZ R12, R2.reuse, R29 ;  /* 0x0000001d020c7220 */ /* 0x048fe20000410000 */
[----:B------:R-:W-:Y:S01]  /*140b0*/  FMUL.FTZ R64, R2, R64 ;  /* 0x0000004002407220 */ /* 0x000fe20000410000 */
[----:B------:R-:W-:Y:S01]  /*140c0*/  MUFU.TANH R4, R4 ;  /* 0x0000000400047308 */ /* 0x000fe20000002400 */
[----:B------:R-:W-:Y:S02]  /*140d0*/  VIADD R46, R46, 0x80 ;  /* 0x000000802e2e7836 */ /* 0x000fe40000000000 */
        /* <DEDUP_REMOVED lines=15> */
[----:B--2---:R-:W-:-:S02]  /*141d0*/  VIADD R89, R89, 0xffffff80 ;  /* 0xffffff8059597836 */ /* 0x004fc40000000000 */
[C---:B------:R-:W-:Y:S01]  /*141e0*/  FMUL.FTZ R20, R2.reuse, R38 ;  /* 0x0000002602147220 */ /* 0x040fe20000410000 */
[C---:B------:R-:W-:Y:S01]  /*141f0*/  FMUL.FTZ R44, R2.reuse, R44 ;  /* 0x0000002c022c7220 */ /* 0x040fe20000410000 */
[C---:B------:R-:W-:Y:S01]  /*14200*/  FMUL.FTZ R71, R2.reuse, R71 ;  /* 0x0000004702477220 */ /* 0x040fe20000410000 */
[C---:B------:R-:W-:Y:S01]  /*14210*/  FMUL.FTZ R15, R2.reuse, R39 ;  /* 0x00000027020f7220 */ /* 0x040fe20000410000 */
[----:B------:R-:W-:Y:S01]  /*14220*/  IADD3 R88, R89, -R88, RZ ;  /* 0x8000005859587210 */ /* 0x000fe20007ffe0ff */
[C---:B------:R-:W-:Y:S01]  /*14230*/  FMUL.FTZ R45, R2.reuse, R45 ;  /* 0x0000002d022d7220 */ /* 0x040fe20000410000 */
[----:B------:R2:W-:Y:S01]  /*14240*/  MUFU.TANH R43, R64 ;  /* 0x00000040002b7308 */ /* 0x0005e20000002400 */
[C---:B------:R-:W-:Y:S01]  /*14250*/  FMUL.FTZ R24, R2.reuse, R42 ;  /* 0x0000002a02187220 */ /* 0x040fe20000410000 */
[----:B----4-:R-:W-:Y:S01]  /*14260*/  SHF.R.S32.HI R49, RZ, 0x1f, R88 ;  /* 0x0000001fff317819 */ /* 0x010fe20000011458 */
[C---:B------:R-:W-:Y:S01]  /*14270*/  FMUL.FTZ R53, R2.reuse, R53 ;  /* 0x0000003502357220 */ /* 0x040fe20000410000 */
[C---:B------:R-:W-:Y:S01]  /*14280*/  FMUL.FTZ R48, R2.reuse, R48 ;  /* 0x0000003002307220 */ /* 0x040fe20000410000 */
[C---:B------:R-:W-:Y:S01]  /*14290*/  FMUL.FTZ R29, R2.reuse, R51 ;  /* 0x00000033021d7220 */ /* 0x040fe20000410000 */
[----:B------:R-:W-:Y:S01]  /*142a0*/  LEA.HI R49, R49, R88, RZ, 0x2 ;  /* 0x0000005831317211 */ /* 0x000fe200078f10ff */
[C---:B------:R-:W-:Y:S01]  /*142b0*/  FMUL.FTZ R31, R2.reuse, R50 ;  /* 0x00000032021f7220 */ /* 0x040fe20000410000 */
[----:B------:R-:W4:Y:S01]  /*142c0*/  MUFU.TANH R12, R12 ;  /* 0x0000000c000c7308 */ /* 0x000f220000002400 */
[C---:B------:R-:W-:Y:S01]  /*142d0*/  FMUL.FTZ R52, R2.reuse, R52 ;  /* 0x0000003402347220 */ /* 0x040fe20000410000 */
[----:B------:R-:W-:Y:S01]  /*142e0*/  LOP3.LUT R49, R49, 0x7ffffffc, RZ, 0xc0, !PT ;  /* 0x7ffffffc31317812 */ /* 0x000fe200078ec0ff */
[C---:B------:R-:W-:Y:S01]  /*142f0*/  FMUL.FTZ R56, R2.reuse, R56 ;  /* 0x0000003802387220 */ /* 0x040fe20000410000 */
[C---:B------:R-:W-:Y:S01]  /*14300*/  FMUL.FTZ R57, R2.reuse, R57 ;  /* 0x0000003902397220 */ /* 0x040fe20000410000 */
[C---:B------:R-:W-:Y:S01]  /*14310*/  FMUL.FTZ R35, R2.reuse, R54 ;  /* 0x0000003602237220 */ /* 0x040fe20000410000 */
[----:B------:R-:W-:Y:S01]  /*14320*/  FMUL.FTZ R60, R2, R60 ;  /* 0x0000003c023c7220 */ /* 0x000fe20000410000 */
[----:B------:R-:W-:Y:S01]  /*14330*/  IMAD.IADD R49, R88, 0x1, -R49 ;  /* 0x0000000158317824 */ /* 0x000fe200078e0a31 */
[----:B------:R-:W5:Y:S01]  /*14340*/  MUFU.TANH R7, R7 ;  /* 0x0000000700077308 */ /* 0x000f620000002400 */
[C---:B------:R-:W-:Y:S01]  /*14350*/  FMUL.FTZ R61, R2.reuse, R61 ;  /* 0x0000003d023d7220 */ /* 0x040fe20000410000 */
[----:B------:R-:W-:Y:S01]  /*14360*/  FMUL.FTZ R58, R2, R58 ;  /* 0x0000003a023a7220 */ /* 0x000fe20000410000 */
[----:B--2---:R-:W-:-:S02]  /*14370*/  IMAD R64, R49, -0x2, R46 ;  /* 0xfffffffe31407824 */ /* 0x004fc400078e022e */
[C---:B------:R-:W-:Y:S01]  /*14380*/  FMUL.FTZ R59, R2.reuse, R59 ;  /* 0x0000003b023b7220 */ /* 0x040fe20000410000 */
[C---:B------:R-:W-:Y:S01]  /*14390*/  FMUL.FTZ R62, R2.reuse, R62 ;  /* 0x0000003e023e7220 */ /* 0x040fe20000410000 */
[C---:B------:R-:W-:Y:S01]  /*143a0*/  FMUL.FTZ R68, R2.reuse, R68 ;  /* 0x0000004402447220 */ /* 0x040fe20000410000 */
[----:B------:R-:W-:Y:S01]  /*143b0*/  FMUL.FTZ R63, R2, R63 ;  /* 0x0000003f023f7220 */ /* 0x000fe20000410000 */
[----:B------:R-:W2:Y:S01]  /*143c0*/  MUFU.TANH R30, R30 ;  /* 0x0000001e001e7308 */ /* 0x000ea20000002400 */
[----:B------:R-:W-:Y:S01]  /*143d0*/  ISETP.GT.AND P4, PT, R64, RZ, PT ;  /* 0x000000ff4000720c */ /* 0x000fe20003f84270 */
[----:B------:R-:W-:Y:S01]  /*143e0*/  FMUL.FTZ R66, R2, R66 ;  /* 0x0000004202427220 */ /* 0x000fe20000410000 */
[----:B------:R-:W-:Y:S01]  /*143f0*/  ISETP.GT.AND P5, PT, R64, 0x1, PT ;  /* 0x000000014000780c */ /* 0x000fe20003fa4270 */
[----:B------:R-:W-:Y:S01]  /*14400*/  FMUL.FTZ R72, R2, R72 ;  /* 0x0000004802487220 */ /* 0x000fe20000410000 */
[----:B------:R-:W-:Y:S01]  /*14410*/  ISETP.GT.AND P1, PT, R64, 0x8, PT ;  /* 0x000000084000780c */ /* 0x000fe20003f24270 */
[----:B------:R-:W-:Y:S01]  /*14420*/  FMUL.FTZ R67, R2, R67 ;  /* 0x0000004302437220 */ /* 0x000fe20000410000 */
[----:B------:R-:W-:Y:S01]  /*14430*/  ISETP.GT.AND P2, PT, R64, 0x9, PT ;  /* 0x000000094000780c */ /* 0x000fe20003f44270 */
[----:B------:R-:W0:Y:S01]  /*14440*/  MUFU.TANH R8, R8 ;  /* 0x0000000800087308 */ /* 0x000e220000002400 */
[----:B---3--:R-:W-:Y:S01]  /*14450*/  FSEL R89, R25, -INF , P1 ;  /* 0xff80000019597808 */ /* 0x008fe20000800000 */
[----:B------:R-:W-:Y:S01]  /*14460*/  FMUL.FTZ R73, R2, R73 ;  /* 0x0000004902497220 */ /* 0x000fe20000410000 */
[----:B------:R-:W-:Y:S01]  /*14470*/  ISETP.GT.AND P3, PT, R64, 0x10, PT ;  /* 0x000000104000780c */ /* 0x000fe20003f64270 */
[----:B------:R-:W-:Y:S01]  /*14480*/  FMUL.FTZ R70, R2, R70 ;  /* 0x0000004602467220 */ /* 0x000fe20000410000 */
[----:B----4-:R-:W-:Y:S01]  /*14490*/  FSEL R91, R12, -INF , P2 ;  /* 0xff8000000c5b7808 */ /* 0x010fe20001000000 */
[----:B------:R-:W-:Y:S01]  /*144a0*/  FMUL.FTZ R76, R2, R76 ;  /* 0x0000004c024c7220 */ /* 0x000fe20000410000 */
[----:B-----5:R-:W-:Y:S01]  /*144b0*/  FSEL R7, R7, -INF , P4 ;  /* 0xff80000007077808 */ /* 0x020fe20002000000 */
[----:B------:R-:W3:Y:S01]  /*144c0*/  MUFU.TANH R28, R28 ;  /* 0x0000001c001c7308 */ /* 0x000ee20000002400 */
[----:B--2---:R-:W-:Y:S01]  /*144d0*/  FSEL R93, R30, -INF , P3 ;  /* 0xff8000001e5d7808 */ /* 0x004fe20001800000 */
[C---:B------:R-:W-:Y:S01]  /*144e0*/  FMUL.FTZ R77, R2.reuse, R77 ;  /* 0x0000004d024d7220 */ /* 0x040fe20000410000 */
[C---:B------:R-:W-:Y:S01]  /*144f0*/  FMUL.FTZ R74, R2.reuse, R74 ;  /* 0x0000004a024a7220 */ /* 0x040fe20000410000 */
[C---:B------:R-:W-:Y:S01]  /*14500*/  FMUL.FTZ R80, R2.reuse, R80 ;  /* 0x0000005002507220 */ /* 0x040fe20000410000 */
[C---:B------:R-:W-:Y:S01]  /*14510*/  FMUL.FTZ R75, R2.reuse, R75 ;  /* 0x0000004b024b7220 */ /* 0x040fe20000410000 */
[C---:B------:R-:W-:Y:S01]  /*14520*/  FMUL.FTZ R81, R2.reuse, R81 ;  /* 0x0000005102517220 */ /* 0x040fe20000410000 */
[----:B------:R-:W-:Y:S01]  /*14530*/  FMUL.FTZ R78, R2, R78 ;  /* 0x0000004e024e7220 */ /* 0x000fe20000410000 */
[----:B------:R2:W-:Y:S01]  /*14540*/  MUFU.TANH R47, R65 ;  /* 0x00000041002f7308 */ /* 0x0005e20000002400 */
[----:B0-----:R-:W-:Y:S01]  /*14550*/  FSEL R8, R8, -INF , P5 ;  /* 0xff80000008087808 */ /* 0x001fe20002800000 */
[C---:B------:R-:W-:Y:S01]  /*14560*/  FMUL.FTZ R84, R2.reuse, R84 ;  /* 0x0000005402547220 */ /* 0x040fe20000410000 */
[C---:B------:R-:W-:Y:S01]  /*14570*/  FMUL.FTZ R85, R2.reuse, R85 ;  /* 0x0000005502557220 */ /* 0x040fe20000410000 */
[----:B------:R-:W-:Y:S01]  /*14580*/  ULDC UR38, c[0x0][0x988] ;  /* 0x0002620000267ab9 */ /* 0x000fe20000000800 */
[C---:B------:R-:W-:Y:S01]  /*14590*/  FMUL.FTZ R79, R2.reuse, R79 ;  /* 0x0000004f024f7220 */ /* 0x040fe20000410000 */
[C---:B------:R-:W-:Y:S01]  /*145a0*/  FMUL.FTZ R82, R2.reuse, R82 ;  /* 0x0000005202527220 */ /* 0x040fe20000410000 */
[----:B------:R-:W-:Y:S01]  /*145b0*/  FMUL.FTZ R83, R2, R83 ;  /* 0x0000005302537220 */ /* 0x000fe20000410000 */
[----:B------:R0:W-:Y:S01]  /*145c0*/  MUFU.TANH R55, R69 ;  /* 0x0000004500377308 */ /* 0x0001e20000002400 */
[----:B--2---:R-:W-:Y:S01]  /*145d0*/  FSEL R65, R4, -INF , P4 ;  /* 0xff80000004417808 */ /* 0x004fe20002000000 */
[----:B------:R-:W-:Y:S01]  /*145e0*/  FMUL.FTZ R86, R2, R86 ;  /* 0x0000005602567220 */ /* 0x000fe20000410000 */
[----:B------:R-:W-:Y:S01]  /*145f0*/  ISETP.GT.AND P4, PT, R64, 0x11, PT ;  /* 0x000000114000780c */ /* 0x000fe20003f84270 */
[----:B------:R-:W-:-:S03]  /*14600*/  FMUL.FTZ R87, R2, R87 ;  /* 0x0000005702577220 */ /* 0x000fc60000410000 */
[----:B---3--:R-:W-:Y:S01]  /*14610*/  FSEL R95, R28, -INF , P4 ;  /* 0xff8000001c5f7808 */ /* 0x008fe20002000000 */
[----:B------:R-:W2:Y:S01]  /*14620*/  MUFU.TANH R11, R11 ;  /* 0x0000000b000b7308 */ /* 0x000ea20000002400 */
[----:B0-----:R-:W-:Y:S02]  /*14630*/  FSEL R69, R5, -INF , P5 ;  /* 0xff80000005457808 */ /* 0x001fe40002800000 */
[----:B------:R-:W-:Y:S02]  /*14640*/  ISETP.GT.AND P5, PT, R64, 0x18, PT ;  /* 0x000000184000780c */ /* 0x000fe40003fa4270 */
[----:B------:R-:W-:-:S03]  /*14650*/  FMNMX.FTZ R4, R65, R69, !PT ;  /* 0x0000004541047209 */ /* 0x000fc60007810000 */
[----:B------:R-:W-:Y:S01]  /*14660*/  MUFU.TANH R33, R33 ;  /* 0x0000002100217308 */ /* 0x000fe20000002400 */
[----:B------:R-:W-:-:S04]  /*14670*/  FMNMX.FTZ R4, R89, R4, !PT ;  /* 0x0000000459047209 */ /* 0x000fc80007810000 */
[----:B------:R-:W-:-:S03]  /*14680*/  FMNMX.FTZ R4, R91, R4, !PT ;  /* 0x000000045b047209 */ /* 0x000fc60007810000 */
[----:B------:R-:W0:Y:S01]  /*14690*/  MUFU.TANH R9, R9 ;  /* 0x0000000900097308 */ /* 0x000e220000002400 */
[----:B------:R-:W-:Y:S02]  /*146a0*/  FMNMX.FTZ R4, R93, R4, !PT ;  /* 0x000000045d047209 */ /* 0x000fe40007810000 */
[----:B--2---:R-:W-:Y:S02]  /*146b0*/  FSEL R11, R11, -INF , P1 ;  /* 0xff8000000b0b7808 */ /* 0x004fe40000800000 */
[----:B------:R-:W-:Y:S02]  /*146c0*/  ISETP.GT.AND P1, PT, R64, 0x19, PT ;  /* 0x000000194000780c */ /* 0x000fe40003f24270 */
[----:B------:R-:W-:Y:S01]  /*146d0*/  FMNMX.FTZ R4, R95, R4, !PT ;  /* 0x000000045f047209 */ /* 0x000fe20007810000 */
[----:B------:R-:W-:Y:S08]  /*146e0*/  MUFU.TANH R32, R32 ;  /* 0x0000002000207308 */ /* 0x000ff00000002400 */
[----:B------:R-:W2:Y:S01]  /*146f0*/  MUFU.TANH R14, R14 ;  /* 0x0000000e000e7308 */ /* 0x000ea20000002400 */
[----:B0-----:R-:W-:-:S02]  /*14700*/  FSEL R9, R9, -INF , P2 ;  /* 0xff80000009097808 */ /* 0x001fc40001000000 */
[----:B------:R-:W-:-:S05]  /*14710*/  ISETP.GT.AND P2, PT, R64, 0x20, PT ;  /* 0x000000204000780c */ /* 0x000fca0003f44270 */
[----:B------:R-:W0:Y:S08]  /*14720*/  MUFU.TANH R40, R40 ;  /* 0x0000002800287308 */ /* 0x000e300000002400 */
[----:B------:R-:W3:Y:S01]  /*14730*/  MUFU.TANH R13, R13 ;  /* 0x0000000d000d7308 */ /* 0x000ee20000002400 */
[----:B--2---:R-:W-:Y:S02]  /*14740*/  FSEL R14, R14, -INF , P3 ;  /* 0xff8000000e0e7808 */ /* 0x004fe40001800000 */
[----:B------:R-:W-:-:S05]  /*14750*/  ISETP.GT.AND P3, PT, R64, 0x21, PT ;  /* 0x000000214000780c */ /* 0x000fca0003f64270 */
[----:B------:R-:W2:Y:S01]  /*14760*/  MUFU.TANH R36, R36 ;  /* 0x0000002400247308 */ /* 0x000ea20000002400 */
[----:B0-----:R-:W-:-:S07]  /*14770*/  FSEL R51, R40, -INF , P2 ;  /* 0xff80000028337808 */ /* 0x001fce0001000000 */
[----:B------:R-:W0:Y:S01]  /*14780*/  MUFU.TANH R20, R20 ;  /* 0x0000001400147308 */ /* 0x000e220000002400 */
[----:B---3--:R-:W-:Y:S02]  /*14790*/  FSEL R13, R13, -INF , P4 ;  /* 0xff8000000d0d7808 */ /* 0x008fe40002000000 */
[----:B------:R-:W-:-:S05]  /*147a0*/  ISETP.GT.AND P4, PT, R64, 0x28, PT ;  /* 0x000000284000780c */ /* 0x000fca0003f84270 */
[----:B------:R-:W3:Y:S01]  /*147b0*/  MUFU.TANH R44, R44 ;  /* 0x0000002c002c7308 */ /* 0x000ee20000002400 */
[----:B--2---:R-:W-:-:S07]  /*147c0*/  FSEL R50, R36, -INF , P3 ;  /* 0xff80000024327808 */ /* 0x004fce0001800000 */
[----:B------:R2:W-:Y:S01]  /*147d0*/  MUFU.TANH R42, R71 ;  /* 0x00000047002a7308 */ /* 0x0005e20000002400 */
[----:B0-----:R-:W-:-:S07]  /*147e0*/  FSEL R20, R20, -INF , P5 ;  /* 0xff80000014147808 */ /* 0x001fce0002800000 */
[----:B------:R-:W0:Y:S01]  /*147f0*/  MUFU.TANH R15, R15 ;  /* 0x0000000f000f7308 */ /* 0x000e220000002400 */
[----:B--2---:R-:W-:Y:S02]  /*14800*/  FSEL R71, R33, -INF , P5 ;  /* 0xff80000021477808 */ /* 0x004fe40002800000 */
[----:B------:R-:W-:Y:S02]  /*14810*/  ISETP.GT.AND P5, PT, R64, 0x29, PT ;  /* 0x000000294000780c */ /* 0x000fe40003fa4270 */
[----:B------:R-:W-:Y:S02]  /*14820*/  FMNMX.FTZ R4, R71, R4, !PT ;  /* 0x0000000447047209 */ /* 0x000fe40007810000 */
[----:B---3--:R-:W-:Y:S01]  /*14830*/  FSEL R46, R44, -INF , P4 ;  /* 0xff8000002c2e7808 */ /* 0x008fe20002000000 */
[----:B------:R-:W-:Y:S08]  /*14840*/  MUFU.TANH R45, R45 ;  /* 0x0000002d002d7308 */ /* 0x000ff00000002400 */
[----:B------:R2:W-:Y:S01]  /*14850*/  MUFU.TANH R39, R53 ;  /* 0x0000003500277308 */ /* 0x0005e20000002400 */
[----:B0-----:R-:W-:-:S07]  /*14860*/  FSEL R15, R15, -INF , P1 ;  /* 0xff8000000f0f7808 */ /* 0x001fce0000800000 */
[----:B------:R-:W0:Y:S01]  /*14870*/  MUFU.TANH R24, R24 ;  /* 0x0000001800187308 */ /* 0x000e220000002400 */
[----:B--2---:R-:W-:Y:S02]  /*14880*/  FSEL R53, R32, -INF , P1 ;  /* 0xff80000020357808 */ /* 0x004fe40000800000 */
[----:B------:R-:W-:Y:S02]  /*14890*/  ISETP.GT.AND P1, PT, R64, 0x30, PT ;  /* 0x000000304000780c */ /* 0x000fe40003f24270 */
[----:B------:R-:W-:-:S03]  /*148a0*/  FMNMX.FTZ R4, R53, R4, !PT ;  /* 0x0000000435047209 */ /* 0x000fc60007810000 */
[----:B------:R-:W2:Y:S01]  /*148b0*/  MUFU.TANH R48, R48 ;  /* 0x0000003000307308 */ /* 0x000ea20000002400 */
[----:B------:R-:W-:-:S04]  /*148c0*/  FMNMX.FTZ R5, R51, R4, !PT ;  /* 0x0000000433057209 */ /* 0x000fc80007810000 */
[----:B------:R-:W-:-:S03]  /*148d0*/  FMNMX.FTZ R5, R50, R5, !PT ;  /* 0x0000000532057209 */ /* 0x000fc60007810000 */
[----:B------:R-:W3:Y:S01]  /*148e0*/  MUFU.TANH R21, R21 ;  /* 0x0000001500157308 */ /* 0x000ee20000002400 */
[----:B------:R-:W-:Y:S02]  /*148f0*/  FMNMX.FTZ R5, R46, R5, !PT ;  /* 0x000000052e057209 */ /* 0x000fe40007810000 */
[----:B0-----:R-:W-:Y:S02]  /*14900*/  FSEL R24, R24, -INF , P2 ;  /* 0xff80000018187808 */ /* 0x001fe40001000000 */
[----:B------:R-:W-:-:S03]  /*14910*/  ISETP.GT.AND P2, PT, R64, 0x31, PT ;  /* 0x000000314000780c */ /* 0x000fc60003f44270 */
[----:B------:R-:W0:Y:S01]  /*14920*/  MUFU.TANH R27, R27 ;  /* 0x0000001b001b7308 */ /* 0x000e220000002400 */
[----:B--2---:R-:W-:Y:S02]  /*14930*/  FSEL R49, R48, -INF , P1 ;  /* 0xff80000030317808 */ /* 0x004fe40000800000 */
[----:B------:R-:W-:-:S05]  /*14940*/  FSEL R48, R37, -INF , P2 ;  /* 0xff80000025307808 */ /* 0x000fca0001000000 */
[----:B------:R2:W4:Y:S01]  /*14950*/  MUFU.TANH R38, R52 ;  /* 0x0000003400267308 */ /* 0x0005220000002400 */
[----:B---3--:R-:W-:Y:S02]  /*14960*/  FSEL R21, R21, -INF , P3 ;  /* 0xff80000015157808 */ /* 0x008fe40001800000 */
[----:B------:R-:W-:-:S05]  /*14970*/  ISETP.GT.AND P3, PT, R64, 0x38, PT ;  /* 0x000000384000780c */ /* 0x000fca0003f64270 */
[----:B------:R-:W3:Y:S01]  /*14980*/  MUFU.TANH R26, R26 ;  /* 0x0000001a001a7308 */ /* 0x000ee20000002400 */
[----:B--2---:R-:W-:-:S04]  /*14990*/  FSEL R52, R45, -INF , P5 ;  /* 0xff8000002d347808 */ /* 0x004fc80002800000 */
[----:B------:R-:W-:-:S03]  /*149a0*/  FMNMX.FTZ R4, R52, R5, !PT ;  /* 0x0000000534047209 */ /* 0x000fc60007810000 */
[----:B------:R-:W2:Y:S01]  /*149b0*/  MUFU.TANH R31, R31 ;  /* 0x0000001f001f7308 */ /* 0x000ea20000002400 */
[----:B------:R-:W-:Y:S02]  /*149c0*/  FMNMX.FTZ R5, R49, R4, !PT ;  /* 0x0000000431057209 */ /* 0x000fe40007810000 */
[----:B0-----:R-:W-:Y:S02]  /*149d0*/  FSEL R4, R27, -INF , P4 ;  /* 0xff8000001b047808 */ /* 0x001fe40002000000 */
[----:B------:R-:W-:Y:S02]  /*149e0*/  ISETP.GT.AND P4, PT, R64, 0x39, PT ;  /* 0x000000394000780c */ /* 0x000fe40003f84270 */
[----:B----4-:R-:W-:Y:S01]  /*149f0*/  FSEL R45, R38, -INF , P3 ;  /* 0xff800000262d7808 */ /* 0x010fe20001800000 */
[----:B------:R-:W0:Y:S01]  /*14a00*/  MUFU.TANH R41, R56 ;  /* 0x0000003800297308 */ /* 0x000e220000002400 */
[----:B------:R-:W-:Y:S02]  /*14a10*/  FMNMX.FTZ R12, R48, R5, !PT ;  /* 0x00000005300c7209 */ /* 0x000fe40007810000 */
[----:B---3--:R-:W-:-:S02]  /*14a20*/  FSEL R5, R26, -INF , P5 ;  /* 0xff8000001a057808 */ /* 0x008fc40002800000 */
[C---:B------:R-:W-:Y:S02]  /*14a30*/  ISETP.GT.AND P5, PT, R64.reuse, 0x40, PT ;  /* 0x000000404000780c */ /* 0x040fe40003fa4270 */
[----:B------:R-:W-:Y:S01]  /*14a40*/  FSEL R44, R39, -INF , P4 ;  /* 0xff800000272c7808 */ /* 0x000fe20002000000 */
[----:B------:R-:W3:Y:S01]  /*14a50*/  MUFU.TANH R29, R29 ;  /* 0x0000001d001d7308 */ /* 0x000ee20000002400 */
[----:B------:R-:W-:Y:S02]  /*14a60*/  FMNMX.FTZ R25, R45, R12, !PT ;  /* 0x0000000c2d197209 */ /* 0x000fe40007810000 */
[----:B--2---:R-:W-:Y:S02]  /*14a70*/  FSEL R12, R31, -INF , P1 ;  /* 0xff8000001f0c7808 */ /* 0x004fe40000800000 */
[----:B------:R-:W-:Y:S02]  /*14a80*/  ISETP.GT.AND P1, PT, R64, 0x41, PT ;  /* 0x000000414000780c */ /* 0x000fe40003f24270 */
[----:B------:R-:W-:Y:S01]  /*14a90*/  FMNMX.FTZ R26, R44, R25, !PT ;  /* 0x000000192c1a7209 */ /* 0x000fe20007810000 */
[----:B------:R-:W2:Y:S01]  /*14aa0*/  MUFU.TANH R57, R57 ;  /* 0x0000003900397308 */ /* 0x000ea20000002400 */
[----:B0-----:R-:W-:-:S04]  /*14ab0*/  FSEL R41, R41, -INF , P5 ;  /* 0xff80000029297808 */ /* 0x001fc80002800000 */
[----:B------:R-:W-:-:S03]  /*14ac0*/  FMNMX.FTZ R27, R41, R26, !PT ;  /* 0x0000001a291b7209 */ /* 0x000fc60007810000 */
[----:B------:R-:W0:Y:S01]  /*14ad0*/  MUFU.TANH R35, R35 ;  /* 0x0000002300237308 */ /* 0x000e220000002400 */
[----:B---3--:R-:W-:Y:S02]  /*14ae0*/  FSEL R25, R29, -INF , P2 ;  /* 0xff8000001d197808 */ /* 0x008fe40001000000 */
[----:B------:R-:W-:-:S05]  /*14af0*/  ISETP.GT.AND P2, PT, R64, 0x48, PT ;  /* 0x000000484000780c */ /* 0x000fca0003f44270 */
[----:B------:R-:W3:Y:S01]  /*14b00*/  MUFU.TANH R60, R60 ;  /* 0x0000003c003c7308 */ /* 0x000ee20000002400 */
[----:B--2---:R-:W-:-:S04]  /*14b10*/  FSEL R38, R57, -INF , P1 ;  /* 0xff80000039267808 */ /* 0x004fc80000800000 */
[----:B------:R-:W-:-:S03]  /*14b20*/  FMNMX.FTZ R28, R38, R27, !PT ;  /* 0x0000001b261c7209 */ /* 0x000fc60007810000 */
[----:B------:R-:W2:Y:S01]  /*14b30*/  MUFU.TANH R34, R34 ;  /* 0x0000002200227308 */ /* 0x000ea20000002400 */
[----:B0-----:R-:W-:Y:S02]  /*14b40*/  FSEL R26, R35, -INF , P3 ;  /* 0xff800000231a7808 */ /* 0x001fe40001800000 */
[----:B------:R-:W-:-:S05]  /*14b50*/  ISETP.GT.AND P3, PT, R64, 0x49, PT ;  /* 0x000000494000780c */ /* 0x000fca0003f64270 */
[----:B------:R-:W0:Y:S01]  /*14b60*/  MUFU.TANH R61, R61 ;  /* 0x0000003d003d7308 */ /* 0x000e220000002400 */
[----:B---3--:R-:W-:-:S04]  /*14b70*/  FSEL R37, R60, -INF , P2 ;  /* 0xff8000003c257808 */ /* 0x008fc80001000000 */
[----:B------:R-:W-:-:S03]  /*14b80*/  FMNMX.FTZ R29, R37, R28, !PT ;  /* 0x0000001c251d7209 */ /* 0x000fc60007810000 */
[----:B------:R-:W3:Y:S01]  /*14b90*/  MUFU.TANH R58, R58 ;  /* 0x0000003a003a7308 */ /* 0x000ee20000002400 */
[----:B--2---:R-:W-:Y:S02]  /*14ba0*/  FSEL R27, R34, -INF , P4 ;  /* 0xff800000221b7808 */ /* 0x004fe40002000000 */
[----:B------:R-:W-:-:S04]  /*14bb0*/  ISETP.GT.AND P4, PT, R64, 0x50, PT ;  /* 0x000000504000780c */ /* 0x000fc80003f84270 */
[----:B------:R-:W-:Y:S01]  /*14bc0*/  FSEL R43, R43, -INF , P4 ;  /* 0xff8000002b2b7808 */ /* 0x000fe20002000000 */
[----:B------:R-:W2:Y:S01]  /*14bd0*/  MUFU.TANH R59, R59 ;  /* 0x0000003b003b7308 */ /* 0x000ea20000002400 */
[----:B0-----:R-:W-:-:S04]  /*14be0*/  FSEL R40, R61, -INF , P3 ;  /* 0xff8000003d287808 */ /* 0x001fc80001800000 */
[----:B------:R-:W-:-:S03]  /*14bf0*/  FMNMX.FTZ R30, R40, R29, !PT ;  /* 0x0000001d281e7209 */ /* 0x000fc60007810000 */
[----:B------:R-:W0:Y:S01]  /*14c00*/  MUFU.TANH R62, R62 ;  /* 0x0000003e003e7308 */ /* 0x000e220000002400 */
[----:B---3--:R-:W-:Y:S02]  /*14c10*/  FSEL R28, R58, -INF , P5 ;  /* 0xff8000003a1c7808 */ /* 0x008fe40002800000 */
[C---:B------:R-:W-:Y:S02]  /*14c20*/  ISETP.GT.AND P5, PT, R64.reuse, 0x51, PT ;  /* 0x000000514000780c */ /* 0x040fe40003fa4270 */
[----:B------:R-:W-:Y:S02]  /*14c30*/  FMNMX.FTZ R32, R43, R30, !PT ;  /* 0x0000001e2b207209 */ /* 0x000fe40007810000 */
[----:B------:R-:W-:Y:S01]  /*14c40*/  FSEL R47, R47, -INF , P5 ;  /* 0xff8000002f2f7808 */ /* 0x000fe20002800000 */
[----:B------:R3:W4:Y:S01]  /*14c50*/  MUFU.TANH R54, R68 ;  /* 0x0000004400367308 */ /* 0x0007220000002400 */
[----:B--2---:R-:W-:Y:S02]  /*14c60*/  FSEL R29, R59, -INF , P1 ;  /* 0xff8000003b1d7808 */ /* 0x004fe40000800000 */
[----:B------:R-:W-:-:S02]  /*14c70*/  ISETP.GT.AND P1, PT, R64, 0x58, PT ;  /* 0x000000584000780c */ /* 0x000fc40003f24270 */
[----:B------:R-:W-:-:S03]  /*14c80*/  FMNMX.FTZ R33, R47, R32, !PT ;  /* 0x000000202f217209 */ /* 0x000fc60007810000 */
[----:B------:R-:W2:Y:S01]  /*14c90*/  MUFU.TANH R63, R63 ;  /* 0x0000003f003f7308 */ /* 0x000ea20000002400 */
[----:B0-----:R-:W-:Y:S02]  /*14ca0*/  FSEL R30, R62, -INF , P2 ;  /* 0xff8000003e1e7808 */ /* 0x001fe40001000000 */
[----:B------:R-:W-:Y:S02]  /*14cb0*/  ISETP.GT.AND P2, PT, R64, 0x59, PT ;  /* 0x000000594000780c */ /* 0x000fe40003f44270 */
[----:B---3--:R-:W-:Y:S02]  /*14cc0*/  FMNMX.FTZ R68, R7, R8, !PT ;  /* 0x0000000807447209 */ /* 0x008fe40007810000 */
[----:B------:R-:W-:Y:S01]  /*14cd0*/  FSEL R55, R55, -INF , P2 ;  /* 0xff80000037377808 */ /* 0x000fe20001000000 */
[----:B------:R-:W0:Y:S01]  /*14ce0*/  MUFU.TANH R66, R66 ;  /* 0x0000004200427308 */ /* 0x000e220000002400 */
[----:B----4-:R-:W-:Y:S02]  /*14cf0*/  FSEL R54, R54, -INF , P1 ;  /* 0xff80000036367808 */ /* 0x010fe40000800000 */
[----:B------:R-:W-:-:S02]  /*14d00*/  FMNMX.FTZ R68, R11, R68, !PT ;  /* 0x000000440b447209 */ /* 0x000fc40007810000 */
[----:B------:R-:W-:-:S03]  /*14d10*/  FMNMX.FTZ R34, R54, R33, !PT ;  /* 0x0000002136227209 */ /* 0x000fc60007810000 */
[----:B------:R-:W3:Y:S01]  /*14d20*/  MUFU.TANH R56, R72 ;  /* 0x0000004800387308 */ /* 0x000ee20000002400 */
[----:B--2---:R-:W-:Y:S02]  /*14d30*/  FSEL R31, R63, -INF , P3 ;  /* 0xff8000003f1f7808 */ /* 0x004fe40001800000 */
[----:B------:R-:W-:Y:S02]  /*14d40*/  ISETP.GT.AND P3, PT, R64, 0x60, PT ;  /* 0x000000604000780c */ /* 0x000fe40003f64270 */
[----:B------:R-:W-:-:S03]  /*14d50*/  FMNMX.FTZ R35, R55, R34, !PT ;  /* 0x0000002237237209 */ /* 0x000fc60007810000 */
[----:B------:R-:W2:Y:S01]  /*14d60*/  MUFU.TANH R67, R67 ;  /* 0x0000004300437308 */ /* 0x000ea20000002400 */
[----:B0-----:R-:W-:Y:S02]  /*14d70*/  FSEL R32, R66, -INF , P4 ;  /* 0xff80000042207808 */ /* 0x001fe40002000000 */
[----:B------:R-:W-:-:S05]  /*14d80*/  ISETP.GT.AND P4, PT, R64, 0x61, PT ;  /* 0x000000614000780c */ /* 0x000fca0003f84270 */
[----:B------:R-:W0:Y:S01]  /*14d90*/  MUFU.TANH R73, R73 ;  /* 0x0000004900497308 */ /* 0x000e220000002400 */
[----:B---3--:R-:W-:-:S04]  /*14da0*/  FSEL R56, R56, -INF , P3 ;  /* 0xff80000038387808 */ /* 0x008fc80001800000 */
[----:B------:R-:W-:Y:S02]  /*14db0*/  FMNMX.FTZ R36, R56, R35, !PT ;  /* 0x0000002338247209 */ /* 0x000fe40007810000 */
[----:B------:R-:W-:Y:S01]  /*14dc0*/  FSEL R35, R42, -INF , P2 ;  /* 0xff8000002a237808 */ /* 0x000fe20001000000 */
[----:B------:R-:W3:Y:S01]  /*14dd0*/  MUFU.TANH R70, R70 ;  /* 0x0000004600467308 */ /* 0x000ee20000002400 */
[----:B--2---:R-:W-:Y:S02]  /*14de0*/  FSEL R33, R67, -INF , P5 ;  /* 0xff80000043217808 */ /* 0x004fe40002800000 */
[C---:B------:R-:W-:Y:S02]  /*14df0*/  ISETP.GT.AND P5, PT, R64.reuse, 0x68, PT ;  /* 0x000000684000780c */ /* 0x040fe40003fa4270 */
[----:B------:R-:W-:-:S03]  /*14e00*/  ISETP.GT.AND P2, PT, R64, 0x70, PT ;  /* 0x000000704000780c */ /* 0x000fc60003f44270 */
[----:B------:R-:W2:Y:S01]  /*14e10*/  MUFU.TANH R76, R76 ;  /* 0x0000004c004c7308 */ /* 0x000ea20000002400 */
[----:B0-----:R-:W-:Y:S02]  /*14e20*/  FSEL R57, R73, -INF , P4 ;  /* 0xff80000049397808 */ /* 0x001fe40002000000 */
[----:B------:R-:W-:Y:S02]  /*14e30*/  MOV R73, UR38 ;  /* 0x0000002600497c02 */ /* 0x000fe40008000f00 */
        /* <DEDUP_REMOVED lines=24> */
[----:B------:R-:W-:-:S05]  /*14fc0*/  ISETP.GT.AND P5, PT, R64, 0x79, PT ;  /* 0x000000794000780c */ /* 0x000fca0003fa4270 */
[----:B------:R-:W-:Y:S01]  /*14fd0*/  MUFU.TANH R79, R79 ;  /* 0x0000004f004f7308 */ /* 0x000fe20000002400 */
[----:B0-----:R-:W-:-:S04]  /*14fe0*/  FSEL R62, R84, -INF , P4 ;  /* 0xff800000543e7808 */ /* 0x001fc80002000000 */
[----:B------:R-:W-:-:S03]  /*14ff0*/  FMNMX.FTZ R64, R62, R67, !PT ;  /* 0x000000433e407209 */ /* 0x000fc60007810000 */
[----:B------:R-:W-:Y:S01]  /*15000*/  MUFU.TANH R82, R82 ;  /* 0x0000005200527308 */ /* 0x000fe20000002400 */
[----:B---3--:R-:W-:-:S04]  /*15010*/  FSEL R63, R85, -INF , P5 ;  /* 0xff800000553f7808 */ /* 0x008fc80002800000 */
[----:B------:R-:W-:-:S03]  /*15020*/  FMNMX.FTZ R64, R63, R64, !PT ;  /* 0x000000403f407209 */ /* 0x000fc60007810000 */
[----:B------:R-:W-:Y:S02]  /*15030*/  MUFU.TANH R83, R83 ;  /* 0x0000005300537308 */ /* 0x000fe40000002400 */
[----:B------:R-:W0:Y:S06]  /*15040*/  SHFL.BFLY PT, R67, R64, 0x2, 0x1f ;  /* 0x0c401f0040437f89 */ /* 0x000e2c00000e0000 */
[----:B------:R-:W2:Y:S08]  /*15050*/  MUFU.TANH R70, R86 ;  /* 0x0000005600467308 */ /* 0x000eb00000002400 */
[----:B------:R-:W3:Y:S01]  /*15060*/  MUFU.TANH R72, R87 ;  /* 0x0000005700487308 */ /* 0x000ee20000002400 */
[----:B--2---:R-:W-:-:S02]  /*15070*/  FSEL R70, R70, -INF , P4 ;  /* 0xff80000046467808 */ /* 0x004fc40002000000 */
[----:B0-----:R-:W-:-:S05]  /*15080*/  FMNMX.FTZ R67, R64, R67, !PT ;  /* 0x0000004340437209 */ /* 0x001fca0007810000 */
[----:B------:R-:W0:Y:S01]  /*15090*/  SHFL.BFLY PT, R168, R67, 0x1, 0x1f ;  /* 0x0c201f0043a87f89 */ /* 0x000e2200000e0000 */
[----:B---3--:R-:W-:Y:S02]  /*150a0*/  FSEL R72, R72, -INF , P5 ;  /* 0xff80000048487808 */ /* 0x008fe40002800000 */
[----:B0-----:R-:W-:-:S04]  /*150b0*/  FMNMX.FTZ R168, R67, R168, !PT ;  /* 0x000000a843a87209 */ /* 0x001fc80007810000 */
[C---:B------:R-:W-:Y:S01]  /*150c0*/  FSETP.NEU.FTZ.AND P6, PT, R168.reuse, -INF , PT ;  /* 0xff800000a800780b */ /* 0x040fe20003fdd000 */
[----:B------:R-:W-:-:S05]  /*150d0*/  FFMA.FTZ R66, R168, R73, -8 ;  /* 0xc1000000a8427423 */ /* 0x000fca0000010049 */
[----:B------:R-:W-:-:S05]  /*150e0*/  FSEL R66, R66, RZ, P6 ;  /* 0x000000ff42427208 */ /* 0x000fca0003000000 */
        /* <DEDUP_REMOVED lines=25> */
[----:B------:R-:W0:Y:S01]  /*15280*/  MUFU.EX2 R65, R65 ;  /* 0x0000004100417308 */ /* 0x000e220000000800 */
[----:B------:R-:W-:Y:S01]  /*15290*/  FMNMX.FTZ R71, R21, R74, !PT ;  /* 0x0000004a15477209 */ /* 0x000fe20007810000 */
[--C-:B------:R-:W-:Y:S01]  /*152a0*/  FFMA.FTZ R53, R53, UR38, -R66.reuse ;  /* 0x0000002635357c23 */ /* 0x100fe20008010842 */
[----:B------:R-:W-:-:S01]  /*152b0*/  FFMA.FTZ R46, R46, UR38, -R66 ;  /* 0x000000262e2e7c23 */ /* 0x000fc20008010842 */
[--C-:B------:R-:W-:Y:S01]  /*152c0*/  FFMA.FTZ R45, R45, UR38, -R66.reuse ;  /* 0x000000262d2d7c23 */ /* 0x100fe20008010842 */
[----:B------:R-:W-:Y:S01]  /*152d0*/  FMNMX.FTZ R74, R4, R71, !PT ;  /* 0x00000047044a7209 */ /* 0x000fe20007810000 */
[--C-:B------:R-:W-:Y:S01]  /*152e0*/  FFMA.FTZ R44, R44, UR38, -R66.reuse ;  /* 0x000000262c2c7c23 */ /* 0x100fe20008010842 */
[----:B------:R-:W-:-:S01]  /*152f0*/  FFMA.FTZ R158, R43, UR38, -R66 ;  /* 0x000000262b9e7c23 */ /* 0x000fc20008010842 */
[----:B------:R-:W2:Y:S01]  /*15300*/  MUFU.EX2 R64, R64 ;  /* 0x0000004000407308 */ /* 0x000ea20000000800 */
[----:B------:R-:W-:Y:S01]  /*15310*/  FMNMX.FTZ R71, R5, R74, !PT ;  /* 0x0000004a05477209 */ /* 0x000fe20007810000 */
[--C-:B------:R-:W-:Y:S01]  /*15320*/  FFMA.FTZ R43, R57, UR38, -R66.reuse ;  /* 0x00000026392b7c23 */ /* 0x100fe20008010842 */
[----:B------:R-:W-:-:S01]  /*15330*/  FFMA.FTZ R57, R59, UR38, -R66 ;  /* 0x000000263b397c23 */ /* 0x000fc20008010842 */
[----:B------:R-:W-:Y:S01]  /*15340*/  FFMA.FTZ R59, R63, UR38, -R66 ;  /* 0x000000263f3b7c23 */ /* 0x000fe20008010842 */
[----:B------:R-:W-:-:S03]  /*15350*/  FMNMX.FTZ R74, R12, R71, !PT ;  /* 0x000000470c4a7209 */ /* 0x000fc60007810000 */
[----:B------:R-:W3:Y:S01]  /*15360*/  MUFU.EX2 R67, R67 ;  /* 0x0000004300437308 */ /* 0x000ee20000000800 */
[----:B------:R-:W-:Y:S01]  /*15370*/  FMNMX.FTZ R51, R25, R74, !PT ;  /* 0x0000004a19337209 */ /* 0x000fe20007810000 */
[----:B------:R-:W-:-:S03]  /*15380*/  FFMA.FTZ R74, R50, UR38, -R66 ;  /* 0x00000026324a7c23 */ /* 0x000fc60008010842 */
[----:B------:R-:W-:-:S03]  /*15390*/  FMNMX.FTZ R50, R26, R51, !PT ;  /* 0x000000331a327209 */ /* 0x000fc60007810000 */
[----:B------:R4:W-:Y:S01]  /*153a0*/  MUFU.EX2 R51, R74 ;  /* 0x0000004a00337308 */ /* 0x0009e20000000800 */
[----:B------:R-:W-:-:S04]  /*153b0*/  FMNMX.FTZ R71, R27, R50, !PT ;  /* 0x000000321b477209 */ /* 0x000fc80007810000 */
[----:B------:R-:W-:-:S03]  /*153c0*/  FMNMX.FTZ R50, R28, R71, !PT ;  /* 0x000000471c327209 */ /* 0x000fc60007810000 */
[----:B------:R-:W5:Y:S01]  /*153d0*/  MUFU.EX2 R166, R166 ;  /* 0x000000a600a67308 */ /* 0x000f620000000800 */
[----:B------:R-:W-:Y:S01]  /*153e0*/  FMNMX.FTZ R71, R29, R50, !PT ;  /* 0x000000321d477209 */ /* 0x000fe20007810000 */
[----:B----4-:R-:W-:-:S03]  /*153f0*/  FFMA.FTZ R74, R48, UR38, -R66 ;  /* 0x00000026304a7c23 */ /* 0x010fc60008010842 */
[----:B------:R-:W-:-:S03]  /*15400*/  FMNMX.FTZ R50, R30, R71, !PT ;  /* 0x000000471e327209 */ /* 0x000fc60007810000 */
[----:B------:R4:W-:Y:S01]  /*15410*/  MUFU.EX2 R71, R52 ;  /* 0x0000003400477308 */ /* 0x0009e20000000800 */
[----:B------:R-:W-:-:S04]  /*15420*/  FMNMX.FTZ R73, R31, R50, !PT ;  /* 0x000000321f497209 */ /* 0x000fc80007810000 */
[----:B------:R-:W-:-:S03]  /*15430*/  FMNMX.FTZ R50, R32, R73, !PT ;  /* 0x0000004920327209 */ /* 0x000fc60007810000 */
[----:B------:R-:W-:Y:S01]  /*15440*/  MUFU.EX2 R69, R95 ;  /* 0x0000005f00457308 */ /* 0x000fe20000000800 */
[----:B------:R-:W-:Y:S02]  /*15450*/  FMNMX.FTZ R49, R33, R50, !PT ;  /* 0x0000003221317209 */ /* 0x000fe40007810000 */
[----:B------:R-:W-:Y:S02]  /*15460*/  FSEL R50, R79, -INF , P1 ;  /* 0xff8000004f327808 */ /* 0x000fe40000800000 */
[----:B------:R-:W-:Y:S02]  /*15470*/  FMNMX.FTZ R48, R34, R49, !PT ;  /* 0x0000003122307209 */ /* 0x000fe40007810000 */
[----:B----4-:R-:W-:Y:S01]  /*15480*/  FSEL R52, R83, -INF , P3 ;  /* 0xff80000053347808 */ /* 0x010fe20001800000 */
[----:B------:R4:W-:Y:S01]  /*15490*/  MUFU.EX2 R49, R74 ;  /* 0x0000004a00317308 */ /* 0x0009e20000000800 */
[----:B------:R-:W-:-:S04]  /*154a0*/  FMNMX.FTZ R73, R35, R48, !PT ;  /* 0x0000003023497209 */ /* 0x000fc80007810000 */
[----:B------:R-:W-:-:S03]  /*154b0*/  FMNMX.FTZ R48, R36, R73, !PT ;  /* 0x0000004924307209 */ /* 0x000fc60007810000 */
[----:B------:R-:W-:Y:S01]  /*154c0*/  MUFU.EX2 R68, R68 ;  /* 0x0000004400447308 */ /* 0x000fe20000000800 */
[----:B------:R-:W-:Y:S02]  /*154d0*/  FMNMX.FTZ R73, R39, R48, !PT ;  /* 0x0000003027497209 */ /* 0x000fe40007810000 */
[----:B------:R-:W-:Y:S02]  /*154e0*/  FSEL R48, R82, -INF , P2 ;  /* 0xff80000052307808 */ /* 0x000fe40001000000 */
[----:B------:R-:W-:-:S03]  /*154f0*/  FMNMX.FTZ R73, R42, R73, !PT ;  /* 0x000000492a497209 */ /* 0x000fc60007810000 */
[----:B------:R-:W-:Y:S01]  /*15500*/  MUFU.EX2 R53, R53 ;  /* 0x0000003500357308 */ /* 0x000fe20000000800 */
[----:B------:R-:W-:-:S04]  /*15510*/  FMNMX.FTZ R73, R50, R73, !PT ;  /* 0x0000004932497209 */ /* 0x000fc80007810000 */
[----:B------:R-:W-:-:S03]  /*15520*/  FMNMX.FTZ R73, R48, R73, !PT ;  /* 0x0000004930497209 */ /* 0x000fc60007810000 */
[----:B------:R-:W-:Y:S01]  /*15530*/  MUFU.EX2 R160, R160 ;  /* 0x000000a000a07308 */ /* 0x000fe20000000800 */
[----:B------:R-:W-:-:S04]  /*15540*/  FMNMX.FTZ R73, R52, R73, !PT ;  /* 0x0000004934497209 */ /* 0x000fc80007810000 */
[----:B------:R-:W-:-:S03]  /*15550*/  FMNMX.FTZ R73, R70, R73, !PT ;  /* 0x0000004946497209 */ /* 0x000fc60007810000 */
[----:B------:R-:W-:Y:S01]  /*15560*/  MUFU.EX2 R46, R46 ;  /* 0x0000002e002e7308 */ /* 0x000fe20000000800 */
[----:B----4-:R-:W-:Y:S01]  /*15570*/  FMNMX.FTZ R74, R72, R73, !PT ;  /* 0x00000049484a7209 */ /* 0x010fe20007810000 */
[--C-:B------:R-:W-:Y:S01]  /*15580*/  FFMA.FTZ R73, R40, UR38, -R66.reuse ;  /* 0x0000002628497c23 */ /* 0x100fe20008010842 */
[----:B------:R-:W-:-:S01]  /*15590*/  FFMA.FTZ R40, R54, UR38, -R66 ;  /* 0x0000002636287c23 */ /* 0x000fc20008010842 */
[----:B------:R-:W-:Y:S01]  /*155a0*/  FFMA.FTZ R54, R58, UR38, -R66 ;  /* 0x000000263a367c23 */ /* 0x000fe20008010842 */
[----:B------:R-:W-:Y:S01]  /*155b0*/  IMAD.U32 R58, RZ, RZ, UR38 ;  /* 0x00000026ff3a7e24 */ /* 0x000fe2000f8e00ff */
[----:B------:R-:W4:Y:S02]  /*155c0*/  SHFL.BFLY PT, R75, R74, 0x2, 0x1f ;  /* 0x0c401f004a4b7f89 */ /* 0x000f2400000e0000 */
[----:B------:R-:W-:Y:S08]  /*155d0*/  MUFU.EX2 R162, R162 ;  /* 0x000000a200a27308 */ /* 0x000ff00000000800 */
[----:B------:R-:W-:Y:S08]  /*155e0*/  MUFU.EX2 R45, R45 ;  /* 0x0000002d002d7308 */ /* 0x000ff00000000800 */
[----:B------:R-:W-:Y:S01]  /*155f0*/  MUFU.EX2 R44, R44 ;  /* 0x0000002c002c7308 */ /* 0x000fe20000000800 */
[----:B----4-:R-:W-:-:S07]  /*15600*/  FMNMX.FTZ R75, R74, R75, !PT ;  /* 0x0000004b4a4b7209 */ /* 0x010fce0007810000 */
[----:B------:R-:W-:Y:S01]  /*15610*/  MUFU.EX2 R156, R156 ;  /* 0x0000009c009c7308 */ /* 0x000fe20000000800 */
[----:B------:R-:W4:Y:S07]  /*15620*/  SHFL.BFLY PT, R56, R75, 0x1, 0x1f ;  /* 0x0c201f004b387f89 */ /* 0x000f2e00000e0000 */
[----:B------:R-:W-:Y:S08]  /*15630*/  MUFU.EX2 R41, R41 ;  /* 0x0000002900297308 */ /* 0x000ff00000000800 */
[----:B------:R-:W-:Y:S08]  /*15640*/  MUFU.EX2 R38, R38 ;  /* 0x0000002600267308 */ /* 0x000ff00000000800 */
[----:B------:R-:W-:Y:S01]  /*15650*/  MUFU.EX2 R73, R73 ;  /* 0x0000004900497308 */ /* 0x000fe20000000800 */
[----:B----4-:R-:W-:Y:S01]  /*15660*/  FMNMX.FTZ R169, R75, R56, !PT ;  /* 0x000000384ba97209 */ /* 0x010fe20007810000 */
[----:B------:R-:W-:-:S03]  /*15670*/  FFMA.FTZ R56, R62, UR38, -R66 ;  /* 0x000000263e387c23 */ /* 0x000fc60008010842 */
[C---:B------:R-:W-:Y:S01]  /*15680*/  FSETP.NEU.FTZ.AND P1, PT, R169.reuse, -INF , PT ;  /* 0xff800000a900780b */ /* 0x040fe20003f3d000 */
[----:B------:R-:W-:-:S02]  /*15690*/  FFMA.FTZ R58, R169, R58, -8 ;  /* 0xc1000000a93a7423 */ /* 0x000fc4000001003a */
[----:B------:R-:W-:Y:S03]  /*156a0*/  MUFU.EX2 R158, R158 ;  /* 0x0000009e009e7308 */ /* 0x000fe60000000800 */
[----:B------:R-:W-:-:S05]  /*156b0*/  FSEL R61, R58, RZ, P1 ;  /* 0x000000ff3a3d7208 */ /* 0x000fca0000800000 */
[----:B------:R-:W-:Y:S01]  /*156c0*/  MUFU.EX2 R37, R37 ;  /* 0x0000002500257308 */ /* 0x000fe20000000800 */
[----:B------:R-:W-:-:S01]  /*156d0*/  FFMA.FTZ R165, R7, UR38, -R61 ;  /* 0x0000002607a57c23 */ /* 0x000fc2000801083d */
        /* <DEDUP_REMOVED lines=18> */
[--C-:B------:R-:W-:Y:S01]  /*15800*/  FFMA.FTZ R24, R29, UR38, -R61.reuse ;  /* 0x000000261d187c23 */ /* 0x100fe2000801083d */
[----:B------:R-:W-:-:S01]  /*15810*/  FFMA.FTZ R30, R30, UR38, -R61 ;  /* 0x000000261e1e7c23 */ /* 0x000fc2000801083d */
[--C-:B------:R-:W-:Y:S01]  /*15820*/  FFMA.FTZ R31, R31, UR38, -R61.reuse ;  /* 0x000000261f1f7c23 */ /* 0x100fe2000801083d */
[----:B------:R-:W-:-:S01]  /*15830*/  FFMA.FTZ R32, R32, UR38, -R61 ;  /* 0x0000002620207c23 */ /* 0x000fc2000801083d */
[----:B------:R-:W1:Y:S01]  /*15840*/  MUFU.EX2 R7, R7 ;  /* 0x0000000700077308 */ /* 0x000e620000000800 */
[----:B------:R-:W-:-:S01]  /*15850*/  FFMA.FTZ R33, R33, UR38, -R61 ;  /* 0x0000002621217c23 */ /* 0x000fc2000801083d */
[--C-:B------:R-:W-:Y:S01]  /*15860*/  FFMA.FTZ R34, R34, UR38, -R61.reuse ;  /* 0x0000002622227c23 */ /* 0x100fe2000801083d */
[----:B------:R-:W-:-:S01]  /*15870*/  FFMA.FTZ R35, R35, UR38, -R61 ;  /* 0x0000002623237c23 */ /* 0x000fc2000801083d */
[----:B------:R-:W-:Y:S01]  /*15880*/  MOV R15, UR61 ;  /* 0x0000003d000f7c02 */ /* 0x000fe20008000f00 */
[----:B------:R-:W-:-:S01]  /*15890*/  FFMA.FTZ R36, R36, UR38, -R61 ;  /* 0x0000002624247c23 */ /* 0x000fc2000801083d */
[--C-:B------:R-:W-:Y:S01]  /*158a0*/  FFMA.FTZ R39, R39, UR38, -R61.reuse ;  /* 0x0000002627277c23 */ /* 0x100fe2000801083d */
[----:B------:R-:W-:-:S01]  /*158b0*/  FFMA.FTZ R42, R42, UR38, -R61 ;  /* 0x000000262a2a7c23 */ /* 0x000fc2000801083d */
[----:B------:R-:W1:Y:S01]  /*158c0*/  MUFU.EX2 R58, R58 ;  /* 0x0000003a003a7308 */ /* 0x000e620000000800 */
[----:B------:R-:W-:-:S01]  /*158d0*/  FFMA.FTZ R50, R50, UR38, -R61 ;  /* 0x0000002632327c23 */ /* 0x000fc2000801083d */
[--C-:B------:R-:W-:Y:S01]  /*158e0*/  FFMA.FTZ R48, R48, UR38, -R61.reuse ;  /* 0x0000002630307c23 */ /* 0x100fe2000801083d */
[----:B------:R-:W-:-:S01]  /*158f0*/  FFMA.FTZ R52, R52, UR38, -R61 ;  /* 0x0000002634347c23 */ /* 0x000fc2000801083d */
[--C-:B------:R-:W-:Y:S01]  /*15900*/  FFMA.FTZ R70, R70, UR38, -R61.reuse ;  /* 0x0000002646467c23 */ /* 0x100fe2000801083d */
[----:B------:R-:W-:-:S03]  /*15910*/  FFMA.FTZ R61, R72, UR38, -R61 ;  /* 0x00000026483d7c23 */ /* 0x000fc6000801083d */
[----:B------:R-:W1:Y:S08]  /*15920*/  MUFU.EX2 R167, R167 ;  /* 0x000000a700a77308 */ /* 0x000e700000000800 */
[----:B------:R0:W-:Y:S08]  /*15930*/  MUFU.EX2 R62, R5 ;  /* 0x00000005003e7308 */ /* 0x0001f00000000800 */
[----:B------:R-:W1:Y:S01]  /*15940*/  MUFU.EX2 R14, R14 ;  /* 0x0000000e000e7308 */ /* 0x000e620000000800 */
[----:B0-----:R-:W-:-:S04]  /*15950*/  FADD.FTZ R5, R164, R65 ;  /* 0x00000041a4057221 */ /* 0x001fc80000010000 */
[----:B--2---:R-:W-:Y:S01]  /*15960*/  FADD.FTZ R28, R64, R5 ;  /* 0x00000005401c7221 */ /* 0x004fe20000010000 */
[C---:B---3--:R-:W-:Y:S02]  /*15970*/  F2FP.SATFINITE.E4M3.F32.PACK_AB_MERGE_C R64, R67.reuse, R64, RZ ;  /* 0x000000404340723e */ /* 0x048fe400048070ff */
[----:B------:R4:W-:Y:S01]  /*15980*/  MUFU.EX2 R11, R4 ;  /* 0x00000004000b7308 */ /* 0x0009e20000000800 */
[----:B------:R-:W-:-:S01]  /*15990*/  FADD.FTZ R13, R67, R28 ;  /* 0x0000001c430d7221 */ /* 0x000fc20000010000 */
[----:B------:R-:W-:-:S03]  /*159a0*/  F2FP.SATFINITE.E4M3.F32.PACK_AB_MERGE_C R164, R65, R164, R64 ;  /* 0x000000a441a4723e */ /* 0x000fc60004807040 */
[----:B-----5:R-:W-:-:S03]  /*159b0*/  FADD.FTZ R28, R166, R13 ;  /* 0x0000000da61c7221 */ /* 0x020fc60000010000 */
[----:B------:R-:W0:Y:S01]  /*159c0*/  MUFU.EX2 R9, R9 ;  /* 0x0000000900097308 */ /* 0x000e220000000800 */
[----:B----4-:R-:W-:-:S01]  /*159d0*/  FADD.FTZ R4, R165, R8 ;  /* 0x00000008a5047221 */ /* 0x010fc20000010000 */
[----:B------:R-:W-:-:S03]  /*159e0*/  FADD.FTZ R13, R69, R28 ;  /* 0x0000001c450d7221 */ /* 0x000fc60000010000 */
[----:B-1----:R-:W-:Y:S01]  /*159f0*/  FADD.FTZ R5, R7, R4 ;  /* 0x0000000407057221 */ /* 0x002fe20000010000 */
[----:B------:R-:W-:-:S02]  /*15a00*/  FADD.FTZ R28, R68, R13 ;  /* 0x0000000d441c7221 */ /* 0x000fc40000010000 */
[----:B------:R-:W1:Y:S01]  /*15a10*/  MUFU.EX2 R60, R60 ;  /* 0x0000003c003c7308 */ /* 0x000e620000000800 */
[----:B------:R-:W-:-:S01]  /*15a20*/  FADD.FTZ R4, R58, R5 ;  /* 0x000000053a047221 */ /* 0x000fc20000010000 */
[----:B------:R-:W-:Y:S01]  /*15a30*/  FADD.FTZ R13, R53, R28 ;  /* 0x0000001c350d7221 */ /* 0x000fe20000010000 */
[----:B------:R-:W-:Y:S02]  /*15a40*/  F2FP.SATFINITE.E4M3.F32.PACK_AB_MERGE_C R58, R58, R7, RZ ;  /* 0x000000073a3a723e */ /* 0x000fe400048070ff */
[----:B------:R-:W-:Y:S01]  /*15a50*/  FADD.FTZ R5, R167, R4 ;  /* 0x00000004a7057221 */ /* 0x000fe20000010000 */
[----:B------:R-:W-:-:S01]  /*15a60*/  FADD.FTZ R28, R160, R13 ;  /* 0x0000000da01c7221 */ /* 0x000fc20000010000 */
[----:B------:R-:W-:Y:S01]  /*15a70*/  F2FP.SATFINITE.E4M3.F32.PACK_AB_MERGE_C R53, R53, R68, RZ ;  /* 0x000000443535723e */ /* 0x000fe200048070ff */
[----:B------:R-:W2:Y:S01]  /*15a80*/  MUFU.EX2 R161, R161 ;  /* 0x000000a100a17308 */ /* 0x000ea20000000800 */
[----:B------:R-:W-:-:S01]  /*15a90*/  FADD.FTZ R4, R14, R5 ;  /* 0x000000050e047221 */ /* 0x000fc20000010000 */
[----:B------:R-:W-:Y:S01]  /*15aa0*/  FADD.FTZ R13, R51, R28 ;  /* 0x0000001c330d7221 */ /* 0x000fe20000010000 */
[----:B------:R-:W-:-:S02]  /*15ab0*/  F2FP.SATFINITE.E4M3.F32.PACK_AB_MERGE_C R166, R69, R166, R53 ;  /* 0x000000a645a6723e */ /* 0x000fc40004807035 */
[----:B0-----:R-:W-:Y:S01]  /*15ac0*/  FADD.FTZ R5, R9, R4 ;  /* 0x0000000409057221 */ /* 0x001fe20000010000 */
[----:B------:R-:W-:-:S01]  /*15ad0*/  FADD.FTZ R28, R46, R13 ;  /* 0x0000000d2e1c7221 */ /* 0x000fc20000010000 */
[----:B------:R-:W-:Y:S01]  /*15ae0*/  F2FP.SATFINITE.E4M3.F32.PACK_AB_MERGE_C R46, R71, R46, RZ ;  /* 0x0000002e472e723e */ /* 0x000fe200048070ff */
[----:B------:R-:W0:Y:S01]  /*15af0*/  MUFU.EX2 R20, R20 ;  /* 0x0000001400147308 */ /* 0x000e220000000800 */
[----:B-1----:R-:W-:-:S01]  /*15b00*/  FADD.FTZ R4, R60, R5 ;  /* 0x000000053c047221 */ /* 0x002fc20000010000 */
[----:B------:R-:W-:Y:S01]  /*15b10*/  FADD.FTZ R13, R71, R28 ;  /* 0x0000001c470d7221 */ /* 0x000fe20000010000 */
[----:B------:R-:W-:Y:S02]  /*15b20*/  F2FP.SATFINITE.E4M3.F32.PACK_AB_MERGE_C R60, R60, R9, RZ ;  /* 0x000000093c3c723e */ /* 0x000fe400048070ff */
[----:B------:R-:W-:Y:S01]  /*15b30*/  F2FP.SATFINITE.E4M3.F32.PACK_AB_MERGE_C R160, R51, R160, R46 ;  /* 0x000000a033a0723e */ /* 0x000fe2000480702e */
[----:B------:R-:W-:-:S01]  /*15b40*/  FADD.FTZ R28, R162, R13 ;  /* 0x0000000da21c7221 */ /* 0x000fc20000010000 */
[----:B------:R-:W-:Y:S01]  /*15b50*/  F2FP.SATFINITE.E4M3.F32.PACK_AB_MERGE_C R165, R8, R165, R58 ;  /* 0x000000a508a5723e */ /* 0x000fe2000480703a */
[----:B------:R-:W1:Y:S01]  /*15b60*/  MUFU.EX2 R163, R163 ;  /* 0x000000a300a37308 */ /* 0x000e620000000800 */
[----:B--2---:R-:W-:-:S01]  /*15b70*/  FADD.FTZ R5, R161, R4 ;  /* 0x00000004a1057221 */ /* 0x004fc20000010000 */
[----:B------:R-:W-:Y:S01]  /*15b80*/  FADD.FTZ R28, R49, R28 ;  /* 0x0000001c311c7221 */ /* 0x000fe20000010000 */
[----:B------:R-:W-:-:S03]  /*15b90*/  F2FP.SATFINITE.E4M3.F32.PACK_AB_MERGE_C R167, R14, R167, R60 ;  /* 0x000000a70ea7723e */ /* 0x000fc6000480703c */
[----:B------:R-:W-:Y:S02]  /*15ba0*/  FADD.FTZ R13, R45, R28 ;  /* 0x0000001c2d0d7221 */ /* 0x000fe40000010000 */
[----:B------:R-:W2:Y:S01]  /*15bb0*/  MUFU.EX2 R12, R12 ;  /* 0x0000000c000c7308 */ /* 0x000ea20000000800 */
[----:B0-----:R-:W-:-:S01]  /*15bc0*/  FADD.FTZ R4, R20, R5 ;  /* 0x0000000514047221 */ /* 0x001fc20000010000 */
[C---:B------:R-:W-:Y:S01]  /*15bd0*/  FADD.FTZ R13, R44.reuse, R13 ;  /* 0x0000000d2c0d7221 */ /* 0x040fe20000010000 */
[----:B------:R-:W-:Y:S02]  /*15be0*/  F2FP.SATFINITE.E4M3.F32.PACK_AB_MERGE_C R44, R44, R45, RZ ;  /* 0x0000002d2c2c723e */ /* 0x000fe400048070ff */
[----:B------:R-:W-:Y:S01]  /*15bf0*/  FADD.FTZ R5, R11, R4 ;  /* 0x000000040b057221 */ /* 0x000fe20000010000 */
[----:B------:R-:W-:-:S01]  /*15c00*/  FADD.FTZ R66, R156, R13 ;  /* 0x0000000d9c427221 */ /* 0x000fc20000010000 */
[C---:B------:R-:W-:Y:S01]  /*15c10*/  F2FP.SATFINITE.E4M3.F32.PACK_AB_MERGE_C R11, R62.reuse, R11, RZ ;  /* 0x0000000b3e0b723e */ /* 0x040fe200048070ff */
[----:B------:R-:W0:Y:S01]  /*15c20*/  MUFU.EX2 R26, R26 ;  /* 0x0000001a001a7308 */ /* 0x000e220000000800 */
[----:B------:R-:W-:-:S01]  /*15c30*/  FADD.FTZ R4, R62, R5 ;  /* 0x000000053e047221 */ /* 0x000fc20000010000 */
[----:B------:R-:W-:Y:S01]  /*15c40*/  FADD.FTZ R13, R41, R66 ;  /* 0x00000042290d7221 */ /* 0x000fe20000010000 */
[----:B------:R-:W-:-:S02]  /*15c50*/  F2FP.SATFINITE.E4M3.F32.PACK_AB_MERGE_C R162, R49, R162, R44 ;  /* 0x000000a231a2723e */ /* 0x000fc4000480702c */
[----:B-1----:R-:W-:Y:S01]  /*15c60*/  FADD.FTZ R5, R163, R4 ;  /* 0x00000004a3057221 */ /* 0x002fe20000010000 */
[----:B------:R-:W-:Y:S02]  /*15c70*/  F2FP.SATFINITE.E4M3.F32.PACK_AB_MERGE_C R161, R20, R161, R11 ;  /* 0x000000a114a1723e */ /* 0x000fe4000480700b */
[----:B------:R-:W1:Y:S01]  /*15c80*/  MUFU.EX2 R27, R27 ;  /* 0x0000001b001b7308 */ /* 0x000e620000000800 */
[----:B--2---:R-:W-:-:S07]  /*15c90*/  FADD.FTZ R5, R12, R5 ;  /* 0x000000050c057221 */ /* 0x004fce0000010000 */
[----:B------:R-:W2:Y:S01]  /*15ca0*/  MUFU.EX2 R157, R157 ;  /* 0x0000009d009d7308 */ /* 0x000ea20000000800 */
[----:B0-----:R-:W-:-:S07]  /*15cb0*/  FADD.FTZ R4, R26, R5 ;  /* 0x000000051a047221 */ /* 0x001fce0000010000 */
[----:B------:R-:W0:Y:S01]  /*15cc0*/  MUFU.EX2 R24, R24 ;  /* 0x0000001800187308 */ /* 0x000e220000000800 */
[----:B-1----:R-:W-:-:S01]  /*15cd0*/  FADD.FTZ R28, R27, R4 ;  /* 0x000000041b1c7221 */ /* 0x002fc20000010000 */
[----:B------:R-:W-:Y:S01]  /*15ce0*/  VIADD R4, R3, 0x38840 ;  /* 0x0003884003047836 */ /* 0x000fe20000000000 */
[----:B------:R-:W-:-:S04]  /*15cf0*/  F2FP.SATFINITE.E4M3.F32.PACK_AB_MERGE_C R27, R27, R26, RZ ;  /* 0x0000001a1b1b723e */ /* 0x000fc800048070ff */
[----:B------:R-:W-:Y:S01]  /*15d00*/  PRMT R4, R15, 0x654, R4 ;  /* 0x000006540f047816 */ /* 0x000fe20000000004 */
[----:B------:R-:W1:Y:S01]  /*15d10*/  MUFU.EX2 R30, R30 ;  /* 0x0000001e001e7308 */ /* 0x000e620000000800 */
[----:B--2---:R-:W-:-:S01]  /*15d20*/  FADD.FTZ R5, R157, R28 ;  /* 0x0000001c9d057221 */ /* 0x004fc20000010000 */
[----:B------:R-:W-:Y:S01]  /*15d30*/  FADD.FTZ R28, R38, R13 ;  /* 0x0000000d261c7221 */ /* 0x000fe20000010000 */
[----:B------:R2:W-:Y:S01]  /*15d40*/  SYNCS.ARRIVE.TRANS64.RED.A1T0 RZ, [R4+URZ], RZ ;  /* 0x000000ff04ff79a7 */ /* 0x0005e2000810043f */
[C---:B------:R-:W-:Y:S02]  /*15d50*/  F2FP.SATFINITE.E4M3.F32.PACK_AB_MERGE_C R38, R73.reuse, R38, RZ ;  /* 0x000000264926723e */ /* 0x040fe400048070ff */
[----:B------:R-:W-:Y:S01]  /*15d60*/  FADD.FTZ R13, R73, R28 ;  /* 0x0000001c490d7221 */ /* 0x000fe20000010000 */
[----:B------:R-:W-:Y:S01]  /*15d70*/  F2FP.SATFINITE.E4M3.F32.PACK_AB_MERGE_C R163, R12, R163, R27 ;  /* 0x000000a30ca3723e */ /* 0x000fe2000480701b */
[----:B------:R-:W3:Y:S01]  /*15d80*/  MUFU.EX2 R31, R31 ;  /* 0x0000001f001f7308 */ /* 0x000ee20000000800 */
[----:B0-----:R-:W-:-:S01]  /*15d90*/  FADD.FTZ R5, R24, R5 ;  /* 0x0000000518057221 */ /* 0x001fc20000010000 */
[----:B------:R-:W-:Y:S01]  /*15da0*/  F2FP.SATFINITE.E4M3.F32.PACK_AB_MERGE_C R156, R41, R156, R38 ;  /* 0x0000009c299c723e */ /* 0x000fe20004807026 */
[----:B--2---:R-:W-:-:S04]  /*15db0*/  FADD.FTZ R4, R158, R13 ;  /* 0x0000000d9e047221 */ /* 0x004fc80000010000 */
[----:B------:R-:W-:Y:S01]  /*15dc0*/  FADD.FTZ R13, R37, R4 ;  /* 0x00000004250d7221 */ /* 0x000fe20000010000 */
[----:B------:R-:W0:Y:S01]  /*15dd0*/  MUFU.EX2 R32, R32 ;  /* 0x0000002000207308 */ /* 0x000e220000000800 */
[----:B-1----:R-:W-:-:S07]  /*15de0*/  FADD.FTZ R66, R30, R5 ;  /* 0x000000051e427221 */ /* 0x002fce0000010000 */
[----:B------:R-:W1:Y:S01]  /*15df0*/  MUFU.EX2 R33, R33 ;  /* 0x0000002100217308 */ /* 0x000e620000000800 */
[----:B---3--:R-:W-:-:S01]  /*15e00*/  FADD.FTZ R15, R31, R66 ;  /* 0x000000421f0f7221 */ /* 0x008fc20000010000 */
        /* <DEDUP_REMOVED lines=31> */
[C---:B0-----:R-:W-:Y:S01]  /*16000*/  F2FP.SATFINITE.E4M3.F32.PACK_AB_MERGE_C R54, R57.reuse, R54, RZ ;  /* 0x000000363936723e */ /* 0x041fe200048070ff */
[----:B------:R-:W-:-:S03]  /*16010*/  FADD.FTZ R57, R57, R4 ;  /* 0x0000000439397221 */ /* 0x000fc60000010000 */
[----:B------:R-:W-:-:S03]  /*16020*/  F2FP.SATFINITE.E4M3.F32.PACK_AB_MERGE_C R152, R43, R152, R54 ;  /* 0x000000982b98723e */ /* 0x000fc60004807036 */
        /* <DEDUP_REMOVED lines=16> */
[C---:B--2---:R-:W-:Y:S01]  /*16130*/  F2FP.SATFINITE.E4M3.F32.PACK_AB_MERGE_C R56, R59.reuse, R56, RZ ;  /* 0x000000383b38723e */ /* 0x044fe200048070ff */
[----:B------:R-:W-:-:S03]  /*16140*/  FADD.FTZ R5, R59, R4 ;  /* 0x000000043b057221 */ /* 0x000fc60000010000 */
[----:B------:R-:W-:Y:S02]  /*16150*/  F2FP.SATFINITE.E4M3.F32.PACK_AB_MERGE_C R154, R55, R154, R56 ;  /* 0x0000009a379a723e */ /* 0x000fe40004807038 */
[C---:B0-----:R-:W-:Y:S01]  /*16160*/  F2FP.SATFINITE.E4M3.F32.PACK_AB_MERGE_C R70, R61.reuse, R70, RZ ;  /* 0x000000463d46723e */ /* 0x041fe200048070ff */
[----:B------:R-:W-:-:S03]  /*16170*/  FADD.FTZ R4, R61, R26 ;  /* 0x0000001a3d047221 */ /* 0x000fc60000010000 */
[----:B------:R-:W-:Y:S01]  /*16180*/  F2FP.SATFINITE.E4M3.F32.PACK_AB_MERGE_C R155, R155, R48, R70 ;  /* 0x000000309b9b723e */ /* 0x000fe20004807046 */
[----:B------:R-:W-:Y:S06]  /*16190*/  @!P0 BRA `(.L_x_644) ;  /* 0x0000000000048947 */ /* 0x000fec0003800000 */
[----:B------:R-:W-:Y:S01]  /*161a0*/  BPT.TRAP 0x1 ;  /* 0x000000040000795c */ /* 0x000fe20000300000 */
.L_x_644:
[----:B------:R0:W1:Y:S01]  /*161b0*/  SYNCS.PHASECHK.TRANS64.TRYWAIT P1, [R3+URZ+0x38850], R6 ;  /* 0x03885006030075a7 */ /* 0x000062000802017f */
[----:B------:R-:W-:Y:S05]  /*161c0*/  @!P0 BRA `(.L_x_645) ;  /* 0x0000000000048947 */ /* 0x000fea0003800000 */
[----:B------:R-:W-:Y:S01]  /*161d0*/  BPT.TRAP 0x1 ;  /* 0x000000040000795c */ /* 0x000fe20000300000 */
.L_x_645:
[----:B------:R-:W-:Y:S04]  /*161e0*/  BSSY B0, `(.L_x_646) ;  /* 0x0000004000007945 */ /* 0x000fe80003800000 */
[----:B-1----:R-:W-:Y:S05]  /*161f0*/  @P1 BRA `(.L_x_647) ;  /* 0x0000000000081947 */ /* 0x002fea0003800000 */
[----:B------:R-:W1:Y:S02]  /*16200*/  SYNCS.PHASECHK.TRANS64.TRYWAIT P1, [R3+URZ+0x38850], R6 ;  /* 0x03885006030075a7 */ /* 0x000e64000802017f */
[----:B-1----:R-:W-:Y:S05]  /*16210*/  @!P1 BRA `(.L_x_648) ;  /* 0x0000010800109947 */ /* 0x002fea0003800000 */
.L_x_647:
[----:B------:R-:W-:Y:S05]  /*16220*/  BSYNC B0 ;  /* 0x0000000000007941 */ /* 0x000fea0003800000 */
.L_x_646:
[----:B------:R-:W-:Y:S05]  /*16230*/  WARPSYNC.ALL ;  /* 0x0000000000007948 */ /* 0x000fea0003800000 */
[----:B------:R-:W-:Y:S01]  /*16240*/  R2UR UR4, R23 ;  /* 0x00000000170472ca */ /* 0x000fe200000e0000 */
[----:B------:R2:W-:Y:S01]  /*16250*/  BAR.SYNC.DEFER_BLOCKING R10, 0x100 ;  /* 0x0004000a0000751d */ /* 0x0005e20000010000 */
[----:B------:R-:W-:Y:S01]  /*16260*/  IMAD.MOV.U32 R7, RZ, RZ, 0x40000040 ;  /* 0x40000040ff077424 */ /* 0x000fe200078e00ff */
[----:B------:R-:W-:-:S04]  /*16270*/  MOV R9, 0x40000040 ;  /* 0x4000004000097802 */ /* 0x000fc80000000f00 */
[----:B------:R-:W-:Y:S01]  /*16280*/  R2UR UR7, R7 ;  /* 0x00000000070772ca */ /* 0x000fe200000e0000 */
[----:B------:R-:W-:-:S05]  /*16290*/  IMAD.MOV.U32 R7, RZ, RZ, 0x40000040 ;  /* 0x40000040ff077424 */ /* 0x000fca00078e00ff */
[----:B------:R-:W-:-:S04]  /*162a0*/  UIADD3 UR4, UR4, 0x400, URZ ;  /* 0x0000040004047890 */ /* 0x000fc8000fffe03f */
[----:B------:R-:W-:-:S04]  /*162b0*/  USHF.R.U32.HI UR4, URZ, 0x4, UR4 ;  /* 0x000000043f047899 */ /* 0x000fc80008011604 */
[----:B------:R-:W-:-:S04]  /*162c0*/  ULOP3.LUT UR4, UR4, 0x3fff, URZ, 0xc0, !UPT ;  /* 0x00003fff04047892 */ /* 0x000fc8000f8ec03f */
[----:B------:R-:W-:Y:S01]  /*162d0*/  ULOP3.LUT UR42, UR4, 0x10000, URZ, 0xfc, !UPT ;  /* 0x00010000042a7892 */ /* 0x000fe2000f8efc3f */
[----:B------:R-:W-:-:S05]  /*162e0*/  WARPGROUP.ARRIVE ;  /* 0x00000000000079c5 */ /* 0x000fca0000000000 */
[----:B01----:R-:W-:-:S04]  /*162f0*/  LEA R6, R225, UR42, 0xb ;  /* 0x0000002ae1067c11 */ /* 0x003fc8000f8e58ff */
[C---:B------:R-:W-:Y:S01]  /*16300*/  R2UR UR6, R6.reuse ;  /* 0x00000000060672ca */ /* 0x040fe200000e0000 */
[----:B------:R-:W-:-:S12]  /*16310*/  VIADD R8, R6, 0x2 ;  /* 0x0000000206087836 */ /* 0x000fd80000000000 */
[----:B------:R-:W-:Y:S01]  /*16320*/  QGMMA.64x256x32.F32.E4M3.E4M3 R24, R164, gdesc[UR4], RZ, !UPT, gsb0 ;  /* 0x03e00004a4187df3 */ /* 0x000fe2000c0008ff */
[----:B------:R-:W-:Y:S01]  /*16330*/  R2UR UR6, R8 ;  /* 0x00000000080672ca */ /* 0x000fe200000e0000 */
[C---:B------:R-:W-:Y:S01]  /*16340*/  VIADD R8, R6.reuse, 0x4 ;  /* 0x0000000406087836 */ /* 0x040fe20000000000 */
[----:B------:R-:W-:Y:S01]  /*16350*/  R2UR UR7, R9 ;  /* 0x00000000090772ca */ /* 0x000fe200000e0000 */
[----:B------:R-:W-:Y:S01]  /*16360*/  IMAD.MOV.U32 R9, RZ, RZ, 0x40000040 ;  /* 0x40000040ff097424 */ /* 0x000fe200078e00ff */
[----:B------:R-:W-:Y:S01]  /*16370*/  IADD3 R6, R6, 0x6, RZ ;  /* 0x0000000606067810 */ /* 0x000fe20007ffe0ff */
[----:B------:R-:W-:Y:S02]  /*16380*/  WARPGROUP.DEPBAR.LE gsb0, 0x0 ;  /* 0x00008000000079c5 */ /* 0x000fe40000010000 */
[----:B------:R-:W-:-:S15]  /*16390*/  WARPGROUP.ARRIVE ;  /* 0x00000000000079c5 */ /* 0x000fde0000000000 */
[----:B------:R-:W-:-:S05]  /*163a0*/  NOP ;  /* 0x0000000000007918 */ /* 0x000fca0000000000 */
[----:B------:R-:W-:Y:S01]  /*163b0*/  QGMMA.64x256x32.F32.E4M3.E4M3 R24, R160, gdesc[UR4], R24, gsb0 ;  /* 0x03e00004a0187df3 */ /* 0x000fe20008000818 */
[----:B------:R-:W-:Y:S02]  /*163c0*/  R2UR UR6, R8 ;  /* 0x00000000080672ca */ /* 0x000fe400000e0000 */
[----:B------:R-:W-:Y:S01]  /*163d0*/  R2UR UR7, R9 ;  /* 0x00000000090772ca */ /* 0x000fe200000e0000 */
[----:B------:R-:W-:Y:S02]  /*163e0*/  WARPGROUP.DEPBAR.LE gsb0, 0x0 ;  /* 0x00008000000079c5 */ /* 0x000fe40000010000 */
[----:B------:R-:W-:-:S15]  /*163f0*/  WARPGROUP.ARRIVE ;  /* 0x00000000000079c5 */ /* 0x000fde0000000000 */
[----:B------:R-:W-:-:S07]  /*16400*/  NOP ;  /* 0x0000000000007918 */ /* 0x000fce0000000000 */
[----:B------:R-:W-:Y:S01]  /*16410*/  QGMMA.64x256x32.F32.E4M3.E4M3 R24, R156, gdesc[UR4], R24, gsb0 ;  /* 0x03e000049c187df3 */ /* 0x000fe20008000818 */
[----:B------:R-:W-:Y:S02]  /*16420*/  R2UR UR6, R6 ;  /* 0x00000000060672ca */ /* 0x000fe400000e0000 */
[----:B------:R-:W-:Y:S01]  /*16430*/  R2UR UR7, R7 ;  /* 0x00000000070772ca */ /* 0x000fe200000e0000 */
[----:B------:R-:W-:Y:S02]  /*16440*/  WARPGROUP.DEPBAR.LE gsb0, 0x0 ;  /* 0x00008000000079c5 */ /* 0x000fe40000010000 */
[----:B------:R-:W-:-:S15]  /*16450*/  WARPGROUP.ARRIVE ;  /* 0x00000000000079c5 */ /* 0x000fde0000000000 */
[----:B------:R-:W-:-:S07]  /*16460*/  NOP ;  /* 0x0000000000007918 */ /* 0x000fce0000000000 */
[----:B------:R-:W-:Y:S03]  /*16470*/  QGMMA.64x256x32.F32.E4M3.E4M3 R24, R152, gdesc[UR4], R24, gsb0 ;  /* 0x03e0000498187df3 */ /* 0x000fe60008000818 */
[----:B------:R-:W-:Y:S02]  /*16480*/  WARPGROUP.DEPBAR.LE gsb0, 0x0 ;  /* 0x00008000000079c5 */ /* 0x000fe40000010000 */
[----:B--2---:R-:W-:Y:S05]  /*16490*/  @!P0 BRA `(.L_x_649) ;  /* 0x0000000000048947 */ /* 0x004fea0003800000 */
[----:B------:R-:W-:Y:S01]  /*164a0*/  BPT.TRAP 0x1 ;  /* 0x000000040000795c */ /* 0x000fe20000300000 */
.L_x_649:
[----:B------:R-:W-:Y:S01]  /*164b0*/  ISETP.GE.AND P1, PT, R170, 0x81, PT ;  /* 0x00000081aa00780c */ /* 0x000fe20003f26270 */
[----:B------:R-:W-:Y:S01]  /*164c0*/  VIADD R3, R3, 0x38860 ;  /* 0x0003886003037836 */ /* 0x000fe20000000000 */
[----:B------:R-:W-:Y:S01]  /*164d0*/  MOV R6, UR61 ;  /* 0x0000003d00067c02 */ /* 0x000fe20008000f00 */
[----:B------:R-:W-:-:S03]  /*164e0*/  ULDC UR43, c[0x0][0x988] ;  /* 0x00026200002b7ab9 */ /* 0x000fc60000000800 */
[----:B------:R-:W-:-:S04]  /*164f0*/  PRMT R3, R6, 0x654, R3 ;  /* 0x0000065406037816 */ /* 0x000fc80000000003 */
[----:B------:R0:W-:Y:S03]  /*16500*/  SYNCS.ARRIVE.TRANS64.RED.A1T0 RZ, [R3+URZ], RZ ;  /* 0x000000ff03ff79a7 */ /* 0x0001e6000810043f */
[----:B------:R-:W-:Y:S05]  /*16510*/  @!P1 BRA `(.L_x_650) ;  /* 0x0000002c00549947 */ /* 0x000fea0003800000 */
[----:B0-----:R-:W-:Y:S01]  /*16520*/  VIADD R3, R171, 0xfffffffe ;  /* 0xfffffffeab037836 */ /* 0x001fe20000000000 */
[----:B------:R-:W-:Y:S01]  /*16530*/  MOV R10, R168 ;  /* 0x000000a8000a7202 */ /* 0x000fe20000000f00 */
[----:B------:R-:W-:-:S07]  /*16540*/  IMAD.MOV.U32 R9, RZ, RZ, R169 ;  /* 0x000000ffff097224 */ /* 0x000fce00078e00a9 */
.L_x_662:
[----:B------:R-:W-:Y:S01]  /*16550*/  VIADD R225, R225, 0x1 ;  /* 0x00000001e1e17836 */ /* 0x000fe20000000000 */
[----:B------:R-:W-:Y:S05]  /*16560*/  YIELD ;  /* 0x0000000000007946 */ /* 0x000fea0003800000 */
[----:B------:R-:W-:-:S04]  /*16570*/  ISETP.NE.AND P1, PT, R225, 0x2, PT ;  /* 0x00000002e100780c */ /* 0x000fc80003f25270 */
[----:B------:R-:W-:Y:S02]  /*16580*/  SEL R7, RZ, 0x1, P1 ;  /* 0x00000001ff077807 */ /* 0x000fe40000800000 */
[----:B------:R-:W-:Y:S02]  /*16590*/  SEL R8, R225, RZ, P1 ;  /* 0x000000ffe1087207 */ /* 0x000fe40000800000 */
[C---:B------:R-:W-:Y:S01]  /*165a0*/  ISETP.GT.AND P1, PT, R3.reuse, RZ, PT ;  /* 0x000000ff0300720c */ /* 0x040fe20003f24270 */
[----:B------:R-:W-:Y:S01]  /*165b0*/  VIADD R3, R3, 0xffffffff ;  /* 0xffffffff03037836 */ /* 0x000fe20000000000 */
[----:B------:R-:W-:Y:S02]  /*165c0*/  LOP3.LUT R226, R226, R7, RZ, 0x3c, !PT ;  /* 0x00000007e2e27212 */ /* 0x000fe400078e3cff */
[----:B------:R-:W-:Y:S01]  /*165d0*/  MOV R225, R8 ;  /* 0x0000000800e17202 */ /* 0x000fe20000000f00 */
[----:B-1----:R-:W-:Y:S08]  /*165e0*/  @!P0 BRA `(.L_x_651) ;  /* 0x0000000000048947 */ /* 0x002ff00003800000 */
[----:B------:R-:W-:Y:S01]  /*165f0*/  BPT.TRAP 0x1 ;  /* 0x000000040000795c */ /* 0x000fe20000300000 */
.L_x_651:
[----:B------:R-:W-:Y:S01]  /*16600*/  IMAD R6, R225, 0x8, R23 ;  /* 0x00000008e1067824 */ /* 0x000fe200078e0217 */
[----:B------:R-:W-:-:S04]  /*16610*/  SHF.L.U32 R7, R226, 0x1f, RZ ;  /* 0x0000001fe2077819 */ /* 0x000fc800000006ff */
[----:B------:R0:W1:Y:S01]  /*16620*/  SYNCS.PHASECHK.TRANS64.TRYWAIT P2, [R6+URZ+0x38830], R7 ;  /* 0x03883007060075a7 */ /* 0x000062000804017f */
[----:B------:R-:W-:Y:S05]  /*16630*/  @!P0 BRA `(.L_x_652) ;  /* 0x0000000000048947 */ /* 0x000fea0003800000 */
[----:B------:R-:W-:Y:S01]  /*16640*/  BPT.TRAP 0x1 ;  /* 0x000000040000795c */ /* 0x000fe20000300000 */
.L_x_652:
[----:B------:R-:W2:Y:S01]  /*16650*/  LDL R0, [R1+0x28] ;  /* 0x0000280001007983 */ /* 0x000ea20000100800 */
[----:B------:R-:W-:Y:S01]  /*16660*/  IMAD.MOV.U32 R13, RZ, RZ, 0x40000040 ;  /* 0x40000040ff0d7424 */ /* 0x000fe200078e00ff */
[----:B--2---:R-:W-:-:S13]  /*16670*/  R2UR UR4, R0 ;  /* 0x00000000000472ca */ /* 0x004fda00000e0000 */
[----:B------:R-:W-:-:S04]  /*16680*/  LEA R12, R8, UR4, 0xb ;  /* 0x00000004080c7c11 */ /* 0x000fc8000f8e58ff */
[C---:B------:R-:W-:Y:S01]  /*16690*/  IADD3 R0, R12.reuse, 0x4, RZ ;  /* 0x000000040c007810 */ /* 0x040fe20007ffe0ff */
[----:B------:R-:W-:Y:S01]  /*166a0*/  VIADD R14, R12, 0x2 ;  /* 0x000000020c0e7836 */ /* 0x000fe20000000000 */
[----:B-1----:R-:W-:Y:S06]  /*166b0*/  @P2 BRA `(.L_x_653) ;  /* 0x0000000000082947 */ /* 0x002fec0003800000 */
[----:B------:R-:W1:Y:S02]  /*166c0*/  SYNCS.PHASECHK.TRANS64.TRYWAIT P2, [R6+URZ+0x38830], R7 ;  /* 0x03883007060075a7 */ /* 0x000e64000804017f */
[----:B-1----:R-:W-:Y:S05]  /*166d0*/  @!P2 BRA `(.L_x_654) ;  /* 0x0000010000f4a947 */ /* 0x002fea0003800000 */
.L_x_653:
[----:B------:R-:W2:Y:S04]  /*166e0*/  LDL.64 R154, [R1+0x8] ;  /* 0x00000800019a7983 */ /* 0x000ea80000100a00 */
[----:B------:R-:W3:Y:S01]  /*166f0*/  LDL.64 R220, [R1] ;  /* 0x0000000001dc7983 */ /* 0x000ee20000100a00 */
[----:B------:R-:W-:Y:S05]  /*16700*/  WARPSYNC.ALL ;  /* 0x0000000000007948 */ /* 0x000fea0003800000 */
[C---:B------:R-:W-:Y:S01]  /*16710*/  R2UR UR14, R12.reuse ;  /* 0x000000000c0e72ca */ /* 0x040fe200000e0000 */
[C---:B------:R-:W-:Y:S01]  /*16720*/  VIADD R152, R12.reuse, 0x404 ;  /* 0x000004040c987836 */ /* 0x040fe20000000000 */
[----:B------:R-:W-:Y:S01]  /*16730*/  R2UR UR15, R13 ;  /* 0x000000000d0f72ca */ /* 0x000fe200000e0000 */
[----:B------:R-:W-:Y:S01]  /*16740*/  IMAD.MOV.U32 R153, RZ, RZ, 0x40000040 ;  /* 0x40000040ff997424 */ /* 0x000fe200078e00ff */
[----:B------:R-:W-:Y:S01]  /*16750*/  MOV R15, 0x40000040 ;  /* 0x40000040000f7802 */ /* 0x000fe20000000f00 */
[----:B------:R-:W-:Y:S01]  /*16760*/  VIADD R20, R12, 0x6 ;  /* 0x000000060c147836 */ /* 0x000fe20000000000 */
[----:B------:R-:W-:Y:S01]  /*16770*/  R2UR UR30, R152 ;  /* 0x00000000981e72ca */ /* 0x000fe200000e0000 */
[----:B------:R-:W-:Y:S01]  /*16780*/  UMOV UR16, UR56 ;  /* 0x0000003800107c82 */ /* 0x000fe20008000000 */
[----:B------:R-:W-:Y:S01]  /*16790*/  R2UR UR31, R153 ;  /* 0x00000000991f72ca */ /* 0x000fe200000e0000 */
[----:B------:R-:W-:Y:S01]  /*167a0*/  UMOV UR17, UR57 ;  /* 0x0000003900117c82 */ /* 0x000fe20008000000 */
[----:B------:R-:W-:Y:S01]  /*167b0*/  R2UR UR10, R14 ;  /* 0x000000000e0a72ca */ /* 0x000fe200000e0000 */
[----:B------:R-:W-:Y:S01]  /*167c0*/  IMAD.MOV.U32 R14, RZ, RZ, R0 ;  /* 0x000000ffff0e7224 */ /* 0x000fe200078e0000 */
[C---:B------:R-:W-:Y:S01]  /*167d0*/  R2UR UR11, R15.reuse ;  /* 0x000000000f0b72ca */ /* 0x040fe200000e0000 */
[----:B------:R-:W-:Y:S01]  /*167e0*/  UMOV UR20, UR52 ;  /* 0x0000003400147c82 */ /* 0x000fe20008000000 */
[----:B------:R-:W-:Y:S01]  /*167f0*/  R2UR UR7, R15 ;  /* 0x000000000f0772ca */ /* 0x000fe200000e0000 */
[----:B------:R-:W-:Y:S01]  /*16800*/  UMOV UR21, UR53 ;  /* 0x0000003500157c82 */ /* 0x000fe20008000000 */
[----:B------:R-:W-:Y:S01]  /*16810*/  R2UR UR6, R14 ;  /* 0x000000000e0672ca */ /* 0x000fe200000e0000 */
[----:B------:R-:W-:Y:S01]  /*16820*/  VIADD R14, R12, 0x400 ;  /* 0x000004000c0e7836 */ /* 0x000fe20000000000 */
[----:B------:R-:W-:Y:S01]  /*16830*/  R2UR UR4, R228 ;  /* 0x00000000e40472ca */ /* 0x000fe200000e0000 */
[----:B------:R-:W-:Y:S01]  /*16840*/  UMOV UR24, UR48 ;  /* 0x0000003000187c82 */ /* 0x000fe20008000000 */
[----:B------:R-:W-:Y:S01]  /*16850*/  R2UR UR5, R229 ;  /* 0x00000000e50572ca */ /* 0x000fe200000e0000 */
[----:B------:R-:W-:Y:S01]  /*16860*/  UMOV UR25, UR49 ;  /* 0x0000003100197c82 */ /* 0x000fe20008000000 */
[----:B------:R-:W-:Y:S01]  /*16870*/  MOV R21, 0x40000040 ;  /* 0x4000004000157802 */ /* 0x000fe20000000f00 */
[----:B------:R-:W-:Y:S01]  /*16880*/  UMOV UR28, UR44 ;  /* 0x0000002c001c7c82 */ /* 0x000fe20008000000 */
[----:B------:R-:W-:Y:S01]  /*16890*/  R2UR UR18, R20 ;  /* 0x00000000141272ca */ /* 0x000fe200000e0000 */
[----:B------:R-:W-:Y:S01]  /*168a0*/  VIADD R20, R12, 0x402 ;  /* 0x000004020c147836 */ /* 0x000fe20000000000 */
[----:B------:R-:W-:Y:S01]  /*168b0*/  R2UR UR19, R21 ;  /* 0x00000000151372ca */ /* 0x000fe200000e0000 */
[----:B------:R-:W-:Y:S01]  /*168c0*/  UMOV UR29, UR45 ;  /* 0x0000002d001d7c82 */ /* 0x000fe20008000000 */
[----:B------:R-:W-:Y:S01]  /*168d0*/  R2UR UR22, R14 ;  /* 0x000000000e1672ca */ /* 0x000fe200000e0000 */
[----:B------:R-:W-:Y:S01]  /*168e0*/  IMAD.MOV.U32 R13, RZ, RZ, 0x40000040 ;  /* 0x40000040ff0d7424 */ /* 0x000fe200078e00ff */
[----:B------:R-:W-:Y:S01]  /*168f0*/  R2UR UR23, R15 ;  /* 0x000000000f1772ca */ /* 0x000fe200000e0000 */
[----:B------:R-:W-:Y:S01]  /*16900*/  UMOV UR32, UR40 ;  /* 0x0000002800207c82 */ /* 0x000fe20008000000 */
[----:B------:R-:W-:Y:S01]  /*16910*/  R2UR UR26, R20 ;  /* 0x00000000141a72ca */ /* 0x000fe200000e0000 */
[----:B------:R-:W-:Y:S01]  /*16920*/  UMOV UR33, UR41 ;  /* 0x0000002900217c82 */ /* 0x000fe20008000000 */
[----:B------:R-:W-:Y:S01]  /*16930*/  R2UR UR27, R21 ;  /* 0x00000000151b72ca */ /* 0x000fe200000e0000 */
[----:B------:R-:W4:Y:S01]  /*16940*/  S2R R11, SR_TID.X ;  /* 0x00000000000b7919 */ /* 0x000f220000002100 */
[----:B------:R-:W-:-:S02]  /*16950*/  IADD3 R12, R12, 0x406, RZ ;  /* 0x000004060c0c7810 */ /* 0x000fc40007ffe0ff */
[----:B------:R-:W-:Y:S02]  /*16960*/  R2UR UR35, R13 ;  /* 0x000000000d2372ca */ /* 0x000fe400000e0000 */
[----:B------:R-:W-:Y:S02]  /*16970*/  R2UR UR34, R12 ;  /* 0x000000000c2272ca */ /* 0x000fe400000e0000 */
[----:B----4-:R-:W-:-:S04]  /*16980*/  SHF.R.U32.HI R11, RZ, 0x7, R11 ;  /* 0x00000007ff0b7819 */ /* 0x010fc8000001160b */
[----:B------:R-:W-:Y:S02]  /*16990*/  IADD3 R0, -R11, 0xb, RZ ;  /* 0x0000000b0b007810 */ /* 0x000fe40007ffe1ff */
[----:B--2---:R-:W-:Y:S02]  /*169a0*/  R2UR UR12, R154 ;  /* 0x000000009a0c72ca */ /* 0x004fe400000e0000 */
[----:B------:R-:W-:Y:S02]  /*169b0*/  R2UR UR13, R155 ;  /* 0x000000009b0d72ca */ /* 0x000fe400000e0000 */
[----:B------:R-:W-:Y:S01]  /*169c0*/  WARPGROUP.ARRIVE ;  /* 0x00000000000079c5 */ /* 0x000fe20000000000 */
[----:B---3--:R-:W-:Y:S02]  /*169d0*/  R2UR UR8, R220 ;  /* 0x00000000dc0872ca */ /* 0x008fe400000e0000 */
[----:B------:R-:W-:-:S08]  /*169e0*/  R2UR UR9, R221 ;  /* 0x00000000dd0972ca */ /* 0x000fd000000e0000 */
[----:B------:R-:W-:Y:S03]  /*169f0*/  QGMMA.64x128x32.F32.E4M3.E4M3 R152, gdesc[UR12], RZ, !UPT, gsb0 ;  /* 0x01e000000c9879f3 */ /* 0x000fe6000c0008ff */
        /* <DEDUP_REMOVED lines=25> */
.L_x_655:
[C---:B------:R-:W-:Y:S01]  /*16b90*/  FMUL.FTZ R11, R2.reuse, R152 ;  /* 0x00000098020b7220 */ /* 0x040fe20000410000 */
[C---:B------:R-:W-:Y:S01]  /*16ba0*/  FMUL.FTZ R12, R2.reuse, R153 ;  /* 0x00000099020c7220 */ /* 0x040fe20000410000 */
[C---:B------:R-:W-:Y:S01]  /*16bb0*/  FMUL.FTZ R13, R2.reuse, R156 ;  /* 0x0000009c020d7220 */ /* 0x040fe20000410000 */
[C---:B------:R-:W-:Y:S01]  /*16bc0*/  FMUL.FTZ R14, R2.reuse, R157 ;  /* 0x0000009d020e7220 */ /* 0x040fe20000410000 */
[C---:B------:R-:W-:Y:S01]  /*16bd0*/  FMUL.FTZ R15, R2.reuse, R160 ;  /* 0x000000a0020f7220 */ /* 0x040fe20000410000 */
[C---:B------:R-:W-:Y:S01]  /*16be0*/  FMUL.FTZ R20, R2.reuse, R161 ;  /* 0x000000a102147220 */ /* 0x040fe20000410000 */
        /* <DEDUP_REMOVED lines=8> */
[----:B------:R-:W4:Y:S01]  /*16c70*/  MUFU.TANH R12, R12 ;  /* 0x0000000c000c7308 */ /* 0x000f220000002400 */
[C---:B------:R-:W-:Y:S01]  /*16c80*/  FMUL.FTZ R164, R2.reuse, R177 ;  /* 0x000000b102a47220 */ /* 0x040fe20000410000 */
[C---:B------:R-:W-:Y:S01]  /*16c90*/  FMUL.FTZ R165, R2.reuse, R180 ;  /* 0x000000b402a57220 */ /* 0x040fe20000410000 */
[C---:B------:R-:W-:Y:S01]  /*16ca0*/  FMUL.FTZ R169, R2.reuse, R181 ;  /* 0x000000b502a97220 */ /* 0x040fe20000410000 */
[C---:B------:R-:W-:Y:S01]  /*16cb0*/  FMUL.FTZ R172, R2.reuse, R184 ;  /* 0x000000b802ac7220 */ /* 0x040fe20000410000 */
[C---:B------:R-:W-:Y:S01]  /*16cc0*/  FMUL.FTZ R173, R2.reuse, R185 ;  /* 0x000000b902ad7220 */ /* 0x040fe20000410000 */
[C---:B------:R-:W-:Y:S01]  /*16cd0*/  FMUL.FTZ R176, R2.reuse, R188 ;  /* 0x000000bc02b07220 */ /* 0x040fe20000410000 */
[C---:B------:R-:W-:Y:S01]  /*16ce0*/  FMUL.FTZ R177, R2.reuse, R189 ;  /* 0x000000bd02b17220 */ /* 0x040fe20000410000 */
[----:B------:R-:W5:Y:S01]  /*16cf0*/  MUFU.TANH R13, R13 ;  /* 0x0000000d000d7308 */ /* 0x000f620000002400 */
        /* <DEDUP_REMOVED lines=8> */
[----:B----4-:R-:W-:Y:S01]  /*16d80*/  FMNMX.FTZ R168, R12, R168, !PT ;  /* 0x000000a80ca87209 */ /* 0x010fe20007810000 */
[C---:B------:R-:W-:Y:S01]  /*16d90*/  FMUL.FTZ R192, R2.reuse, R204 ;  /* 0x000000cc02c07220 */ /* 0x040fe20000410000 */
[C---:B------:R-:W-:Y:S01]  /*16da0*/  FMUL.FTZ R193, R2.reuse, R205 ;  /* 0x000000cd02c17220 */ /* 0x040fe20000410000 */
[C---:B------:R-:W-:Y:S01]  /*16db0*/  FMUL.FTZ R196, R2.reuse, R208 ;  /* 0x000000d002c47220 */ /* 0x040fe20000410000 */
[C---:B------:R-:W-:Y:S01]  /*16dc0*/  FMUL.FTZ R197, R2.reuse, R209 ;  /* 0x000000d102c57220 */ /* 0x040fe20000410000 */
[C---:B------:R-:W-:Y:S01]  /*16dd0*/  FMUL.FTZ R200, R2.reuse, R212 ;  /* 0x000000d402c87220 */ /* 0x040fe20000410000 */
[C---:B------:R-:W-:Y:S01]  /*16de0*/  FMUL.FTZ R201, R2.reuse, R213 ;  /* 0x000000d502c97220 */ /* 0x040fe20000410000 */
[----:B------:R-:W4:Y:S01]  /*16df0*/  MUFU.TANH R15, R15 ;  /* 0x0000000f000f7308 */ /* 0x000f220000002400 */
[----:B-----5:R-:W-:Y:S01]  /*16e00*/  FMNMX.FTZ R168, R13, R168, !PT ;  /* 0x000000a80da87209 */ /* 0x020fe20007810000 */
[----:B------:R-:W-:Y:S01]  /*16e10*/  UMOV UR38, UR43 ;  /* 0x0000002b00267c82 */ /* 0x000fe20008000000 */
[C---:B------:R-:W-:Y:S01]  /*16e20*/  FMUL.FTZ R191, R2.reuse, R191 ;  /* 0x000000bf02bf7220 */ /* 0x040fe20000410000 */
[C---:B------:R-:W-:Y:S01]  /*16e30*/  FMUL.FTZ R194, R2.reuse, R194 ;  /* 0x000000c202c27220 */ /* 0x040fe20000410000 */
[C---:B------:R-:W-:Y:S01]  /*16e40*/  FMUL.FTZ R195, R2.reuse, R195 ;  /* 0x000000c302c37220 */ /* 0x040fe20000410000 */
[C---:B------:R-:W-:Y:S01]  /*16e50*/  FMUL.FTZ R198, R2.reuse, R198 ;  /* 0x000000c602c67220 */ /* 0x040fe20000410000 */
[----:B------:R-:W-:Y:S01]  /*16e60*/  FMUL.FTZ R199, R2, R199 ;  /* 0x000000c702c77220 */ /* 0x000fe20000410000 */
[----:B------:R-:W5:Y:S01]  /*16e70*/  MUFU.TANH R20, R20 ;  /* 0x0000001400147308 */ /* 0x000f620000002400 */
        /* <DEDUP_REMOVED lines=8> */
[----:B----4-:R-:W-:Y:S01]  /*16f00*/  FMNMX.FTZ R168, R15, R168, !PT ;  /* 0x000000a80fa87209 */ /* 0x010fe20007810000 */
[C---:B------:R-:W-:Y:S01]  /*16f10*/  FMUL.FTZ R214, R2.reuse, R214 ;  /* 0x000000d602d67220 */ /* 0x040fe20000410000 */
[----:B------:R-:W-:-:S05]  /*16f20*/  FMUL.FTZ R215, R2, R215 ;  /* 0x000000d702d77220 */ /* 0x000fca0000410000 */
[----:B------:R-:W4:Y:S01]  /*16f30*/  MUFU.TANH R152, R152 ;  /* 0x0000009800987308 */ /* 0x000f220000002400 */
[----:B-----5:R-:W-:-:S07]  /*16f40*/  FMNMX.FTZ R168, R20, R168, !PT ;  /* 0x000000a814a87209 */ /* 0x020fce0007810000 */
[----:B------:R-:W5:Y:S01]  /*16f50*/  MUFU.TANH R153, R153 ;  /* 0x0000009900997308 */ /* 0x000f620000002400 */
[----:B---3--:R-:W-:-:S07]  /*16f60*/  FMNMX.FTZ R168, R21, R168, !PT ;  /* 0x000000a815a87209 */ /* 0x008fce0007810000 */
[----:B------:R-:W3:Y:S01]  /*16f70*/  MUFU.TANH R156, R156 ;  /* 0x0000009c009c7308 */ /* 0x000ee20000002400 */
[----:B----4-:R-:W-:-:S07]  /*16f80*/  FMNMX.FTZ R168, R152, R168, !PT ;  /* 0x000000a898a87209 */ /* 0x010fce0007810000 */
        /* <DEDUP_REMOVED lines=43> */
[----:B-----5:R-:W-:-:S04]  /*17240*/  FMNMX.FTZ R168, R197, R168, !PT ;  /* 0x000000a8c5a87209 */ /* 0x020fc80007810000 */
[----:B---3--:R-:W-:-:S04]  /*17250*/  FMNMX.FTZ R168, R200, R168, !PT ;  /* 0x000000a8c8a87209 */ /* 0x008fc80007810000 */
[----:B----4-:R-:W-:-:S05]  /*17260*/  FMNMX.FTZ R168, R201, R168, !PT ;  /* 0x000000a8c9a87209 */ /* 0x010fca0007810000 */
[----:B------:R-:W3:Y:S02]  /*17270*/  SHFL.BFLY PT, R204, R168, 0x2, 0x1f ;  /* 0x0c401f00a8cc7f89 */ /* 0x000ee400000e0000 */
[----:B---3--:R-:W-:-:S05]  /*17280*/  FMNMX.FTZ R168, R168, R204, !PT ;  /* 0x000000cca8a87209 */ /* 0x008fca0007810000 */
[----:B------:R-:W3:Y:S02]  /*17290*/  SHFL.BFLY PT, R204, R168, 0x1, 0x1f ;  /* 0x0c201f00a8cc7f89 */ /* 0x000ee400000e0000 */
[----:B---3--:R-:W-:Y:S02]  /*172a0*/  FMNMX.FTZ R168, R168, R204, !PT ;  /* 0x000000cca8a87209 */ /* 0x008fe40007810000 */
[----:B------:R-:W-:-:S03]  /*172b0*/  MOV R204, UR38 ;  /* 0x0000002600cc7c02 */ /* 0x000fc60008000f00 */
[C---:B------:R-:W-:Y:S02]  /*172c0*/  FADD.FTZ R205, -R168.reuse, R10 ;  /* 0x0000000aa8cd7221 */ /* 0x040fe40000010100 */
[----:B------:R-:W-:-:S02]  /*172d0*/  FFMA.FTZ R10, R168, R204, -8 ;  /* 0xc1000000a80a7423 */ /* 0x000fc400000100cc */
[----:B------:R-:W-:Y:S02]  /*172e0*/  FMUL.FTZ R204, R205, UR38 ;  /* 0x00000026cdcc7c20 */ /* 0x000fe40008410000 */
[----:B------:R-:W-:-:S01]  /*172f0*/  FFMA.FTZ R11, R11, UR38, -R10 ;  /* 0x000000260b0b7c23 */ /* 0x000fc2000801080a */
[--C-:B------:R-:W-:Y:S01]  /*17300*/  FFMA.FTZ R12, R12, UR38, -R10.reuse ;  /* 0x000000260c0c7c23 */ /* 0x100fe2000801080a */
[----:B------:R-:W-:-:S01]  /*17310*/  FFMA.FTZ R13, R13, UR38, -R10 ;  /* 0x000000260d0d7c23 */ /* 0x000fc2000801080a */
[--C-:B------:R-:W-:Y:S01]  /*17320*/  FFMA.FTZ R14, R14, UR38, -R10.reuse ;  /* 0x000000260e0e7c23 */ /* 0x100fe2000801080a */
        /* <DEDUP_REMOVED lines=24> */
[----:B------:R-:W5:Y:S01]  /*174b0*/  MUFU.EX2 R13, R13 ;  /* 0x0000000d000d7308 */ /* 0x000f620000000800 */
[----:B---3--:R-:W-:-:S01]  /*174c0*/  FFMA.FTZ R5, R204, R5, R11 ;  /* 0x00000005cc057223 */ /* 0x008fc2000001000b */
[--C-:B------:R-:W-:Y:S01]  /*174d0*/  FFMA.FTZ R189, R189, UR38, -R10.reuse ;  /* 0x00000026bdbd7c23 */ /* 0x100fe2000801080a */
[----:B------:R-:W-:-:S01]  /*174e0*/  FFMA.FTZ R192, R192, UR38, -R10 ;  /* 0x00000026c0c07c23 */ /* 0x000fc2000801080a */
[--C-:B------:R-:W-:Y:S01]  /*174f0*/  FFMA.FTZ R193, R193, UR38, -R10.reuse ;  /* 0x00000026c1c17c23 */ /* 0x100fe2000801080a */
[----:B------:R-:W-:-:S01]  /*17500*/  FFMA.FTZ R196, R196, UR38, -R10 ;  /* 0x00000026c4c47c23 */ /* 0x000fc2000801080a */
[--C-:B------:R-:W-:Y:S01]  /*17510*/  FFMA.FTZ R197, R197, UR38, -R10.reuse ;  /* 0x00000026c5c57c23 */ /* 0x100fe2000801080a */
[----:B------:R-:W-:-:S01]  /*17520*/  FFMA.FTZ R200, R200, UR38, -R10 ;  /* 0x00000026c8c87c23 */ /* 0x000fc2000801080a */
[----:B------:R-:W3:Y:S01]  /*17530*/  MUFU.EX2 R14, R14 ;  /* 0x0000000e000e7308 */ /* 0x000ee20000000800 */
[----:B----4-:R-:W-:-:S01]  /*17540*/  FADD.FTZ R5, R12, R5 ;  /* 0x000000050c057221 */ /* 0x010fc20000010000 */
[----:B------:R-:W-:Y:S01]  /*17550*/  FFMA.FTZ R10, R201, UR38, -R10 ;  /* 0x00000026c90a7c23 */ /* 0x000fe2000801080a */
[-C--:B------:R-:W-:Y:S01]  /*17560*/  FMUL.FTZ R24, R24, R204.reuse ;  /* 0x000000cc18187220 */ /* 0x080fe20000410000 */
[-C--:B------:R-:W-:Y:S01]  /*17570*/  FMUL.FTZ R25, R25, R204.reuse ;  /* 0x000000cc19197220 */ /* 0x080fe20000410000 */
[-C--:B------:R-:W-:Y:S01]  /*17580*/  FMUL.FTZ R28, R28, R204.reuse ;  /* 0x000000cc1c1c7220 */ /* 0x080fe20000410000 */
[-C--:B------:R-:W-:Y:S01]  /*17590*/  FMUL.FTZ R29, R29, R204.reuse ;  /* 0x000000cc1d1d7220 */ /* 0x080fe20000410000 */
[----:B------:R-:W-:Y:S01]  /*175a0*/  FMUL.FTZ R32, R32, R204 ;  /* 0x000000cc20207220 */ /* 0x000fe20000410000 */
[----:B------:R-:W4:Y:S01]  /*175b0*/  MUFU.EX2 R15, R15 ;  /* 0x0000000f000f7308 */ /* 0x000f220000000800 */
[----:B-----5:R-:W-:-:S01]  /*175c0*/  FADD.FTZ R5, R13, R5 ;  /* 0x000000050d057221 */ /* 0x020fc20000010000 */
[-C--:B------:R-:W-:Y:S01]  /*175d0*/  FMUL.FTZ R33, R33, R204.reuse ;  /* 0x000000cc21217220 */ /* 0x080fe20000410000 */
[-C--:B------:R-:W-:Y:S01]  /*175e0*/  FMUL.FTZ R36, R36, R204.reuse ;  /* 0x000000cc24247220 */ /* 0x080fe20000410000 */
[-C--:B------:R-:W-:Y:S01]  /*175f0*/  FMUL.FTZ R37, R37, R204.reuse ;  /* 0x000000cc25257220 */ /* 0x080fe20000410000 */
[-C--:B------:R-:W-:Y:S01]  /*17600*/  FMUL.FTZ R40, R40, R204.reuse ;  /* 0x000000cc28287220 */ /* 0x080fe20000410000 */
[-C--:B------:R-:W-:Y:S01]  /*17610*/  FMUL.FTZ R41, R41, R204.reuse ;  /* 0x000000cc29297220 */ /* 0x080fe20000410000 */
[----:B------:R-:W-:Y:S01]  /*17620*/  FMUL.FTZ R44, R44, R204 ;  /* 0x000000cc2c2c7220 */ /* 0x000fe20000410000 */
[----:B------:R-:W5:Y:S01]  /*17630*/  MUFU.EX2 R20, R20 ;  /* 0x0000001400147308 */ /* 0x000f620000000800 */
[C---:B---3--:R-:W-:Y:S01]  /*17640*/  F2FP.SATFINITE.E4M3.F32.PACK_AB_MERGE_C R13, R14.reuse, R13, RZ ;  /* 0x0000000d0e0d723e */ /* 0x048fe200048070ff */
[----:B------:R-:W-:Y:S01]  /*17650*/  FADD.FTZ R5, R14, R5 ;  /* 0x000000050e057221 */ /* 0x000fe20000010000 */
[C---:B------:R-:W-:Y:S01]  /*17660*/  FMUL.FTZ R14, R2.reuse, R159 ;  /* 0x0000009f020e7220 */ /* 0x040fe20000410000 */
[----:B------:R-:W-:Y:S01]  /*17670*/  FMUL.FTZ R159, R2, R167 ;  /* 0x000000a7029f7220 */ /* 0x000fe20000410000 */
[----:B------:R-:W-:Y:S01]  /*17680*/  F2FP.SATFINITE.E4M3.F32.PACK_AB_MERGE_C R164, R12, R11, R13 ;  /* 0x0000000b0ca4723e */ /* 0x000fe2000480700d */
        /* <DEDUP_REMOVED lines=18> */
[----:B------:R-:W-:Y:S01]  /*177b0*/  FMUL.FTZ R182, R2, R190 ;  /* 0x000000be02b67220 */ /* 0x000fe20000410000 */
[----:B----4-:R-:W-:-:S01]  /*177c0*/  FADD.FTZ R5, R15, R5 ;  /* 0x000000050f057221 */ /* 0x010fc20000010000 */
[----:B------:R-:W4:Y:S01]  /*177d0*/  MUFU.TANH R12, R12 ;  /* 0x0000000c000c7308 */ /* 0x000f220000002400 */
[-C--:B------:R-:W-:Y:S01]  /*177e0*/  FMUL.FTZ R45, R45, R204.reuse ;  /* 0x000000cc2d2d7220 */ /* 0x080fe20000410000 */
[----:B------:R-:W-:Y:S01]  /*177f0*/  FMUL.FTZ R48, R48, R204 ;  /* 0x000000cc30307220 */ /* 0x000fe20000410000 */
[----:B-----5:R-:W-:-:S01]  /*17800*/  FADD.FTZ R5, R20, R5 ;  /* 0x0000000514057221 */ /* 0x020fc20000010000 */
[-C--:B------:R-:W-:Y:S01]  /*17810*/  FMUL.FTZ R49, R49, R204.reuse ;  /* 0x000000cc31317220 */ /* 0x080fe20000410000 */
[-C--:B------:R-:W-:Y:S01]  /*17820*/  FMUL.FTZ R52, R52, R204.reuse ;  /* 0x000000cc34347220 */ /* 0x080fe20000410000 */
[-C--:B------:R-:W-:Y:S01]  /*17830*/  FMUL.FTZ R53, R53, R204.reuse ;  /* 0x000000cc35357220 */ /* 0x080fe20000410000 */
[-C--:B------:R-:W-:Y:S01]  /*17840*/  FMUL.FTZ R56, R56, R204.reuse ;  /* 0x000000cc38387220 */ /* 0x080fe20000410000 */
[----:B------:R-:W5:Y:S01]  /*17850*/  MUFU.TANH R13, R13 ;  /* 0x0000000d000d7308 */ /* 0x000f620000002400 */
[----:B---3--:R-:W-:Y:S01]  /*17860*/  FMNMX.FTZ R183, R11, R9, !PT ;  /* 0x000000090bb77209 */ /* 0x008fe20007810000 */
[-C--:B------:R-:W-:Y:S01]  /*17870*/  FMUL.FTZ R57, R57, R204.reuse ;  /* 0x000000cc39397220 */ /* 0x080fe20000410000 */
[-C--:B------:R-:W-:Y:S01]  /*17880*/  FMUL.FTZ R60, R60, R204.reuse ;  /* 0x000000cc3c3c7220 */ /* 0x080fe20000410000 */
[-C--:B------:R-:W-:Y:S01]  /*17890*/  FMUL.FTZ R61, R61, R204.reuse ;  /* 0x000000cc3d3d7220 */ /* 0x080fe20000410000 */
[-C--:B------:R-:W-:Y:S01]  /*178a0*/  FMUL.FTZ R64, R64, R204.reuse ;  /* 0x000000cc40407220 */ /* 0x080fe20000410000 */
[-C--:B------:R-:W-:Y:S01]  /*178b0*/  FMUL.FTZ R65, R65, R204.reuse ;  /* 0x000000cc41417220 */ /* 0x080fe20000410000 */
[-C--:B------:R-:W-:Y:S01]  /*178c0*/  FMUL.FTZ R68, R68, R204.reuse ;  /* 0x000000cc44447220 */ /* 0x080fe20000410000 */
[----:B------:R-:W3:Y:S01]  /*178d0*/  MUFU.TANH R154, R154 ;  /* 0x0000009a009a7308 */ /* 0x000ee20000002400 */
[----:B----4-:R-:W-:Y:S01]  /*178e0*/  FMNMX.FTZ R183, R12, R183, !PT ;  /* 0x000000b70cb77209 */ /* 0x010fe20007810000 */
[-C--:B------:R-:W-:Y:S01]  /*178f0*/  FMUL.FTZ R69, R69, R204.reuse ;  /* 0x000000cc45457220 */ /* 0x080fe20000410000 */
[-C--:B------:R-:W-:Y:S01]  /*17900*/  FMUL.FTZ R72, R72, R204.reuse ;  /* 0x000000cc48487220 */ /* 0x080fe20000410000 */
[-C--:B------:R-:W-:Y:S01]  /*17910*/  FMUL.FTZ R73, R73, R204.reuse ;  /* 0x000000cc49497220 */ /* 0x080fe20000410000 */
[-C--:B------:R-:W-:Y:S01]  /*17920*/  FMUL.FTZ R76, R76, R204.reuse ;  /* 0x000000cc4c4c7220 */ /* 0x080fe20000410000 */
[-C--:B------:R-:W-:Y:S01]  /*17930*/  FMUL.FTZ R77, R77, R204.reuse ;  /* 0x000000cc4d4d7220 */ /* 0x080fe20000410000 */
[-C--:B------:R-:W-:Y:S01]  /*17940*/  FMUL.FTZ R80, R80, R204.reuse ;  /* 0x000000cc50507220 */ /* 0x080fe20000410000 */
[----:B------:R-:W4:Y:S01]  /*17950*/  MUFU.TANH R155, R155 ;  /* 0x0000009b009b7308 */ /* 0x000f220000002400 */
[----:B-----5:R-:W-:Y:S01]  /*17960*/  FMNMX.FTZ R186, R13, R183, !PT ;  /* 0x000000b70dba7209 */ /* 0x020fe20007810000 */
[-C--:B------:R-:W-:Y:S01]  /*17970*/  FMUL.FTZ R81, R81, R204.reuse ;  /* 0x000000cc51517220 */ /* 0x080fe20000410000 */
[-C--:B------:R-:W-:Y:S01]  /*17980*/  FMUL.FTZ R84, R84, R204.reuse ;  /* 0x000000cc54547220 */ /* 0x080fe20000410000 */
[----:B------:R-:W-:Y:S01]  /*17990*/  FMUL.FTZ R85, R85, R204 ;  /* 0x000000cc55557220 */ /* 0x000fe20000410000 */
[----:B------:R-:W-:Y:S01]  /*179a0*/  FMNMX.FTZ R186, R14, R186, !PT ;  /* 0x000000ba0eba7209 */ /* 0x000fe20007810000 */
[-C--:B------:R-:W-:Y:S01]  /*179b0*/  FMUL.FTZ R88, R88, R204.reuse ;  /* 0x000000cc58587220 */ /* 0x080fe20000410000 */
[----:B------:R-:W-:Y:S01]  /*179c0*/  FMUL.FTZ R89, R89, R204 ;  /* 0x000000cc59597220 */ /* 0x000fe20000410000 */
        /* <DEDUP_REMOVED lines=20> */
[-C--:B------:R-:W-:Y:S01]  /*17b10*/  FMUL.FTZ R120, R120, R204.reuse ;  /* 0x000000cc78787220 */ /* 0x080fe20000410000 */
[-C--:B------:R-:W-:Y:S01]  /*17b20*/  FMUL.FTZ R121, R121, R204.reuse ;  /* 0x000000cc79797220 */ /* 0x080fe20000410000 */
        /* <DEDUP_REMOVED lines=11> */
[-C--:B------:R-:W-:Y:S01]  /*17be0*/  FMUL.FTZ R140, R140, R204.reuse ;  /* 0x000000cc8c8c7220 */ /* 0x080fe20000410000 */
[-C--:B------:R-:W-:Y:S01]  /*17bf0*/  FMUL.FTZ R141, R141, R204.reuse ;  /* 0x000000cc8d8d7220 */ /* 0x080fe20000410000 */
[-C--:B------:R-:W-:Y:S01]  /*17c00*/  FMUL.FTZ R144, R144, R204.reuse ;  /* 0x000000cc90907220 */ /* 0x080fe20000410000 */
[-C--:B------:R-:W-:Y:S01]  /*17c10*/  FMUL.FTZ R145, R145, R204.reuse ;  /* 0x000000cc91917220 */ /* 0x080fe20000410000 */
[-C--:B------:R-:W-:Y:S01]  /*17c20*/  FMUL.FTZ R148, R148, R204.reuse ;  /* 0x000000cc94947220 */ /* 0x080fe20000410000 */
[----:B------:R-:W-:-:S02]  /*17c30*/  FMUL.FTZ R149, R149, R204 ;  /* 0x000000cc95957220 */ /* 0x000fc40000410000 */
[----:B------:R-:W0:Y:S08]  /*17c40*/  MUFU.TANH R167, R167 ;  /* 0x000000a700a77308 */ /* 0x000e300000002400 */
[----:B------:R-:W1:Y:S08]  /*17c50*/  MUFU.TANH R170, R170 ;  /* 0x000000aa00aa7308 */ /* 0x000e700000002400 */
[----:B------:R4:W-:Y:S08]  /*17c60*/  MUFU.TANH R183, R191 ;  /* 0x000000bf00b77308 */ /* 0x0009f00000002400 */
[----:B------:R-:W2:Y:S01]  /*17c70*/  MUFU.TANH R171, R171 ;  /* 0x000000ab00ab7308 */ /* 0x000ea20000002400 */
[----:B----4-:R-:W-:-:S04]  /*17c80*/  FMNMX.FTZ R191, R162, R190, !PT ;  /* 0x000000bea2bf7209 */ /* 0x010fc80007810000 */
[----:B-----5:R-:W-:-:S03]  /*17c90*/  FMNMX.FTZ R191, R163, R191, !PT ;  /* 0x000000bfa3bf7209 */ /* 0x020fc60007810000 */
[----:B------:R-:W4:Y:S08]  /*17ca0*/  MUFU.TANH R174, R174 ;  /* 0x000000ae00ae7308 */ /* 0x000f300000002400 */
[----:B------:R3:W-:Y:S08]  /*17cb0*/  MUFU.TANH R186, R194 ;  /* 0x000000c200ba7308 */ /* 0x0007f00000002400 */
[----:B------:R-:W5:Y:S01]  /*17cc0*/  MUFU.TANH R175, R175 ;  /* 0x000000af00af7308 */ /* 0x000f620000002400 */
[----:B---3--:R-:W-:-:S04]  /*17cd0*/  FMNMX.FTZ R194, R166, R191, !PT ;  /* 0x000000bfa6c27209 */ /* 0x008fc80007810000 */
[----:B0-----:R-:W-:-:S03]  /*17ce0*/  FMNMX.FTZ R194, R167, R194, !PT ;  /* 0x000000c2a7c27209 */ /* 0x001fc60007810000 */
[----:B------:R-:W0:Y:S08]  /*17cf0*/  MUFU.TANH R178, R178 ;  /* 0x000000b200b27308 */ /* 0x000e300000002400 */
[----:B------:R1:W-:Y:S08]  /*17d00*/  MUFU.TANH R187, R195 ;  /* 0x000000c300bb7308 */ /* 0x0003f00000002400 */
[----:B------:R-:W3:Y:S01]  /*17d10*/  MUFU.TANH R179, R179 ;  /* 0x000000b300b37308 */ /* 0x000ee20000002400 */
[----:B-1----:R-:W-:-:S04]  /*17d20*/  FMNMX.FTZ R195, R170, R194, !PT ;  /* 0x000000c2aac37209 */ /* 0x002fc80007810000 */
[----:B--2---:R-:W-:-:S03]  /*17d30*/  FMNMX.FTZ R195, R171, R195, !PT ;  /* 0x000000c3abc37209 */ /* 0x004fc60007810000 */
[----:B------:R-:W1:Y:S08]  /*17d40*/  MUFU.TANH R182, R182 ;  /* 0x000000b600b67308 */ /* 0x000e700000002400 */
[----:B------:R4:W2:Y:S08]  /*17d50*/  MUFU.TANH R190, R198 ;  /* 0x000000c600be7308 */ /* 0x0008b00000002400 */
[----:B------:R0:W2:Y:S01]  /*17d60*/  MUFU.TANH R191, R199 ;  /* 0x000000c700bf7308 */ /* 0x0000a20000002400 */
[----:B----4-:R-:W-:-:S04]  /*17d70*/  FMNMX.FTZ R198, R174, R195, !PT ;  /* 0x000000c3aec67209 */ /* 0x010fc80007810000 */
[----:B-----5:R-:W-:-:S03]  /*17d80*/  FMNMX.FTZ R198, R175, R198, !PT ;  /* 0x000000c6afc67209 */ /* 0x020fc60007810000 */
[----:B------:R4:W5:Y:S01]  /*17d90*/  MUFU.TANH R194, R202 ;  /* 0x000000ca00c27308 */ /* 0x0009620000002400 */
[----:B0-----:R-:W-:-:S04]  /*17da0*/  FMNMX.FTZ R199, R178, R198, !PT ;  /* 0x000000c6b2c77209 */ /* 0x001fc80007810000 */
[----:B---3--:R-:W-:-:S03]  /*17db0*/  FMNMX.FTZ R199, R179, R199, !PT ;  /* 0x000000c7b3c77209 */ /* 0x008fc60007810000 */
[----:B------:R2:W0:Y:S01]  /*17dc0*/  MUFU.TANH R195, R203 ;  /* 0x000000cb00c37308 */ /* 0x0004220000002400 */
[----:B-1----:R-:W-:-:S04]  /*17dd0*/  FMNMX.FTZ R201, R182, R199, !PT ;  /* 0x000000c7b6c97209 */ /* 0x002fc80007810000 */
[----:B------:R-:W-:-:S03]  /*17de0*/  FMNMX.FTZ R201, R183, R201, !PT ;  /* 0x000000c9b7c97209 */ /* 0x000fc60007810000 */
[----:B------:R5:W1:Y:S01]  /*17df0*/  MUFU.TANH R198, R206 ;  /* 0x000000ce00c67308 */ /* 0x000a620000002400 */
[----:B----4-:R-:W-:-:S04]  /*17e00*/  FMNMX.FTZ R202, R186, R201, !PT ;  /* 0x000000c9baca7209 */ /* 0x010fc80007810000 */
[----:B------:R-:W-:-:S03]  /*17e10*/  FMNMX.FTZ R202, R187, R202, !PT ;  /* 0x000000cabbca7209 */ /* 0x000fc60007810000 */
[----:B------:R1:W3:Y:S01]  /*17e20*/  MUFU.TANH R199, R207 ;  /* 0x000000cf00c77308 */ /* 0x0002e20000002400 */
[----:B--2---:R-:W-:-:S04]  /*17e30*/  FMNMX.FTZ R203, R190, R202, !PT ;  /* 0x000000cabecb7209 */ /* 0x004fc80007810000 */
[----:B------:R-:W-:-:S03]  /*17e40*/  FMNMX.FTZ R203, R191, R203, !PT ;  /* 0x000000cbbfcb7209 */ /* 0x000fc60007810000 */
[----:B------:R-:W2:Y:S01]  /*17e50*/  MUFU.TANH R201, R210 ;  /* 0x000000d200c97308 */ /* 0x000ea20000002400 */
[----:B-----5:R-:W-:-:S04]  /*17e60*/  FMNMX.FTZ R206, R194, R203, !PT ;  /* 0x000000cbc2ce7209 */ /* 0x020fc80007810000 */
[----:B0-----:R-:W-:-:S03]  /*17e70*/  FMNMX.FTZ R206, R195, R206, !PT ;  /* 0x000000cec3ce7209 */ /* 0x001fc60007810000 */
[----:B------:R-:W0:Y:S01]  /*17e80*/  MUFU.TANH R202, R211 ;  /* 0x000000d300ca7308 */ /* 0x000e220000002400 */
[----:B-1----:R-:W-:-:S04]  /*17e90*/  FMNMX.FTZ R207, R198, R206, !PT ;  /* 0x000000cec6cf7209 */ /* 0x002fc80007810000 */
[----:B---3--:R-:W-:-:S03]  /*17ea0*/  FMNMX.FTZ R207, R199, R207, !PT ;  /* 0x000000cfc7cf7209 */ /* 0x008fc60007810000 */
[----:B------:R-:W1:Y:S01]  /*17eb0*/  MUFU.TANH R203, R214 ;  /* 0x000000d600cb7308 */ /* 0x000e620000002400 */
[----:B--2---:R-:W-:-:S07]  /*17ec0*/  FMNMX.FTZ R207, R201, R207, !PT ;  /* 0x000000cfc9cf7209 */ /* 0x004fce0007810000 */
[----:B------:R-:W2:Y:S01]  /*17ed0*/  MUFU.TANH R206, R215 ;  /* 0x000000d700ce7308 */ /* 0x000ea20000002400 */
[----:B0-----:R-:W-:-:S07]  /*17ee0*/  FMNMX.FTZ R207, R202, R207, !PT ;  /* 0x000000cfcacf7209 */ /* 0x001fce0007810000 */
[----:B------:R-:W0:Y:S01]  /*17ef0*/  MUFU.EX2 R21, R21 ;  /* 0x0000001500157308 */ /* 0x000e220000000800 */
[----:B-1----:R-:W-:-:S07]  /*17f00*/  FMNMX.FTZ R207, R203, R207, !PT ;  /* 0x000000cfcbcf7209 */ /* 0x002fce0007810000 */
[----:B------:R-:W-:Y:S01]  /*17f10*/  MUFU.EX2 R153, R153 ;  /* 0x0000009900997308 */ /* 0x000fe20000000800 */
[----:B--2---:R-:W-:-:S05]  /*17f20*/  FMNMX.FTZ R208, R206, R207, !PT ;  /* 0x000000cfced07209 */ /* 0x004fca0007810000 */
[----:B------:R-:W1:Y:S02]  /*17f30*/  SHFL.BFLY PT, R209, R208, 0x2, 0x1f ;  /* 0x0c401f00d0d17f89 */ /* 0x000e6400000e0000 */
[----:B------:R-:W2:Y:S01]  /*17f40*/  MUFU.EX2 R207, R152 ;  /* 0x0000009800cf7308 */ /* 0x000ea20000000800 */
[----:B0-----:R-:W-:-:S07]  /*17f50*/  FADD.FTZ R5, R21, R5 ;  /* 0x0000000515057221 */ /* 0x001fce0000010000 */
[----:B------:R-:W-:Y:S08]  /*17f60*/  MUFU.EX2 R152, R161 ;  /* 0x000000a100987308 */ /* 0x000ff00000000800 */
[----:B------:R-:W-:Y:S01]  /*17f70*/  MUFU.EX2 R161, R169 ;  /* 0x000000a900a17308 */ /* 0x000fe20000000800 */
[----:B--2---:R-:W-:-:S01]  /*17f80*/  FADD.FTZ R5, R207, R5 ;  /* 0x00000005cf057221 */ /* 0x004fc20000010000 */
[----:B------:R-:W-:-:S03]  /*17f90*/  F2FP.SATFINITE.E4M3.F32.PACK_AB_MERGE_C R21, R207, R21, RZ ;  /* 0x00000015cf15723e */ /* 0x000fc600048070ff */
[----:B------:R-:W-:Y:S01]  /*17fa0*/  FADD.FTZ R5, R153, R5 ;  /* 0x0000000599057221 */ /* 0x000fe20000010000 */
[----:B-1----:R-:W-:Y:S02]  /*17fb0*/  FMNMX.FTZ R208, R208, R209, !PT ;  /* 0x000000d1d0d07209 */ /* 0x002fe40007810000 */
[----:B------:R-:W0:Y:S03]  /*17fc0*/  MUFU.EX2 R156, R156 ;  /* 0x0000009c009c7308 */ /* 0x000e260000000800 */
[----:B------:R-:W1:Y:S05]  /*17fd0*/  SHFL.BFLY PT, R209, R208, 0x1, 0x1f ;  /* 0x0c201f00d0d17f89 */ /* 0x000e6a00000e0000 */
[----:B------:R-:W-:Y:S08]  /*17fe0*/  MUFU.EX2 R157, R157 ;  /* 0x0000009d009d7308 */ /* 0x000ff00000000800 */
[----:B------:R-:W-:Y:S01]  /*17ff0*/  MUFU.EX2 R160, R160 ;  /* 0x000000a000a07308 */ /* 0x000fe20000000800 */
[----:B0-----:R-:W-:-:S07]  /*18000*/  FADD.FTZ R5, R156, R5 ;  /* 0x000000059c057221 */ /* 0x001fce0000010000 */
[----:B------:R-:W-:Y:S01]  /*18010*/  MUFU.EX2 R205, R205 ;  /* 0x000000cd00cd7308 */ /* 0x000fe20000000800 */
[----:B-1----:R-:W-:Y:S01]  /*18020*/  FMNMX.FTZ R169, R208, R209, !PT ;  /* 0x000000d1d0a97209 */ /* 0x002fe20007810000 */
[----:B------:R-:W-:-:S04]  /*18030*/  IMAD.U32 R209, RZ, RZ, UR38 ;  /* 0x00000026ffd17e24 */ /* 0x000fc8000f8e00ff */
[C---:B------:R-:W-:Y:S01]  /*18040*/  FADD.FTZ R208, -R169.reuse, R9 ;  /* 0x00000009a9d07221 */ /* 0x040fe20000010100 */
[----:B------:R-:W-:-:S01]  /*18050*/  FFMA.FTZ R9, R169, R209, -8 ;  /* 0xc1000000a9097423 */ /* 0x000fc200000100d1 */
[----:B------:R-:W-:Y:S02]  /*18060*/  MUFU.EX2 R165, R165 ;  /* 0x000000a500a57308 */ /* 0x000fe40000000800 */
[----:B------:R-:W-:Y:S01]  /*18070*/  FMUL.FTZ R208, R208, UR38 ;  /* 0x00000026d0d07c20 */ /* 0x000fe20008410000 */
[--C-:B------:R-:W-:Y:S01]  /*18080*/  FFMA.FTZ R11, R11, UR38, -R9.reuse ;  /* 0x000000260b0b7c23 */ /* 0x100fe20008010809 */
        /* <DEDUP_REMOVED lines=12> */
[----:B------:R-:W0:Y:S01]  /*18150*/  MUFU.EX2 R11, R11 ;  /* 0x0000000b000b7308 */ /* 0x000e220000000800 */
        /* <DEDUP_REMOVED lines=25> */
[----:B------:R-:W-:Y:S01]  /*182f0*/  MOV R206, UR61 ;  /* 0x0000003d00ce7c02 */ /* 0x000fe20008000f00 */
        /* <DEDUP_REMOVED lines=16> */
[----:B------:R-:W-:-:S02]  /*18400*/  VIADD R14, R6, 0x38840 ;  /* 0x00038840060e7836 */ /* 0x000fc40000000000 */
[-C--:B------:R-:W-:Y:S01]  /*18410*/  FMUL.FTZ R47, R47, R208.reuse ;  /* 0x000000d02f2f7220 */ /* 0x080fe20000410000 */
[-C--:B------:R-:W-:Y:S01]  /*18420*/  FMUL.FTZ R50, R50, R208.reuse ;  /* 0x000000d032327220 */ /* 0x080fe20000410000 */
[-C--:B------:R-:W-:Y:S01]  /*18430*/  FMUL.FTZ R51, R51, R208.reuse ;  /* 0x000000d033337220 */ /* 0x080fe20000410000 */
[----:B------:R-:W-:Y:S01]  /*18440*/  FMUL.FTZ R54, R54, R208 ;  /* 0x000000d036367220 */ /* 0x000fe20000410000 */
[----:B------:R-:W0:Y:S01]  /*18450*/  MUFU.EX2 R158, R158 ;  /* 0x0000009e009e7308 */ /* 0x000e220000000800 */
[----:B-1----:R-:W-:-:S01]  /*18460*/  FADD.FTZ R4, R154, R4 ;  /* 0x000000049a047221 */ /* 0x002fc20000010000 */
[----:B------:R-:W-:Y:S01]  /*18470*/  PRMT R14, R206, 0x654, R14 ;  /* 0x00000654ce0e7816 */ /* 0x000fe2000000000e */
[-C--:B------:R-:W-:Y:S01]  /*18480*/  FMUL.FTZ R55, R55, R208.reuse ;  /* 0x000000d037377220 */ /* 0x080fe20000410000 */
[-C--:B------:R-:W-:Y:S01]  /*18490*/  FMUL.FTZ R58, R58, R208.reuse ;  /* 0x000000d03a3a7220 */ /* 0x080fe20000410000 */
[-C--:B------:R-:W-:Y:S01]  /*184a0*/  FMUL.FTZ R59, R59, R208.reuse ;  /* 0x000000d03b3b7220 */ /* 0x080fe20000410000 */
[----:B------:R1:W-:Y:S01]  /*184b0*/  SYNCS.ARRIVE.TRANS64.RED.A1T0 RZ, [R14+URZ], RZ ;  /* 0x000000ff0eff79a7 */ /* 0x0003e2000810043f */
[----:B------:R-:W-:Y:S01]  /*184c0*/  FMUL.FTZ R62, R62, R208 ;  /* 0x000000d03e3e7220 */ /* 0x000fe20000410000 */
[----:B------:R-:W3:Y:S01]  /*184d0*/  MUFU.EX2 R159, R159 ;  /* 0x0000009f009f7308 */ /* 0x000ee20000000800 */
[----:B--2---:R-:W-:-:S01]  /*184e0*/  FADD.FTZ R4, R155, R4 ;  /* 0x000000049b047221 */ /* 0x004fc20000010000 */
[-C--:B------:R-:W-:Y:S01]  /*184f0*/  FMUL.FTZ R63, R63, R208.reuse ;  /* 0x000000d03f3f7220 */ /* 0x080fe20000410000 */
[-C--:B------:R-:W-:Y:S01]  /*18500*/  FMUL.FTZ R66, R66, R208.reuse ;  /* 0x000000d042427220 */ /* 0x080fe20000410000 */
[-C--:B------:R-:W-:Y:S01]  /*18510*/  FMUL.FTZ R67, R67, R208.reuse ;  /* 0x000000d043437220 */ /* 0x080fe20000410000 */
[-C--:B------:R-:W-:Y:S01]  /*18520*/  FMUL.FTZ R70, R70, R208.reuse ;  /* 0x000000d046467220 */ /* 0x080fe20000410000 */
[----:B-1----:R-:W-:Y:S01]  /*18530*/  FADD.FTZ R14, R157, R5 ;  /* 0x000000059d0e7221 */ /* 0x002fe20000010000 */
[----:B------:R-:W-:Y:S01]  /*18540*/  FMUL.FTZ R71, R71, R208 ;  /* 0x000000d047477220 */ /* 0x000fe20000410000 */
[----:B------:R-:W1:Y:S01]  /*18550*/  MUFU.EX2 R162, R162 ;  /* 0x000000a200a27308 */ /* 0x000e620000000800 */
        /* <DEDUP_REMOVED lines=8> */
[----:B---3--:R-:W-:-:S01]  /*185e0*/  FADD.FTZ R4, R159, R4 ;  /* 0x000000049f047221 */ /* 0x008fc20000010000 */
[----:B------:R-:W-:Y:S01]  /*185f0*/  F2FP.SATFINITE.E4M3.F32.PACK_AB_MERGE_C R158, R159, R158, RZ ;  /* 0x0000009e9f9e723e */ /* 0x000fe200048070ff */
[-C--:B------:R-:W-:Y:S01]  /*18600*/  FMUL.FTZ R86, R86, R208.reuse ;  /* 0x000000d056567220 */ /* 0x080fe20000410000 */
[-C--:B------:R-:W-:Y:S01]  /*18610*/  FMUL.FTZ R87, R87, R208.reuse ;  /* 0x000000d057577220 */ /* 0x080fe20000410000 */
[-C--:B------:R-:W-:Y:S01]  /*18620*/  FMUL.FTZ R90, R90, R208.reuse ;  /* 0x000000d05a5a7220 */ /* 0x080fe20000410000 */
[-C--:B------:R-:W-:Y:S01]  /*18630*/  FMUL.FTZ R91, R91, R208.reuse ;  /* 0x000000d05b5b7220 */ /* 0x080fe20000410000 */
[----:B------:R-:W-:Y:S01]  /*18640*/  FMUL.FTZ R94, R94, R208 ;  /* 0x000000d05e5e7220 */ /* 0x000fe20000410000 */
[----:B------:R-:W2:Y:S01]  /*18650*/  MUFU.EX2 R166, R166 ;  /* 0x000000a600a67308 */ /* 0x000ea20000000800 */
        /* <DEDUP_REMOVED lines=8> */
[----:B0-----:R-:W-:-:S01]  /*186e0*/  FADD.FTZ R5, R163, R4 ;  /* 0x00000004a3057221 */ /* 0x001fc20000010000 */
[C---:B------:R-:W-:Y:S01]  /*186f0*/  FADD.FTZ R4, R160.reuse, R14 ;  /* 0x0000000ea0047221 */ /* 0x040fe20000010000 */
[----:B------:R-:W-:Y:S01]  /*18700*/  F2FP.SATFINITE.E4M3.F32.PACK_AB_MERGE_C R160, R160, R157, RZ ;  /* 0x0000009da0a0723e */ /* 0x000fe200048070ff */
[----:B------:R-:W-:Y:S01]  /*18710*/  FMUL.FTZ R107, R107, R208 ;  /* 0x000000d06b6b7220 */ /* 0x000fe20000410000 */
[----:B------:R-:W-:Y:S01]  /*18720*/  F2FP.SATFINITE.E4M3.F32.PACK_AB_MERGE_C R157, R161, R165, RZ ;  /* 0x000000a5a19d723e */ /* 0x000fe200048070ff */
[----:B------:R-:W-:Y:S01]  /*18730*/  FADD.FTZ R4, R152, R4 ;  /* 0x0000000498047221 */ /* 0x000fe20000010000 */
[----:B------:R-:W-:Y:S01]  /*18740*/  F2FP.SATFINITE.E4M3.F32.PACK_AB_MERGE_C R160, R156, R153, R160 ;  /* 0x000000999ca0723e */ /* 0x000fe200048070a0 */
[----:B------:R-:W0:Y:S01]  /*18750*/  MUFU.EX2 R170, R170 ;  /* 0x000000aa00aa7308 */ /* 0x000e220000000800 */
[----:B--2---:R-:W-:-:S01]  /*18760*/  FADD.FTZ R5, R166, R5 ;  /* 0x00000005a6057221 */ /* 0x004fc20000010000 */
[----:B------:R-:W-:Y:S01]  /*18770*/  FADD.FTZ R4, R205, R4 ;  /* 0x00000004cd047221 */ /* 0x000fe20000010000 */
[-C--:B------:R-:W-:Y:S01]  /*18780*/  FMUL.FTZ R110, R110, R208.reuse ;  /* 0x000000d06e6e7220 */ /* 0x080fe20000410000 */
[-C--:B------:R-:W-:Y:S01]  /*18790*/  FMUL.FTZ R111, R111, R208.reuse ;  /* 0x000000d06f6f7220 */ /* 0x080fe20000410000 */
[-C--:B------:R-:W-:Y:S01]  /*187a0*/  FMUL.FTZ R114, R114, R208.reuse ;  /* 0x000000d072727220 */ /* 0x080fe20000410000 */
[----:B------:R-:W-:Y:S01]  /*187b0*/  FADD.FTZ R4, R165, R4 ;  /* 0x00000004a5047221 */ /* 0x000fe20000010000 */
[----:B------:R-:W-:Y:S01]  /*187c0*/  FMUL.FTZ R115, R115, R208 ;  /* 0x000000d073737220 */ /* 0x000fe20000410000 */
[----:B------:R-:W2:Y:S01]  /*187d0*/  MUFU.EX2 R171, R171 ;  /* 0x000000ab00ab7308 */ /* 0x000ea20000000800 */
[----:B-1----:R-:W-:-:S01]  /*187e0*/  FADD.FTZ R5, R167, R5 ;  /* 0x00000005a7057221 */ /* 0x002fc20000010000 */
[----:B------:R-:W-:Y:S01]  /*187f0*/  FADD.FTZ R4, R161, R4 ;  /* 0x00000004a1047221 */ /* 0x000fe20000010000 */
[----:B------:R-:W-:Y:S01]  /*18800*/  F2FP.SATFINITE.E4M3.F32.PACK_AB_MERGE_C R14, R167, R166, RZ ;  /* 0x000000a6a70e723e */ /* 0x000fe200048070ff */
[----:B------:R-:W-:Y:S01]  /*18810*/  FMUL.FTZ R118, R118, R208 ;  /* 0x000000d076767220 */ /* 0x000fe20000410000 */
[----:B------:R-:W-:Y:S01]  /*18820*/  F2FP.SATFINITE.E4M3.F32.PACK_AB_MERGE_C R167, R155, R154, R158 ;  /* 0x0000009a9ba7723e */ /* 0x000fe2000480709e */
[-C--:B------:R-:W-:Y:S01]  /*18830*/  FMUL.FTZ R119, R119, R208.reuse ;  /* 0x000000d077777220 */ /* 0x080fe20000410000 */
        /* <DEDUP_REMOVED lines=21> */
[----:B------:R-:W-:Y:S01]  /*18990*/  FMUL.FTZ R151, R151, R208 ;  /* 0x000000d097977220 */ /* 0x000fe20000410000 */
[----:B------:R-:W-:-:S02]  /*189a0*/  F2FP.SATFINITE.E4M3.F32.PACK_AB_MERGE_C R165, R12, R11, R13 ;  /* 0x0000000b0ca5723e */ /* 0x000fc4000480700d */
[----:B------:R-:W-:Y:S01]  /*189b0*/  F2FP.SATFINITE.E4M3.F32.PACK_AB_MERGE_C R166, R20, R15, R21 ;  /* 0x0000000f14a6723e */ /* 0x000fe20004807015 */
[----:B------:R-:W1:Y:S01]  /*189c0*/  MUFU.EX2 R173, R173 ;  /* 0x000000ad00ad7308 */ /* 0x000e620000000800 */
[----:B0-----:R-:W-:-:S07]  /*189d0*/  FADD.FTZ R4, R172, R4 ;  /* 0x00000004ac047221 */ /* 0x001fce0000010000 */
[----:B------:R-:W0:Y:S01]  /*189e0*/  MUFU.EX2 R178, R178 ;  /* 0x000000b200b27308 */ /* 0x000e220000000800 */
[----:B--2---:R-:W-:-:S01]  /*189f0*/  FADD.FTZ R5, R175, R5 ;  /* 0x00000005af057221 */ /* 0x004fc20000010000 */
[----:B------:R-:W-:-:S06]  /*18a00*/  F2FP.SATFINITE.E4M3.F32.PACK_AB_MERGE_C R174, R175, R174, RZ ;  /* 0x000000aeafae723e */ /* 0x000fcc00048070ff */
[----:B------:R-:W2:Y:S01]  /*18a10*/  MUFU.EX2 R176, R176 ;  /* 0x000000b000b07308 */ /* 0x000ea20000000800 */
[----:B-1----:R-:W-:-:S07]  /*18a20*/  FADD.FTZ R4, R173, R4 ;  /* 0x00000004ad047221 */ /* 0x002fce0000010000 */
[----:B------:R-:W1:Y:S01]  /*18a30*/  MUFU.EX2 R179, R179 ;  /* 0x000000b300b37308 */ /* 0x000e620000000800 */
[----:B0-----:R-:W-:-:S07]  /*18a40*/  FADD.FTZ R5, R178, R5 ;  /* 0x00000005b2057221 */ /* 0x001fce0000010000 */
[----:B------:R-:W0:Y:S01]  /*18a50*/  MUFU.EX2 R177, R177 ;  /* 0x000000b100b17308 */ /* 0x000e220000000800 */
[----:B--2---:R-:W-:-:S07]  /*18a60*/  FADD.FTZ R4, R176, R4 ;  /* 0x00000004b0047221 */ /* 0x004fce0000010000 */
[----:B------:R-:W2:Y:S01]  /*18a70*/  MUFU.EX2 R182, R182 ;  /* 0x000000b600b67308 */ /* 0x000ea20000000800 */
[----:B-1----:R-:W-:-:S07]  /*18a80*/  FADD.FTZ R5, R179, R5 ;  /* 0x00000005b3057221 */ /* 0x002fce0000010000 */
[----:B------:R-:W1:Y:S01]  /*18a90*/  MUFU.EX2 R180, R180 ;  /* 0x000000b400b47308 */ /* 0x000e620000000800 */
[----:B0-----:R-:W-:-:S01]  /*18aa0*/  FADD.FTZ R4, R177, R4 ;  /* 0x00000004b1047221 */ /* 0x001fc20000010000 */
[----:B------:R-:W-:-:S04]  /*18ab0*/  F2FP.SATFINITE.E4M3.F32.PACK_AB_MERGE_C R176, R177, R176, RZ ;  /* 0x000000b0b1b0723e */ /* 0x000fc800048070ff */
[----:B------:R-:W-:Y:S02]  /*18ac0*/  F2FP.SATFINITE.E4M3.F32.PACK_AB_MERGE_C R156, R173, R172, R176 ;  /* 0x000000acad9c723e */ /* 0x000fe400048070b0 */
[----:B------:R-:W0:Y:S01]  /*18ad0*/  MUFU.EX2 R183, R183 ;  /* 0x000000b700b77308 */ /* 0x000e220000000800 */
[----:B--2---:R-:W-:-:S07]  /*18ae0*/  FADD.FTZ R5, R182, R5 ;  /* 0x00000005b6057221 */ /* 0x004fce0000010000 */
[----:B------:R-:W2:Y:S01]  /*18af0*/  MUFU.EX2 R181, R181 ;  /* 0x000000b500b57308 */ /* 0x000ea20000000800 */
[----:B-1----:R-:W-:-:S07]  /*18b00*/  FADD.FTZ R4, R180, R4 ;  /* 0x00000004b4047221 */ /* 0x002fce0000010000 */
[----:B------:R-:W1:Y:S01]  /*18b10*/  MUFU.EX2 R186, R186 ;  /* 0x000000ba00ba7308 */ /* 0x000e620000000800 */
[----:B0-----:R-:W-:-:S01]  /*18b20*/  FADD.FTZ R5, R183, R5 ;  /* 0x00000005b7057221 */ /* 0x001fc20000010000 */
[----:B------:R-:W-:-:S06]  /*18b30*/  F2FP.SATFINITE.E4M3.F32.PACK_AB_MERGE_C R182, R183, R182, RZ ;  /* 0x000000b6b7b6723e */ /* 0x000fcc00048070ff */
[----:B------:R-:W0:Y:S01]  /*18b40*/  MUFU.EX2 R184, R184 ;  /* 0x000000b800b87308 */ /* 0x000e220000000800 */
[----:B--2---:R-:W-:-:S07]  /*18b50*/  FADD.FTZ R4, R181, R4 ;  /* 0x00000004b5047221 */ /* 0x004fce0000010000 */
[----:B------:R-:W2:Y:S01]  /*18b60*/  MUFU.EX2 R187, R187 ;  /* 0x000000bb00bb7308 */ /* 0x000ea20000000800 */
[----:B-1----:R-:W-:-:S07]  /*18b70*/  FADD.FTZ R5, R186, R5 ;  /* 0x00000005ba057221 */ /* 0x002fce0000010000 */
[----:B------:R-:W1:Y:S01]  /*18b80*/  MUFU.EX2 R185, R185 ;  /* 0x000000b900b97308 */ /* 0x000e620000000800 */
[----:B0-----:R-:W-:-:S07]  /*18b90*/  FADD.FTZ R4, R184, R4 ;  /* 0x00000004b8047221 */ /* 0x001fce0000010000 */
[----:B------:R-:W0:Y:S01]  /*18ba0*/  MUFU.EX2 R190, R190 ;  /* 0x000000be00be7308 */ /* 0x000e220000000800 */
[----:B--2---:R-:W-:-:S07]  /*18bb0*/  FADD.FTZ R5, R187, R5 ;  /* 0x00000005bb057221 */ /* 0x004fce0000010000 */
[----:B------:R-:W2:Y:S01]  /*18bc0*/  MUFU.EX2 R188, R188 ;  /* 0x000000bc00bc7308 */ /* 0x000ea20000000800 */
[----:B-1----:R-:W-:-:S01]  /*18bd0*/  FADD.FTZ R4, R185, R4 ;  /* 0x00000004b9047221 */ /* 0x002fc20000010000 */
[----:B------:R-:W-:-:S04]  /*18be0*/  F2FP.SATFINITE.E4M3.F32.PACK_AB_MERGE_C R184, R185, R184, RZ ;  /* 0x000000b8b9b8723e */ /* 0x000fc800048070ff */
[----:B------:R-:W-:Y:S02]  /*18bf0*/  F2FP.SATFINITE.E4M3.F32.PACK_AB_MERGE_C R158, R181, R180, R184 ;  /* 0x000000b4b59e723e */ /* 0x000fe400048070b8 */
        /* <DEDUP_REMOVED lines=13> */
[----:B-1----:R-:W-:-:S07]  /*18cd0*/  FADD.FTZ R161, R192, R4 ;  /* 0x00000004c0a17221 */ /* 0x002fce0000010000 */
        /* <DEDUP_REMOVED lines=19> */
[----:B------:R1:W3:Y:S01]  /*18e10*/  MUFU.EX2 R4, R9 ;  /* 0x0000000900047308 */ /* 0x0002e20000000800 */
[----:B0-----:R-:W-:-:S01]  /*18e20*/  FADD.FTZ R161, R203, R161 ;  /* 0x000000a1cba17221 */ /* 0x001fc20000010000 */
[C---:B--2---:R-:W-:Y:S01]  /*18e30*/  FADD.FTZ R5, R10.reuse, R5 ;  /* 0x000000050a057221 */ /* 0x044fe20000010000 */
[----:B------:R-:W-:Y:S02]  /*18e40*/  F2FP.SATFINITE.E4M3.F32.PACK_AB_MERGE_C R200, R10, R200, RZ ;  /* 0x000000c80ac8723e */ /* 0x000fe400048070ff */
[----:B-1----:R-:W-:Y:S02]  /*18e50*/  F2FP.SATFINITE.E4M3.F32.PACK_AB_MERGE_C R9, R199, R198, RZ ;  /* 0x000000c6c709723e */ /* 0x002fe400048070ff */
[----:B------:R-:W-:Y:S02]  /*18e60*/  F2FP.SATFINITE.E4M3.F32.PACK_AB_MERGE_C R154, R197, R196, R200 ;  /* 0x000000c4c59a723e */ /* 0x000fe400048070c8 */
[----:B------:R-:W-:Y:S02]  /*18e70*/  F2FP.SATFINITE.E4M3.F32.PACK_AB_MERGE_C R153, R195, R194, R9 ;  /* 0x000000c2c399723e */ /* 0x000fe40004807009 */
[C---:B---3--:R-:W-:Y:S01]  /*18e80*/  F2FP.SATFINITE.E4M3.F32.PACK_AB_MERGE_C R10, R4.reuse, R203, RZ ;  /* 0x000000cb040a723e */ /* 0x048fe200048070ff */
[----:B------:R-:W-:Y:S01]  /*18e90*/  FADD.FTZ R4, R4, R161 ;  /* 0x000000a104047221 */ /* 0x000fe20000010000 */
[----:B------:R-:W-:-:S02]  /*18ea0*/  F2FP.SATFINITE.E4M3.F32.PACK_AB_MERGE_C R161, R163, R162, R14 ;  /* 0x000000a2a3a1723e */ /* 0x000fc4000480700e */
[----:B------:R-:W-:Y:S02]  /*18eb0*/  F2FP.SATFINITE.E4M3.F32.PACK_AB_MERGE_C R162, R205, R152, R157 ;  /* 0x00000098cda2723e */ /* 0x000fe4000480709d */
[----:B------:R-:W-:Y:S02]  /*18ec0*/  F2FP.SATFINITE.E4M3.F32.PACK_AB_MERGE_C R163, R171, R170, R174 ;  /* 0x000000aaaba3723e */ /* 0x000fe400048070ae */
[----:B------:R-:W-:Y:S02]  /*18ed0*/  F2FP.SATFINITE.E4M3.F32.PACK_AB_MERGE_C R157, R179, R178, R182 ;  /* 0x000000b2b39d723e */ /* 0x000fe400048070b6 */
[----:B------:R-:W-:Y:S02]  /*18ee0*/  F2FP.SATFINITE.E4M3.F32.PACK_AB_MERGE_C R152, R189, R188, R192 ;  /* 0x000000bcbd98723e */ /* 0x000fe400048070c0 */
[----:B------:R-:W-:Y:S01]  /*18ef0*/  F2FP.SATFINITE.E4M3.F32.PACK_AB_MERGE_C R155, R202, R201, R10 ;  /* 0x000000c9ca9b723e */ /* 0x000fe2000480700a */
[----:B------:R-:W-:Y:S06]  /*18f00*/  @!P0 BRA `(.L_x_656) ;  /* 0x0000000000048947 */ /* 0x000fec0003800000 */
[----:B------:R-:W-:Y:S01]  /*18f10*/  BPT.TRAP 0x1 ;  /* 0x000000040000795c */ /* 0x000fe20000300000 */
.L_x_656:
[----:B------:R0:W1:Y:S01]  /*18f20*/  SYNCS.PHASECHK.TRANS64.TRYWAIT P2, [R6+URZ+0x38850], R7 ;  /* 0x03885007060075a7 */ /* 0x000062000804017f */
[----:B------:R-:W-:Y:S05]  /*18f30*/  @!P0 BRA `(.L_x_657) ;  /* 0x0000000000048947 */ /* 0x000fea0003800000 */
[----:B------:R-:W-:Y:S01]  /*18f40*/  BPT.TRAP 0x1 ;  /* 0x000000040000795c */ /* 0x000fe20000300000 */
.L_x_657:
[----:B------:R-:W-:Y:S01]  /*18f50*/  BSSY B0, `(.L_x_658) ;  /* 0x0000006000007945 */ /* 0x000fe20003800000 */
[----:B------:R-:W-:Y:S01]  /*18f60*/  LEA R8, R8, UR42, 0xb ;  /* 0x0000002a08087c11 */ /* 0x000fe2000f8e58ff */
[----:B------:R-:W-:Y:S02]  /*18f70*/  IMAD.MOV.U32 R9, RZ, RZ, 0x40000040 ;  /* 0x40000040ff097424 */ /* 0x000fe400078e00ff */
[----:B-1----:R-:W-:Y:S05]  /*18f80*/  @P2 BRA `(.L_x_659) ;  /* 0x0000000000082947 */ /* 0x002fea0003800000 */
[----:B------:R-:W1:Y:S02]  /*18f90*/  SYNCS.PHASECHK.TRANS64.TRYWAIT P2, [R6+URZ+0x38850], R7 ;  /* 0x03885007060075a7 */ /* 0x000e64000804017f */
[----:B-1----:R-:W-:Y:S05]  /*18fa0*/  @!P2 BRA `(.L_x_660) ;  /* 0x000000d800d4a947 */ /* 0x002fea0003800000 */
.L_x_659:
[----:B------:R-:W-:Y:S05]  /*18fb0*/  BSYNC B0 ;  /* 0x0000000000007941 */ /* 0x000fea0003800000 */
.L_x_658:
[----:B------:R-:W2:Y:S01]  /*18fc0*/  S2R R10, SR_TID.X ;  /* 0x00000000000a7919 */ /* 0x000ea20000002100 */
[----:B------:R-:W-:Y:S05]  /*18fd0*/  WARPSYNC.ALL ;  /* 0x0000000000007948 */ /* 0x000fea0003800000 */
[----:B------:R-:W-:Y:S01]  /*18fe0*/  R2UR UR6, R8 ;  /* 0x00000000080672ca */ /* 0x000fe200000e0000 */
[----:B------:R-:W-:Y:S01]  /*18ff0*/  IMAD.MOV.U32 R11, RZ, RZ, 0x40000040 ;  /* 0x40000040ff0b7424 */ /* 0x000fe200078e00ff */
[----:B------:R-:W-:Y:S01]  /*19000*/  R2UR UR7, R9 ;  /* 0x00000000090772ca */ /* 0x000fe200000e0000 */
[----:B------:R-:W-:Y:S01]  /*19010*/  IMAD.MOV.U32 R9, RZ, RZ, 0x40000040 ;  /* 0x40000040ff097424 */ /* 0x000fe200078e00ff */
[----:B--2---:R-:W-:-:S05]  /*19020*/  SHF.R.U32.HI R10, RZ, 0x7, R10 ;  /* 0x00000007ff0a7819 */ /* 0x004fca000001160a */
[----:B01----:R-:W-:Y:S01]  /*19030*/  VIADD R7, R10, 0x8 ;  /* 0x000000080a077836 */ /* 0x003fe20000000000 */
[----:B------:R-:W-:-:S04]  /*19040*/  IADD3 R10, R8, 0x2, RZ ;  /* 0x00000002080a7810 */ /* 0x000fc80007ffe0ff */
[----:B------:R0:W-:Y:S06]  /*19050*/  BAR.SYNC.DEFER_BLOCKING R7, 0x100 ;  /* 0x000400070000751d */ /* 0x0001ec0000010000 */
[----:B------:R-:W-:-:S06]  /*19060*/  WARPGROUP.ARRIVE ;  /* 0x00000000000079c5 */ /* 0x000fcc0000000000 */
[----:B------:R-:W-:Y:S01]  /*19070*/  QGMMA.64x256x32.F32.E4M3.E4M3 R24, R164, gdesc[UR4], R24, gsb0 ;  /* 0x03e00004a4187df3 */ /* 0x000fe20008000818 */
[----:B------:R-:W-:Y:S01]  /*19080*/  R2UR UR6, R10 ;  /* 0x000000000a0672ca */ /* 0x000fe200000e0000 */
[C---:B------:R-:W-:Y:S01]  /*19090*/  VIADD R10, R8.reuse, 0x4 ;  /* 0x00000004080a7836 */ /* 0x040fe20000000000 */
[----:B------:R-:W-:Y:S01]  /*190a0*/  R2UR UR7, R11 ;  /* 0x000000000b0772ca */ /* 0x000fe200000e0000 */
[----:B------:R-:W-:Y:S01]  /*190b0*/  VIADD R8, R8, 0x6 ;  /* 0x0000000608087836 */ /* 0x000fe20000000000 */
[----:B------:R-:W-:Y:S01]  /*190c0*/  MOV R11, 0x40000040 ;  /* 0x40000040000b7802 */ /* 0x000fe20000000f00 */
        /* <DEDUP_REMOVED lines=17> */
[----:B0-----:R-:W-:Y:S05]  /*191e0*/  @!P0 BRA `(.L_x_661) ;  /* 0x0000000000048947 */ /* 0x001fea0003800000 */
[----:B------:R-:W-:Y:S01]  /*191f0*/  BPT.TRAP 0x1 ;  /* 0x000000040000795c */ /* 0x000fe20000300000 */
.L_x_661:
[----:B------:R-:W-:Y:S01]  /*19200*/  IMAD.U32 R7, RZ, RZ, UR61 ;  /* 0x0000003dff077e24 */ /* 0x000fe2000f8e00ff */
[----:B------:R-:W-:Y:S01]  /*19210*/  IADD3 R6, R6, 0x38860, RZ ;  /* 0x0003886006067810 */ /* 0x000fe20007ffe0ff */
[----:B------:R-:W-:Y:S01]  /*19220*/  IMAD.MOV.U32 R9, RZ, RZ, R169 ;  /* 0x000000ffff097224 */ /* 0x000fe200078e00a9 */
[----:B------:R-:W-:Y:S02]  /*19230*/  MOV R10, R168 ;  /* 0x000000a8000a7202 */ /* 0x000fe40000000f00 */
[----:B------:R-:W-:-:S04]  /*19240*/  PRMT R6, R7, 0x654, R6 ;  /* 0x0000065407067816 */ /* 0x000fc80000000006 */
[----:B------:R1:W-:Y:S01]  /*19250*/  SYNCS.ARRIVE.TRANS64.RED.A1T0 RZ, [R6+URZ], RZ ;  /* 0x000000ff06ff79a7 */ /* 0x0003e2000810043f */
[----:B------:R-:W-:Y:S05]  /*19260*/  @P1 BRA `(.L_x_662) ;  /* 0xffffffd000b81947 */ /* 0x000fea000383ffff */
.L_x_650:
[----:B-1----:R-:W2:Y:S04]  /*19270*/  LDL R6, [R1+0x34] ;  /* 0x0000340001067983 */ /* 0x002ea80000100800 */
[----:B------:R-:W3:Y:S01]  /*19280*/  LDL R7, [R1+0x14] ;  /* 0x0000140001077983 */ /* 0x000ee20000100800 */
[----:B------:R-:W-:Y:S05]  /*19290*/  WARPSYNC.ALL ;  /* 0x0000000000007948 */ /* 0x000fea0003800000 */
[----:B------:R-:W-:Y:S01]  /*192a0*/  ULDC.64 UR4, c[0x0][0x9a0] ;  /* 0x0002680000047ab9 */ /* 0x000fe20000000a00 */
[----:B------:R-:W-:Y:S01]  /*192b0*/  MOV R10, 0x3f800000 ;  /* 0x3f800000000a7802 */ /* 0x000fe20000000f00 */
[----:B------:R-:W4:Y:S01]  /*192c0*/  LDL.LU R23, [R1+0x38] ;  /* 0x0000380001177983 */ /* 0x000f220000300800 */
[----:B------:R1:W-:Y:S08]  /*192d0*/  BAR.ARV R0, 0x100 ;  /* 0x000400000000751d */ /* 0x0003f00000002000 */
[----:B------:R-:W-:Y:S06]  /*192e0*/  BAR.ARV 0x8, 0x180 ;  /* 0x0206000000007b1d */ /* 0x000fec0000002000 */
[----:B------:R-:W-:-:S04]  /*192f0*/  ISETP.NE.U32.AND P0, PT, RZ, UR4, PT ;  /* 0x00000004ff007c0c */ /* 0x000fc8000bf05070 */
[----:B------:R-:W-:-:S13]  /*19300*/  ISETP.NE.AND.EX P0, PT, RZ, UR5, PT, P0 ;  /* 0x00000005ff007c0c */ /* 0x000fda000bf05300 */
[----:B------:R-:W2:Y:S01]  /*19310*/  @P0 LDC.64 R8, c[0x0][0x9c8] ;  /* 0x00027200ff080b82 */ /* 0x000ea20000000a00 */
[----:B------:R-:W-:-:S07]  /*19320*/  @P0 SHF.R.S32.HI R11, RZ, 0x1f, R222 ;  /* 0x0000001fff0b0819 */ /* 0x000fce00000114de */
[----:B0-----:R-:W0:Y:S01]  /*19330*/  @P0 LDC.64 R2, c[0x0][0x9d0] ;  /* 0x00027400ff020b82 */ /* 0x001e220000000a00 */
[----:B--2---:R-:W-:-:S04]  /*19340*/  @P0 IMAD R6, R6, R8, RZ ;  /* 0x0000000806060224 */ /* 0x004fc800078e02ff */
[C---:B---3--:R-:W-:Y:S02]  /*19350*/  @P0 IMAD R9, R7.reuse, R9, R6 ;  /* 0x0000000907090224 */ /* 0x048fe400078e0206 */
[----:B------:R-:W-:-:S04]  /*19360*/  @P0 IMAD.WIDE.U32 R6, R7, R8, RZ ;  /* 0x0000000807060225 */ /* 0x000fc800078e00ff */
[-C--:B0-----:R-:W-:Y:S02]  /*19370*/  @P0 IMAD R8, R11, R2.reuse, RZ ;  /* 0x000000020b080224 */ /* 0x081fe400078e02ff */
[----:B------:R-:W-:Y:S02]  /*19380*/  @P0 IMAD.IADD R7, R7, 0x1, R9 ;  /* 0x0000000107070824 */ /* 0x000fe400078e0209 */
[C---:B------:R-:W-:Y:S02]  /*19390*/  @P0 IMAD R9, R222.reuse, R3, R8 ;  /* 0x00000003de090224 */ /* 0x040fe400078e0208 */
[----:B------:R-:W-:-:S04]  /*193a0*/  @P0 IMAD.WIDE.U32 R2, R222, R2, R6 ;  /* 0x00000002de020225 */ /* 0x000fc800078e0006 */
[----:B------:R-:W-:Y:S01]  /*193b0*/  @P0 IMAD.IADD R3, R3, 0x1, R9 ;  /* 0x0000000103030824 */ /* 0x000fe200078e0209 */
[----:B------:R-:W-:-:S04]  /*193c0*/  @P0 LEA R6, P1, R2, UR4, 0x2 ;  /* 0x0000000402060c11 */ /* 0x000fc8000f8210ff */
[----:B------:R-:W-:-:S05]  /*193d0*/  @P0 LEA.HI.X R7, R2, UR5, R3, 0x2, P1 ;  /* 0x0000000502070c11 */ /* 0x000fca00088f1403 */
[----:B------:R0:W2:Y:S04]  /*193e0*/  @P0 LDG.E R10, desc[UR36][R6.64] ;  /* 0x00000024060a0981 */ /* 0x0000a8000c1e1900 */
[----:B------:R-:W3:Y:S04]  /*193f0*/  SHFL.BFLY PT, R2, R5, 0x2, 0x1f ;  /* 0x0c401f0005027f89 */ /* 0x000ee800000e0000 */
[----:B------:R-:W5:Y:S01]  /*19400*/  SHFL.BFLY PT, R3, R4, 0x2, 0x1f ;  /* 0x0c401f0004037f89 */ /* 0x000f6200000e0000 */
[----:B---3--:R-:W-:Y:S01]  /*19410*/  FADD.FTZ R2, R2, R5 ;  /* 0x0000000502027221 */ /* 0x008fe20000010000 */
[----:B-----5:R-:W-:-:S04]  /*19420*/  FADD.FTZ R8, R3, R4 ;  /* 0x0000000403087221 */ /* 0x020fc80000010000 */
[----:B------:R-:W3:Y:S04]  /*19430*/  SHFL.BFLY PT, R3, R2, 0x1, 0x1f ;  /* 0x0c201f0002037f89 */ /* 0x000ee800000e0000 */
[----:B------:R-:W5:Y:S01]  /*19440*/  SHFL.BFLY PT, R9, R8, 0x1, 0x1f ;  /* 0x0c201f0008097f89 */ /* 0x000f6200000e0000 */
[----:B---3--:R-:W-:-:S05]  /*19450*/  FADD.FTZ R11, R2, R3 ;  /* 0x00000003020b7221 */ /* 0x008fca0000010000 */
[C---:B------:R-:W-:Y:S01]  /*19460*/  FSETP.NE.FTZ.AND P0, PT, R11.reuse, RZ, PT ;  /* 0x000000ff0b00720b */ /* 0x040fe20003f15000 */
[----:B------:R-:W-:Y:S02]  /*19470*/  IMAD.MOV.U32 R3, RZ, RZ, RZ ;  /* 0x000000ffff037224 */ /* 0x000fe400078e00ff */
[----:B-----5:R-:W-:Y:S01]  /*19480*/  FADD.FTZ R12, R8, R9 ;  /* 0x00000009080c7221 */ /* 0x020fe20000010000 */
[----:B------:R-:W-:Y:S01]  /*19490*/  FMUL.FTZ R13, R11, 0.00390625 ;  /* 0x3b8000000b0d7820 */ /* 0x000fe20000410000 */
[----:B0-----:R-:W-:Y:S02]  /*194a0*/  IMAD.MOV.U32 R7, RZ, RZ, RZ ;  /* 0x000000ffff077224 */ /* 0x001fe400078e00ff */
[----:B------:R-:W-:-:S06]  /*194b0*/  FMUL.FTZ R6, R12, 0.00390625 ;  /* 0x3b8000000c067820 */ /* 0x000fcc0000410000 */
[----:B------:R0:W-:Y:S01]  /*194c0*/  @P0 MUFU.RCP R3, R11 ;  /* 0x0000000b00030308 */ /* 0x0001e20000001000 */
[----:B------:R-:W-:Y:S02]  /*194d0*/  FSETP.NE.FTZ.AND P0, PT, R12, RZ, PT ;  /* 0x000000ff0c00720b */ /* 0x000fe40003f15000 */
[----:B------:R-:W-:Y:S02]  /*194e0*/  FSETP.NE.FTZ.AND P1, PT, R13, RZ, PT ;  /* 0x000000ff0d00720b */ /* 0x000fe40003f35000 */
[----:B------:R-:W-:-:S09]  /*194f0*/  FSETP.NE.FTZ.AND P2, PT, R6, RZ, PT ;  /* 0x000000ff0600720b */ /* 0x000fd20003f55000 */
[----:B------:R-:W-:Y:S01]  /*19500*/  @P0 MUFU.RCP R7, R12 ;  /* 0x0000000c00070308 */ /* 0x000fe20000001000 */
[----:B----4-:R-:W-:-:S07]  /*19510*/  VIADD R23, R23, 0x1 ;  /* 0x0000000117177836 */ /* 0x010fce0000000000 */
[----:B------:R-:W3:Y:S01]  /*19520*/  @P1 MUFU.LG2 R4, R13 ;  /* 0x0000000d00041308 */ /* 0x000ee20000000c00 */
[----:B------:R4:W-:Y:S07]  /*19530*/  STL [R1+0x38], R23 ;  /* 0x0000381701007387 */ /* 0x0009ee0000100800 */
[----:B------:R-:W5:Y:S01]  /*19540*/  @P2 MUFU.LG2 R6, R6 ;  /* 0x0000000600062308 */ /* 0x000f620000000c00 */
[----:B------:R-:W-:Y:S01]  /*19550*/  IADD3 R225, R225, 0x1, RZ ;  /* 0x00000001e1e17810 */ /* 0x000fe20007ffe0ff */
[----:B------:R-:W-:-:S02]  /*19560*/  IMAD.U32 R5, RZ, RZ, UR38 ;  /* 0x00000026ff057e24 */ /* 0x000fc4000f8e00ff */
[----:B------:R-:W-:Y:S01]  /*19570*/  IMAD.U32 R8, RZ, RZ, UR38 ;  /* 0x00000026ff087e24 */ /* 0x000fe2000f8e00ff */
[----:B------:R-:W-:Y:S01]  /*19580*/  ISETP.NE.AND P0, PT, R225, 0x2, PT ;  /* 0x00000002e100780c */ /* 0x000fe20003f05270 */
[----:B------:R-:W-:Y:S02]  /*19590*/  @P1 FMUL.FTZ R5, R5, 0.69314718246459960938 ;  /* 0x3f31721805051820 */ /* 0x000fe40000410000 */
[----:B0-----:R-:W-:Y:S01]  /*195a0*/  @P2 FMUL.FTZ R11, R8, 0.69314718246459960938 ;  /* 0x3f317218080b2820 */ /* 0x001fe20000410000 */
[----:B------:R-:W-:Y:S01]  /*195b0*/  SEL R9, RZ, 0x1, P0 ;  /* 0x00000001ff097807 */ /* 0x000fe20000000000 */
[----:B---3--:R-:W-:Y:S01]  /*195c0*/  @P1 FMUL.FTZ R4, R4, 0.69314718246459960938 ;  /* 0x3f31721804041820 */ /* 0x008fe20000410000 */
[----:B-1----:R-:W-:Y:S01]  /*195d0*/  MOV R0, 0xff800000 ;  /* 0xff80000000007802 */ /* 0x002fe20000000f00 */
[----:B------:R-:W-:Y:S01]  /*195e0*/  IMAD.MOV.U32 R2, RZ, RZ, -0x800000 ;  /* 0xff800000ff027424 */ /* 0x000fe200078e00ff */
[----:B------:R-:W-:Y:S01]  /*195f0*/  LOP3.LUT R226, R226, R9, RZ, 0x3c, !PT ;  /* 0x00000009e2e27212 */ /* 0x000fe200078e3cff */
[----:B------:R-:W-:Y:S01]  /*19600*/  @P1 FFMA.FTZ R0, R5, R168, R4 ;  /* 0x000000a805001223 */ /* 0x000fe20000010004 */
[----:B-----5:R-:W-:Y:S01]  /*19610*/  @P2 FMUL.FTZ R6, R6, 0.69314718246459960938 ;  /* 0x3f31721806062820 */ /* 0x020fe20000410000 */
[----:B------:R-:W-:-:S03]  /*19620*/  PLOP3.LUT P1, PT, PT, PT, PT, 0x8, 0x0 ;  /* 0x000000000000781c */ /* 0x000fc60003f2e170 */
[----:B------:R-:W-:Y:S01]  /*19630*/  @P2 FFMA.FTZ R2, R11, R169, R6 ;  /* 0x000000a90b022223 */ /* 0x000fe20000010006 */
[----:B------:R-:W-:Y:S01]  /*19640*/  SEL R225, R225, RZ, P0 ;  /* 0x000000ffe1e17207 */ /* 0x000fe20000000000 */
[-C--:B--2---:R-:W-:Y:S01]  /*19650*/  FMUL.FTZ R3, R3, R10.reuse ;  /* 0x0000000a03037220 */ /* 0x084fe20000410000 */
[----:B------:R-:W-:-:S03]  /*19660*/  FMUL.FTZ R10, R7, R10 ;  /* 0x0000000a070a7220 */ /* 0x000fc60000410000 */
        /* <DEDUP_REMOVED lines=127> */
[----:B----4-:R-:W-:-:S07]  /*19e60*/  FMUL.FTZ R152, R151, R10 ;  /* 0x0000000a97987220 */ /* 0x010fce0000410000 */
.L_x_597:
[----:B------:R-:W-:Y:S05]  /*19e70*/  WARPSYNC.ALL ;  /* 0x0000000000007948 */ /* 0x000fea0003800000 */
[----:B------:R-:W0:Y:S08]  /*19e80*/  S2UR UR61, SR_CgaCtaId ;  /* 0x00000000003d79c3 */ /* 0x000e300000008800 */
[----:B------:R-:W-:Y:S06]  /*19e90*/  BAR.SYNC.DEFER_BLOCKING 0x5, 0x180 ;  /* 0x0146000000007b1d */ /* 0x000fec0000010000 */
[----:B------:R-:W-:Y:S01]  /*19ea0*/  UMOV UR4, 0x400 ;  /* 0x0000040000047882 */ /* 0x000fe20000000000 */
[----:B------:R-:W-:Y:S01]  /*19eb0*/  BSSY B0, `(.L_x_663) ;  /* 0x00003cb000007945 */ /* 0x000fe20003800000 */
[----:B0-----:R-:W-:-:S06]  /*19ec0*/  ULEA UR4, UR61, UR4, 0x18 ;  /* 0x000000043d047291 */ /* 0x001fcc000f8ec03f */
[----:B------:R-:W-:-:S05]  /*19ed0*/  MOV R23, UR4 ;  /* 0x0000000400177c02 */ /* 0x000fca0008000f00 */
[----:B------:R0:W1:Y:S01]  /*19ee0*/  LDS.128 R220, [R23+0x388d0] ;  /* 0x0388d00017dc7984 */ /* 0x0000620000000c00 */
[----:B------:R-:W-:Y:S06]  /*19ef0*/  BAR.ARV 0x4, 0x180 ;  /* 0x0106000000007b1d */ /* 0x000fec0000002000 */
[----:B------:R-:W-:Y:S05]  /*19f00*/  @P1 BRA `(.L_x_664) ;  /* 0x0000002c00801947 */ /* 0x000fea0003800000 */
[----:B------:R-:W2:Y:S04]  /*19f10*/  LDL R151, [R1+0x4c] ;  /* 0x00004c0001977983 */ /* 0x000ea80000100800 */
[----:B------:R-:W3:Y:S04]  /*19f20*/  LDL R143, [R1+0x34] ;  /* 0x00003400018f7983 */ /* 0x000ee80000100800 */
[----:B------:R-:W3:Y:S01]  /*19f30*/  LDL R141, [R1+0x14] ;  /* 0x00001400018d7983 */ /* 0x000ee20000100800 */
[----:B------:R-:W4:Y:S01]  /*19f40*/  S2R R149, SR_TID.X ;  /* 0x0000000000957919 */ /* 0x000f220000002100 */
[----:B------:R-:W-:Y:S01]  /*19f50*/  F2FP.BF16.F32.PACK_AB R10, R6, R33 ;  /* 0x00000021060a723e */ /* 0x000fe200000010ff */
[----:B------:R-:W-:Y:S01]  /*19f60*/  ULDC.64 UR4, c[0x4][0x38] ;  /* 0x01000e0000047ab9 */ /* 0x000fe20000000a00 */
[----:B------:R-:W0:Y:S01]  /*19f70*/  S2R R6, SR_SWINHI ;  /* 0x0000000000067919 */ /* 0x000e220000002f00 */
[----:B------:R-:W-:-:S02]  /*19f80*/  F2FP.BF16.F32.PACK_AB R109, R116, R109 ;  /* 0x0000006d746d723e */ /* 0x000fc400000010ff */
[----:B------:R-:W-:Y:S02]  /*19f90*/  F2FP.BF16.F32.PACK_AB R116, R70, R67 ;  /* 0x000000434674723e */ /* 0x000fe400000010ff */
[----:B------:R-:W-:Y:S02]  /*19fa0*/  F2FP.BF16.F32.PACK_AB R121, R76, R121 ;  /* 0x000000794c79723e */ /* 0x000fe400000010ff */
[----:B------:R-:W-:Y:S01]  /*19fb0*/  F2FP.BF16.F32.PACK_AB R70, R77, R128 ;  /* 0x000000804d46723e */ /* 0x000fe200000010ff */
[----:B----4-:R-:W-:-:S05]  /*19fc0*/  IMAD.SHL.U32 R3, R149, 0x4, RZ ;  /* 0x0000000495037824 */ /* 0x010fca00078e00ff */
[----:B------:R-:W-:-:S04]  /*19fd0*/  LOP3.LUT R3, R3, 0xc, RZ, 0xc0, !PT ;  /* 0x0000000c03037812 */ /* 0x000fc800078ec0ff */
[----:B------:R-:W-:Y:S02]  /*19fe0*/  IADD3 R26, P0, R3, UR4, RZ ;  /* 0x00000004031a7c10 */ /* 0x000fe4000ff1e0ff */
[----:B------:R-:W-:Y:S02]  /*19ff0*/  MOV R76, R23 ;  /* 0x00000017004c7202 */ /* 0x000fe40000000f00 */
[----:B0-----:R-:W-:Y:S01]  /*1a000*/  MOV R77, R6 ;  /* 0x00000006004d7202 */ /* 0x001fe20000000f00 */
[----:B------:R-:W-:Y:S01]  /*1a010*/  IMAD.X R27, RZ, RZ, UR5, P0 ;  /* 0x00000005ff1b7e24 */ /* 0x000fe200080e06ff */
[----:B------:R-:W-:-:S04]  /*1a020*/  F2FP.BF16.F32.PACK_AB R55, R55, R58 ;  /* 0x0000003a3737723e */ /* 0x000fc800000010ff */
[----:B------:R0:W5:Y:S01]  /*1a030*/  LDG.E.CONSTANT R3, desc[UR36][R26.64] ;  /* 0x000000241a037981 */ /* 0x000162000c1e9900 */
[----:B------:R-:W-:Y:S02]  /*1a040*/  F2FP.BF16.F32.PACK_AB R57, R14, R57 ;  /* 0x000000390e39723e */ /* 0x000fe400000010ff */
[----:B-----5:R-:W-:Y:S02]  /*1a050*/  F2FP.BF16.F32.PACK_AB R94, R46, R43 ;  /* 0x0000002b2e5e723e */ /* 0x020fe400000010ff */
[----:B------:R-:W-:Y:S02]  /*1a060*/  F2FP.BF16.F32.PACK_AB R14, R20, R65 ;  /* 0x00000041140e723e */ /* 0x000fe400000010ff */
[----:B0-----:R-:W-:Y:S02]  /*1a070*/  F2FP.BF16.F32.PACK_AB R26, R12, R49 ;  /* 0x000000310c1a723e */ /* 0x001fe400000010ff */
        /* <DEDUP_REMOVED lines=20> */
[----:B------:R-:W-:Y:S02]  /*1a1c0*/  LOP3.LUT P0, R6, R149, 0x3, RZ, 0xc0, !PT ;  /* 0x0000000395067812 */ /* 0x000fe4000780c0ff */
[----:B------:R-:W-:Y:S02]  /*1a1d0*/  F2FP.BF16.F32.PACK_AB R5, R5, R24 ;  /* 0x000000180505723e */ /* 0x000fe400000010ff */
[----:B------:R-:W-:Y:S02]  /*1a1e0*/  F2FP.BF16.F32.PACK_AB R90, R38, R35 ;  /* 0x00000023265a723e */ /* 0x000fe400000010ff */
[----:B------:R-:W-:Y:S02]  /*1a1f0*/  F2FP.BF16.F32.PACK_AB R24, R8, R41 ;  /* 0x000000290818723e */ /* 0x000fe400000010ff */
[----:B------:R-:W-:Y:S02]  /*1a200*/  F2FP.BF16.F32.PACK_AB R54, R100, R45 ;  /* 0x0000002d6436723e */ /* 0x000fe400000010ff */
[----:B------:R-:W-:-:S02]  /*1a210*/  F2FP.BF16.F32.PACK_AB R4, R4, R25 ;  /* 0x000000190404723e */ /* 0x000fc400000010ff */
[----:B------:R-:W-:Y:S02]  /*1a220*/  F2FP.BF16.F32.PACK_AB R88, R37, R88 ;  /* 0x000000582558723e */ /* 0x000fe400000010ff */
[----:B------:R-:W-:Y:S02]  /*1a230*/  ISETP.EQ.OR P0, PT, R6, 0x3, !P0 ;  /* 0x000000030600780c */ /* 0x000fe40004702670 */
[----:B------:R-:W-:Y:S02]  /*1a240*/  F2FP.BF16.F32.PACK_AB R7, R7, R32 ;  /* 0x000000200707723e */ /* 0x000fe400000010ff */
[----:B------:R-:W-:Y:S02]  /*1a250*/  F2FP.BF16.F32.PACK_AB R31, R31, R34 ;  /* 0x000000221f1f723e */ /* 0x000fe400000010ff */
[----:B------:R-:W-:Y:S02]  /*1a260*/  F2FP.BF16.F32.PACK_AB R9, R9, R40 ;  /* 0x000000280909723e */ /* 0x000fe400000010ff */
[----:B------:R-:W-:-:S02]  /*1a270*/  F2FP.BF16.F32.PACK_AB R56, R13, R56 ;  /* 0x000000380d38723e */ /* 0x000fc400000010ff */
[----:B------:R-:W-:Y:S02]  /*1a280*/  F2FP.BF16.F32.PACK_AB R75, R44, R89 ;  /* 0x000000592c4b723e */ /* 0x000fe400000010ff */
[----:B------:R-:W-:Y:S02]  /*1a290*/  SEL R13, R5, R4, P0 ;  /* 0x00000004050d7207 */ /* 0x000fe40000000000 */
[----:B------:R-:W-:Y:S01]  /*1a2a0*/  SEL R4, R4, R5, P0 ;  /* 0x0000000504047207 */ /* 0x000fe20000000000 */
[----:B------:R-:W-:Y:S01]  /*1a2b0*/  UMOV UR4, 0xffffffff ;  /* 0xffffffff00047882 */ /* 0x000fe20000000000 */
        /* <DEDUP_REMOVED lines=22> */
[----:B------:R-:W-:Y:S01]  /*1a420*/  F2FP.BF16.F32.PACK_AB R152, R152, R147 ;  /* 0x000000939898723e */ /* 0x000fe200000010ff */
[----:B--2---:R-:W-:-:S03]  /*1a430*/  IMAD.WIDE R58, R151, 0x2, R76 ;  /* 0x00000002973a7825 */ /* 0x004fc600078e024c */
[C---:B------:R-:W-:Y:S02]  /*1a440*/  IADD3 R83, P3, R58.reuse, 0xc060, RZ ;  /* 0x0000c0603a537810 */ /* 0x040fe40007f7e0ff */
[C---:B------:R-:W-:Y:S02]  /*1a450*/  IADD3 R81, P2, R58.reuse, 0xc040, RZ ;  /* 0x0000c0403a517810 */ /* 0x040fe40007f5e0ff */
[C---:B------:R-:W-:Y:S02]  /*1a460*/  IADD3 R73, P5, R58.reuse, 0xc000, RZ ;  /* 0x0000c0003a497810 */ /* 0x040fe40007fbe0ff */
[C---:B------:R-:W-:Y:S02]  /*1a470*/  IADD3 R69, P4, R58.reuse, 0x8060, RZ ;  /* 0x000080603a457810 */ /* 0x040fe40007f9e0ff */
[----:B------:R-:W-:Y:S02]  /*1a480*/  IADD3 R79, P1, R58, 0xc020, RZ ;  /* 0x0000c0203a4f7810 */ /* 0x000fe40007f3e0ff */
[----:B------:R-:W-:-:S02]  /*1a490*/  LOP3.LUT R82, R83, 0x380, RZ, 0xc0, !PT ;  /* 0x0000038053527812 */ /* 0x000fc400078ec0ff */
[----:B------:R-:W-:Y:S02]  /*1a4a0*/  LOP3.LUT R80, R81, 0x380, RZ, 0xc0, !PT ;  /* 0x0000038051507812 */ /* 0x000fe400078ec0ff */
[----:B------:R-:W-:Y:S02]  /*1a4b0*/  LOP3.LUT R72, R73, 0x380, RZ, 0xc0, !PT ;  /* 0x0000038049487812 */ /* 0x000fe400078ec0ff */
[----:B------:R-:W-:Y:S02]  /*1a4c0*/  LOP3.LUT R68, R69, 0x380, RZ, 0xc0, !PT ;  /* 0x0000038045447812 */ /* 0x000fe400078ec0ff */
[----:B------:R-:W-:Y:S02]  /*1a4d0*/  LOP3.LUT R78, R79, 0x380, RZ, 0xc0, !PT ;  /* 0x000003804f4e7812 */ /* 0x000fe400078ec0ff */
[----:B------:R-:W-:Y:S02]  /*1a4e0*/  SHF.R.U64 R82, R82, 0x3, RZ ;  /* 0x0000000352527819 */ /* 0x000fe400000012ff */
[----:B------:R-:W-:-:S02]  /*1a4f0*/  SHF.R.U64 R80, R80, 0x3, RZ ;  /* 0x0000000350507819 */ /* 0x000fc400000012ff */
[----:B------:R-:W-:Y:S02]  /*1a500*/  SHF.R.U64 R72, R72, 0x3, RZ ;  /* 0x0000000348487819 */ /* 0x000fe400000012ff */
[----:B------:R-:W-:Y:S02]  /*1a510*/  SHF.R.U64 R68, R68, 0x3, RZ ;  /* 0x0000000344447819 */ /* 0x000fe400000012ff */
[----:B------:R-:W-:Y:S02]  /*1a520*/  SHF.R.U64 R78, R78, 0x3, RZ ;  /* 0x000000034e4e7819 */ /* 0x000fe400000012ff */
[----:B------:R-:W-:Y:S02]  /*1a530*/  LOP3.LUT R82, R82, R83, RZ, 0x3c, !PT ;  /* 0x0000005352527212 */ /* 0x000fe400078e3cff */
[----:B------:R-:W-:Y:S01]  /*1a540*/  LOP3.LUT R80, R80, R81, RZ, 0x3c, !PT ;  /* 0x0000005150507212 */ /* 0x000fe200078e3cff */
[----:B------:R-:W-:Y:S01]  /*1a550*/  IMAD.X R81, RZ, RZ, R59, P2 ;  /* 0x000000ffff517224 */ /* 0x000fe200010e063b */
[----:B------:R-:W-:-:S02]  /*1a560*/  LOP3.LUT R72, R72, R73, RZ, 0x3c, !PT ;  /* 0x0000004948487212 */ /* 0x000fc400078e3cff */
[----:B------:R-:W-:Y:S01]  /*1a570*/  LOP3.LUT R68, R68, R69, RZ, 0x3c, !PT ;  /* 0x0000004544447212 */ /* 0x000fe200078e3cff */
[--C-:B------:R-:W-:Y:S01]  /*1a580*/  IMAD.X R69, RZ, RZ, R59.reuse, P4 ;  /* 0x000000ffff457224 */ /* 0x100fe200020e063b */
[----:B------:R-:W-:Y:S01]  /*1a590*/  LOP3.LUT R78, R78, R79, RZ, 0x3c, !PT ;  /* 0x0000004f4e4e7212 */ /* 0x000fe200078e3cff */
[----:B------:R-:W-:Y:S01]  /*1a5a0*/  IMAD.X R79, RZ, RZ, R59, P1 ;  /* 0x000000ffff4f7224 */ /* 0x000fe200008e063b */
[-C--:B------:R-:W-:Y:S02]  /*1a5b0*/  IADD3.X R83, RZ, R59.reuse, RZ, P3, !PT ;  /* 0x0000003bff537210 */ /* 0x080fe40001ffe4ff */
[----:B------:R-:W-:Y:S02]  /*1a5c0*/  IADD3.X R73, RZ, R59, RZ, P5, !PT ;  /* 0x0000003bff497210 */ /* 0x000fe40002ffe4ff */
[C---:B------:R-:W-:Y:S02]  /*1a5d0*/  IADD3 R67, P3, R58.reuse, 0x8040, RZ ;  /* 0x000080403a437810 */ /* 0x040fe40007f7e0ff */
[----:B------:R-:W-:-:S02]  /*1a5e0*/  IADD3 R61, P2, R58, 0x8020, RZ ;  /* 0x000080203a3d7810 */ /* 0x000fc40007f5e0ff */
[C---:B------:R-:W-:Y:S02]  /*1a5f0*/  IADD3 R51, P5, R58.reuse, 0x4060, RZ ;  /* 0x000040603a337810 */ /* 0x040fe40007fbe0ff */
[C---:B------:R-:W-:Y:S02]  /*1a600*/  IADD3 R49, P4, R58.reuse, 0x4040, RZ ;  /* 0x000040403a317810 */ /* 0x040fe40007f9e0ff */
[----:B------:R-:W-:Y:S02]  /*1a610*/  IADD3 R53, P1, R58, 0x8000, RZ ;  /* 0x000080003a357810 */ /* 0x000fe40007f3e0ff */
[----:B------:R-:W-:Y:S02]  /*1a620*/  LOP3.LUT R66, R67, 0x380, RZ, 0xc0, !PT ;  /* 0x0000038043427812 */ /* 0x000fe400078ec0ff */
[----:B------:R-:W-:Y:S02]  /*1a630*/  LOP3.LUT R60, R61, 0x380, RZ, 0xc0, !PT ;  /* 0x000003803d3c7812 */ /* 0x000fe400078ec0ff */
[----:B------:R-:W-:-:S02]  /*1a640*/  LOP3.LUT R50, R51, 0x380, RZ, 0xc0, !PT ;  /* 0x0000038033327812 */ /* 0x000fc400078ec0ff */
[----:B------:R-:W-:Y:S02]  /*1a650*/  LOP3.LUT R48, R49, 0x380, RZ, 0xc0, !PT ;  /* 0x0000038031307812 */ /* 0x000fe400078ec0ff */
[----:B------:R-:W-:Y:S02]  /*1a660*/  LOP3.LUT R52, R53, 0x380, RZ, 0xc0, !PT ;  /* 0x0000038035347812 */ /* 0x000fe400078ec0ff */
[----:B------:R-:W-:Y:S02]  /*1a670*/  SHF.R.U64 R66, R66, 0x3, RZ ;  /* 0x0000000342427819 */ /* 0x000fe400000012ff */
[----:B------:R-:W-:Y:S02]  /*1a680*/  SHF.R.U64 R60, R60, 0x3, RZ ;  /* 0x000000033c3c7819 */ /* 0x000fe400000012ff */
[----:B------:R-:W-:Y:S02]  /*1a690*/  SHF.R.U64 R50, R50, 0x3, RZ ;  /* 0x0000000332327819 */ /* 0x000fe400000012ff */
[----:B------:R-:W-:-:S02]  /*1a6a0*/  SHF.R.U64 R48, R48, 0x3, RZ ;  /* 0x0000000330307819 */ /* 0x000fc400000012ff */
[----:B------:R-:W-:Y:S02]  /*1a6b0*/  SHF.R.U64 R52, R52, 0x3, RZ ;  /* 0x0000000334347819 */ /* 0x000fe400000012ff */
[----:B------:R-:W-:Y:S01]  /*1a6c0*/  LOP3.LUT R66, R66, R67, RZ, 0x3c, !PT ;  /* 0x0000004342427212 */ /* 0x000fe200078e3cff */
[--C-:B------:R-:W-:Y:S01]  /*1a6d0*/  IMAD.X R67, RZ, RZ, R59.reuse, P3 ;  /* 0x000000ffff437224 */ /* 0x100fe200018e063b */
[----:B------:R-:W-:Y:S02]  /*1a6e0*/  LOP3.LUT R60, R60, R61, RZ, 0x3c, !PT ;  /* 0x0000003d3c3c7212 */ /* 0x000fe400078e3cff */
[----:B------:R-:W-:Y:S01]  /*1a6f0*/  LOP3.LUT R50, R50, R51, RZ, 0x3c, !PT ;  /* 0x0000003332327212 */ /* 0x000fe200078e3cff */
[--C-:B------:R-:W-:Y:S01]  /*1a700*/  IMAD.X R51, RZ, RZ, R59.reuse, P5 ;  /* 0x000000ffff337224 */ /* 0x100fe200028e063b */
[----:B------:R-:W-:Y:S02]  /*1a710*/  LOP3.LUT R48, R48, R49, RZ, 0x3c, !PT ;  /* 0x0000003130307212 */ /* 0x000fe400078e3cff */
[----:B------:R-:W-:Y:S01]  /*1a720*/  LOP3.LUT R52, R52, R53, RZ, 0x3c, !PT ;  /* 0x0000003534347212 */ /* 0x000fe200078e3cff */
[----:B------:R-:W-:Y:S01]  /*1a730*/  IMAD.X R53, RZ, RZ, R59, P1 ;  /* 0x000000ffff357224 */ /* 0x000fe200008e063b */
[----:B------:R-:W-:-:S02]  /*1a740*/  IADD3.X R61, RZ, R59, RZ, P2, !PT ;  /* 0x0000003bff3d7210 */ /* 0x000fc400017fe4ff */
[----:B------:R-:W-:Y:S02]  /*1a750*/  IADD3.X R49, RZ, R59, RZ, P4, !PT ;  /* 0x0000003bff317210 */ /* 0x000fe400027fe4ff */
[C---:B------:R-:W-:Y:S02]  /*1a760*/  IADD3 R45, P3, R58.reuse, 0x4020, RZ ;  /* 0x000040203a2d7810 */ /* 0x040fe40007f7e0ff */
[C---:B------:R-:W-:Y:S02]  /*1a770*/  IADD3 R41, P2, R58.reuse, 0x4000, RZ ;  /* 0x000040003a297810 */ /* 0x040fe40007f5e0ff */
[C---:B------:R-:W-:Y:S02]  /*1a780*/  IADD3 R35, P5, R58.reuse, 0x40, RZ ;  /* 0x000000403a237810 */ /* 0x040fe40007fbe0ff */
[C---:B------:R-:W-:Y:S02]  /*1a790*/  IADD3 R33, P4, R58.reuse, 0x20, RZ ;  /* 0x000000203a217810 */ /* 0x040fe40007f9e0ff */
[----:B------:R-:W-:-:S02]  /*1a7a0*/  IADD3 R37, P1, R58, 0x60, RZ ;  /* 0x000000603a257810 */ /* 0x000fc40007f3e0ff */
[----:B------:R-:W-:Y:S02]  /*1a7b0*/  LOP3.LUT R44, R45, 0x380, RZ, 0xc0, !PT ;  /* 0x000003802d2c7812 */ /* 0x000fe400078ec0ff */
[----:B------:R-:W-:Y:S02]  /*1a7c0*/  LOP3.LUT R40, R41, 0x380, RZ, 0xc0, !PT ;  /* 0x0000038029287812 */ /* 0x000fe400078ec0ff */
[----:B------:R-:W-:Y:S02]  /*1a7d0*/  LOP3.LUT R34, R35, 0x380, RZ, 0xc0, !PT ;  /* 0x0000038023227812 */ /* 0x000fe400078ec0ff */
[----:B------:R-:W-:Y:S02]  /*1a7e0*/  LOP3.LUT R32, R33, 0x380, RZ, 0xc0, !PT ;  /* 0x0000038021207812 */ /* 0x000fe400078ec0ff */
[----:B------:R-:W-:Y:S02]  /*1a7f0*/  LOP3.LUT R36, R37, 0x380, RZ, 0xc0, !PT ;  /* 0x0000038025247812 */ /* 0x000fe400078ec0ff */
[----:B------:R-:W-:-:S02]  /*1a800*/  LOP3.LUT R5, R58, 0x380, RZ, 0xc0, !PT ;  /* 0x000003803a057812 */ /* 0x000fc400078ec0ff */
[----:B------:R-:W-:Y:S02]  /*1a810*/  SHF.R.U64 R44, R44, 0x3, RZ ;  /* 0x000000032c2c7819 */ /* 0x000fe400000012ff */
[----:B------:R-:W-:Y:S02]  /*1a820*/  SHF.R.U64 R40, R40, 0x3, RZ ;  /* 0x0000000328287819 */ /* 0x000fe400000012ff */
[----:B------:R-:W-:Y:S02]  /*1a830*/  SHF.R.U64 R34, R34, 0x3, RZ ;  /* 0x0000000322227819 */ /* 0x000fe400000012ff */
[----:B------:R-:W-:Y:S02]  /*1a840*/  SHF.R.U64 R32, R32, 0x3, RZ ;  /* 0x0000000320207819 */ /* 0x000fe400000012ff */
[----:B------:R-:W-:Y:S02]  /*1a850*/  SHF.R.U64 R36, R36, 0x3, RZ ;  /* 0x0000000324247819 */ /* 0x000fe400000012ff */
[----:B------:R-:W-:-:S02]  /*1a860*/  SHF.R.U64 R5, R5, 0x3, RZ ;  /* 0x0000000305057819 */ /* 0x000fc400000012ff */
[----:B------:R-:W-:Y:S01]  /*1a870*/  LOP3.LUT R44, R44, R45, RZ, 0x3c, !PT ;  /* 0x0000002d2c2c7212 */ /* 0x000fe200078e3cff */
[--C-:B------:R-:W-:Y:S01]  /*1a880*/  IMAD.X R45, RZ, RZ, R59.reuse, P3 ;  /* 0x000000ffff2d7224 */ /* 0x100fe200018e063b */
[----:B------:R-:W-:Y:S01]  /*1a890*/  LOP3.LUT R40, R40, R41, RZ, 0x3c, !PT ;  /* 0x0000002928287212 */ /* 0x000fe200078e3cff */
[--C-:B------:R-:W-:Y:S01]  /*1a8a0*/  IMAD.X R41, RZ, RZ, R59.reuse, P2 ;  /* 0x000000ffff297224 */ /* 0x100fe200010e063b */
[----:B------:R-:W-:Y:S01]  /*1a8b0*/  LOP3.LUT R34, R34, R35, RZ, 0x3c, !PT ;  /* 0x0000002322227212 */ /* 0x000fe200078e3cff */
[--C-:B------:R-:W-:Y:S01]  /*1a8c0*/  IMAD.X R35, RZ, RZ, R59.reuse, P5 ;  /* 0x000000ffff237224 */ /* 0x100fe200028e063b */
[----:B------:R-:W-:Y:S01]  /*1a8d0*/  LOP3.LUT R32, R32, R33, RZ, 0x3c, !PT ;  /* 0x0000002120207212 */ /* 0x000fe200078e3cff */
[----:B------:R-:W-:Y:S01]  /*1a8e0*/  IMAD.X R33, RZ, RZ, R59, P4 ;  /* 0x000000ffff217224 */ /* 0x000fe200020e063b */
[----:B------:R-:W-:Y:S02]  /*1a8f0*/  LOP3.LUT R36, R36, R37, RZ, 0x3c, !PT ;  /* 0x0000002524247212 */ /* 0x000fe400078e3cff */
[----:B------:R-:W-:-:S02]  /*1a900*/  LOP3.LUT R58, R5, R58, RZ, 0x3c, !PT ;  /* 0x0000003a053a7212 */ /* 0x000fc400078e3cff */
[----:B------:R-:W-:Y:S02]  /*1a910*/  IADD3.X R37, RZ, R59, RZ, P1, !PT ;  /* 0x0000003bff257210 */ /* 0x000fe40000ffe4ff */
[----:B------:R-:W-:Y:S02]  /*1a920*/  MOV R85, R82 ;  /* 0x0000005200557202 */ /* 0x000fe40000000f00 */
[----:B------:R-:W-:Y:S02]  /*1a930*/  MOV R83, R80 ;  /* 0x0000005000537202 */ /* 0x000fe40000000f00 */
[----:B------:R-:W-:Y:S02]  /*1a940*/  MOV R81, R78 ;  /* 0x0000004e00517202 */ /* 0x000fe40000000f00 */
[----:B------:R-:W-:Y:S02]  /*1a950*/  MOV R79, R72 ;  /* 0x00000048004f7202 */ /* 0x000fe40000000f00 */
[----:B------:R-:W-:-:S02]  /*1a960*/  MOV R106, R58 ;  /* 0x0000003a006a7202 */ /* 0x000fc40000000f00 */
[----:B------:R-:W-:Y:S02]  /*1a970*/  MOV R105, R68 ;  /* 0x0000004400697202 */ /* 0x000fe40000000f00 */
        /* <DEDUP_REMOVED lines=10> */
[----:B---3--:R-:W-:-:S02]  /*1aa20*/  SHF.L.U64.HI R104, R141, 0x2, R143 ;  /* 0x000000028d687819 */ /* 0x008fc4000001028f */
[----:B------:R-:W-:Y:S01]  /*1aa30*/  SHF.L.U32 R87, R141, 0x2, RZ ;  /* 0x000000028d577819 */ /* 0x000fe200000006ff */
[----:B------:R-:W-:Y:S06]  /*1aa40*/  BRA.DIV UR4, `(.L_x_665) ;  /* 0x000000c204407947 */ /* 0x000fec000b800000 */
[----:B------:R-:W-:Y:S02]  /*1aa50*/  SEL R30, R7, R10, P0 ;  /* 0x0000000a071e7207 */ /* 0x000fe40000000000 */
[----:B------:R-:W-:Y:S02]  /*1aa60*/  SEL R8, R10, R7, P0 ;  /* 0x000000070a087207 */ /* 0x000fe40000000000 */
[----:B------:R-:W-:Y:S02]  /*1aa70*/  SEL R32, R9, R24, P0 ;  /* 0x0000001809207207 */ /* 0x000fe40000000000 */
[----:B------:R-:W-:Y:S01]  /*1aa80*/  SEL R34, R11, R26, P0 ;  /* 0x0000001a0b227207 */ /* 0x000fe20000000000 */
[----:B------:R-:W-:Y:S01]  /*1aa90*/  SHFL.IDX PT, R30, R30, R3, 0x1c1f ;  /* 0x001c1f031e1e7589 */ /* 0x000fe200000e0000 */
[----:B------:R-:W-:Y:S02]  /*1aaa0*/  SEL R10, R24, R9, P0 ;  /* 0x00000009180a7207 */ /* 0x000fe40000000000 */
[----:B------:R-:W-:Y:S01]  /*1aab0*/  SEL R20, R26, R11, P0 ;  /* 0x0000000b1a147207 */ /* 0x000fe20000000000 */
[----:B------:R-:W-:Y:S01]  /*1aac0*/  SHFL.IDX PT, R9, R13, R3, 0x1c1f ;  /* 0x001c1f030d097589 */ /* 0x000fe200000e0000 */
[----:B------:R-:W-:-:S02]  /*1aad0*/  SEL R36, R56, R57, P0 ;  /* 0x0000003938247207 */ /* 0x000fc40000000000 */
[----:B------:R-:W-:Y:S01]  /*1aae0*/  SEL R38, R15, R14, P0 ;  /* 0x0000000e0f267207 */ /* 0x000fe20000000000 */
[----:B------:R-:W-:Y:S01]  /*1aaf0*/  SHFL.IDX PT, R32, R32, R3, 0x1c1f ;  /* 0x001c1f0320207589 */ /* 0x000fe200000e0000 */
[----:B------:R-:W-:Y:S02]  /*1ab00*/  LOP3.LUT R7, R3, 0x2, RZ, 0x3c, !PT ;  /* 0x0000000203077812 */ /* 0x000fe400078e3cff */
        /* <DEDUP_REMOVED lines=28> */
[----:B------:R-:W0:Y:S01]  /*1acd0*/  SHFL.IDX PT, R28, R4, R7, 0x1c1f ;  /* 0x001c1f07041c7589 */ /* 0x000e2200000e0000 */
        /* <DEDUP_REMOVED lines=8> */
[----:B------:R-:W2:Y:S01]  /*1ad60*/  SHFL.IDX PT, R21, R8, R7, 0x1c1f ;  /* 0x001c1f0708157589 */ /* 0x000ea200000e0000 */
[----:B------:R-:W-:Y:S02]  /*1ad70*/  SEL R128, R27, R150, P0 ;  /* 0x000000961b807207 */ /* 0x000fe40000000000 */
[----:B------:R-:W-:Y:S01]  /*1ad80*/  SEL R130, R150, R27, P0 ;  /* 0x0000001b96827207 */ /* 0x000fe20000000000 */
[----:B------:R3:W4:Y:S01]  /*1ad90*/  SHFL.IDX PT, R25, R10, R7, 0x1c1f ;  /* 0x001c1f070a197589 */ /* 0x00072200000e0000 */
[----:B------:R-:W-:-:S02]  /*1ada0*/  SEL R54, R133, R54, P0 ;  /* 0x0000003685367207 */ /* 0x000fc40000000000 */
[----:B------:R-:W-:Y:S01]  /*1adb0*/  SEL R86, R31, R90, P0 ;  /* 0x0000005a1f567207 */ /* 0x000fe20000000000 */
[----:B------:R-:W5:Y:S01]  /*1adc0*/  SHFL.IDX PT, R27, R20, R7, 0x1c1f ;  /* 0x001c1f07141b7589 */ /* 0x000f6200000e0000 */
[----:B------:R-:W-:Y:S02]  /*1add0*/  SEL R88, R90, R31, P0 ;  /* 0x0000001f5a587207 */ /* 0x000fe40000000000 */
[----:B------:R-:W-:Y:S01]  /*1ade0*/  SEL R132, R29, R154, P0 ;  /* 0x0000009a1d847207 */ /* 0x000fe20000000000 */
[----:B------:R-:W-:Y:S01]  /*1adf0*/  SHFL.IDX PT, R31, R26, R7, 0x1c1f ;  /* 0x001c1f071a1f7589 */ /* 0x000fe200000e0000 */
[----:B------:R-:W-:Y:S02]  /*1ae00*/  SEL R134, R154, R29, P0 ;  /* 0x0000001d9a867207 */ /* 0x000fe40000000000 */
[----:B------:R-:W-:Y:S01]  /*1ae10*/  SEL R60, R62, R113, P0 ;  /* 0x000000713e3c7207 */ /* 0x000fe20000000000 */
[----:B------:R5:W1:Y:S01]  /*1ae20*/  SHFL.IDX PT, R29, R24, R7, 0x1c1f ;  /* 0x001c1f07181d7589 */ /* 0x000a6200000e0000 */
        /* <DEDUP_REMOVED lines=8> */
[----:B------:R-:W1:Y:S01]  /*1aeb0*/  SHFL.IDX PT, R39, R54, R7, 0x1c1f ;  /* 0x001c1f0736277589 */ /* 0x000e6200000e0000 */
[----:B------:R-:W-:-:S02]  /*1aec0*/  SEL R94, R47, R96, P0 ;  /* 0x000000602f5e7207 */ /* 0x000fc40000000000 */
[----:B------:R-:W-:Y:S01]  /*1aed0*/  SEL R98, R55, R12, P0 ;  /* 0x0000000c37627207 */ /* 0x000fe20000000000 */
[----:B------:R-:W1:Y:S01]  /*1aee0*/  SHFL.IDX PT, R43, R62, R7, 0x1c1f ;  /* 0x001c1f073e2b7589 */ /* 0x000e6200000e0000 */
        /* <DEDUP_REMOVED lines=8> */
[----:B------:R-:W-:Y:S01]  /*1af70*/  SHFL.IDX PT, R68, R68, R3, 0x1c1f ;  /* 0x001c1f0344447589 */ /* 0x000fe200000e0000 */
[----:B------:R-:W-:Y:S02]  /*1af80*/  SEL R142, R148, R119, P0 ;  /* 0x00000077948e7207 */ /* 0x000fe40000000000 */
[----:B------:R-:W-:Y:S01]  /*1af90*/  SEL R146, R158, R125, P0 ;  /* 0x0000007d9e927207 */ /* 0x000fe20000000000 */
[----:B------:R-:W1:Y:S01]  /*1afa0*/  SHFL.IDX PT, R47, R70, R7, 0x1c1f ;  /* 0x001c1f07462f7589 */ /* 0x000e6200000e0000 */
[----:B------:R-:W-:Y:S02]  /*1afb0*/  SEL R136, R111, R156, P0 ;  /* 0x0000009c6f887207 */ /* 0x000fe40000000000 */
[----:B------:R-:W-:Y:S01]  /*1afc0*/  SEL R140, R119, R148, P0 ;  /* 0x00000094778c7207 */ /* 0x000fe20000000000 */
[----:B------:R-:W-:Y:S01]  /*1afd0*/  SHFL.IDX PT, R72, R72, R3, 0x1c1f ;  /* 0x001c1f0348487589 */ /* 0x000fe200000e0000 */
[----:B------:R-:W-:-:S02]  /*1afe0*/  SEL R144, R125, R158, P0 ;  /* 0x0000009e7d907207 */ /* 0x000fc40000000000 */
[----:B------:R-:W-:Y:S01]  /*1aff0*/  SEL R6, R127, R152, P0 ;  /* 0x000000987f067207 */ /* 0x000fe20000000000 */
[----:B------:R-:W-:Y:S01]  /*1b000*/  SHFL.IDX PT, R82, R82, R3, 0x1c1f ;  /* 0x001c1f0352527589 */ /* 0x000fe200000e0000 */
[----:B0-----:R-:W-:Y:S02]  /*1b010*/  SEL R4, R9, R28, P0 ;  /* 0x0000001c09047207 */ /* 0x001fe40000000000 */
[----:B--2---:R-:W-:Y:S01]  /*1b020*/  SEL R8, R30, R21, P0 ;  /* 0x000000151e087207 */ /* 0x004fe20000000000 */
[----:B------:R-:W-:Y:S01]  /*1b030*/  SHFL.IDX PT, R86, R86, R3, 0x1c1f ;  /* 0x001c1f0356567589 */ /* 0x000fe200000e0000 */
[----:B---3--:R-:W-:Y:S02]  /*1b040*/  SEL R10, R21, R30, P0 ;  /* 0x0000001e150a7207 */ /* 0x008fe40000000000 */
[----:B----4-:R-:W-:Y:S01]  /*1b050*/  SEL R12, R32, R25, P0 ;  /* 0x00000019200c7207 */ /* 0x010fe20000000000 */
[----:B------:R-:W-:Y:S01]  /*1b060*/  SHFL.IDX PT, R90, R90, R3, 0x1c1f ;  /* 0x001c1f035a5a7589 */ /* 0x000fe200000e0000 */
[----:B------:R-:W-:-:S02]  /*1b070*/  SEL R14, R25, R32, P0 ;  /* 0x00000020190e7207 */ /* 0x000fc40000000000 */
[----:B-----5:R-:W-:Y:S01]  /*1b080*/  SEL R24, R34, R27, P0 ;  /* 0x0000001b22187207 */ /* 0x020fe20000000000 */
[----:B------:R-:W-:Y:S01]  /*1b090*/  SHFL.IDX PT, R94, R94, R3, 0x1c1f ;  /* 0x001c1f035e5e7589 */ /* 0x000fe200000e0000 */
[----:B------:R-:W-:Y:S02]  /*1b0a0*/  SEL R26, R27, R34, P0 ;  /* 0x000000221b1a7207 */ /* 0x000fe40000000000 */
[----:B-1----:R-:W-:Y:S01]  /*1b0b0*/  SEL R30, R29, R36, P0 ;  /* 0x000000241d1e7207 */ /* 0x002fe20000000000 */
[----:B------:R-:W-:Y:S01]  /*1b0c0*/  SHFL.IDX PT, R98, R98, R3, 0x1c1f ;  /* 0x001c1f0362627589 */ /* 0x000fe200000e0000 */
[----:B------:R-:W-:Y:S02]  /*1b0d0*/  SEL R32, R38, R31, P0 ;  /* 0x0000001f26207207 */ /* 0x000fe40000000000 */
[----:B------:R-:W-:Y:S01]  /*1b0e0*/  SEL R34, R31, R38, P0 ;  /* 0x000000261f227207 */ /* 0x000fe20000000000 */
[----:B------:R-:W0:Y:S01]  /*1b0f0*/  SHFL.IDX PT, R49, R74, R7, 0x1c1f ;  /* 0x001c1f074a317589 */ /* 0x000e2200000e0000 */
        /* <DEDUP_REMOVED lines=8> */
[----:B------:R-:W2:Y:S01]  /*1b180*/  SHFL.IDX PT, R61, R92, R7, 0x1c1f ;  /* 0x001c1f075c3d7589 */ /* 0x000ea200000e0000 */
[----:B------:R-:W-:-:S02]  /*1b190*/  SEL R58, R43, R60, P0 ;  /* 0x0000003c2b3a7207 */ /* 0x000fc40000000000 */
[----:B------:R-:W-:Y:S01]  /*1b1a0*/  SEL R62, R45, R64, P0 ;  /* 0x000000402d3e7207 */ /* 0x000fe20000000000 */
[----:B------:R-:W3:Y:S01]  /*1b1b0*/  SHFL.IDX PT, R65, R96, R7, 0x1c1f ;  /* 0x001c1f0760417589 */ /* 0x000ee200000e0000 */
[----:B------:R-:W-:-:S03]  /*1b1c0*/  SEL R66, R47, R68, P0 ;  /* 0x000000442f427207 */ /* 0x000fc60000000000 */
[----:B------:R-:W4:Y:S04]  /*1b1d0*/  SHFL.IDX PT, R69, R100, R7, 0x1c1f ;  /* 0x001c1f0764457589 */ /* 0x000f2800000e0000 */
[----:B------:R-:W-:Y:S01]  /*1b1e0*/  SHFL.IDX PT, R78, R78, R3, 0x1c1f ;  /* 0x001c1f034e4e7589 */ /* 0x000fe200000e0000 */
[----:B0-----:R-:W-:-:S03]  /*1b1f0*/  SEL R70, R49, R72, P0 ;  /* 0x0000004831467207 */ /* 0x001fc60000000000 */
[----:B------:R-:W-:Y:S04]  /*1b200*/  SHFL.IDX PT, R55, R128, R3, 0x1c1f ;  /* 0x001c1f0380377589 */ /* 0x000fe800000e0000 */
[----:B------:R-:W-:Y:S01]  /*1b210*/  SHFL.IDX PT, R59, R132, R3, 0x1c1f ;  /* 0x001c1f03843b7589 */ /* 0x000fe200000e0000 */
[----:B-1----:R-:W-:-:S03]  /*1b220*/  SEL R11, R57, R86, P0 ;  /* 0x00000056390b7207 */ /* 0x002fc60000000000 */
[----:B------:R-:W-:Y:S01]  /*1b230*/  SHFL.IDX PT, R63, R136, R3, 0x1c1f ;  /* 0x001c1f03883f7589 */ /* 0x000fe200000e0000 */
[----:B--2---:R-:W-:Y:S02]  /*1b240*/  SEL R13, R90, R61, P0 ;  /* 0x0000003d5a0d7207 */ /* 0x004fe40000000000 */
[----:B------:R-:W-:Y:S01]  /*1b250*/  SEL R15, R61, R90, P0 ;  /* 0x0000005a3d0f7207 */ /* 0x000fe20000000000 */
[----:B------:R-:W-:Y:S01]  /*1b260*/  SHFL.IDX PT, R67, R140, R3, 0x1c1f ;  /* 0x001c1f038c437589 */ /* 0x000fe200000e0000 */
[----:B---3--:R-:W-:Y:S02]  /*1b270*/  SEL R25, R94, R65, P0 ;  /* 0x000000415e197207 */ /* 0x008fe40000000000 */
[----:B------:R-:W-:Y:S01]  /*1b280*/  SEL R27, R65, R94, P0 ;  /* 0x0000005e411b7207 */ /* 0x000fe20000000000 */
[----:B------:R-:W-:Y:S01]  /*1b290*/  SHFL.IDX PT, R71, R144, R3, 0x1c1f ;  /* 0x001c1f0390477589 */ /* 0x000fe200000e0000 */
[----:B----4-:R-:W-:-:S03]  /*1b2a0*/  SEL R31, R69, R98, P0 ;  /* 0x00000062451f7207 */ /* 0x010fc60000000000 */
[----:B------:R-:W0:Y:S04]  /*1b2b0*/  SHFL.IDX PT, R51, R80, R7, 0x1c1f ;  /* 0x001c1f0750337589 */ /* 0x000e2800000e0000 */
[----:B------:R-:W-:Y:S04]  /*1b2c0*/  SHFL.IDX PT, R130, R130, R7, 0x1c1f ;  /* 0x001c1f0782827589 */ /* 0x000fe800000e0000 */
[----:B------:R-:W-:Y:S04]  /*1b2d0*/  SHFL.IDX PT, R134, R134, R7, 0x1c1f ;  /* 0x001c1f0786867589 */ /* 0x000fe800000e0000 */
[----:B------:R-:W1:Y:S04]  /*1b2e0*/  SHFL.IDX PT, R138, R138, R7, 0x1c1f ;  /* 0x001c1f078a8a7589 */ /* 0x000e6800000e0000 */
[----:B------:R-:W2:Y:S04]  /*1b2f0*/  SHFL.IDX PT, R142, R142, R7, 0x1c1f ;  /* 0x001c1f078e8e7589 */ /* 0x000ea800000e0000 */
[----:B------:R-:W3:Y:S04]  /*1b300*/  SHFL.IDX PT, R146, R146, R7, 0x1c1f ;  /* 0x001c1f0792927589 */ /* 0x000ee800000e0000 */
[----:B------:R-:W-:Y:S01]  /*1b310*/  SHFL.IDX PT, R108, R108, R3, 0x1c1f ;  /* 0x001c1f036c6c7589 */ /* 0x000fe200000e0000 */
[----:B0-----:R-:W-:-:S03]  /*1b320*/  SEL R74, R51, R78, P0 ;  /* 0x0000004e334a7207 */ /* 0x001fc60000000000 */
[----:B------:R-:W-:Y:S04]  /*1b330*/  SHFL.IDX PT, R112, R112, R3, 0x1c1f ;  /* 0x001c1f0370707589 */ /* 0x000fe800000e0000 */
[----:B------:R-:W-:Y:S04]  /*1b340*/  SHFL.IDX PT, R116, R116, R3, 0x1c1f ;  /* 0x001c1f0374747589 */ /* 0x000fe800000e0000 */
[----:B------:R-:W-:Y:S01]  /*1b350*/  SHFL.IDX PT, R120, R120, R3, 0x1c1f ;  /* 0x001c1f0378787589 */ /* 0x000fe200000e0000 */
[----:B-1----:R-:W-:Y:S02]  /*1b360*/  SEL R61, R63, R138, P0 ;  /* 0x0000008a3f3d7207 */ /* 0x002fe40000000000 */
[----:B------:R-:W-:Y:S01]  /*1b370*/  SEL R63, R138, R63, P0 ;  /* 0x0000003f8a3f7207 */ /* 0x000fe20000000000 */
[----:B------:R-:W-:Y:S01]  /*1b380*/  SHFL.IDX PT, R124, R124, R3, 0x1c1f ;  /* 0x001c1f037c7c7589 */ /* 0x000fe200000e0000 */
[----:B--2---:R-:W-:-:S02]  /*1b390*/  SEL R65, R67, R142, P0 ;  /* 0x0000008e43417207 */ /* 0x004fc40000000000 */
[----:B------:R-:W-:Y:S01]  /*1b3a0*/  SEL R67, R142, R67, P0 ;  /* 0x000000438e437207 */ /* 0x000fe20000000000 */
[----:B------:R-:W0:Y:S04]  /*1b3b0*/  SHFL.IDX PT, R107, R110, R7, 0x1c1f ;  /* 0x001c1f076e6b7589 */ /* 0x000e2800000e0000 */
[----:B------:R-:W1:Y:S04]  /*1b3c0*/  SHFL.IDX PT, R109, R114, R7, 0x1c1f ;  /* 0x001c1f07726d7589 */ /* 0x000e6800000e0000 */
[----:B------:R-:W2:Y:S04]  /*1b3d0*/  SHFL.IDX PT, R111, R118, R7, 0x1c1f ;  /* 0x001c1f07766f7589 */ /* 0x000ea800000e0000 */
[----:B------:R-:W4:Y:S04]  /*1b3e0*/  SHFL.IDX PT, R113, R122, R7, 0x1c1f ;  /* 0x001c1f077a717589 */ /* 0x000f2800000e0000 */
[----:B------:R-:W5:Y:S04]  /*1b3f0*/  SHFL.IDX PT, R115, R126, R7, 0x1c1f ;  /* 0x001c1f077e737589 */ /* 0x000f6800000e0000 */
[----:B------:R3:W0:Y:S04]  /*1b400*/  SHFL.IDX PT, R75, R6, R3, 0x1c1f ;  /* 0x001c1f03064b7589 */ /* 0x00062800000e0000 */
[----:B------:R1:W0:Y:S01]  /*1b410*/  SHFL.IDX PT, R20, R5, R7, 0x1c1f ;  /* 0x001c1f0705147589 */ /* 0x00022200000e0000 */
[----:B---3--:R-:W-:-:S02]  /*1b420*/  SEL R6, R28, R9, P0 ;  /* 0x000000091c067207 */ /* 0x008fc40000000000 */
        /* <DEDUP_REMOVED lines=10> */
[----:B-1----:R-:W-:Y:S02]  /*1b4d0*/  SEL R5, R82, R53, P0 ;  /* 0x0000003552057207 */ /* 0x002fe40000000000 */
[----:B------:R-:W-:-:S02]  /*1b4e0*/  SEL R7, R53, R82, P0 ;  /* 0x0000005235077207 */ /* 0x000fc40000000000 */
[----:B------:R-:W-:Y:S02]  /*1b4f0*/  SEL R9, R86, R57, P0 ;  /* 0x0000003956097207 */ /* 0x000fe40000000000 */
[----:B------:R-:W-:Y:S02]  /*1b500*/  SEL R29, R98, R69, P0 ;  /* 0x00000045621d7207 */ /* 0x000fe40000000000 */
[----:B------:R-:W-:Y:S01]  /*1b510*/  SEL R72, R78, R51, P0 ;  /* 0x000000334e487207 */ /* 0x000fe20000000000 */
[----:B------:R-:W-:Y:S01]  /*1b520*/  IMAD.MOV.U32 R78, RZ, RZ, RZ ;  /* 0x000000ffff4e7224 */ /* 0x000fe200078e00ff */
[----:B------:R-:W-:Y:S02]  /*1b530*/  SEL R53, R55, R130, P0 ;  /* 0x0000008237357207 */ /* 0x000fe40000000000 */
[----:B------:R-:W-:Y:S02]  /*1b540*/  SEL R57, R59, R134, P0 ;  /* 0x000000863b397207 */ /* 0x000fe40000000000 */
[----:B------:R-:W-:-:S02]  /*1b550*/  SEL R69, R71, R146, P0 ;  /* 0x0000009247457207 */ /* 0x000fc40000000000 */
[----:B0-----:R-:W-:Y:S02]  /*1b560*/  SEL R33, R108, R107, P0 ;  /* 0x0000006b6c217207 */ /* 0x001fe40000000000 */
[----:B------:R-:W-:Y:S02]  /*1b570*/  SEL R35, R107, R108, P0 ;  /* 0x0000006c6b237207 */ /* 0x000fe40000000000 */
[----:B------:R-:W-:Y:S02]  /*1b580*/  SEL R37, R112, R109, P0 ;  /* 0x0000006d70257207 */ /* 0x000fe40000000000 */
[----:B------:R-:W-:Y:S02]  /*1b590*/  SEL R39, R109, R112, P0 ;  /* 0x000000706d277207 */ /* 0x000fe40000000000 */
[----:B--2---:R-:W-:Y:S02]  /*1b5a0*/  SEL R41, R116, R111, P0 ;  /* 0x0000006f74297207 */ /* 0x004fe40000000000 */
[----:B------:R-:W-:-:S02]  /*1b5b0*/  SEL R43, R111, R116, P0 ;  /* 0x000000746f2b7207 */ /* 0x000fc40000000000 */
[----:B----4-:R-:W-:Y:S02]  /*1b5c0*/  SEL R45, R120, R113, P0 ;  /* 0x00000071782d7207 */ /* 0x010fe40000000000 */
[----:B------:R-:W-:Y:S02]  /*1b5d0*/  SEL R47, R113, R120, P0 ;  /* 0x00000078712f7207 */ /* 0x000fe40000000000 */
[----:B-----5:R-:W-:Y:S02]  /*1b5e0*/  SEL R49, R124, R115, P0 ;  /* 0x000000737c317207 */ /* 0x020fe40000000000 */
[----:B------:R-:W-:Y:S02]  /*1b5f0*/  SEL R51, R115, R124, P0 ;  /* 0x0000007c73337207 */ /* 0x000fe40000000000 */
[----:B------:R-:W-:Y:S02]  /*1b600*/  SEL R55, R130, R55, P0 ;  /* 0x0000003782377207 */ /* 0x000fe40000000000 */
[----:B------:R-:W-:-:S02]  /*1b610*/  SEL R59, R134, R59, P0 ;  /* 0x0000003b863b7207 */ /* 0x000fc40000000000 */
[----:B------:R-:W-:-:S07]  /*1b620*/  SEL R71, R146, R71, P0 ;  /* 0x0000004792477207 */ /* 0x000fce0000000000 */
.L_x_959:
[----:B------:R-:W-:Y:S05]  /*1b630*/  WARPSYNC.ALL ;  /* 0x0000000000007948 */ /* 0x000fea0003800000 */
[----:B------:R-:W-:Y:S01]  /*1b640*/  BAR.SYNC.DEFER_BLOCKING 0x1, 0x100 ;  /* 0x0044000000007b1d */ /* 0x000fe20000010000 */
[----:B------:R-:W-:-:S05]  /*1b650*/  VIADD R88, R149, 0xffffff80 ;  /* 0xffffff8095587836 */ /* 0x000fca0000000000 */
[----:B------:R-:W-:Y:S02]  /*1b660*/  ULDC.64 UR4, c[0x0][0xc00] ;  /* 0x0003000000047ab9 */ /* 0x000fe40000000a00 */
[----:B------:R-:W0:Y:S01]  /*1b670*/  LDC R3, c[0x0][0xbe8] ;  /* 0x0002fa00ff037b82 */ /* 0x000e220000000800 */
[----:B------:R-:W2:Y:S01]  /*1b680*/  LDL R82, [R1+0x3c] ;  /* 0x00003c0001527983 */ /* 0x000ea20000100800 */
[----:B------:R-:W-:Y:S02]  /*1b690*/  ISETP.NE.U32.AND P1, PT, RZ, UR4, PT ;  /* 0x00000004ff007c0c */ /* 0x000fe4000bf25070 */
[----:B------:R-:W-:Y:S02]  /*1b6a0*/  IADD3 R108, P2, R87, UR4, RZ ;  /* 0x00000004576c7c10 */ /* 0x000fe4000ff5e0ff */
[----:B------:R-:W-:Y:S02]  /*1b6b0*/  ISETP.NE.AND.EX P1, PT, RZ, UR5, PT, P1 ;  /* 0x00000005ff007c0c */ /* 0x000fe4000bf25310 */
[----:B------:R-:W-:Y:S01]  /*1b6c0*/  IADD3.X R109, R104, UR5, RZ, P2, !PT ;  /* 0x00000005686d7c10 */ /* 0x000fe200097fe4ff */
[----:B------:R-:W-:Y:S01]  /*1b6d0*/  ULDC.64 UR4, c[0x0][0xc08] ;  /* 0x0003020000047ab9 */ /* 0x000fe20000000a00 */
[----:B------:R1:W-:Y:S04]  /*1b6e0*/  STSM.16.M88.4 [R106], R4 ;  /* 0x000000046a007844 */ /* 0x0003e80000000200 */
[----:B------:R3:W-:Y:S04]  /*1b6f0*/  STSM.16.M88.4 [R73], R8 ;  /* 0x0000000849007844 */ /* 0x0007e80000000200 */
[----:B------:R4:W-:Y:S04]  /*1b700*/  STSM.16.M88.4 [R89], R12 ;  /* 0x0000000c59007844 */ /* 0x0009e80000000200 */
[----:B------:R0:W-:Y:S01]  /*1b710*/  STSM.16.M88.4 [R91], R24 ;  /* 0x000000185b007844 */ /* 0x0001e20000000200 */
[----:B-1----:R-:W-:-:S03]  /*1b720*/  SHF.R.S32.HI R4, RZ, 0x1f, R88 ;  /* 0x0000001fff047819 */ /* 0x002fc60000011458 */
[----:B------:R1:W-:Y:S01]  /*1b730*/  STSM.16.M88.4 [R93], R28 ;  /* 0x0000001c5d007844 */ /* 0x0003e20000000200 */
[----:B------:R-:W-:-:S03]  /*1b740*/  LEA.HI R5, R4, R88, RZ, 0x7 ;  /* 0x0000005804057211 */ /* 0x000fc600078f38ff */
[----:B------:R1:W-:Y:S01]  /*1b750*/  STSM.16.M88.4 [R95], R32 ;  /* 0x000000205f007844 */ /* 0x0003e20000000200 */
[----:B---3--:R-:W-:Y:S02]  /*1b760*/  SEL R73, R75, R20, P0 ;  /* 0x000000144b497207 */ /* 0x008fe40000000000 */
[----:B------:R-:W-:Y:S01]  /*1b770*/  LOP3.LUT R6, R5, 0xffffff80, RZ, 0xc0, !PT ;  /* 0xffffff8005067812 */ /* 0x000fe200078ec0ff */
[----:B------:R1:W-:Y:S01]  /*1b780*/  STSM.16.M88.4 [R97], R36 ;  /* 0x0000002461007844 */ /* 0x0003e20000000200 */
[----:B------:R-:W-:Y:S02]  /*1b790*/  SEL R75, R20, R75, P0 ;  /* 0x0000004b144b7207 */ /* 0x000fe40000000000 */
[----:B----4-:R-:W-:Y:S01]  /*1b7a0*/  IADD3 R14, R88, -R6, RZ ;  /* 0x80000006580e7210 */ /* 0x010fe20007ffe0ff */
[----:B------:R1:W-:Y:S03]  /*1b7b0*/  STSM.16.M88.4 [R99], R40 ;  /* 0x0000002863007844 */ /* 0x0003e60000000200 */
[----:B------:R-:W-:Y:S01]  /*1b7c0*/  SHF.R.S32.HI R7, RZ, 0x1f, R14 ;  /* 0x0000001fff077819 */ /* 0x000fe2000001140e */
[----:B------:R1:W-:Y:S03]  /*1b7d0*/  STSM.16.M88.4 [R101], R44 ;  /* 0x0000002c65007844 */ /* 0x0003e60000000200 */
[----:B------:R-:W-:Y:S01]  /*1b7e0*/  LEA.HI R6, R7, R14, RZ, 0x2 ;  /* 0x0000000e07067211 */ /* 0x000fe200078f10ff */
[----:B------:R1:W-:Y:S03]  /*1b7f0*/  STSM.16.M88.4 [R102], R48 ;  /* 0x0000003066007844 */ /* 0x0003e60000000200 */
[--C-:B------:R-:W-:Y:S01]  /*1b800*/  SHF.R.S32.HI R8, RZ, 0x2, R6.reuse ;  /* 0x00000002ff087819 */ /* 0x100fe20000011406 */
[----:B------:R1:W-:Y:S01]  /*1b810*/  STSM.16.M88.4 [R103], R52 ;  /* 0x0000003467007844 */ /* 0x0003e20000000200 */
[----:B------:R-:W-:-:S03]  /*1b820*/  SHF.R.S32.HI R9, RZ, 0x1f, R6 ;  /* 0x0000001fff097819 */ /* 0x000fc60000011406 */
[----:B------:R1:W-:Y:S01]  /*1b830*/  STSM.16.M88.4 [R105], R56 ;  /* 0x0000003869007844 */ /* 0x0003e20000000200 */
[----:B------:R-:W-:-:S03]  /*1b840*/  ISETP.NE.U32.AND P0, PT, RZ, UR4, PT ;  /* 0x00000004ff007c0c */ /* 0x000fc6000bf05070 */
[----:B------:R1:W-:Y:S01]  /*1b850*/  STSM.16.M88.4 [R79], R60 ;  /* 0x0000003c4f007844 */ /* 0x0003e20000000200 */
[----:B------:R-:W-:-:S03]  /*1b860*/  LEA.HI R9, R9, R8, RZ, 0x3 ;  /* 0x0000000809097211 */ /* 0x000fc600078f18ff */
[----:B------:R1:W-:Y:S01]  /*1b870*/  STSM.16.M88.4 [R81], R64 ;  /* 0x0000004051007844 */ /* 0x0003e20000000200 */
[----:B------:R-:W-:-:S03]  /*1b880*/  LEA.HI R10, R4, R88, RZ, 0x2 ;  /* 0x00000058040a7211 */ /* 0x000fc600078f10ff */
[----:B------:R1:W-:Y:S01]  /*1b890*/  STSM.16.M88.4 [R83], R68 ;  /* 0x0000004453007844 */ /* 0x0003e20000000200 */
[----:B------:R-:W-:-:S03]  /*1b8a0*/  SHF.R.S32.HI R4, RZ, 0x7, R5 ;  /* 0x00000007ff047819 */ /* 0x000fc60000011405 */
[----:B------:R1:W-:Y:S01]  /*1b8b0*/  STSM.16.M88.4 [R85], R72 ;  /* 0x0000004855007844 */ /* 0x0003e20000000200 */
[----:B------:R-:W-:Y:S01]  /*1b8c0*/  BAR.SYNC.DEFER_BLOCKING 0x1, 0x100 ;  /* 0x0044000000007b1d */ /* 0x000fe20000010000 */
[----:B------:R-:W-:Y:S02]  /*1b8d0*/  ISETP.NE.AND.EX P0, PT, RZ, UR5, PT, P0 ;  /* 0x00000005ff007c0c */ /* 0x000fe4000bf05300 */
[----:B------:R-:W-:Y:S02]  /*1b8e0*/  LOP3.LUT R9, R9, 0xfffffff8, RZ, 0xc0, !PT ;  /* 0xfffffff809097812 */ /* 0x000fe400078ec0ff */
[----:B------:R-:W-:Y:S02]  /*1b8f0*/  LEA.HI R7, R7, R14, RZ, 0x5 ;  /* 0x0000000e07077211 */ /* 0x000fe400078f28ff */
[----:B------:R-:W-:Y:S01]  /*1b900*/  LEA.HI R5, R5, R4, RZ, 0x1 ;  /* 0x0000000405057211 */ /* 0x000fe200078f08ff */
[----:B------:R-:W-:Y:S01]  /*1b910*/  IMAD.IADD R6, R8, 0x1, -R9 ;  /* 0x0000000108067824 */ /* 0x000fe200078e0a09 */
[----:B------:R-:W-:-:S02]  /*1b920*/  SHF.R.S32.HI R7, RZ, 0x5, R7 ;  /* 0x00000005ff077819 */ /* 0x000fc40000011407 */
[----:B------:R-:W-:-:S03]  /*1b930*/  LOP3.LUT R5, R5, 0x3fffffe, RZ, 0xc0, !PT ;  /* 0x03fffffe05057812 */ /* 0x000fc600078ec0ff */
[----:B------:R-:W-:Y:S01]  /*1b940*/  IMAD R6, R7, 0x10, R6 ;  /* 0x0000001007067824 */ /* 0x000fe200078e0206 */
[----:B------:R-:W-:Y:S02]  /*1b950*/  IADD3 R5, R4, -R5, RZ ;  /* 0x8000000504057210 */ /* 0x000fe40007ffe0ff */
[----:B------:R-:W-:Y:S01]  /*1b960*/  @P0 IADD3 R4, P3, R87, UR4, RZ ;  /* 0x0000000457040c10 */ /* 0x000fe2000ff7e0ff */
[----:B------:R-:W-:Y:S01]  /*1b970*/  ULDC UR4, c[0x0][0xa88] ;  /* 0x0002a20000047ab9 */ /* 0x000fe20000000800 */
[----:B------:R-:W-:Y:S01]  /*1b980*/  LEA R15, R5, R6, 0x6 ;  /* 0x00000006050f7211 */ /* 0x000fe200078e30ff */
[----:B------:R-:W-:Y:S01]  /*1b990*/  IMAD.U32 R6, RZ, RZ, UR4 ;  /* 0x00000004ff067e24 */ /* 0x000fe2000f8e00ff */
[----:B------:R-:W-:Y:S01]  /*1b9a0*/  @P0 IADD3.X R5, R104, UR5, RZ, P3, !PT ;  /* 0x0000000568050c10 */ /* 0x000fe20009ffe4ff */
[----:B------:R1:W5:Y:S01]  /*1b9b0*/  @P1 LDG.E R78, desc[UR36][R108.64] ;  /* 0x000000246c4e1981 */ /* 0x000362000c1e1900 */
[----:B0-----:R-:W-:Y:S02]  /*1b9c0*/  ISETP.NE.AND P2, PT, R3, 0x1, PT ;  /* 0x000000010300780c */ /* 0x001fe40003f45270 */
[----:B------:R-:W-:Y:S01]  /*1b9d0*/  LOP3.LUT R10, R10, 0xfffffffc, RZ, 0xc0, !PT ;  /* 0xfffffffc0a0a7812 */ /* 0x000fe200078ec0ff */
[----:B------:R1:W5:Y:S04]  /*1b9e0*/  @P0 LDG.E R6, desc[UR36][R4.64] ;  /* 0x0000002404060981 */ /* 0x000368000c1e1900 */
[----:B------:R-:W-:-:S05]  /*1b9f0*/  IMAD.IADD R10, R88, 0x1, -R10 ;  /* 0x00000001580a7824 */ /* 0x000fca00078e0a0a */
[----:B------:R-:W-:Y:S01]  /*1ba00*/  LEA.HI R11, R10, R10, RZ, 0x1 ;  /* 0x0000000a0a0b7211 */ /* 0x000fe200078f08ff */
[----:B------:R-:W0:Y:S03]  /*1ba10*/  @P2 LDC R8, c[0x0][0xbec] ;  /* 0x0002fb00ff082b82 */ /* 0x000e260000000800 */
[----:B------:R-:W-:-:S05]  /*1ba20*/  LOP3.LUT R11, R11, 0x1ffffffe, RZ, 0xc0, !PT ;  /* 0x1ffffffe0b0b7812 */ /* 0x000fca00078ec0ff */
[----:B------:R-:W3:Y:S01]  /*1ba30*/  @P2 LDC R9, c[0x0][0xbf0] ;  /* 0x0002fc00ff092b82 */ /* 0x000ee20000000800 */
[----:B------:R-:W-:-:S04]  /*1ba40*/  IMAD.IADD R10, R10, 0x1, -R11 ;  /* 0x000000010a0a7824 */ /* 0x000fc800078e0a0b */
[----:B------:R-:W-:-:S05]  /*1ba50*/  IMAD R10, R10, 0x8, R15 ;  /* 0x000000080a0a7824 */ /* 0x000fca00078e020f */
[----:B--2---:R-:W-:Y:S01]  /*1ba60*/  LEA R13, R82, R10, 0x7 ;  /* 0x0000000a520d7211 */ /* 0x004fe200078e38ff */
[----:B01-3--:R-:W-:Y:S06]  /*1ba70*/  @P0 BRA `(.L_x_666) ;  /* 0x0000000000100947 */ /* 0x00bfec0003800000 */
[----:B------:R-:W-:Y:S05]  /*1ba80*/  @!P1 BRA `(.L_x_666) ;  /* 0x00000000000c9947 */ /* 0x000fea0003800000 */
[----:B------:R-:W2:Y:S04]  /*1ba90*/  LDG.E R5, desc[UR36][R108.64] ;  /* 0x000000246c057981 */ /* 0x000ea8000c1e1900 */
[----:B-----5:R-:W2:Y:S02]  /*1baa0*/  LDG.E R6, desc[UR36][R108.64+0x4] ;  /* 0x000004246c067981 */ /* 0x020ea4000c1e1900 */
[----:B--2---:R-:W-:-:S07]  /*1bab0*/  IMAD.IADD R6, R6, 0x1, -R5 ;  /* 0x0000000106067824 */ /* 0x004fce00078e0a05 */
.L_x_666:
[----:B------:R-:W2:Y:S01]  /*1bac0*/  LDL.LU R84, [R1+0x30] ;  /* 0x0000300001547983 */ /* 0x000ea20000300800 */
[----:B------:R-:W-:Y:S01]  /*1bad0*/  @P2 IMAD.HI.U32 R4, R13, R8, RZ ;  /* 0x000000080d042227 */ /* 0x000fe200078e00ff */
[----:B------:R-:W-:Y:S01]  /*1bae0*/  ULDC.64 UR4, c[0x0][0xb90] ;  /* 0x0002e40000047ab9 */ /* 0x000fe20000000a00 */
[----:B-----5:R-:W-:Y:S01]  /*1baf0*/  SHF.R.S32.HI R79, RZ, 0x1f, R78 ;  /* 0x0000001fff4f7819 */ /* 0x020fe2000001144e */
[----:B------:R-:W0:Y:S01]  /*1bb00*/  @P2 LDC R83, c[0x0][0xbec] ;  /* 0x0002fb00ff532b82 */ /* 0x000e220000000800 */
[----:B------:R-:W-:Y:S01]  /*1bb10*/  IMAD.MOV.U32 R7, RZ, RZ, R13 ;  /* 0x000000ffff077224 */ /* 0x000fe200078e000d */
[----:B------:R-:W-:Y:S01]  /*1bb20*/  @P2 SHF.R.U32.HI R7, RZ, R9, R4 ;  /* 0x00000009ff072219 */ /* 0x000fe20000011604 */
[----:B------:R-:W-:Y:S01]  /*1bb30*/  IMAD R81, R6, R3, RZ ;  /* 0x0000000306517224 */ /* 0x000fe200078e02ff */
[----:B------:R-:W-:Y:S02]  /*1bb40*/  SEL R20, R143, RZ, !P1 ;  /* 0x000000ff8f147207 */ /* 0x000fe40004800000 */
[----:B------:R-:W-:-:S02]  /*1bb50*/  SEL R21, R141, RZ, !P1 ;  /* 0x000000ff8d157207 */ /* 0x000fc40004800000 */
[----:B------:R-:W-:Y:S01]  /*1bb60*/  LEA R11, R219, R18, 0x6 ;  /* 0x00000012db0b7211 */ /* 0x000fe200078e30ff */
[----:B------:R-:W1:Y:S04]  /*1bb70*/  @P2 LDC R85, c[0x0][0xbf0] ;  /* 0x0002fc00ff552b82 */ /* 0x000e680000000800 */
[----:B------:R-:W-:Y:S01]  /*1bb80*/  IMAD.WIDE R76, R11, 0x2, R76 ;  /* 0x000000020b4c7825 */ /* 0x000fe200078e024c */
[----:B------:R-:W-:Y:S02]  /*1bb90*/  SHF.R.S32.HI R11, RZ, 0x1f, R7 ;  /* 0x0000001fff0b7819 */ /* 0x000fe40000011407 */
[----:B------:R-:W-:-:S04]  /*1bba0*/  IADD3 R29, P3, R76, 0x4000, RZ ;  /* 0x000040004c1d7810 */ /* 0x000fc80007f7e0ff */
[----:B------:R-:W-:-:S04]  /*1bbb0*/  LOP3.LUT R28, R29, 0x380, RZ, 0xc0, !PT ;  /* 0x000003801d1c7812 */ /* 0x000fc800078ec0ff */
[----:B------:R-:W-:-:S04]  /*1bbc0*/  SHF.R.U64 R28, R28, 0x3, RZ ;  /* 0x000000031c1c7819 */ /* 0x000fc800000012ff */
[----:B------:R-:W-:Y:S01]  /*1bbd0*/  LOP3.LUT R28, R28, R29, RZ, 0x3c, !PT ;  /* 0x0000001d1c1c7212 */ /* 0x000fe200078e3cff */
[----:B------:R-:W-:Y:S01]  /*1bbe0*/  IMAD.X R29, RZ, RZ, R77, P3 ;  /* 0x000000ffff1d7224 */ /* 0x000fe200018e064d */
        /* <DEDUP_REMOVED lines=10> */
[----:B------:R-:W-:-:S04]  /*1bc90*/  SHF.R.S32.HI R86, RZ, 0x1f, R88 ;  /* 0x0000001fff567819 */ /* 0x000fc80000011458 */
[----:B------:R-:W-:-:S04]  /*1bca0*/  LEA.HI R86, R86, R88, RZ, 0x3 ;  /* 0x0000005856567211 */ /* 0x000fc800078f18ff */
[----:B------:R-:W-:-:S04]  /*1bcb0*/  LOP3.LUT R86, R86, 0xfffffff8, RZ, 0xc0, !PT ;  /* 0xfffffff856567812 */ /* 0x000fc800078ec0ff */
[----:B------:R-:W-:Y:S01]  /*1bcc0*/  IADD3 R86, R88, -R86, RZ ;  /* 0x8000005658567210 */ /* 0x000fe20007ffe0ff */
[----:B------:R-:W-:Y:S01]  /*1bcd0*/  BSSY B1, `(.L_x_667) ;  /* 0x00000bf000017945 */ /* 0x000fe20003800000 */
[----:B------:R-:W-:Y:S02]  /*1bce0*/  IADD3 R88, R18, 0x80, RZ ;  /* 0x0000008012587810 */ /* 0x000fe40007ffe0ff */
[----:B------:R-:W-:Y:S02]  /*1bcf0*/  SHF.R.S32.HI R87, RZ, 0x1f, R218 ;  /* 0x0000001fff577819 */ /* 0x000fe400000114da */
[----:B------:R-:W-:Y:S02]  /*1bd00*/  SHF.R.S32.HI R90, RZ, 0x1f, R18 ;  /* 0x0000001fff5a7819 */ /* 0x000fe40000011412 */
[----:B------:R-:W-:Y:S02]  /*1bd10*/  SHF.R.S32.HI R89, RZ, 0x1f, R88 ;  /* 0x0000001fff597819 */ /* 0x000fe40000011458 */
[----:B--2---:R-:W-:Y:S01]  /*1bd20*/  SHF.R.S32.HI R80, RZ, 0x1f, R84 ;  /* 0x0000001fff507819 */ /* 0x004fe20000011454 */
[----:B------:R-:W-:-:S04]  /*1bd30*/  IMAD.WIDE.U32 R4, R84, UR4, R78 ;  /* 0x0000000454047c25 */ /* 0x000fc8000f8e004e */
[----:B------:R-:W-:-:S04]  /*1bd40*/  IMAD R8, R80, UR4, RZ ;  /* 0x0000000450087c24 */ /* 0x000fc8000f8e02ff */
[----:B------:R-:W-:Y:S01]  /*1bd50*/  IMAD R9, R84, UR5, R8 ;  /* 0x0000000554097c24 */ /* 0x000fe2000f8e0208 */
[----:B------:R-:W-:Y:S01]  /*1bd60*/  ULDC.64 UR4, c[0x0][0xb98] ;  /* 0x0002e60000047ab9 */ /* 0x000fe20000000a00 */
[----:B------:R-:W-:Y:S02]  /*1bd70*/  IMAD.MOV R8, RZ, RZ, -R7 ;  /* 0x000000ffff087224 */ /* 0x000fe400078e0a07 */
[----:B------:R-:W-:Y:S02]  /*1bd80*/  IMAD.IADD R5, R5, 0x1, R9 ;  /* 0x0000000105057824 */ /* 0x000fe400078e0209 */
[----:B------:R-:W-:Y:S01]  /*1bd90*/  IMAD R9, R3, R8, R13 ;  /* 0x0000000803097224 */ /* 0x000fe200078e020d */
[----:B------:R-:W-:Y:S01]  /*1bda0*/  IADD3 R13, P4, R76, 0x2000, RZ ;  /* 0x000020004c0d7810 */ /* 0x000fe20007f9e0ff */
[----:B------:R-:W-:Y:S02]  /*1bdb0*/  IMAD R8, R20, UR4, RZ ;  /* 0x0000000414087c24 */ /* 0x000fe4000f8e02ff */
[----:B------:R-:W-:-:S04]  /*1bdc0*/  IMAD.WIDE.U32 R4, R21, UR4, R4 ;  /* 0x0000000415047c25 */ /* 0x000fc8000f8e0004 */
[----:B------:R-:W-:Y:S01]  /*1bdd0*/  IMAD R10, R21, UR5, R8 ;  /* 0x00000005150a7c24 */ /* 0x000fe2000f8e0208 */
[----:B------:R-:W-:Y:S01]  /*1bde0*/  SHF.R.S32.HI R8, RZ, 0x1f, R9 ;  /* 0x0000001fff087819 */ /* 0x000fe20000011409 */
[----:B------:R-:W-:Y:S01]  /*1bdf0*/  ULDC.64 UR4, c[0x0][0xb88] ;  /* 0x0002e20000047ab9 */ /* 0x000fe20000000a00 */
[----:B------:R-:W-:Y:S02]  /*1be00*/  IADD3 R4, P0, R7, R4, RZ ;  /* 0x0000000407047210 */ /* 0x000fe40007f1e0ff */
[----:B------:R-:W-:Y:S01]  /*1be10*/  IADD3 R7, P5, R76, 0x1000, RZ ;  /* 0x000010004c077810 */ /* 0x000fe20007fbe0ff */
[----:B------:R-:W-:Y:S01]  /*1be20*/  IMAD R12, R8, UR4, RZ ;  /* 0x00000004080c7c24 */ /* 0x000fe2000f8e02ff */
[----:B------:R-:W-:Y:S02]  /*1be30*/  IADD3.X R5, R11, R5, R10, P0, !PT ;  /* 0x000000050b057210 */ /* 0x000fe400007fe40a */
[----:B------:R-:W-:Y:S01]  /*1be40*/  LOP3.LUT P0, RZ, R14, 0x3, RZ, 0xc0, !PT ;  /* 0x000000030eff7812 */ /* 0x000fe2000780c0ff */
[----:B------:R-:W-:Y:S01]  /*1be50*/  IMAD R11, R9, UR5, R12 ;  /* 0x00000005090b7c24 */ /* 0x000fe2000f8e020c */
[----:B------:R-:W-:Y:S01]  /*1be60*/  LOP3.LUT R12, R13, 0x380, RZ, 0xc0, !PT ;  /* 0x000003800d0c7812 */ /* 0x000fe200078ec0ff */
[----:B------:R-:W-:Y:S01]  /*1be70*/  IMAD.WIDE.U32 R4, R9, UR4, R4 ;  /* 0x0000000409047c25 */ /* 0x000fe2000f8e0004 */
[----:B------:R-:W-:Y:S01]  /*1be80*/  ULDC.64 UR4, c[0x0][0xb50] ;  /* 0x0002d40000047ab9 */ /* 0x000fe20000000a00 */
[----:B------:R-:W-:-:S02]  /*1be90*/  LOP3.LUT R8, R7, 0x380, RZ, 0xc0, !PT ;  /* 0x0000038007087812 */ /* 0x000fc400078ec0ff */
[----:B------:R-:W-:Y:S01]  /*1bea0*/  SHF.R.U64 R12, R12, 0x3, RZ ;  /* 0x000000030c0c7819 */ /* 0x000fe200000012ff */
[--C-:B------:R-:W-:Y:S01]  /*1beb0*/  IMAD.X R9, RZ, RZ, R77.reuse, P5 ;  /* 0x000000ffff097224 */ /* 0x100fe200028e064d */
[----:B------:R-:W-:Y:S02]  /*1bec0*/  IADD3 R5, R5, R11, RZ ;  /* 0x0000000b05057210 */ /* 0x000fe40007ffe0ff */
[----:B------:R-:W-:Y:S02]  /*1bed0*/  LEA R10, P1, R4, UR4, 0x2 ;  /* 0x00000004040a7c11 */ /* 0x000fe4000f8210ff */
[----:B------:R-:W-:Y:S01]  /*1bee0*/  LOP3.LUT R12, R12, R13, RZ, 0x3c, !PT ;  /* 0x0000000d0c0c7212 */ /* 0x000fe200078e3cff */
[----:B------:R-:W-:Y:S01]  /*1bef0*/  IMAD.X R13, RZ, RZ, R77, P4 ;  /* 0x000000ffff0d7224 */ /* 0x000fe200020e064d */
[----:B------:R-:W-:Y:S01]  /*1bf00*/  LEA.HI.X R11, R4, UR5, R5, 0x2, P1 ;  /* 0x00000005040b7c11 */ /* 0x000fe200088f1405 */
[----:B------:R-:W-:Y:S01]  /*1bf10*/  SHFL.IDX PT, R50, R10, RZ, 0x1c1f ;  /* 0x001c1fff0a327589 */ /* 0x000fe200000e0000 */
[----:B------:R-:W-:Y:S01]  /*1bf20*/  IADD3 R25, P1, R76, 0x3000, RZ ;  /* 0x000030004c197810 */ /* 0x000fe20007f3e0ff */
[----:B------:R-:W-:Y:S01]  /*1bf30*/  IMAD R4, R82, 0x80, R15 ;  /* 0x0000008052047824 */ /* 0x000fe200078e020f */
[C---:B------:R-:W-:Y:S01]  /*1bf40*/  IADD3 R33, P5, R76.reuse, 0x5000, RZ ;  /* 0x000050004c217810 */ /* 0x040fe20007fbe0ff */
[----:B------:R-:W2:Y:S01]  /*1bf50*/  SHFL.IDX PT, R51, R11, RZ, 0x1c1f ;  /* 0x001c1fff0b337589 */ /* 0x000ea200000e0000 */
[----:B------:R-:W-:Y:S01]  /*1bf60*/  LOP3.LUT R24, R25, 0x380, RZ, 0xc0, !PT ;  /* 0x0000038019187812 */ /* 0x000fe200078ec0ff */
[----:B------:R-:W-:Y:S01]  /*1bf70*/  ULDC.64 UR4, c[0x0][0xaa0] ;  /* 0x0002a80000047ab9 */ /* 0x000fe20000000a00 */
[----:B------:R-:W-:Y:S01]  /*1bf80*/  IADD3 R37, P4, R76, 0x6000, RZ ;  /* 0x000060004c257810 */ /* 0x000fe20007f9e0ff */
[----:B------:R-:W-:Y:S01]  /*1bf90*/  SHFL.IDX PT, R54, R10, 0x1, 0x1c1f ;  /* 0x003c1f000a367f89 */ /* 0x000fe200000e0000 */
[----:B------:R-:W-:-:S02]  /*1bfa0*/  SHF.R.U64 R24, R24, 0x3, RZ ;  /* 0x0000000318187819 */ /* 0x000fc400000012ff */
[----:B------:R-:W-:Y:S01]  /*1bfb0*/  LOP3.LUT R32, R33, 0x380, RZ, 0xc0, !PT ;  /* 0x0000038021207812 */ /* 0x000fe200078ec0ff */
[----:B------:R-:W3:Y:S01]  /*1bfc0*/  SHFL.IDX PT, R55, R11, 0x1, 0x1c1f ;  /* 0x003c1f000b377f89 */ /* 0x000ee200000e0000 */
[----:B------:R-:W-:Y:S02]  /*1bfd0*/  LOP3.LUT R24, R24, R25, RZ, 0x3c, !PT ;  /* 0x0000001918187212 */ /* 0x000fe400078e3cff */
[----:B------:R-:W-:Y:S02]  /*1bfe0*/  IADD3.X R25, RZ, R77, RZ, P1, !PT ;  /* 0x0000004dff197210 */ /* 0x000fe40000ffe4ff */
[----:B------:R-:W-:Y:S02]  /*1bff0*/  IADD3 R41, P1, R76, 0x7000, RZ ;  /* 0x000070004c297810 */ /* 0x000fe40007f3e0ff */
[----:B------:R-:W-:Y:S02]  /*1c000*/  LOP3.LUT R36, R37, 0x380, RZ, 0xc0, !PT ;  /* 0x0000038025247812 */ /* 0x000fe400078ec0ff */
[----:B------:R-:W-:-:S02]  /*1c010*/  LOP3.LUT R40, R41, 0x380, RZ, 0xc0, !PT ;  /* 0x0000038029287812 */ /* 0x000fc400078ec0ff */
[----:B------:R-:W-:Y:S02]  /*1c020*/  SHF.R.U64 R32, R32, 0x3, RZ ;  /* 0x0000000320207819 */ /* 0x000fe400000012ff */
[----:B------:R-:W-:Y:S02]  /*1c030*/  SHF.R.U64 R40, R40, 0x3, RZ ;  /* 0x0000000328287819 */ /* 0x000fe400000012ff */
[----:B------:R-:W-:Y:S02]  /*1c040*/  SHF.R.U64 R36, R36, 0x3, RZ ;  /* 0x0000000324247819 */ /* 0x000fe400000012ff */
[----:B------:R-:W-:Y:S01]  /*1c050*/  LOP3.LUT R40, R40, R41, RZ, 0x3c, !PT ;  /* 0x0000002928287212 */ /* 0x000fe200078e3cff */
[--C-:B------:R-:W-:Y:S01]  /*1c060*/  IMAD.X R41, RZ, RZ, R77.reuse, P1 ;  /* 0x000000ffff297224 */ /* 0x100fe200008e064d */
[----:B------:R-:W-:Y:S02]  /*1c070*/  IADD3 R57, P1, R76, 0xb000, RZ ;  /* 0x0000b0004c397810 */ /* 0x000fe40007f3e0ff */
[----:B------:R-:W-:Y:S01]  /*1c080*/  LOP3.LUT R32, R32, R33, RZ, 0x3c, !PT ;  /* 0x0000002120207212 */ /* 0x000fe200078e3cff */
[----:B------:R-:W-:Y:S01]  /*1c090*/  IMAD.X R33, RZ, RZ, R77, P5 ;  /* 0x000000ffff217224 */ /* 0x000fe200028e064d */
[----:B------:R-:W-:-:S02]  /*1c0a0*/  LOP3.LUT R56, R57, 0x380, RZ, 0xc0, !PT ;  /* 0x0000038039387812 */ /* 0x000fc400078ec0ff */
[----:B------:R-:W-:Y:S02]  /*1c0b0*/  LOP3.LUT R36, R36, R37, RZ, 0x3c, !PT ;  /* 0x0000002524247212 */ /* 0x000fe400078e3cff */
[----:B------:R-:W-:Y:S02]  /*1c0c0*/  IADD3.X R37, RZ, R77, RZ, P4, !PT ;  /* 0x0000004dff257210 */ /* 0x000fe400027fe4ff */
[C---:B------:R-:W-:Y:S02]  /*1c0d0*/  IADD3 R49, P5, R76.reuse, 0x9000, RZ ;  /* 0x000090004c317810 */ /* 0x040fe40007fbe0ff */
[----:B------:R-:W-:Y:S02]  /*1c0e0*/  IADD3 R53, P4, R76, 0xa000, RZ ;  /* 0x0000a0004c357810 */ /* 0x000fe40007f9e0ff */
[----:B------:R-:W-:Y:S02]  /*1c0f0*/  SHF.R.U64 R56, R56, 0x3, RZ ;  /* 0x0000000338387819 */ /* 0x000fe400000012ff */
[----:B------:R-:W-:-:S02]  /*1c100*/  LOP3.LUT R48, R49, 0x380, RZ, 0xc0, !PT ;  /* 0x0000038031307812 */ /* 0x000fc400078ec0ff */
[----:B------:R-:W-:Y:S02]  /*1c110*/  LOP3.LUT R52, R53, 0x380, RZ, 0xc0, !PT ;  /* 0x0000038035347812 */ /* 0x000fe400078ec0ff */
[----:B------:R-:W-:Y:S02]  /*1c120*/  LOP3.LUT R56, R56, R57, RZ, 0x3c, !PT ;  /* 0x0000003938387212 */ /* 0x000fe400078e3cff */
[----:B------:R-:W-:Y:S02]  /*1c130*/  IADD3.X R57, RZ, R77, RZ, P1, !PT ;  /* 0x0000004dff397210 */ /* 0x000fe40000ffe4ff */
[C---:B------:R-:W-:Y:S01]  /*1c140*/  ISETP.GE.OR P1, PT, R4.reuse, R81, P0 ;  /* 0x000000510400720c */ /* 0x040fe20000726670 */
[----:B------:R-:W-:Y:S01]  /*1c150*/  VIADD R4, R4, 0x8 ;  /* 0x0000000804047836 */ /* 0x000fe20000000000 */
[----:B------:R-:W-:Y:S02]  /*1c160*/  SHF.R.U64 R48, R48, 0x3, RZ ;  /* 0x0000000330307819 */ /* 0x000fe400000012ff */
[----:B------:R-:W-:-:S02]  /*1c170*/  SHF.R.U64 R52, R52, 0x3, RZ ;  /* 0x0000000334347819 */ /* 0x000fc400000012ff */
[----:B------:R-:W-:Y:S02]  /*1c180*/  SHF.R.U64 R8, R8, 0x3, RZ ;  /* 0x0000000308087819 */ /* 0x000fe400000012ff */
[----:B------:R-:W-:Y:S02]  /*1c190*/  LOP3.LUT R48, R48, R49, RZ, 0x3c, !PT ;  /* 0x0000003130307212 */ /* 0x000fe400078e3cff */
[----:B------:R-:W-:Y:S01]  /*1c1a0*/  LOP3.LUT R52, R52, R53, RZ, 0x3c, !PT ;  /* 0x0000003534347212 */ /* 0x000fe200078e3cff */
[----:B------:R-:W-:Y:S01]  /*1c1b0*/  IMAD.X R53, RZ, RZ, R77, P4 ;  /* 0x000000ffff357224 */ /* 0x000fe200020e064d */
[----:B------:R-:W-:Y:S01]  /*1c1c0*/  LOP3.LUT R8, R8, R7, RZ, 0x3c, !PT ;  /* 0x0000000708087212 */ /* 0x000fe200078e3cff */
[----:B--2---:R2:W-:Y:S01]  /*1c1d0*/  @!P1 ST.E desc[UR36][R50.64], R0 ;  /* 0x0000000032009985 */ /* 0x0045e2000c101924 */
[----:B------:R-:W-:Y:S02]  /*1c1e0*/  IADD3.X R49, RZ, R77, RZ, P5, !PT ;  /* 0x0000004dff317210 */ /* 0x000fe40002ffe4ff */
[----:B------:R-:W-:-:S02]  /*1c1f0*/  IADD3 R5, P3, R76, 0xf000, RZ ;  /* 0x0000f0004c057810 */ /* 0x000fc40007f7e0ff */
[----:B------:R-:W-:Y:S02]  /*1c200*/  ISETP.GE.OR P0, PT, R4, R81, P0 ;  /* 0x000000510400720c */ /* 0x000fe40000706670 */
[C---:B------:R-:W-:Y:S01]  /*1c210*/  IADD3 R65, P5, R76.reuse, 0xd000, RZ ;  /* 0x0000d0004c417810 */ /* 0x040fe20007fbe0ff */
[----:B------:R-:W-:Y:S01]  /*1c220*/  IMAD.X R73, RZ, RZ, R77, P3 ;  /* 0x000000ffff497224 */ /* 0x000fe200018e064d */
[C---:B------:R-:W-:Y:S02]  /*1c230*/  IADD3 R69, P4, R76.reuse, 0xe000, RZ ;  /* 0x0000e0004c457810 */ /* 0x040fe40007f9e0ff */
[----:B------:R-:W-:Y:S02]  /*1c240*/  LOP3.LUT R7, R76, 0x380, RZ, 0xc0, !PT ;  /* 0x000003804c077812 */ /* 0x000fe400078ec0ff */
[----:B------:R-:W-:Y:S02]  /*1c250*/  LOP3.LUT R4, R5, 0x380, RZ, 0xc0, !PT ;  /* 0x0000038005047812 */ /* 0x000fe400078ec0ff */
[----:B------:R-:W-:-:S02]  /*1c260*/  LOP3.LUT R64, R65, 0x380, RZ, 0xc0, !PT ;  /* 0x0000038041407812 */ /* 0x000fc400078ec0ff */
[----:B------:R-:W-:Y:S01]  /*1c270*/  LOP3.LUT R68, R69, 0x380, RZ, 0xc0, !PT ;  /* 0x0000038045447812 */ /* 0x000fe200078ec0ff */
[----:B---3--:R3:W-:Y:S01]  /*1c280*/  @!P0 ST.E desc[UR36][R54.64], R2 ;  /* 0x0000000236008985 */ /* 0x0087e2000c101924 */
[----:B------:R-:W-:Y:S02]  /*1c290*/  SHF.R.U64 R7, R7, 0x3, RZ ;  /* 0x0000000307077819 */ /* 0x000fe400000012ff */
[----:B------:R-:W-:Y:S01]  /*1c2a0*/  SHF.R.U64 R4, R4, 0x3, RZ ;  /* 0x0000000304047819 */ /* 0x000fe200000012ff */
[----:B------:R-:W5:Y:S01]  /*1c2b0*/  LD.E.128 R8, desc[UR36][R8.64] ;  /* 0x0000002408087980 */ /* 0x000f62000c101d00 */
[----:B------:R-:W-:Y:S02]  /*1c2c0*/  SHF.R.U64 R64, R64, 0x3, RZ ;  /* 0x0000000340407819 */ /* 0x000fe400000012ff */
[----:B------:R-:W-:Y:S01]  /*1c2d0*/  SHF.R.U64 R68, R68, 0x3, RZ ;  /* 0x0000000344447819 */ /* 0x000fe200000012ff */
[----:B------:R-:W5:Y:S01]  /*1c2e0*/  LD.E.128 R12, desc[UR36][R12.64] ;  /* 0x000000240c0c7980 */ /* 0x000f62000c101d00 */
[----:B------:R-:W-:-:S02]  /*1c2f0*/  LOP3.LUT R76, R7, R76, RZ, 0x3c, !PT ;  /* 0x0000004c074c7212 */ /* 0x000fc400078e3cff */
[----:B------:R-:W-:Y:S01]  /*1c300*/  LOP3.LUT R64, R64, R65, RZ, 0x3c, !PT ;  /* 0x0000004140407212 */ /* 0x000fe200078e3cff */
[----:B------:R-:W5:Y:S01]  /*1c310*/  LD.E.128 R24, desc[UR36][R24.64] ;  /* 0x0000002418187980 */ /* 0x000f62000c101d00 */
[----:B------:R-:W-:Y:S01]  /*1c320*/  LOP3.LUT R68, R68, R69, RZ, 0x3c, !PT ;  /* 0x0000004544447212 */ /* 0x000fe200078e3cff */
[----:B------:R-:W-:Y:S01]  /*1c330*/  IMAD.X R69, RZ, RZ, R77, P4 ;  /* 0x000000ffff457224 */ /* 0x000fe200020e064d */
[----:B------:R-:W-:Y:S01]  /*1c340*/  LOP3.LUT R72, R4, R5, RZ, 0x3c, !PT ;  /* 0x0000000504487212 */ /* 0x000fe200078e3cff */
[----:B------:R-:W5:Y:S01]  /*1c350*/  LD.E.128 R28, desc[UR36][R28.64] ;  /* 0x000000241c1c7980 */ /* 0x000f62000c101d00 */
[----:B------:R-:W-:-:S03]  /*1c360*/  IADD3.X R65, RZ, R77, RZ, P5, !PT ;  /* 0x0000004dff417210 */ /* 0x000fc60002ffe4ff */
[----:B------:R4:W5:Y:S04]  /*1c370*/  LD.E.128 R4, desc[UR36][R76.64] ;  /* 0x000000244c047980 */ /* 0x000968000c101d00 */
[----:B------:R-:W5:Y:S04]  /*1c380*/  LD.E.128 R32, desc[UR36][R32.64] ;  /* 0x0000002420207980 */ /* 0x000f68000c101d00 */
[----:B------:R-:W5:Y:S01]  /*1c390*/  LD.E.128 R36, desc[UR36][R36.64] ;  /* 0x0000002424247980 */ /* 0x000f62000c101d00 */
[----:B----4-:R-:W-:-:S03]  /*1c3a0*/  IMAD R77, R79, UR4, RZ ;  /* 0x000000044f4d7c24 */ /* 0x010fc6000f8e02ff */
[----:B------:R-:W5:Y:S01]  /*1c3b0*/  LD.E.128 R40, desc[UR36][R40.64] ;  /* 0x0000002428287980 */ /* 0x000f62000c101d00 */
[C---:B------:R-:W-:Y:S02]  /*1c3c0*/  IMAD R79, R78.reuse, UR5, R77 ;  /* 0x000000054e4f7c24 */ /* 0x040fe4000f8e024d */
[----:B------:R-:W-:Y:S01]  /*1c3d0*/  IMAD.WIDE.U32 R76, R78, UR4, RZ ;  /* 0x000000044e4c7c25 */ /* 0x000fe2000f8e00ff */
[----:B------:R-:W-:Y:S01]  /*1c3e0*/  ULDC.64 UR4, c[0x0][0xae8] ;  /* 0x0002ba0000047ab9 */ /* 0x000fe20000000a00 */
[----:B------:R-:W5:Y:S02]  /*1c3f0*/  LD.E.128 R44, desc[UR36][R44.64] ;  /* 0x000000242c2c7980 */ /* 0x000f64000c101d00 */
[----:B------:R-:W-:Y:S02]  /*1c400*/  IMAD R78, R86, 0x20, R219 ;  /* 0x00000020564e7824 */ /* 0x000fe400078e02db */
[----:B------:R-:W-:Y:S01]  /*1c410*/  IMAD.IADD R77, R77, 0x1, R79 ;  /* 0x000000014d4d7824 */ /* 0x000fe200078e024f */
[----:B--2---:R-:W5:Y:S01]  /*1c420*/  LD.E.128 R48, desc[UR36][R48.64] ;  /* 0x0000002430307980 */ /* 0x004f62000c101d00 */
[----:B------:R-:W-:Y:S01]  /*1c430*/  IMAD R80, R80, UR4, RZ ;  /* 0x0000000450507c24 */ /* 0x000fe2000f8e02ff */
[----:B------:R-:W-:Y:S01]  /*1c440*/  LEA R78, R82, R78, 0x7 ;  /* 0x0000004e524e7211 */ /* 0x000fe200078e38ff */
[C---:B------:R-:W-:Y:S01]  /*1c450*/  IMAD.WIDE.U32 R76, R84.reuse, UR4, R76 ;  /* 0x00000004544c7c25 */ /* 0x040fe2000f8e004c */
[----:B---3--:R-:W5:Y:S03]  /*1c460*/  LD.E.128 R52, desc[UR36][R52.64] ;  /* 0x0000002434347980 */ /* 0x008f66000c101d00 */
[----:B------:R-:W-:Y:S01]  /*1c470*/  IMAD R79, R84, UR5, R80 ;  /* 0x00000005544f7c24 */ /* 0x000fe2000f8e0250 */
[----:B------:R-:W-:Y:S01]  /*1c480*/  ULDC.64 UR4, c[0x0][0xaf0] ;  /* 0x0002bc0000047ab9 */ /* 0x000fe20000000a00 */
[----:B0-----:R-:W-:Y:S01]  /*1c490*/  @P2 IMAD.HI.U32 R0, R78, R83, RZ ;  /* 0x000000534e002227 */ /* 0x001fe200078e00ff */
[----:B------:R-:W5:Y:S03]  /*1c4a0*/  LD.E.128 R56, desc[UR36][R56.64] ;  /* 0x0000002438387980 */ /* 0x000f66000c101d00 */
[----:B------:R-:W-:Y:S01]  /*1c4b0*/  IMAD.IADD R77, R77, 0x1, R79 ;  /* 0x000000014d4d7824 */ /* 0x000fe200078e024f */
[----:B------:R-:W5:Y:S01]  /*1c4c0*/  LD.E.128 R60, desc[UR36][R60.64] ;  /* 0x000000243c3c7980 */ /* 0x000f62000c101d00 */
[----:B------:R-:W-:Y:S01]  /*1c4d0*/  IMAD.MOV.U32 R79, RZ, RZ, R78 ;  /* 0x000000ffff4f7224 */ /* 0x000fe200078e004e */
[----:B-1----:R-:W-:Y:S01]  /*1c4e0*/  @P2 SHF.R.U32.HI R79, RZ, R85, R0 ;  /* 0x00000055ff4f2219 */ /* 0x002fe20000011600 */
[----:B------:R-:W-:Y:S01]  /*1c4f0*/  IMAD R20, R20, UR4, RZ ;  /* 0x0000000414147c24 */ /* 0x000fe2000f8e02ff */
[----:B------:R-:W5:Y:S02]  /*1c500*/  LD.E.128 R64, desc[UR36][R64.64] ;  /* 0x0000002440407980 */ /* 0x000f64000c101d00 */
[----:B------:R-:W-:Y:S01]  /*1c510*/  SHF.R.S32.HI R0, RZ, 0x1f, R79 ;  /* 0x0000001fff007819 */ /* 0x000fe2000001144f */
[----:B------:R-:W-:Y:S01]  /*1c520*/  IMAD R83, R21, UR5, R20 ;  /* 0x0000000515537c24 */ /* 0x000fe2000f8e0214 */
[----:B------:R-:W-:Y:S01]  /*1c530*/  IADD3 R2, -R79, RZ, RZ ;  /* 0x000000ff4f027210 */ /* 0x000fe20007ffe1ff */
[----:B------:R-:W-:Y:S01]  /*1c540*/  IMAD.WIDE.U32 R20, R21, UR4, R76 ;  /* 0x0000000415147c25 */ /* 0x000fe2000f8e004c */
[----:B------:R-:W-:Y:S01]  /*1c550*/  ULDC.64 UR4, c[0x0][0xae0] ;  /* 0x0002b80000047ab9 */ /* 0x000fe20000000a00 */
[----:B------:R-:W5:Y:S02]  /*1c560*/  LD.E.128 R68, desc[UR36][R68.64] ;  /* 0x0000002444447980 */ /* 0x000f64000c101d00 */
[----:B------:R-:W-:-:S02]  /*1c570*/  IMAD R0, R0, UR4, RZ ;  /* 0x0000000400007c24 */ /* 0x000fc4000f8e02ff */
[----:B------:R-:W-:Y:S01]  /*1c580*/  IMAD R77, R3, R2, R78 ;  /* 0x00000002034d7224 */ /* 0x000fe200078e024e */
[----:B------:R-:W5:Y:S01]  /*1c590*/  LD.E.128 R72, desc[UR36][R72.64] ;  /* 0x0000002448487980 */ /* 0x000f62000c101d00 */
[----:B------:R-:W-:Y:S02]  /*1c5a0*/  IMAD.IADD R21, R21, 0x1, R83 ;  /* 0x0000000115157824 */ /* 0x000fe400078e0253 */
[C---:B------:R-:W-:Y:S01]  /*1c5b0*/  IMAD R83, R79.reuse, UR5, R0 ;  /* 0x000000054f537c24 */ /* 0x040fe2000f8e0200 */
[----:B------:R-:W-:Y:S01]  /*1c5c0*/  SHF.R.S32.HI R0, RZ, 0x1f, R77 ;  /* 0x0000001fff007819 */ /* 0x000fe2000001144d */
[----:B------:R-:W-:Y:S01]  /*1c5d0*/  IMAD.WIDE.U32 R2, R79, UR4, R20 ;  /* 0x000000044f027c25 */ /* 0x000fe2000f8e0014 */
[----:B------:R-:W-:Y:S01]  /*1c5e0*/  ULDC.64 UR4, c[0x0][0xad8] ;  /* 0x0002b60000047ab9 */ /* 0x000fe20000000a00 */
        /* <DEDUP_REMOVED lines=8> */
[----:B------:R-:W-:-:S04]  /*1c670*/  IMAD.WIDE.U32 R2, R77, UR4, R2 ;  /* 0x000000044d027c25 */ /* 0x000fc8000f8e0002 */
[----:B------:R-:W-:Y:S01]  /*1c680*/  IMAD R21, R77, UR5, R0 ;  /* 0x000000054d157c24 */ /* 0x000fe2000f8e0200 */
[----:B------:R-:W-:Y:S01]  /*1c690*/  ULDC.64 UR4, c[0x0][0xa80] ;  /* 0x0002a00000047ab9 */ /* 0x000fe20000000a00 */
[----:B------:R-:W-:Y:S02]  /*1c6a0*/  LEA R84, R82, R219, 0x7 ;  /* 0x000000db52547211 */ /* 0x000fe400078e38ff */
[----:B------:R-:W-:Y:S01]  /*1c6b0*/  IMAD.IADD R3, R3, 0x1, R21 ;  /* 0x0000000103037824 */ /* 0x000fe200078e0215 */
[----:B------:R-:W-:-:S04]  /*1c6c0*/  LEA R80, P2, R2, UR4, 0x1 ;  /* 0x0000000402507c11 */ /* 0x000fc8000f8408ff */
[----:B------:R-:W-:Y:S02]  /*1c6d0*/  LEA.HI.X R82, R2, UR5, R3, 0x1, P2 ;  /* 0x0000000502527c11 */ /* 0x000fe400090f0c03 */
[C---:B------:R-:W-:Y:S01]  /*1c6e0*/  ISETP.GE.AND P2, PT, R84.reuse, R81, PT ;  /* 0x000000515400720c */ /* 0x040fe20003f46270 */
[----:B------:R-:W-:Y:S01]  /*1c6f0*/  VIADD R0, R23, 0x38820 ;  /* 0x0003882017007836 */ /* 0x000fe20000000000 */
[C---:B------:R-:W-:Y:S01]  /*1c700*/  IADD3 R76, R84.reuse, 0x40, RZ ;  /* 0x00000040544c7810 */ /* 0x040fe20007ffe0ff */
[----:B------:R-:W-:-:S03]  /*1c710*/  VIADD R20, R84, 0x20 ;  /* 0x0000002054147836 */ /* 0x000fc60000000000 */
[----:B------:R-:W-:Y:S01]  /*1c720*/  PRMT R0, RZ, 0x654, R0 ;  /* 0x00000654ff007816 */ /* 0x000fe20000000000 */
[----:B------:R-:W-:Y:S01]  /*1c730*/  VIADD R86, R18, 0xc0 ;  /* 0x000000c012567836 */ /* 0x000fe20000000000 */
[----:B0-----:R0:W1:Y:S02]  /*1c740*/  SHFL.IDX PT, R83, R80, RZ, 0x181f ;  /* 0x00181fff50537589 */ /* 0x00106400000e0000 */
[----:B------:R0:W-:Y:S02]  /*1c750*/  SYNCS.ARRIVE.TRANS64.RED.A1T0 RZ, [R0+URZ], RZ ;  /* 0x000000ff00ff79a7 */ /* 0x0001e4000810043f */
[----:B------:R0:W2:Y:S01]  /*1c760*/  SHFL.IDX PT, R79, R82, RZ, 0x181f ;  /* 0x00181fff524f7589 */ /* 0x0000a200000e0000 */
[-C--:B------:R-:W-:Y:S02]  /*1c770*/  ISETP.GE.AND P1, PT, R20, R81.reuse, PT ;  /* 0x000000511400720c */ /* 0x080fe40003f26270 */
[----:B------:R-:W-:Y:S02]  /*1c780*/  ISETP.GE.AND P0, PT, R76, R81, PT ;  /* 0x000000514c00720c */ /* 0x000fe40003f06270 */
[----:B------:R-:W-:Y:S01]  /*1c790*/  SHF.R.S32.HI R85, RZ, 0x1f, R86 ;  /* 0x0000001fff557819 */ /* 0x000fe20000011456 */
[----:B------:R-:W-:Y:S10]  /*1c7a0*/  @P2 BRA `(.L_x_668) ;  /* 0x0000000000442947 */ /* 0x000ff40003800000 */
[----:B------:R-:W-:Y:S02]  /*1c7b0*/  ULDC UR4, c[0x0][0xac8] ;  /* 0x0002b20000047ab9 */ /* 0x000fe40000000800 */
[----:B------:R-:W-:Y:S02]  /*1c7c0*/  ISETP.GE.AND P2, PT, R18, UR4, PT ;  /* 0x0000000412007c0c */ /* 0x000fe4000bf46270 */
[----:B------:R-:W-:Y:S02]  /*1c7d0*/  ISETP.GE.AND P3, PT, R218, UR4, PT ;  /* 0x00000004da007c0c */ /* 0x000fe4000bf66270 */
[----:B------:R-:W-:-:S09]  /*1c7e0*/  ISETP.GE.AND P4, PT, R88, UR4, PT ;  /* 0x0000000458007c0c */ /* 0x000fd2000bf86270 */
[----:B-1----:R-:W-:-:S04]  /*1c7f0*/  @!P2 LEA R2, P5, R18, R83, 0x1 ;  /* 0x000000531202a211 */ /* 0x002fc800078a08ff */
[----:B--2---:R-:W-:Y:S02]  /*1c800*/  @!P2 LEA.HI.X R3, R18, R79, R90, 0x1, P5 ;  /* 0x0000004f1203a211 */ /* 0x004fe400028f0c5a */
[----:B------:R-:W-:-:S03]  /*1c810*/  ISETP.GE.AND P5, PT, R86, UR4, PT ;  /* 0x0000000456007c0c */ /* 0x000fc6000bfa6270 */
[----:B-----5:R3:W-:Y:S01]  /*1c820*/  @!P2 ST.E.128 desc[UR36][R2.64], R4 ;  /* 0x000000040200a985 */ /* 0x0207e2000c101d24 */
[----:B------:R-:W-:-:S04]  /*1c830*/  @!P3 LEA R20, P2, R218, R83, 0x1 ;  /* 0x00000053da14b211 */ /* 0x000fc800078408ff */
        /* <DEDUP_REMOVED lines=8> */
.L_x_668:
[----:B------:R-:W-:Y:S05]  /*1c8c0*/  BSYNC B1 ;  /* 0x0000000000017941 */ /* 0x000fea0003800000 */
.L_x_667:
[----:B---3--:R3:W4:Y:S01]  /*1c8d0*/  SHFL.IDX PT, R21, R82, 0x1, 0x181f ;  /* 0x00381f0052157f89 */ /* 0x00872200000e0000 */
[----:B------:R-:W-:Y:S03]  /*1c8e0*/  BSSY B1, `(.L_x_669) ;  /* 0x0000014000017945 */ /* 0x000fe60003800000 */
[----:B-----5:R3:W0:Y:S01]  /*1c8f0*/  SHFL.IDX PT, R29, R80, 0x1, 0x181f ;  /* 0x00381f00501d7f89 */ /* 0x02062200000e0000 */
[----:B------:R-:W-:Y:S05]  /*1c900*/  @P1 BRA `(.L_x_670) ;  /* 0x0000000000441947 */ /* 0x000fea0003800000 */
[----:B------:R-:W-:Y:S02]  /*1c910*/  ULDC UR4, c[0x0][0xac8] ;  /* 0x0002b20000047ab9 */ /* 0x000fe40000000800 */
[----:B------:R-:W-:Y:S02]  /*1c920*/  ISETP.GE.AND P4, PT, R18, UR4, PT ;  /* 0x0000000412007c0c */ /* 0x000fe4000bf86270 */
[----:B------:R-:W-:Y:S02]  /*1c930*/  ISETP.GE.AND P3, PT, R218, UR4, PT ;  /* 0x00000004da007c0c */ /* 0x000fe4000bf66270 */
[----:B------:R-:W-:Y:S02]  /*1c940*/  ISETP.GE.AND P2, PT, R88, UR4, PT ;  /* 0x0000000458007c0c */ /* 0x000fe4000bf46270 */
[----:B------:R-:W-:-:S07]  /*1c950*/  ISETP.GE.AND P1, PT, R86, UR4, PT ;  /* 0x0000000456007c0c */ /* 0x000fce000bf26270 */
[----:B0-----:R-:W-:-:S04]  /*1c960*/  @!P4 LEA R2, P5, R18, R29, 0x1 ;  /* 0x0000001d1202c211 */ /* 0x001fc800078a08ff */
[----:B----4-:R-:W-:Y:S02]  /*1c970*/  @!P4 LEA.HI.X R3, R18, R21, R90, 0x1, P5 ;  /* 0x000000151203c211 */ /* 0x010fe400028f0c5a */
[----:B------:R-:W-:-:S03]  /*1c980*/  @!P3 LEA R4, P5, R218, R29, 0x1 ;  /* 0x0000001dda04b211 */ /* 0x000fc600078a08ff */
[----:B------:R0:W-:Y:S01]  /*1c990*/  @!P4 ST.E.128 desc[UR36][R2.64], R8 ;  /* 0x000000080200c985 */ /* 0x0001e2000c101d24 */
        /* <DEDUP_REMOVED lines=8> */
.L_x_670:
[----:B------:R-:W-:Y:S05]  /*1ca20*/  BSYNC B1 ;  /* 0x0000000000017941 */ /* 0x000fea0003800000 */
.L_x_669:
        /* <DEDUP_REMOVED lines=10> */
[----:B------:R-:W-:Y:S02]  /*1cad0*/  @!P2 LEA R4, P4, R218, R7, 0x1 ;  /* 0x00000007da04a211 */ /* 0x000fe400078808ff */
[----:B------:R-:W-:Y:S02]  /*1cae0*/  @!P3 LEA.HI.X R3, R18, R9, R90, 0x1, P5 ;  /* 0x000000091203b211 */ /* 0x000fe400028f0c5a */
        /* <DEDUP_REMOVED lines=9> */
.L_x_672:
[----:B------:R-:W-:Y:S05]  /*1cb80*/  BSYNC B1 ;  /* 0x0000000000017941 */ /* 0x000fea0003800000 */
.L_x_671:
[----:B------:R-:W-:Y:S01]  /*1cb90*/  VIADD R0, R84, 0x60 ;  /* 0x0000006054007836 */ /* 0x000fe20000000000 */
[----:B0-----:R0:W0:Y:S04]  /*1cba0*/  SHFL.IDX PT, R9, R82, 0x3, 0x181f ;  /* 0x00781f0052097f89 */ /* 0x00102800000e0000 */
        /* <DEDUP_REMOVED lines=8> */
[-C--:B------:R-:W-:Y:S02]  /*1cc30*/  @!P4 LEA R4, P1, R218, R11.reuse, 0x1 ;  /* 0x0000000bda04c211 */ /* 0x080fe400078208ff */
[----:B------:R-:W-:Y:S02]  /*1cc40*/  @!P5 LEA R6, P2, R88, R11, 0x1 ;  /* 0x0000000b5806d211 */ /* 0x000fe400078408ff */
[-C--:B------:R-:W-:Y:S02]  /*1cc50*/  @!P3 LEA.HI.X R3, R18, R9.reuse, R90, 0x1, P0 ;  /* 0x000000091203b211 */ /* 0x080fe400000f0c5a */
        /* <DEDUP_REMOVED lines=11> */
.L_x_664:
[----:B------:R-:W2:Y:S01]  /*1cd10*/  LDL R9, [R1+0x14] ;  /* 0x0000140001097983 */ /* 0x000ea20000100800 */
[----:B------:R-:W-:-:S03]  /*1cd20*/  ULDC.64 UR4, c[0x0][0xc00] ;  /* 0x0003000000047ab9 */ /* 0x000fc60000000a00 */
[----:B------:R-:W3:Y:S01]  /*1cd30*/  LDL R8, [R1+0x34] ;  /* 0x0000340001087983 */ /* 0x000ee20000100800 */
[----:B------:R-:W-:Y:S01]  /*1cd40*/  ISETP.NE.U32.AND P0, PT, RZ, UR4, PT ;  /* 0x00000004ff007c0c */ /* 0x000fe2000bf05070 */
[----:B------:R-:W4:Y:S01]  /*1cd50*/  LDC R25, c[0x0][0xbe8] ;  /* 0x0002fa00ff197b82 */ /* 0x000f220000000800 */
[----:B------:R-:W-:Y:S02]  /*1cd60*/  MOV R0, RZ ;  /* 0x000000ff00007202 */ /* 0x000fe40000000f00 */
[----:B------:R-:W-:Y:S01]  /*1cd70*/  ISETP.NE.AND.EX P0, PT, RZ, UR5, PT, P0 ;  /* 0x00000005ff007c0c */ /* 0x000fe2000bf05300 */
[C---:B--2---:R-:W-:Y:S01]  /*1cd80*/  IMAD.SHL.U32 R4, R9.reuse, 0x4, RZ ;  /* 0x0000000409047824 */ /* 0x044fe200078e00ff */
[----:B---3--:R-:W-:-:S04]  /*1cd90*/  SHF.L.U64.HI R5, R9, 0x2, R8 ;  /* 0x0000000209057819 */ /* 0x008fc80000010208 */
[----:B------:R-:W-:-:S04]  /*1cda0*/  IADD3 R2, P1, R4, UR4, RZ ;  /* 0x0000000404027c10 */ /* 0x000fc8000ff3e0ff */
[----:B------:R-:W-:Y:S01]  /*1cdb0*/  IADD3.X R3, R5, UR5, RZ, P1, !PT ;  /* 0x0000000505037c10 */ /* 0x000fe20008ffe4ff */
[----:B------:R-:W-:Y:S02]  /*1cdc0*/  ULDC.64 UR4, c[0x0][0xc08] ;  /* 0x0003020000047ab9 */ /* 0x000fe40000000a00 */
[----:B------:R-:W-:Y:S02]  /*1cdd0*/  ISETP.NE.U32.AND P1, PT, RZ, UR4, PT ;  /* 0x00000004ff007c0c */ /* 0x000fe4000bf25070 */
[----:B------:R2:W5:Y:S02]  /*1cde0*/  @P0 LDG.E R0, desc[UR36][R2.64] ;  /* 0x0000002402000981 */ /* 0x000564000c1e1900 */
[----:B------:R-:W-:Y:S01]  /*1cdf0*/  ISETP.NE.AND.EX P1, PT, RZ, UR5, PT, P1 ;  /* 0x00000005ff007c0c */ /* 0x000fe2000bf25310 */
[----:B------:R-:W3:-:S12]  /*1ce00*/  S2R R7, SR_TID.X ;  /* 0x0000000000077919 */ /* 0x000ed80000002100 */
[----:B------:R-:W-:Y:S01]  /*1ce10*/  @P1 IADD3 R4, P2, R4, UR4, RZ ;  /* 0x0000000404041c10 */ /* 0x000fe2000ff5e0ff */
[----:B------:R-:W-:Y:S02]  /*1ce20*/  ULDC UR4, c[0x0][0xa88] ;  /* 0x0002a20000047ab9 */ /* 0x000fe40000000800 */
[----:B------:R-:W-:Y:S01]  /*1ce30*/  IMAD.U32 R6, RZ, RZ, UR4 ;  /* 0x00000004ff067e24 */ /* 0x000fe2000f8e00ff */
[----:B------:R-:W-:-:S05]  /*1ce40*/  @P1 IADD3.X R5, R5, UR5, RZ, P2, !PT ;  /* 0x0000000505051c10 */ /* 0x000fca00097fe4ff */
[----:B------:R2:W5:Y:S01]  /*1ce50*/  @P1 LDG.E R6, desc[UR36][R4.64] ;  /* 0x0000002404061981 */ /* 0x000562000c1e1900 */
[----:B----4-:R-:W-:Y:S01]  /*1ce60*/  ISETP.NE.AND P2, PT, R25, 0x1, PT ;  /* 0x000000011900780c */ /* 0x010fe20003f45270 */
[----:B---3--:R-:W-:-:S12]  /*1ce70*/  VIADD R24, R7, 0xffffff80 ;  /* 0xffffff8007187836 */ /* 0x008fd80000000000 */
[----:B------:R-:W3:Y:S01]  /*1ce80*/  @P2 LDC R27, c[0x0][0xbec] ;  /* 0x0002fb00ff1b2b82 */ /* 0x000ee20000000800 */
[----:B------:R-:W-:Y:S01]  /*1ce90*/  ISETP.GE.AND P3, PT, R24, 0x80, PT ;  /* 0x000000801800780c */ /* 0x000fe20003f66270 */
[----:B--2---:R-:W-:-:S12]  /*1cea0*/  @P1 BRA `(.L_x_674) ;  /* 0x0000000000101947 */ /* 0x004fd80003800000 */
[----:B------:R-:W-:Y:S05]  /*1ceb0*/  @!P0 BRA `(.L_x_674) ;  /* 0x00000000000c8947 */ /* 0x000fea0003800000 */
[----:B------:R-:W2:Y:S04]  /*1cec0*/  LDG.E R5, desc[UR36][R2.64] ;  /* 0x0000002402057981 */ /* 0x000ea8000c1e1900 */
[----:B-----5:R-:W2:Y:S02]  /*1ced0*/  LDG.E R6, desc[UR36][R2.64+0x4] ;  /* 0x0000042402067981 */ /* 0x020ea4000c1e1900 */
[----:B--2---:R-:W-:-:S07]  /*1cee0*/  IADD3 R6, -R5, R6, RZ ;  /* 0x0000000605067210 */ /* 0x004fce0007ffe1ff */
.L_x_674:
[----:B------:R-:W2:Y:S04]  /*1cef0*/  LDL R20, [R1+0x30] ;  /* 0x0000300001147983 */ /* 0x000ea80000100800 */
[----:B------:R4:W5:Y:S01]  /*1cf00*/  LDL R14, [R1+0x3c] ;  /* 0x00003c00010e7983 */ /* 0x0009620000100800 */
[----:B------:R-:W-:Y:S01]  /*1cf10*/  BSSY B1, `(.L_x_675) ;  /* 0x000002d000017945 */ /* 0x000fe20003800000 */
[----:B------:R-:W-:Y:S02]  /*1cf20*/  SEL R13, R9, RZ, !P0 ;  /* 0x000000ff090d7207 */ /* 0x000fe40004000000 */
[----:B------:R-:W-:Y:S02]  /*1cf30*/  SEL R12, R8, RZ, !P0 ;  /* 0x000000ff080c7207 */ /* 0x000fe40004000000 */
[----:B-----5:R-:W-:-:S02]  /*1cf40*/  SHF.R.S32.HI R11, RZ, 0x1f, R0 ;  /* 0x0000001fff0b7819 */ /* 0x020fc40000011400 */
[----:B--2---:R-:W-:Y:S01]  /*1cf50*/  SHF.R.S32.HI R10, RZ, 0x1f, R20 ;  /* 0x0000001fff0a7819 */ /* 0x004fe20000011414 */
[----:B----4-:R-:W-:Y:S06]  /*1cf60*/  @P3 BRA `(.L_x_676) ;  /* 0x00000000009c3947 */ /* 0x010fec0003800000 */
[----:B------:R-:W2:Y:S01]  /*1cf70*/  LDC R9, c[0x0][0xbe8] ;  /* 0x0002fa00ff097b82 */ /* 0x000ea20000000800 */
[----:B------:R-:W-:-:S04]  /*1cf80*/  IMAD R2, R14, 0x80, R7 ;  /* 0x000000800e027824 */ /* 0x000fc800078e0207 */
[----:B------:R-:W-:Y:S02]  /*1cf90*/  VIADD R8, R2, 0xffffff80 ;  /* 0xffffff8002087836 */ /* 0x000fe40000000000 */
[----:B--2---:R-:W-:-:S05]  /*1cfa0*/  IMAD R3, R6, R9, RZ ;  /* 0x0000000906037224 */ /* 0x004fca00078e02ff */
[----:B------:R-:W-:-:S13]  /*1cfb0*/  ISETP.GE.AND P0, PT, R8, R3, PT ;  /* 0x000000030800720c */ /* 0x000fda0003f06270 */
[----:B------:R-:W-:Y:S05]  /*1cfc0*/  @P0 BRA `(.L_x_676) ;  /* 0x0000000000840947 */ /* 0x000fea0003800000 */
[----:B------:R-:W-:Y:S01]  /*1cfd0*/  ISETP.NE.AND P0, PT, R9, 0x1, PT ;  /* 0x000000010900780c */ /* 0x000fe20003f05270 */
[----:B------:R-:W-:Y:S01]  /*1cfe0*/  ULDC.64 UR4, c[0x0][0xb90] ;  /* 0x0002e40000047ab9 */ /* 0x000fe20000000a00 */
[----:B------:R-:W-:Y:S01]  /*1cff0*/  IMAD.MOV.U32 R2, RZ, RZ, R0 ;  /* 0x000000ffff027224 */ /* 0x000fe200078e0000 */
[----:B------:R-:W-:Y:S01]  /*1d000*/  MOV R5, R8 ;  /* 0x0000000800057202 */ /* 0x000fe20000000f00 */
[----:B------:R-:W-:Y:S02]  /*1d010*/  IMAD R7, R10, UR4, RZ ;  /* 0x000000040a077c24 */ /* 0x000fe4000f8e02ff */
[----:B------:R-:W-:Y:S02]  /*1d020*/  IMAD.MOV.U32 R3, RZ, RZ, R11 ;  /* 0x000000ffff037224 */ /* 0x000fe400078e000b */
[C---:B------:R-:W-:Y:S02]  /*1d030*/  IMAD R7, R20.reuse, UR5, R7 ;  /* 0x0000000514077c24 */ /* 0x040fe4000f8e0207 */
[----:B------:R-:W-:Y:S01]  /*1d040*/  IMAD.WIDE.U32 R2, R20, UR4, R2 ;  /* 0x0000000414027c25 */ /* 0x000fe2000f8e0002 */
[----:B------:R-:W-:-:S02]  /*1d050*/  ULDC.64 UR4, c[0x0][0xb98] ;  /* 0x0002e60000047ab9 */ /* 0x000fc40000000a00 */
[----:B------:R-:W2:Y:S02]  /*1d060*/  @P0 LDC R15, c[0x0][0xbec] ;  /* 0x0002fb00ff0f0b82 */ /* 0x000ea40000000800 */
[----:B------:R-:W-:-:S03]  /*1d070*/  IADD3 R3, R3, R7, RZ ;  /* 0x0000000703037210 */ /* 0x000fc60007ffe0ff */
[----:B------:R-:W-:-:S03]  /*1d080*/  IMAD.WIDE.U32 R2, R13, UR4, R2 ;  /* 0x000000040d027c25 */ /* 0x000fc6000f8e0002 */
[----:B------:R-:W4:Y:S01]  /*1d090*/  @P0 LDC R21, c[0x0][0xbf0] ;  /* 0x0002fc00ff150b82 */ /* 0x000f220000000800 */
[----:B--2---:R-:W-:-:S05]  /*1d0a0*/  @P0 IMAD.HI.U32 R4, R8, R15, RZ ;  /* 0x0000000f08040227 */ /* 0x004fca00078e00ff */
[----:B----4-:R-:W-:Y:S01]  /*1d0b0*/  @P0 SHF.R.U32.HI R5, RZ, R21, R4 ;  /* 0x00000015ff050219 */ /* 0x010fe20000011604 */
[----:B------:R-:W-:-:S03]  /*1d0c0*/  IMAD R4, R12, UR4, RZ ;  /* 0x000000040c047c24 */ /* 0x000fc6000f8e02ff */
[----:B------:R-:W-:Y:S01]  /*1d0d0*/  IADD3 R2, P0, R5, R2, RZ ;  /* 0x0000000205027210 */ /* 0x000fe20007f1e0ff */
[----:B------:R-:W-:-:S04]  /*1d0e0*/  IMAD.MOV R7, RZ, RZ, -R5 ;  /* 0x000000ffff077224 */ /* 0x000fc800078e0a05 */
[----:B------:R-:W-:Y:S01]  /*1d0f0*/  IMAD R7, R9, R7, R8 ;  /* 0x0000000709077224 */ /* 0x000fe200078e0208 */
[----:B------:R-:W-:Y:S01]  /*1d100*/  SHF.R.S32.HI R9, RZ, 0x1f, R5 ;  /* 0x0000001fff097819 */ /* 0x000fe20000011405 */
[----:B------:R-:W-:Y:S01]  /*1d110*/  IMAD R8, R13, UR5, R4 ;  /* 0x000000050d087c24 */ /* 0x000fe2000f8e0204 */
[----:B------:R-:W-:Y:S02]  /*1d120*/  ULDC.64 UR4, c[0x0][0xb88] ;  /* 0x0002e20000047ab9 */ /* 0x000fe40000000a00 */
[----:B------:R-:W-:Y:S02]  /*1d130*/  SHF.R.S32.HI R4, RZ, 0x1f, R7 ;  /* 0x0000001fff047819 */ /* 0x000fe40000011407 */
[----:B------:R-:W-:-:S03]  /*1d140*/  IADD3.X R3, R9, R3, R8, P0, !PT ;  /* 0x0000000309037210 */ /* 0x000fc600007fe408 */
[----:B------:R-:W-:Y:S02]  /*1d150*/  IMAD R4, R4, UR4, RZ ;  /* 0x0000000404047c24 */ /* 0x000fe4000f8e02ff */
[----:B------:R-:W-:-:S04]  /*1d160*/  IMAD.WIDE.U32 R2, R7, UR4, R2 ;  /* 0x0000000407027c25 */ /* 0x000fc8000f8e0002 */
[----:B------:R-:W-:Y:S01]  /*1d170*/  IMAD R5, R7, UR5, R4 ;  /* 0x0000000507057c24 */ /* 0x000fe2000f8e0204 */
[----:B------:R-:W-:Y:S02]  /*1d180*/  ULDC.64 UR4, c[0x0][0xb50] ;  /* 0x0002d40000047ab9 */ /* 0x000fe40000000a00 */
[----:B------:R-:W-:Y:S01]  /*1d190*/  LEA R4, P0, R2, UR4, 0x2 ;  /* 0x0000000402047c11 */ /* 0x000fe2000f8010ff */
[----:B------:R-:W-:-:S05]  /*1d1a0*/  IMAD.IADD R3, R3, 0x1, R5 ;  /* 0x0000000103037824 */ /* 0x000fca00078e0205 */
[----:B------:R-:W-:Y:S02]  /*1d1b0*/  LEA.HI.X R5, R2, UR5, R3, 0x2, P0 ;  /* 0x0000000502057c11 */ /* 0x000fe400080f1403 */
[----:B------:R-:W-:-:S05]  /*1d1c0*/  MOV R3, 0xff800000 ;  /* 0xff80000000037802 */ /* 0x000fca0000000f00 */
[----:B------:R2:W-:Y:S02]  /*1d1d0*/  STG.E desc[UR36][R4.64], R3 ;  /* 0x0000000304007986 */ /* 0x0005e4000c101924 */
.L_x_676:
[----:B------:R-:W-:Y:S05]  /*1d1e0*/  BSYNC B1 ;  /* 0x0000000000017941 */ /* 0x000fea0003800000 */
.L_x_675:
[----:B--2---:R-:W-:Y:S01]  /*1d1f0*/  SHF.R.S32.HI R4, RZ, 0x1f, R24 ;  /* 0x0000001fff047819 */ /* 0x004fe20000011418 */
[----:B------:R-:W2:Y:S01]  /*1d200*/  @P2 LDC R9, c[0x0][0xbf0] ;  /* 0x0002fc00ff092b82 */ /* 0x000ea20000000800 */
[----:B------:R-:W-:Y:S02]  /*1d210*/  ULDC.64 UR4, c[0x0][0xaa0] ;  /* 0x0002a80000047ab9 */ /* 0x000fe40000000a00 */
[----:B------:R-:W-:Y:S01]  /*1d220*/  LEA.HI R4, R4, R24, RZ, 0x3 ;  /* 0x0000001804047211 */ /* 0x000fe200078f18ff */
[----:B------:R-:W-:-:S03]  /*1d230*/  IMAD R3, R11, UR4, RZ ;  /* 0x000000040b037c24 */ /* 0x000fc6000f8e02ff */
[----:B------:R-:W-:Y:S01]  /*1d240*/  LOP3.LUT R4, R4, 0xfffffff8, RZ, 0xc0, !PT ;  /* 0xfffffff804047812 */ /* 0x000fe200078ec0ff */
[C---:B------:R-:W-:Y:S02]  /*1d250*/  IMAD R5, R0.reuse, UR5, R3 ;  /* 0x0000000500057c24 */ /* 0x040fe4000f8e0203 */
[----:B------:R-:W-:Y:S01]  /*1d260*/  IMAD.WIDE.U32 R2, R0, UR4, RZ ;  /* 0x0000000400027c25 */ /* 0x000fe2000f8e00ff */
[----:B------:R-:W-:-:S03]  /*1d270*/  ULDC.64 UR4, c[0x0][0xae8] ;  /* 0x0002ba0000047ab9 */ /* 0x000fc60000000a00 */
[----:B------:R-:W-:Y:S01]  /*1d280*/  IMAD.IADD R4, R24, 0x1, -R4 ;  /* 0x0000000118047824 */ /* 0x000fe200078e0a04 */
[----:B------:R-:W-:Y:S01]  /*1d290*/  IADD3 R3, R3, R5, RZ ;  /* 0x0000000503037210 */ /* 0x000fe20007ffe0ff */
[----:B------:R-:W-:Y:S02]  /*1d2a0*/  IMAD R0, R10, UR4, RZ ;  /* 0x000000040a007c24 */ /* 0x000fe4000f8e02ff */
[----:B------:R-:W-:Y:S02]  /*1d2b0*/  IMAD R4, R4, 0x20, R219 ;  /* 0x0000002004047824 */ /* 0x000fe400078e02db */
[----:B------:R-:W-:Y:S02]  /*1d2c0*/  IMAD R7, R20, UR5, R0 ;  /* 0x0000000514077c24 */ /* 0x000fe4000f8e0200 */
[----:B------:R-:W-:Y:S02]  /*1d2d0*/  IMAD R8, R14, 0x80, R4 ;  /* 0x000000800e087824 */ /* 0x000fe400078e0204 */
[----:B------:R-:W-:Y:S01]  /*1d2e0*/  IMAD.WIDE.U32 R2, R20, UR4, R2 ;  /* 0x0000000414027c25 */ /* 0x000fe2000f8e0002 */
[----:B------:R-:W-:Y:S01]  /*1d2f0*/  ULDC.64 UR4, c[0x0][0xaf0] ;  /* 0x0002bc0000047ab9 */ /* 0x000fe20000000a00 */
[----:B------:R-:W-:-:S02]  /*1d300*/  SHF.R.S32.HI R20, RZ, 0x1f, R18 ;  /* 0x0000001fff147819 */ /* 0x000fc40000011412 */
[----:B---3--:R-:W-:Y:S01]  /*1d310*/  @P2 IMAD.HI.U32 R0, R8, R27, RZ ;  /* 0x0000001b08002227 */ /* 0x008fe200078e00ff */
[----:B------:R-:W-:-:S03]  /*1d320*/  IADD3 R3, R3, R7, RZ ;  /* 0x0000000703037210 */ /* 0x000fc60007ffe0ff */
[----:B------:R-:W-:Y:S01]  /*1d330*/  IMAD.MOV.U32 R5, RZ, RZ, R8 ;  /* 0x000000ffff057224 */ /* 0x000fe200078e0008 */
[----:B--2---:R-:W-:Y:S01]  /*1d340*/  @P2 SHF.R.U32.HI R5, RZ, R9, R0 ;  /* 0x00000009ff052219 */ /* 0x004fe20000011600 */
[----:B------:R-:W-:Y:S02]  /*1d350*/  IMAD R4, R12, UR4, RZ ;  /* 0x000000040c047c24 */ /* 0x000fe4000f8e02ff */
[----:B------:R-:W-:Y:S01]  /*1d360*/  IMAD.WIDE.U32 R2, R13, UR4, R2 ;  /* 0x000000040d027c25 */ /* 0x000fe2000f8e0002 */
[----:B------:R-:W-:-:S03]  /*1d370*/  SHF.R.S32.HI R0, RZ, 0x1f, R5 ;  /* 0x0000001fff007819 */ /* 0x000fc60000011405 */
[----:B------:R-:W-:Y:S02]  /*1d380*/  IMAD.MOV R7, RZ, RZ, -R5 ;  /* 0x000000ffff077224 */ /* 0x000fe400078e0a05 */
[----:B------:R-:W-:Y:S01]  /*1d390*/  IMAD R9, R13, UR5, R4 ;  /* 0x000000050d097c24 */ /* 0x000fe2000f8e0204 */
[----:B------:R-:W-:Y:S01]  /*1d3a0*/  ULDC.64 UR4, c[0x0][0xae0] ;  /* 0x0002b80000047ab9 */ /* 0x000fe20000000a00 */
[----:B------:R-:W-:Y:S01]  /*1d3b0*/  IMAD R7, R25, R7, R8 ;  /* 0x0000000719077224 */ /* 0x000fe200078e0208 */
[----:B------:R-:W-:Y:S01]  /*1d3c0*/  SHF.R.S32.HI R8, RZ, 0x1f, R218 ;  /* 0x0000001fff087819 */ /* 0x000fe200000114da */
[----:B------:R-:W-:Y:S02]  /*1d3d0*/  IMAD R4, R0, UR4, RZ ;  /* 0x0000000400047c24 */ /* 0x000fe4000f8e02ff */
[----:B------:R-:W-:Y:S01]  /*1d3e0*/  IMAD.IADD R3, R3, 0x1, R9 ;  /* 0x0000000103037824 */ /* 0x000fe200078e0209 */
[----:B------:R-:W-:Y:S01]  /*1d3f0*/  SHF.R.S32.HI R0, RZ, 0x1f, R7 ;  /* 0x0000001fff007819 */ /* 0x000fe20000011407 */
[----:B------:R-:W-:-:S02]  /*1d400*/  IMAD R9, R5, UR5, R4 ;  /* 0x0000000505097c24 */ /* 0x000fc4000f8e0204 */
[----:B------:R-:W-:Y:S01]  /*1d410*/  IMAD.WIDE.U32 R2, R5, UR4, R2 ;  /* 0x0000000405027c25 */ /* 0x000fe2000f8e0002 */
[----:B------:R-:W-:-:S03]  /*1d420*/  ULDC.64 UR4, c[0x0][0xad8] ;  /* 0x0002b60000047ab9 */ /* 0x000fc60000000a00 */
[----:B------:R-:W-:Y:S01]  /*1d430*/  IMAD R0, R0, UR4, RZ ;  /* 0x0000000400007c24 */ /* 0x000fe2000f8e02ff */
[----:B------:R-:W-:Y:S01]  /*1d440*/  IADD3 R3, R3, R9, RZ ;  /* 0x0000000903037210 */ /* 0x000fe20007ffe0ff */
[C---:B------:R-:W-:Y:S02]  /*1d450*/  VIADD R9, R18.reuse, 0xc0 ;  /* 0x000000c012097836 */ /* 0x040fe40000000000 */
[C---:B------:R-:W-:Y:S02]  /*1d460*/  IMAD R5, R7.reuse, UR5, R0 ;  /* 0x0000000507057c24 */ /* 0x040fe4000f8e0200 */
[----:B------:R-:W-:Y:S01]  /*1d470*/  IMAD.WIDE.U32 R2, R7, UR4, R2 ;  /* 0x0000000407027c25 */ /* 0x000fe2000f8e0002 */
[----:B------:R-:W-:Y:S01]  /*1d480*/  ULDC.64 UR4, c[0x0][0xa80] ;  /* 0x0002a00000047ab9 */ /* 0x000fe20000000a00 */
[----:B------:R-:W-:Y:S02]  /*1d490*/  IADD3 R7, R18, 0x80, RZ ;  /* 0x0000008012077810 */ /* 0x000fe40007ffe0ff */
[----:B------:R-:W-:Y:S01]  /*1d4a0*/  IMAD.IADD R3, R3, 0x1, R5 ;  /* 0x0000000103037824 */ /* 0x000fe200078e0205 */
[----:B------:R-:W-:Y:S01]  /*1d4b0*/  LEA R0, P0, R2, UR4, 0x1 ;  /* 0x0000000402007c11 */ /* 0x000fe2000f8008ff */
[----:B------:R-:W-:Y:S01]  /*1d4c0*/  UMOV UR4, 0xffffffff ;  /* 0xffffffff00047882 */ /* 0x000fe20000000000 */
[----:B------:R-:W-:Y:S01]  /*1d4d0*/  IMAD R5, R14, 0x80, R219 ;  /* 0x000000800e057824 */ /* 0x000fe200078e02db */
[----:B------:R-:W-:-:S02]  /*1d4e0*/  SHF.R.S32.HI R10, RZ, 0x1f, R7 ;  /* 0x0000001fff0a7819 */ /* 0x000fc40000011407 */
[----:B------:R-:W-:Y:S02]  /*1d4f0*/  LEA.HI.X R2, R2, UR5, R3, 0x1, P0 ;  /* 0x0000000502027c11 */ /* 0x000fe400080f0c03 */
[----:B------:R-:W-:Y:S01]  /*1d500*/  SHF.R.S32.HI R24, RZ, 0x1f, R9 ;  /* 0x0000001fff187819 */ /* 0x000fe20000011409 */
[----:B------:R-:W-:Y:S06]  /*1d510*/  BRA.DIV UR4, `(.L_x_677) ;  /* 0x000000b6048c7947 */ /* 0x000fec000b800000 */
[----:B------:R2:W3:Y:S04]  /*1d520*/  SHFL.IDX PT, R3, R2, RZ, 0x181f ;  /* 0x00181fff02037589 */ /* 0x0004e800000e0000 */
[----:B------:R2:W4:Y:S02]  /*1d530*/  SHFL.IDX PT, R14, R0, RZ, 0x181f ;  /* 0x00181fff000e7589 */ /* 0x00052400000e0000 */
.L_x_962:
[----:B------:R-:W-:Y:S01]  /*1d540*/  IMAD R25, R6, R25, RZ ;  /* 0x0000001906197224 */ /* 0x000fe200078e02ff */
[----:B------:R-:W-:Y:S04]  /*1d550*/  BSSY B1, `(.L_x_678) ;  /* 0x0000014000017945 */ /* 0x000fe80003800000 */
[----:B------:R-:W-:-:S13]  /*1d560*/  ISETP.GE.AND P0, PT, R5, R25, PT ;  /* 0x000000190500720c */ /* 0x000fda0003f06270 */
[----:B------:R-:W-:Y:S05]  /*1d570*/  @P0 BRA `(.L_x_679) ;  /* 0x0000000000440947 */ /* 0x000fea0003800000 */
[----:B------:R-:W-:Y:S02]  /*1d580*/  ULDC UR4, c[0x0][0xac8] ;  /* 0x0002b20000047ab9 */ /* 0x000fe40000000800 */
[----:B------:R-:W-:Y:S02]  /*1d590*/  ISETP.GE.AND P3, PT, R18, UR4, PT ;  /* 0x0000000412007c0c */ /* 0x000fe4000bf66270 */
[----:B------:R-:W-:Y:S02]  /*1d5a0*/  ISETP.GE.AND P2, PT, R218, UR4, PT ;  /* 0x00000004da007c0c */ /* 0x000fe4000bf46270 */
[----:B------:R-:W-:Y:S02]  /*1d5b0*/  ISETP.GE.AND P1, PT, R7, UR4, PT ;  /* 0x0000000407007c0c */ /* 0x000fe4000bf26270 */
[----:B------:R-:W-:-:S07]  /*1d5c0*/  ISETP.GE.AND P0, PT, R9, UR4, PT ;  /* 0x0000000409007c0c */ /* 0x000fce000bf06270 */
[-C--:B----4-:R-:W-:Y:S02]  /*1d5d0*/  @!P3 LEA R12, P5, R18, R14.reuse, 0x1 ;  /* 0x0000000e120cb211 */ /* 0x090fe400078a08ff */
[-C--:B------:R-:W-:Y:S02]  /*1d5e0*/  @!P2 LEA R26, P4, R218, R14.reuse, 0x1 ;  /* 0x0000000eda1aa211 */ /* 0x080fe400078808ff */
[-C--:B---3--:R-:W-:Y:S02]  /*1d5f0*/  @!P3 LEA.HI.X R13, R18, R3.reuse, R20, 0x1, P5 ;  /* 0x00000003120db211 */ /* 0x088fe400028f0c14 */
[-C--:B------:R-:W-:Y:S02]  /*1d600*/  @!P1 LEA R28, P5, R7, R14.reuse, 0x1 ;  /* 0x0000000e071c9211 */ /* 0x080fe400078a08ff */
        /* <DEDUP_REMOVED lines=8> */
.L_x_679:
[----:B------:R-:W-:Y:S05]  /*1d690*/  BSYNC B1 ;  /* 0x0000000000017941 */ /* 0x000fea0003800000 */
.L_x_678:
[----:B------:R-:W-:-:S03]  /*1d6a0*/  UMOV UR4, 0xffffffff ;  /* 0xffffffff00047882 */ /* 0x000fc60000000000 */
[----:B------:R-:W-:Y:S05]  /*1d6b0*/  BRA.DIV UR4, `(.L_x_680) ;  /* 0x000000b604587947 */ /* 0x000fea000b800000 */
[----:B---3--:R3:W0:Y:S04]  /*1d6c0*/  SHFL.IDX PT, R3, R2, 0x1, 0x181f ;  /* 0x00381f0002037f89 */ /* 0x00862800000e0000 */
[----:B----4-:R3:W4:Y:S02]  /*1d6d0*/  SHFL.IDX PT, R14, R0, 0x1, 0x181f ;  /* 0x00381f00000e7f89 */ /* 0x01072400000e0000 */
.L_x_966:
[----:B------:R-:W-:Y:S01]  /*1d6e0*/  VIADD R4, R5, 0x20 ;  /* 0x0000002005047836 */ /* 0x000fe20000000000 */
        /* <DEDUP_REMOVED lines=10> */
[-C--:B0-----:R-:W-:Y:S02]  /*1d790*/  @!P3 LEA.HI.X R13, R18, R3.reuse, R20, 0x1, P5 ;  /* 0x00000003120db211 */ /* 0x081fe400028f0c14 */
        /* <DEDUP_REMOVED lines=9> */
.L_x_682:
[----:B------:R-:W-:Y:S05]  /*1d830*/  BSYNC B1 ;  /* 0x0000000000017941 */ /* 0x000fea0003800000 */
.L_x_681:
[----:B------:R-:W-:-:S03]  /*1d840*/  UMOV UR4, 0xffffffff ;  /* 0xffffffff00047882 */ /* 0x000fc60000000000 */
[----:B------:R-:W-:Y:S05]  /*1d850*/  BRA.DIV UR4, `(.L_x_683) ;  /* 0x000000b604387947 */ /* 0x000fea000b800000 */
[----:B0-----:R0:W0:Y:S04]  /*1d860*/  SHFL.IDX PT, R3, R2, 0x2, 0x181f ;  /* 0x00581f0002037f89 */ /* 0x00102800000e0000 */
[----:B----4-:R4:W0:Y:S02]  /*1d870*/  SHFL.IDX PT, R14, R0, 0x2, 0x181f ;  /* 0x00581f00000e7f89 */ /* 0x01082400000e0000 */
.L_x_970:
[----:B------:R-:W-:Y:S01]  /*1d880*/  IADD3 R4, R5, 0x40, RZ ;  /* 0x0000004005047810 */ /* 0x000fe20007ffe0ff */
[----:B------:R-:W-:Y:S03]  /*1d890*/  BSSY B1, `(.L_x_684) ;  /* 0x0000014000017945 */ /* 0x000fe60003800000 */
[----:B------:R-:W-:-:S13]  /*1d8a0*/  ISETP.GE.AND P0, PT, R4, R25, PT ;  /* 0x000000190400720c */ /* 0x000fda0003f06270 */
[----:B------:R-:W-:Y:S05]  /*1d8b0*/  @P0 BRA `(.L_x_685) ;  /* 0x0000000000440947 */ /* 0x000fea0003800000 */
[----:B------:R-:W-:Y:S02]  /*1d8c0*/  ULDC UR4, c[0x0][0xac8] ;  /* 0x0002b20000047ab9 */ /* 0x000fe40000000800 */
[----:B------:R-:W-:Y:S02]  /*1d8d0*/  ISETP.GE.AND P3, PT, R18, UR4, PT ;  /* 0x0000000412007c0c */ /* 0x000fe4000bf66270 */
[----:B------:R-:W-:Y:S02]  /*1d8e0*/  ISETP.GE.AND P2, PT, R218, UR4, PT ;  /* 0x00000004da007c0c */ /* 0x000fe4000bf46270 */
[----:B------:R-:W-:Y:S02]  /*1d8f0*/  ISETP.GE.AND P1, PT, R7, UR4, PT ;  /* 0x0000000407007c0c */ /* 0x000fe4000bf26270 */
[----:B------:R-:W-:-:S07]  /*1d900*/  ISETP.GE.AND P0, PT, R9, UR4, PT ;  /* 0x0000000409007c0c */ /* 0x000fce000bf06270 */
[-C--:B0-----:R-:W-:Y:S02]  /*1d910*/  @!P3 LEA R12, P5, R18, R14.reuse, 0x1 ;  /* 0x0000000e120cb211 */ /* 0x081fe400078a08ff */
[-C--:B------:R-:W-:Y:S02]  /*1d920*/  @!P2 LEA R26, P4, R218, R14.reuse, 0x1 ;  /* 0x0000000eda1aa211 */ /* 0x080fe400078808ff */
[-C--:B------:R-:W-:Y:S02]  /*1d930*/  @!P3 LEA.HI.X R13, R18, R3.reuse, R20, 0x1, P5 ;  /* 0x00000003120db211 */ /* 0x080fe400028f0c14 */
        /* <DEDUP_REMOVED lines=9> */
.L_x_685:
[----:B------:R-:W-:Y:S05]  /*1d9d0*/  BSYNC B1 ;  /* 0x0000000000017941 */ /* 0x000fea0003800000 */
.L_x_684:
[----:B------:R-:W-:-:S03]  /*1d9e0*/  UMOV UR4, 0xffffffff ;  /* 0xffffffff00047882 */ /* 0x000fc60000000000 */
[----:B------:R-:W-:Y:S05]  /*1d9f0*/  BRA.DIV UR4, `(.L_x_686) ;  /* 0x000000b604187947 */ /* 0x000fea000b800000 */
[----:B0-----:R0:W0:Y:S04]  /*1da00*/  SHFL.IDX PT, R3, R2, 0x3, 0x181f ;  /* 0x00781f0002037f89 */ /* 0x00102800000e0000 */
[----:B------:R0:W0:Y:S02]  /*1da10*/  SHFL.IDX PT, R14, R0, 0x3, 0x181f ;  /* 0x00781f00000e7f89 */ /* 0x00002400000e0000 */
.L_x_974:
[----:B0-234-:R-:W-:-:S05]  /*1da20*/  VIADD R0, R5, 0x60 ;  /* 0x0000006005007836 */ /* 0x01dfca0000000000 */
[----:B------:R-:W-:-:S13]  /*1da30*/  ISETP.GE.AND P0, PT, R0, R25, PT ;  /* 0x000000190000720c */ /* 0x000fda0003f06270 */
[----:B------:R-:W-:Y:S05]  /*1da40*/  @P0 BRA `(.L_x_673) ;  /* 0x0000000000440947 */ /* 0x000fea0003800000 */
[----:B------:R-:W-:Y:S02]  /*1da50*/  ULDC UR4, c[0x0][0xac8] ;  /* 0x0002b20000047ab9 */ /* 0x000fe40000000800 */
[----:B------:R-:W-:Y:S02]  /*1da60*/  ISETP.GE.AND P3, PT, R18, UR4, PT ;  /* 0x0000000412007c0c */ /* 0x000fe4000bf66270 */
[----:B------:R-:W-:Y:S02]  /*1da70*/  ISETP.GE.AND P2, PT, R218, UR4, PT ;  /* 0x00000004da007c0c */ /* 0x000fe4000bf46270 */
[----:B------:R-:W-:Y:S02]  /*1da80*/  ISETP.GE.AND P1, PT, R7, UR4, PT ;  /* 0x0000000407007c0c */ /* 0x000fe4000bf26270 */
[----:B------:R-:W-:-:S07]  /*1da90*/  ISETP.GE.AND P0, PT, R9, UR4, PT ;  /* 0x0000000409007c0c */ /* 0x000fce000bf06270 */
[-C--:B------:R-:W-:Y:S02]  /*1daa0*/  @!P3 LEA R4, P5, R18, R14.reuse, 0x1 ;  /* 0x0000000e1204b211 */ /* 0x080fe400078a08ff */
        /* <DEDUP_REMOVED lines=11> */
.L_x_673:
[----:B------:R-:W-:Y:S05]  /*1db60*/  BSYNC B0 ;  /* 0x0000000000007941 */ /* 0x000fea0003800000 */
.L_x_663:
[----:B------:R-:W-:Y:S02]  /*1db70*/  ULDC UR4, c[0x0][0xc3c] ;  /* 0x00030f0000047ab9 */ /* 0x000fe40000000800 */
[----:B-1----:R-:W-:-:S13]  /*1db80*/  ISETP.GE.AND P0, PT, R223, UR4, PT ;  /* 0x00000004df007c0c */ /* 0x002fda000bf06270 */
[----:B------:R-:W-:Y:S05]  /*1db90*/  @!P0 BRA `(.L_x_687) ;  /* 0xfffffe3400288947 */ /* 0x000fea000383ffff */
[----:B------:R-:W-:Y:S05]  /*1dba0*/  BRA `(.L_x_491) ;  /* 0x0000007800947947 */ /* 0x000fea0003800000 */
.L_x_489:
[----:B------:R-:W-:-:S08]  /*1dbb0*/  NOP ;  /* 0x0000000000007918 */ /* 0x000fd00000000000 */
[----:B0-----:R-:W0:-:S00]  /*1dbc0*/  USETMAXREG.DEALLOC.CTAPOOL 0x28 ;  /* 0x00000028000079c8 */ /* 0x001e0000080e0500 */
        /* <DEDUP_REMOVED lines=8> */
[----:B------:R0:W1:Y:S01]  /*1dc50*/  @P0 LDS.128 R16, [R2+0x388d0] ;  /* 0x0388d00002100984 */ /* 0x0000620000000c00 */
[----:B------:R-:W-:Y:S06]  /*1dc60*/  @P0 BAR.ARV 0x4, 0x180 ;  /* 0x0106000000000b1d */ /* 0x000fec0000002000 */
[----:B------:R-:W-:Y:S05]  /*1dc70*/  @P0 BRA `(.L_x_688) ;  /* 0x0000000800040947 */ /* 0x000fea0003800000 */
[----:B------:R-:W2:Y:S01]  /*1dc80*/  S2R R4, SR_TID.X ;  /* 0x0000000000047919 */ /* 0x000ea20000002100 */
[----:B------:R-:W-:Y:S01]  /*1dc90*/  ULDC UR4, c[0x0][0xc3c] ;  /* 0x00030f0000047ab9 */ /* 0x000fe20000000800 */
[----:B------:R-:W-:Y:S01]  /*1dca0*/  IMAD.MOV.U32 R0, RZ, RZ, RZ ;  /* 0x000000ffff007224 */ /* 0x000fe200078e00ff */
[----:B------:R-:W3:Y:S01]  /*1dcb0*/  S2UR UR6, SR_CTAID.X ;  /* 0x00000000000679c3 */ /* 0x000ee20000002500 */
[----:B------:R-:W-:Y:S01]  /*1dcc0*/  ULDC UR5, c[0x0][0xc38] ;  /* 0x00030e0000057ab9 */ /* 0x000fe20000000800 */
[----:B--2---:R-:W-:-:S04]  /*1dcd0*/  LOP3.LUT R5, R4, 0x1f, RZ, 0xc0, !PT ;  /* 0x0000001f04057812 */ /* 0x004fc800078ec0ff */
[----:B------:R-:W-:-:S04]  /*1dce0*/  ISETP.NE.AND P0, PT, R5, 0x1f, PT ;  /* 0x0000001f0500780c */ /* 0x000fc80003f05270 */
[----:B------:R-:W-:-:S13]  /*1dcf0*/  ISETP.GE.OR P1, PT, R5, UR4, !P0 ;  /* 0x0000000405007c0c */ /* 0x000fda000c726670 */
[----:B0-----:R-:W0:Y:S02]  /*1dd00*/  @!P1 LDC.64 R2, c[0x0][0xc80] ;  /* 0x00032000ff029b82 */ /* 0x001e240000000a00 */
[----:B0-----:R-:W-:-:S05]  /*1dd10*/  @!P1 IMAD.WIDE.U32 R2, R5, 0x4, R2 ;  /* 0x0000000405029825 */ /* 0x001fca00078e0002 */
[----:B------:R-:W2:Y:S01]  /*1dd20*/  @!P1 LDG.E R0, desc[UR36][R2.64] ;  /* 0x0000002402009981 */ /* 0x000ea2000c1e1900 */
[C---:B------:R-:W-:Y:S01]  /*1dd30*/  ISETP.NE.AND P1, PT, R5.reuse, RZ, PT ;  /* 0x000000ff0500720c */ /* 0x040fe20003f25270 */
[----:B------:R-:W-:Y:S01]  /*1dd40*/  UMOV UR4, URZ ;  /* 0x0000003f00047c82 */ /* 0x000fe20008000000 */
[C---:B------:R-:W-:Y:S01]  /*1dd50*/  ISETP.GE.U32.AND P2, PT, R5.reuse, 0x2, PT ;  /* 0x000000020500780c */ /* 0x040fe20003f46070 */
[----:B-1----:R-:W-:Y:S01]  /*1dd60*/  IMAD.MOV.U32 R16, RZ, RZ, RZ ;  /* 0x000000ffff107224 */ /* 0x002fe200078e00ff */
[C---:B------:R-:W-:Y:S02]  /*1dd70*/  ISETP.GE.U32.AND P3, PT, R5.reuse, 0x4, PT ;  /* 0x000000040500780c */ /* 0x040fe40003f66070 */
[C---:B------:R-:W-:Y:S02]  /*1dd80*/  ISETP.GE.U32.AND P4, PT, R5.reuse, 0x8, PT ;  /* 0x000000080500780c */ /* 0x040fe40003f86070 */
[----:B------:R-:W-:Y:S01]  /*1dd90*/  ISETP.GE.U32.AND P5, PT, R5, 0x10, PT ;  /* 0x000000100500780c */ /* 0x000fe20003fa6070 */
[----:B--2---:R-:W0:Y:S02]  /*1dda0*/  SHFL.UP PT, R4, R0, 0x1, RZ ;  /* 0x0420000000047989 */ /* 0x004e2400000e00ff */
[----:B0-----:R-:W-:-:S04]  /*1ddb0*/  SEL R7, R4, RZ, P1 ;  /* 0x000000ff04077207 */ /* 0x001fc80000800000 */
[----:B------:R-:W-:-:S05]  /*1ddc0*/  IADD3 R7, R0, R7, RZ ;  /* 0x0000000700077210 */ /* 0x000fca0007ffe0ff */
[----:B------:R-:W0:Y:S02]  /*1ddd0*/  SHFL.UP PT, R4, R7, 0x2, RZ ;  /* 0x0440000007047989 */ /* 0x000e2400000e00ff */
[----:B0-----:R-:W-:-:S05]  /*1dde0*/  SEL R4, R4, RZ, P2 ;  /* 0x000000ff04047207 */ /* 0x001fca0001000000 */
[----:B------:R-:W-:-:S05]  /*1ddf0*/  IMAD.IADD R4, R7, 0x1, R4 ;  /* 0x0000000107047824 */ /* 0x000fca00078e0204 */
[----:B------:R-:W0:Y:S02]  /*1de00*/  SHFL.UP PT, R6, R4, 0x4, RZ ;  /* 0x0480000004067989 */ /* 0x000e2400000e00ff */
[----:B0-----:R-:W-:-:S05]  /*1de10*/  SEL R3, R6, RZ, P3 ;  /* 0x000000ff06037207 */ /* 0x001fca0001800000 */
[----:B------:R-:W-:-:S05]  /*1de20*/  IMAD.IADD R3, R4, 0x1, R3 ;  /* 0x0000000104037824 */ /* 0x000fca00078e0203 */
[----:B------:R-:W0:Y:S02]  /*1de30*/  SHFL.UP PT, R2, R3, 0x8, RZ ;  /* 0x0500000003027989 */ /* 0x000e2400000e00ff */
[----:B0-----:R-:W-:-:S04]  /*1de40*/  SEL R2, R2, RZ, P4 ;  /* 0x000000ff02027207 */ /* 0x001fc80002000000 */
[----:B------:R-:W-:-:S05]  /*1de50*/  IADD3 R2, R3, R2, RZ ;  /* 0x0000000203027210 */ /* 0x000fca0007ffe0ff */
[----:B------:R-:W0:Y:S02]  /*1de60*/  SHFL.UP PT, R6, R2, 0x10, RZ ;  /* 0x0600000002067989 */ /* 0x000e2400000e00ff */
[----:B0-----:R-:W-:-:S05]  /*1de70*/  SEL R7, R6, RZ, P5 ;  /* 0x000000ff06077207 */ /* 0x001fca0002800000 */
[----:B------:R-:W-:-:S05]  /*1de80*/  IMAD.IADD R7, R2, 0x1, R7 ;  /* 0x0000000102077824 */ /* 0x000fca00078e0207 */
[----:B------:R-:W0:Y:S02]  /*1de90*/  SHFL.IDX PT, R4, R7, 0x1f, 0x1f ;  /* 0x03e01f0007047f89 */ /* 0x000e2400000e0000 */
[----:B0-----:R-:W-:-:S05]  /*1dea0*/  IMAD R4, R4, UR5, RZ ;  /* 0x0000000504047c24 */ /* 0x001fca000f8e02ff */
[----:B---3--:R-:W-:Y:S02]  /*1deb0*/  ISETP.GT.AND P6, PT, R4, UR6, PT ;  /* 0x0000000604007c0c */ /* 0x008fe4000bfc4270 */
[----:B------:R-:W-:-:S11]  /*1dec0*/  MOV R3, R4 ;  /* 0x0000000400037202 */ /* 0x000fd60000000f00 */
[----:B------:R-:W-:Y:S05]  /*1ded0*/  @P6 BRA `(.L_x_689) ;  /* 0x00000000009c6947 */ /* 0x000fea0003800000 */
[----:B------:R-:W0:Y:S01]  /*1dee0*/  LDC R10, c[0x0][0xc3c] ;  /* 0x00030f00ff0a7b82 */ /* 0x000e220000000800 */
[----:B------:R-:W-:Y:S01]  /*1def0*/  IMAD.MOV.U32 R4, RZ, RZ, R3 ;  /* 0x000000ffff047224 */ /* 0x000fe200078e0003 */
[----:B------:R-:W-:Y:S01]  /*1df00*/  UMOV UR4, URZ ;  /* 0x0000003f00047c82 */ /* 0x000fe20008000000 */
[----:B------:R-:W-:Y:S01]  /*1df10*/  ULDC UR7, c[0x0][0xc3c] ;  /* 0x00030f0000077ab9 */ /* 0x000fe20000000800 */
[----:B------:R-:W-:-:S05]  /*1df20*/  ULDC UR5, c[0x0][0xc38] ;  /* 0x00030e0000057ab9 */ /* 0x000fca0000000800 */
.L_x_693:
[----:B------:R-:W-:Y:S01]  /*1df30*/  UIADD3 UR4, UR4, 0x1f, URZ ;  /* 0x0000001f04047890 */ /* 0x000fe2000fffe03f */
[----:B------:R-:W-:-:S05]  /*1df40*/  IMAD.U32 R19, RZ, RZ, UR7 ;  /* 0x00000007ff137e24 */ /* 0x000fca000f8e00ff */
[----:B0-----:R-:W-:-:S13]  /*1df50*/  ISETP.LE.AND P6, PT, R10, UR4, PT ;  /* 0x000000040a007c0c */ /* 0x001fda000bfc3270 */
[----:B------:R-:W-:Y:S05]  /*1df60*/  @P6 BRA `(.L_x_690) ;  /* 0x0000000400246947 */ /* 0x000fea0003800000 */
[----:B------:R-:W-:Y:S01]  /*1df70*/  IADD3 R7, R5, UR4, RZ ;  /* 0x0000000405077c10 */ /* 0x000fe2000fffe0ff */
[----:B------:R-:W-:Y:S01]  /*1df80*/  BSSY B0, `(.L_x_691) ;  /* 0x0000007000007945 */ /* 0x000fe20003800000 */
[----:B------:R-:W-:Y:S02]  /*1df90*/  IMAD.MOV.U32 R0, RZ, RZ, RZ ;  /* 0x000000ffff007224 */ /* 0x000fe400078e00ff */
[----:B------:R-:W-:-:S13]  /*1dfa0*/  ISETP.GE.OR P6, PT, R7, R10, !P0 ;  /* 0x0000000a0700720c */ /* 0x000fda00047c6670 */
[----:B------:R-:W-:Y:S05]  /*1dfb0*/  @P6 BRA `(.L_x_692) ;  /* 0x00000000000c6947 */ /* 0x000fea0003800000 */
[----:B------:R-:W0:Y:S02]  /*1dfc0*/  LDC.64 R2, c[0x0][0xc80] ;  /* 0x00032000ff027b82 */ /* 0x000e240000000a00 */
[----:B0-----:R-:W-:-:S05]  /*1dfd0*/  IMAD.WIDE R2, R7, 0x4, R2 ;  /* 0x0000000407027825 */ /* 0x001fca00078e0202 */
[----:B------:R0:W5:Y:S02]  /*1dfe0*/  LDG.E R0, desc[UR36][R2.64] ;  /* 0x0000002402007981 */ /* 0x000164000c1e1900 */
.L_x_692:
[----:B------:R-:W-:Y:S05]  /*1dff0*/  BSYNC B0 ;  /* 0x0000000000007941 */ /* 0x000fea0003800000 */
.L_x_691:
[----:B0----5:R-:W0:Y:S02]  /*1e000*/  SHFL.UP PT, R2, R0, 0x1, RZ ;  /* 0x0420000000027989 */ /* 0x021e2400000e00ff */
        /* <DEDUP_REMOVED lines=14> */
[----:B------:R-:W0:Y:S02]  /*1e0f0*/  SHFL.IDX PT, R3, R9, 0x1f, 0x1f ;  /* 0x03e01f0009037f89 */ /* 0x000e2400000e0000 */
[----:B0-----:R-:W-:-:S04]  /*1e100*/  IMAD R3, R3, UR5, RZ ;  /* 0x0000000503037c24 */ /* 0x001fc8000f8e02ff */
[----:B------:R-:W-:-:S05]  /*1e110*/  IMAD.IADD R4, R3, 0x1, R4 ;  /* 0x0000000103047824 */ /* 0x000fca00078e0204 */
[----:B------:R-:W-:-:S13]  /*1e120*/  ISETP.GT.AND P6, PT, R4, UR6, PT ;  /* 0x0000000604007c0c */ /* 0x000fda000bfc4270 */
[----:B------:R-:W-:Y:S05]  /*1e130*/  @!P6 BRA `(.L_x_693) ;  /* 0xfffffffc007ce947 */ /* 0x000fea000383ffff */
[----:B------:R-:W-:-:S07]  /*1e140*/  IMAD.MOV.U32 R7, RZ, RZ, R9 ;  /* 0x000000ffff077224 */ /* 0x000fce00078e0009 */
.L_x_689:
[----:B------:R-:W-:-:S05]  /*1e150*/  IADD3 R9, -R3, R4, RZ ;  /* 0x0000000403097210 */ /* 0x000fca0007ffe1ff */
[----:B------:R-:W-:-:S05]  /*1e160*/  IMAD R2, R7, UR5, R9 ;  /* 0x0000000507027c24 */ /* 0x000fca000f8e0209 */
[----:B------:R-:W-:-:S13]  /*1e170*/  ISETP.GT.AND P0, PT, R2, UR6, PT ;  /* 0x0000000602007c0c */ /* 0x000fda000bf04270 */
[----:B------:R-:W-:-:S04]  /*1e180*/  VOTE.ANY R4, PT, !P0 ;  /* 0x0000000000047806 */ /* 0x000fc800040e0100 */
[----:B------:R-:W0:Y:S01]  /*1e190*/  POPC R19, R4 ;  /* 0x0000000400137309 */ /* 0x000e220000000000 */
[----:B------:R-:W-:Y:S01]  /*1e1a0*/  ISETP.NE.AND P0, PT, R4, RZ, PT ;  /* 0x000000ff0400720c */ /* 0x000fe20003f05270 */
[----:B0-----:R-:W0:Y:S02]  /*1e1b0*/  SHFL.IDX PT, R0, R0, R19, 0x1f ;  /* 0x00001f1300007589 */ /* 0x001e2400000e0000 */
[----:B0-----:R-:W-:-:S04]  /*1e1c0*/  IABS R8, R0 ;  /* 0x0000000000087213 */ /* 0x001fc80000000000 */
[----:B------:R-:W0:Y:S08]  /*1e1d0*/  I2F.RP R6, R8 ;  /* 0x0000000800067306 */ /* 0x000e300000209400 */
[----:B0-----:R-:W0:Y:S02]  /*1e1e0*/  MUFU.RCP R6, R6 ;  /* 0x0000000600067308 */ /* 0x001e240000001000 */
[----:B0-----:R-:W-:-:S06]  /*1e1f0*/  VIADD R2, R6, 0xffffffe ;  /* 0x0ffffffe06027836 */ /* 0x001fcc0000000000 */
[----:B------:R0:W1:Y:S01]  /*1e200*/  F2I.FTZ.U32.TRUNC.NTZ R3, R2 ;  /* 0x0000000200037305 */ /* 0x000062000021f000 */
[----:B------:R-:W-:Y:S05]  /*1e210*/  @!P0 BRA `(.L_x_694) ;  /* 0x0000000000088947 */ /* 0x000fea0003800000 */
[----:B------:R-:W-:-:S06]  /*1e220*/  VIADD R16, R19, 0xffffffff ;  /* 0xffffffff13107836 */ /* 0x000fcc0000000000 */
[----:B------:R2:W3:Y:S02]  /*1e230*/  SHFL.IDX PT, R16, R7, R16, 0x1f ;  /* 0x00001f1007107589 */ /* 0x0004e400000e0000 */
.L_x_694:
[----:B---3--:R-:W-:Y:S01]  /*1e240*/  IMAD R16, R16, UR5, R9 ;  /* 0x0000000510107c24 */ /* 0x008fe2000f8e0209 */
[----:B0-----:R-:W-:Y:S01]  /*1e250*/  IABS R2, R0 ;  /* 0x0000000000027213 */ /* 0x001fe20000000000 */
[----:B------:R-:W-:Y:S01]  /*1e260*/  VIADD R19, R19, UR4 ;  /* 0x0000000413137c36 */ /* 0x000fe20008000000 */
[----:B-12---:R-:W-:Y:S02]  /*1e270*/  IADD3 R7, RZ, -R3, RZ ;  /* 0x80000003ff077210 */ /* 0x006fe40007ffe0ff */
[----:B------:R-:W-:Y:S01]  /*1e280*/  IADD3 R9, -R16, UR6, RZ ;  /* 0x0000000610097c10 */ /* 0x000fe2000fffe1ff */
[----:B------:R-:W-:Y:S02]  /*1e290*/  IMAD.MOV R6, RZ, RZ, -R2 ;  /* 0x000000ffff067224 */ /* 0x000fe400078e0a02 */
[----:B------:R-:W-:Y:S01]  /*1e2a0*/  IMAD R7, R7, R8, RZ ;  /* 0x0000000807077224 */ /* 0x000fe200078e02ff */
[----:B------:R-:W-:Y:S01]  /*1e2b0*/  IABS R4, R9 ;  /* 0x0000000900047213 */ /* 0x000fe20000000000 */
[----:B------:R-:W-:-:S04]  /*1e2c0*/  IMAD.MOV.U32 R2, RZ, RZ, RZ ;  /* 0x000000ffff027224 */ /* 0x000fc800078e00ff */
[----:B------:R-:W-:Y:S01]  /*1e2d0*/  IMAD.HI.U32 R2, R3, R7, R2 ;  /* 0x0000000703027227 */ /* 0x000fe200078e0002 */
[----:B------:R-:W-:-:S03]  /*1e2e0*/  MOV R3, R4 ;  /* 0x0000000400037202 */ /* 0x000fc60000000f00 */
[----:B------:R-:W-:Y:S02]  /*1e2f0*/  IMAD.MOV.U32 R4, RZ, RZ, R6 ;  /* 0x000000ffff047224 */ /* 0x000fe400078e0006 */
[----:B------:R-:W-:-:S04]  /*1e300*/  IMAD.HI.U32 R2, R2, R3, RZ ;  /* 0x0000000302027227 */ /* 0x000fc800078e00ff */
[----:B------:R-:W-:-:S05]  /*1e310*/  IMAD R3, R2, R4, R3 ;  /* 0x0000000402037224 */ /* 0x000fca00078e0203 */
[----:B------:R-:W-:-:S13]  /*1e320*/  ISETP.GT.U32.AND P1, PT, R8, R3, PT ;  /* 0x000000030800720c */ /* 0x000fda0003f24070 */
[----:B------:R-:W-:Y:S01]  /*1e330*/  @!P1 IMAD.IADD R3, R3, 0x1, -R8 ;  /* 0x0000000103039824 */ /* 0x000fe200078e0a08 */
[----:B------:R-:W-:Y:S02]  /*1e340*/  @!P1 IADD3 R2, R2, 0x1, RZ ;  /* 0x0000000102029810 */ /* 0x000fe40007ffe0ff */
[----:B------:R-:W-:Y:S02]  /*1e350*/  ISETP.NE.AND P1, PT, R0, RZ, PT ;  /* 0x000000ff0000720c */ /* 0x000fe40003f25270 */
[----:B------:R-:W-:Y:S02]  /*1e360*/  ISETP.GE.U32.AND P0, PT, R3, R8, PT ;  /* 0x000000080300720c */ /* 0x000fe40003f06070 */
[----:B------:R-:W-:-:S04]  /*1e370*/  LOP3.LUT R3, R9, R0, RZ, 0x3c, !PT ;  /* 0x0000000009037212 */ /* 0x000fc800078e3cff */
[----:B------:R-:W-:-:S07]  /*1e380*/  ISETP.GE.AND P2, PT, R3, RZ, PT ;  /* 0x000000ff0300720c */ /* 0x000fce0003f46270 */
[----:B------:R-:W-:-:S06]  /*1e390*/  @P0 VIADD R2, R2, 0x1 ;  /* 0x0000000102020836 */ /* 0x000fcc0000000000 */
[----:B------:R-:W-:Y:S01]  /*1e3a0*/  @!P2 IMAD.MOV R2, RZ, RZ, -R2 ;  /* 0x000000ffff02a224 */ /* 0x000fe200078e0a02 */
[----:B------:R-:W-:-:S04]  /*1e3b0*/  @!P1 LOP3.LUT R2, RZ, R0, RZ, 0x33, !PT ;  /* 0x00000000ff029212 */ /* 0x000fc800078e33ff */
[----:B------:R-:W-:Y:S01]  /*1e3c0*/  IADD3 R17, -R2, RZ, RZ ;  /* 0x000000ff02117210 */ /* 0x000fe20007ffe1ff */
[----:B------:R-:W-:-:S04]  /*1e3d0*/  IMAD.MOV.U32 R18, RZ, RZ, R2 ;  /* 0x000000ffff127224 */ /* 0x000fc800078e0002 */
[----:B------:R-:W-:Y:S01]  /*1e3e0*/  IMAD R17, R0, R17, R9 ;  /* 0x0000001100117224 */ /* 0x000fe200078e0209 */
[----:B------:R-:W-:Y:S06]  /*1e3f0*/  BRA `(.L_x_695) ;  /* 0x00000000000c7947 */ /* 0x000fec0003800000 */
.L_x_690:
[----:B------:R-:W-:Y:S01]  /*1e400*/  MOV R17, RZ ;  /* 0x000000ff00117202 */ /* 0x000fe20000000f00 */
[----:B------:R-:W-:Y:S02]  /*1e410*/  IMAD.U32 R16, RZ, RZ, UR6 ;  /* 0x00000006ff107e24 */ /* 0x000fe4000f8e00ff */
[----:B------:R-:W-:-:S07]  /*1e420*/  IMAD.MOV.U32 R18, RZ, RZ, RZ ;  /* 0x000000ffff127224 */ /* 0x000fce00078e00ff */
.L_x_695:
[----:B------:R-:W-:-:S13]  /*1e430*/  ISETP.NE.AND P0, PT, R5, RZ, PT ;  /* 0x000000ff0500720c */ /* 0x000fda0003f05270 */
[----:B------:R-:W0:Y:S01]  /*1e440*/  @!P0 S2R R3, SR_CgaCtaId ;  /* 0x0000000000038919 */ /* 0x000e220000008800 */
[----:B------:R-:W-:-:S04]  /*1e450*/  @!P0 MOV R0, 0x400 ;  /* 0x0000040000008802 */ /* 0x000fc80000000f00 */
[----:B0-----:R-:W-:-:S05]  /*1e460*/  @!P0 LEA R0, R3, R0, 0x18 ;  /* 0x0000000003008211 */ /* 0x001fca00078ec0ff */
[----:B------:R2:W-:Y:S01]  /*1e470*/  @!P0 STS.128 [R0+0x388d0], R16 ;  /* 0x0388d01000008388 */ /* 0x0005e20000000c00 */
[----:B------:R-:W-:Y:S06]  /*1e480*/  BAR.ARV 0x5, 0x180 ;  /* 0x0146000000007b1d */ /* 0x000fec0000002000 */
.L_x_688:
[----:B------:R3:W-:Y:S01]  /*1e490*/  STL [R1+0x30], RZ ;  /* 0x000030ff01007387 */ /* 0x0007e20000100800 */
[----:B------:R-:W-:Y:S01]  /*1e4a0*/  ULDC UR4, c[0x0][0xc3c] ;  /* 0x00030f0000047ab9 */ /* 0x000fe20000000800 */
[----:B------:R-:W-:Y:S01]  /*1e4b0*/  MOV R32, 0x1 ;  /* 0x0000000100207802 */ /* 0x000fe20000000f00 */
[----:B------:R-:W-:Y:S01]  /*1e4c0*/  IMAD.MOV.U32 R28, RZ, RZ, RZ ;  /* 0x000000ffff1c7224 */ /* 0x000fe200078e00ff */
[----:B-1----:R-:W-:-:S13]  /*1e4d0*/  ISETP.GE.AND P0, PT, R19, UR4, PT ;  /* 0x0000000413007c0c */ /* 0x002fda000bf06270 */
[----:B---3--:R-:W-:Y:S05]  /*1e4e0*/  @P0 BRA `(.L_x_696) ;  /* 0x0000006c00400947 */ /* 0x008fea0003800000 */
[----:B--2---:R-:W2:Y:S01]  /*1e4f0*/  LDL R0, [R1+0x54] ;  /* 0x0000540001007983 */ /* 0x004ea20000100800 */
[----:B------:R-:W1:Y:S01]  /*1e500*/  S2UR UR4, SR_CgaCtaId ;  /* 0x00000000000479c3 */ /* 0x000e620000008800 */
[----:B------:R-:W-:Y:S01]  /*1e510*/  MOV R23, 0x400 ;  /* 0x0000040000177802 */ /* 0x000fe20000000f00 */
[----:B------:R-:W-:Y:S01]  /*1e520*/  IMAD.MOV.U32 R37, RZ, RZ, 0x40 ;  /* 0x00000040ff257424 */ /* 0x000fe200078e00ff */
[----:B------:R-:W0:Y:S01]  /*1e530*/  S2R R11, SR_TID.X ;  /* 0x00000000000b7919 */ /* 0x000e220000002100 */
[----:B------:R-:W-:Y:S01]  /*1e540*/  IMAD.MOV.U32 R36, RZ, RZ, 0x20 ;  /* 0x00000020ff247424 */ /* 0x000fe200078e00ff */
[----:B------:R-:W-:Y:S01]  /*1e550*/  BSSY B7, `(.L_x_696) ;  /* 0x00006c9000077945 */ /* 0x000fe20003800000 */
[----:B------:R-:W-:Y:S01]  /*1e560*/  MOV R33, 0x1 ;  /* 0x0000000100217802 */ /* 0x000fe20000000f00 */
[----:B------:R-:W-:Y:S01]  /*1e570*/  IMAD.MOV.U32 R30, RZ, RZ, RZ ;  /* 0x000000ffff1e7224 */ /* 0x000fe200078e00ff */
[----:B------:R-:W-:Y:S01]  /*1e580*/  MOV R28, RZ ;  /* 0x000000ff001c7202 */ /* 0x000fe20000000f00 */
[----:B------:R-:W-:Y:S01]  /*1e590*/  IMAD.MOV.U32 R32, RZ, RZ, 0x1 ;  /* 0x00000001ff207424 */ /* 0x000fe200078e00ff */
[----:B------:R-:W-:Y:S01]  /*1e5a0*/  ULDC.64 UR40, c[0x0][0x198] ;  /* 0x0000660000287ab9 */ /* 0x000fe20000000a00 */
[----:B------:R-:W-:Y:S01]  /*1e5b0*/  ULDC UR39, c[0x0][0xc] ;  /* 0x0000030000277ab9 */ /* 0x000fe20000000800 */
[C---:B0-----:R-:W-:Y:S01]  /*1e5c0*/  SHF.L.U32 R2, R11.reuse, 0x7, RZ ;  /* 0x000000070b027819 */ /* 0x041fe200000006ff */
[----:B------:R-:W-:Y:S01]  /*1e5d0*/  IMAD.SHL.U32 R6, R11, 0x2, RZ ;  /* 0x000000020b067824 */ /* 0x000fe200078e00ff */
[----:B------:R-:W-:-:S02]  /*1e5e0*/  SHF.R.U32.HI R4, RZ, 0x1, R11 ;  /* 0x00000001ff047819 */ /* 0x000fc4000001160b */
[C---:B------:R-:W-:Y:S02]  /*1e5f0*/  LOP3.LUT R10, R11.reuse, 0x7f, RZ, 0xc0, !PT ;  /* 0x0000007f0b0a7812 */ /* 0x040fe400078ec0ff */
[----:B------:R-:W-:Y:S02]  /*1e600*/  LOP3.LUT R3, R2, 0x380, RZ, 0xc0, !PT ;  /* 0x0000038002037812 */ /* 0x000fe400078ec0ff */
[----:B------:R-:W-:Y:S01]  /*1e610*/  R2P PR, R11, 0x6 ;  /* 0x000000060b007804 */ /* 0x000fe20000000000 */
[----:B------:R-:W-:-:S04]  /*1e620*/  IMAD.SHL.U32 R7, R10, 0x40, RZ ;  /* 0x000000400a077824 */ /* 0x000fc800078e00ff */
[----:B------:R-:W-:Y:S02]  /*1e630*/  SEL R37, R37, 0xffffffc0, !P2 ;  /* 0xffffffc025257807 */ /* 0x000fe40005000000 */
[----:B------:R-:W-:Y:S02]  /*1e640*/  SEL R36, R36, 0xffffffe0, !P1 ;  /* 0xffffffe024247807 */ /* 0x000fe40004800000 */
[----:B--2---:R-:W-:Y:S01]  /*1e650*/  R2UR UR5, R0 ;  /* 0x00000000000572ca */ /* 0x004fe200000e0000 */
[----:B------:R-:W-:-:S05]  /*1e660*/  IMAD.SHL.U32 R0, R11, 0x10, RZ ;  /* 0x000000100b007824 */ /* 0x000fca00078e00ff */
[C---:B------:R-:W-:Y:S02]  /*1e670*/  LOP3.LUT R5, R0.reuse, 0x3f0, RZ, 0xc0, !PT ;  /* 0x000003f000057812 */ /* 0x040fe400078ec0ff */
[----:B------:R-:W-:Y:S02]  /*1e680*/  LOP3.LUT R31, R0, 0x70, RZ, 0xc0, !PT ;  /* 0x00000070001f7812 */ /* 0x000fe400078ec0ff */
[----:B------:R-:W-:Y:S02]  /*1e690*/  LOP3.LUT R9, R5, 0x70, R6, 0x78, !PT ;  /* 0x0000007005097812 */ /* 0x000fe400078e7806 */
[C---:B------:R-:W-:Y:S01]  /*1e6a0*/  LOP3.LUT R5, R3.reuse, 0x30, R4, 0xf8, !PT ;  /* 0x0000003003057812 */ /* 0x040fe200078ef804 */
[----:B------:R-:W-:Y:S01]  /*1e6b0*/  ULOP3.LUT UR42, UR5, 0x2, URZ, 0xfc, !UPT ;  /* 0x00000002052a7892 */ /* 0x000fe2000f8efc3f */
[----:B------:R-:W-:Y:S01]  /*1e6c0*/  LOP3.LUT R4, R2, 0x400, RZ, 0xc0, !PT ;  /* 0x0000040002047812 */ /* 0x000fe200078ec0ff */
[----:B------:R-:W-:Y:S01]  /*1e6d0*/  ULOP3.LUT UR38, UR5, 0x1, URZ, 0xfc, !UPT ;  /* 0x0000000105267892 */ /* 0x000fe2000f8efc3f */
[----:B------:R-:W-:-:S02]  /*1e6e0*/  LOP3.LUT R3, R3, 0x10, R11, 0xf8, !PT ;  /* 0x0000001003037812 */ /* 0x000fc400078ef80b */
[--C-:B------:R-:W-:Y:S02]  /*1e6f0*/  LOP3.LUT R5, R5, 0x70, R0.reuse, 0x78, !PT ;  /* 0x0000007005057812 */ /* 0x100fe400078e7800 */
[----:B------:R-:W-:Y:S02]  /*1e700*/  SHF.L.U32 R6, R10, 0x4, RZ ;  /* 0x000000040a067819 */ /* 0x000fe400000006ff */
[----:B------:R-:W-:Y:S02]  /*1e710*/  LOP3.LUT R4, R4, 0x1800, R7, 0xf8, !PT ;  /* 0x0000180004047812 */ /* 0x000fe400078ef807 */
[----:B------:R-:W-:Y:S02]  /*1e720*/  LOP3.LUT R3, R3, 0x70, R0, 0x78, !PT ;  /* 0x0000007003037812 */ /* 0x000fe400078e7800 */
[----:B------:R-:W-:Y:S02]  /*1e730*/  LOP3.LUT R5, R5, 0xc00, R2, 0xf8, !PT ;  /* 0x00000c0005057812 */ /* 0x000fe400078ef802 */
[----:B------:R-:W-:-:S02]  /*1e740*/  LOP3.LUT R8, R9, 0x400, R6, 0xf8, !PT ;  /* 0x0000040009087812 */ /* 0x000fc400078ef806 */
[----:B------:R-:W-:Y:S01]  /*1e750*/  LOP3.LUT R2, R4, R3, RZ, 0xfc, !PT ;  /* 0x0000000304027212 */ /* 0x000fe200078efcff */
[----:B------:R-:W-:Y:S01]  /*1e760*/  STL [R1+0x14], R5 ;  /* 0x0000140501007387 */ /* 0x000fe20000100800 */
[----:B------:R-:W-:-:S03]  /*1e770*/  SHF.R.U32.HI R3, RZ, 0x3, R10 ;  /* 0x00000003ff037819 */ /* 0x000fc6000001160a */
[----:B------:R-:W-:Y:S01]  /*1e780*/  STL [R1+0xc], R8 ;  /* 0x00000c0801007387 */ /* 0x000fe20000100800 */
[----:B------:R-:W-:-:S03]  /*1e790*/  LOP3.LUT R0, R3, 0x70, R0, 0xf8, !PT ;  /* 0x0000007003007812 */ /* 0x000fc600078ef800 */
[----:B------:R1:W-:Y:S04]  /*1e7a0*/  STL [R1+0x10], R2 ;  /* 0x0000100201007387 */ /* 0x0003e80000100800 */
[----:B------:R-:W-:Y:S01]  /*1e7b0*/  STL [R1+0x30], RZ ;  /* 0x000030ff01007387 */ /* 0x000fe20000100800 */
[----:B-1----:R-:W-:-:S05]  /*1e7c0*/  IMAD.U32 R2, RZ, RZ, UR4 ;  /* 0x00000004ff027e24 */ /* 0x002fca000f8e00ff */
[----:B------:R-:W-:Y:S01]  /*1e7d0*/  LEA R23, R2, R23, 0x18 ;  /* 0x0000001702177211 */ /* 0x000fe200078ec0ff */
[----:B------:R0:W-:Y:S04]  /*1e7e0*/  STL [R1+0x8], R2 ;  /* 0x0000080201007387 */ /* 0x0001e80000100800 */
[----:B------:R-:W-:-:S05]  /*1e7f0*/  IMAD.IADD R0, R23, 0x1, R8 ;  /* 0x0000000117007824 */ /* 0x000fca00078e0208 */
[----:B------:R1:W-:Y:S01]  /*1e800*/  STL [R1+0x18], R0 ;  /* 0x0000180001007387 */ /* 0x0003e20000100800 */
[----:B0-----:R-:W-:-:S07]  /*1e810*/  LOP3.LUT R2, R31, 0x80, RZ, 0xfc, !PT ;  /* 0x000000801f027812 */ /* 0x001fce00078efcff */
.L_x_810:
[----:B0-----:R-:W0:Y:S02]  /*1e820*/  LDC.64 R24, c[0x0][0xc88] ;  /* 0x00032200ff187b82 */ /* 0x001e240000000a00 */
[----:B0-----:R-:W-:-:S06]  /*1e830*/  IMAD.WIDE R24, R19, 0x4, R24 ;  /* 0x0000000413187825 */ /* 0x001fcc00078e0218 */
[----:B-1----:R-:W1:Y:S01]  /*1e840*/  LDG.E R24, desc[UR36][R24.64] ;  /* 0x0000002418187981 */ /* 0x002e62000c1e1900 */
[----:B------:R-:W-:Y:S05]  /*1e850*/  YIELD ;  /* 0x0000000000007946 */ /* 0x000fea0003800000 */
[----:B------:R-:W-:Y:S01]  /*1e860*/  ULDC.64 UR4, c[0x0][0xa28] ;  /* 0x00028a0000047ab9 */ /* 0x000fe20000000a00 */
[----:B------:R-:W-:Y:S01]  /*1e870*/  ULDC.64 UR8, c[0x0][0xa18] ;  /* 0x0002860000087ab9 */ /* 0x000fe20000000a00 */
[----:B------:R-:W-:Y:S01]  /*1e880*/  ISETP.NE.U32.AND P0, PT, RZ, UR4, PT ;  /* 0x00000004ff007c0c */ /* 0x000fe2000bf05070 */
[----:B------:R-:W-:Y:S01]  /*1e890*/  ULDC.64 UR6, c[0x0][0xa10] ;  /* 0x0002840000067ab9 */ /* 0x000fe20000000a00 */
[----:B------:R-:W-:-:S02]  /*1e8a0*/  MOV R9, RZ ;  /* 0x000000ff00097202 */ /* 0x000fc40000000f00 */
[----:B------:R-:W-:Y:S02]  /*1e8b0*/  ISETP.NE.AND.EX P0, PT, RZ, UR5, PT, P0 ;  /* 0x00000005ff007c0c */ /* 0x000fe4000bf05300 */
[----:B------:R-:W-:-:S04]  /*1e8c0*/  ISETP.NE.U32.AND P2, PT, RZ, UR8, PT ;  /* 0x00000008ff007c0c */ /* 0x000fc8000bf45070 */
[----:B------:R-:W-:Y:S01]  /*1e8d0*/  ISETP.NE.AND.EX P2, PT, RZ, UR9, PT, P2 ;  /* 0x00000009ff007c0c */ /* 0x000fe2000bf45320 */
[----:B------:R-:W-:Y:S01]  /*1e8e0*/  IMAD.MOV.U32 R29, RZ, RZ, RZ ;  /* 0x000000ffff1d7224 */ /* 0x000fe200078e00ff */
[----:B-12---:R-:W-:-:S05]  /*1e8f0*/  SHF.R.S32.HI R0, RZ, 0x1f, R24 ;  /* 0x0000001fff007819 */ /* 0x006fca0000011418 */
[C---:B------:R-:W-:Y:S01]  /*1e900*/  @P0 LEA R2, P1, R24.reuse, UR4, 0x2 ;  /* 0x0000000418020c11 */ /* 0x040fe2000f8210ff */
[C---:B------:R-:W-:Y:S01]  /*1e910*/  IMAD.SHL.U32 R25, R24.reuse, 0x4, RZ ;  /* 0x0000000418197824 */ /* 0x040fe200078e00ff */
[C-C-:B------:R-:W-:Y:S01]  /*1e920*/  SHF.L.U64.HI R26, R24.reuse, 0x2, R0.reuse ;  /* 0x00000002181a7819 */ /* 0x140fe20000010200 */
[----:B------:R0:W-:Y:S01]  /*1e930*/  STL [R1+0x1c], R0 ;  /* 0x00001c0001007387 */ /* 0x0001e20000100800 */
[----:B------:R-:W-:Y:S01]  /*1e940*/  @P0 LEA.HI.X R3, R24, UR5, R0, 0x2, P1 ;  /* 0x0000000518030c11 */ /* 0x000fe200088f1400 */
[----:B------:R-:W-:-:S04]  /*1e950*/  ULDC.64 UR4, c[0x0][0xa00] ;  /* 0x0002800000047ab9 */ /* 0x000fc80000000a00 */
[----:B------:R1:W2:Y:S01]  /*1e960*/  @P0 LDG.E R9, desc[UR36][R2.64] ;  /* 0x0000002402090981 */ /* 0x0002a2000c1e1900 */
[----:B------:R-:W-:Y:S02]  /*1e970*/  ISETP.NE.U32.AND P0, PT, RZ, UR4, PT ;  /* 0x00000004ff007c0c */ /* 0x000fe4000bf05070 */
[----:B------:R-:W-:Y:S02]  /*1e980*/  ISETP.NE.U32.AND P1, PT, RZ, UR6, PT ;  /* 0x00000006ff007c0c */ /* 0x000fe4000bf25070 */
[----:B------:R-:W-:Y:S02]  /*1e990*/  ISETP.NE.AND.EX P0, PT, RZ, UR5, PT, P0 ;  /* 0x00000005ff007c0c */ /* 0x000fe4000bf05300 */
[----:B------:R-:W-:Y:S02]  /*1e9a0*/  ISETP.NE.AND.EX P1, PT, RZ, UR7, PT, P1 ;  /* 0x00000007ff007c0c */ /* 0x000fe4000bf25310 */
[C---:B------:R-:W-:Y:S02]  /*1e9b0*/  IADD3 R4, P4, R25.reuse, UR6, RZ ;  /* 0x0000000619047c10 */ /* 0x040fe4000ff9e0ff */
[----:B-1----:R-:W-:Y:S01]  /*1e9c0*/  IADD3 R2, P3, R25, UR4, RZ ;  /* 0x0000000419027c10 */ /* 0x002fe2000ff7e0ff */
[----:B------:R-:W-:Y:S01]  /*1e9d0*/  ULDC UR4, c[0x0][0x288] ;  /* 0x0000a20000047ab9 */ /* 0x000fe20000000800 */
[----:B0-----:R-:W-:-:S02]  /*1e9e0*/  MOV R0, RZ ;  /* 0x000000ff00007202 */ /* 0x001fc40000000f00 */
[C---:B------:R-:W-:Y:S02]  /*1e9f0*/  IADD3.X R3, R26.reuse, UR5, RZ, P3, !PT ;  /* 0x000000051a037c10 */ /* 0x040fe40009ffe4ff */
[----:B------:R-:W-:Y:S01]  /*1ea00*/  @P2 IADD3 R6, P3, R25, UR8, RZ ;  /* 0x0000000819062c10 */ /* 0x000fe2000ff7e0ff */
[----:B------:R-:W-:Y:S01]  /*1ea10*/  IMAD.U32 R8, RZ, RZ, UR4 ;  /* 0x00000004ff087e24 */ /* 0x000fe2000f8e00ff */
[C---:B------:R-:W-:Y:S01]  /*1ea20*/  IADD3.X R5, R26.reuse, UR7, RZ, P4, !PT ;  /* 0x000000071a057c10 */ /* 0x040fe2000a7fe4ff */
[----:B------:R-:W5:Y:S01]  /*1ea30*/  @P0 LDG.E R29, desc[UR36][R2.64] ;  /* 0x00000024021d0981 */ /* 0x000f62000c1e1900 */
[----:B------:R-:W-:Y:S01]  /*1ea40*/  @P2 IADD3.X R7, R26, UR9, RZ, P3, !PT ;  /* 0x000000091a072c10 */ /* 0x000fe20009ffe4ff */
[----:B------:R-:W-:Y:S02]  /*1ea50*/  ULDC.64 UR4, c[0x0][0x418] ;  /* 0x0001060000047ab9 */ /* 0x000fe40000000a00 */
[----:B------:R-:W5:Y:S04]  /*1ea60*/  @P1 LDG.E R0, desc[UR36][R4.64] ;  /* 0x0000002404001981 */ /* 0x000f68000c1e1900 */
[----:B------:R0:W3:Y:S01]  /*1ea70*/  @P2 LDG.E R8, desc[UR36][R6.64] ;  /* 0x0000002406082981 */ /* 0x0000e2000c1e1900 */
[----:B------:R-:W-:-:S03]  /*1ea80*/  UISETP.NE.U32.AND UP0, UPT, UR4, URZ, UPT ;  /* 0x0000003f0400728c */ /* 0x000fc6000bf05070 */
[----:B------:R-:W-:Y:S01]  /*1ea90*/  ULDC UR4, c[0x0][0x424] ;  /* 0x0001090000047ab9 */ /* 0x000fe20000000800 */
[----:B------:R-:W-:-:S03]  /*1eaa0*/  UISETP.NE.AND.EX UP0, UPT, UR5, URZ, UPT, UP0 ;  /* 0x0000003f0500728c */ /* 0x000fc6000bf05300 */
[----:B------:R-:W-:Y:S01]  /*1eab0*/  ULDC UR5, c[0x0][0x2f0] ;  /* 0x0000bc0000057ab9 */ /* 0x000fe20000000800 */
[----:B------:R-:W-:-:S04]  /*1eac0*/  USEL UR4, UR4, 0x1, UP0 ;  /* 0x0000000104047887 */ /* 0x000fc80008000000 */
[----:B------:R-:W-:-:S03]  /*1ead0*/  UIMAD UR4, UR4, UR5, URZ ;  /* 0x00000005040472a4 */ /* 0x000fc6000f8e023f */
[----:B------:R-:W-:Y:S02]  /*1eae0*/  ULDC UR5, c[0x0][0x348] ;  /* 0x0000d20000057ab9 */ /* 0x000fe40000000800 */
[----:B0-----:R-:W-:Y:S01]  /*1eaf0*/  IMAD.U32 R6, RZ, RZ, UR5 ;  /* 0x00000005ff067e24 */ /* 0x001fe2000f8e00ff */
[----:B------:R-:W-:Y:S01]  /*1eb00*/  MOV R7, UR4 ;  /* 0x0000000400077c02 */ /* 0x000fe20008000f00 */
[----:B--2---:R0:W-:Y:S04]  /*1eb10*/  STL [R1], R9 ;  /* 0x0000000901007387 */ /* 0x0041e80000100800 */
[----:B---3--:R0:W-:Y:S01]  /*1eb20*/  STL [R1+0x28], R8 ;  /* 0x0000280801007387 */ /* 0x0081e20000100800 */
[----:B------:R-:W-:Y:S05]  /*1eb30*/  @P2 BRA `(.L_x_697) ;  /* 0x0000000000142947 */ /* 0x000fea0003800000 */
[----:B------:R-:W-:Y:S05]  /*1eb40*/  @!P0 BRA `(.L_x_697) ;  /* 0x0000000000108947 */ /* 0x000fea0003800000 */
[----:B0-----:R-:W2:Y:S04]  /*1eb50*/  LDG.E R8, desc[UR36][R2.64] ;  /* 0x0000002402087981 */ /* 0x001ea8000c1e1900 */
[----:B------:R-:W2:Y:S02]  /*1eb60*/  LDG.E R2, desc[UR36][R2.64+0x4] ;  /* 0x0000042402027981 */ /* 0x000ea4000c1e1900 */
[----:B--2---:R-:W-:-:S05]  /*1eb70*/  IMAD.IADD R2, R2, 0x1, -R8 ;  /* 0x0000000102027824 */ /* 0x004fca00078e0a08 */
[----:B------:R1:W-:Y:S02]  /*1eb80*/  STL [R1+0x28], R2 ;  /* 0x0000280201007387 */ /* 0x0003e40000100800 */
.L_x_697:
[----:B------:R-:W-:Y:S01]  /*1eb90*/  ULDC.64 UR4, c[0x0][0xa20] ;  /* 0x0002880000047ab9 */ /* 0x000fe20000000a00 */
[----:B------:R-:W-:Y:S01]  /*1eba0*/  IMAD.MOV.U32 R34, RZ, RZ, R24 ;  /* 0x000000ffff227224 */ /* 0x000fe200078e0018 */
[----:B------:R-:W-:-:S04]  /*1ebb0*/  ISETP.NE.U32.AND P0, PT, RZ, UR4, PT ;  /* 0x00000004ff007c0c */ /* 0x000fc8000bf05070 */
[----:B------:R-:W-:-:S13]  /*1ebc0*/  ISETP.NE.AND.EX P0, PT, RZ, UR5, PT, P0 ;  /* 0x00000005ff007c0c */ /* 0x000fda000bf05300 */
[----:B------:R-:W-:Y:S05]  /*1ebd0*/  @!P0 BRA `(.L_x_698) ;  /* 0x0000000000108947 */ /* 0x000fea0003800000 */
[----:B-1----:R-:W-:-:S04]  /*1ebe0*/  IADD3 R2, P0, R25, UR4, RZ ;  /* 0x0000000419027c10 */ /* 0x002fc8000ff1e0ff */
[----:B------:R-:W-:-:S05]  /*1ebf0*/  IADD3.X R3, R26, UR5, RZ, P0, !PT ;  /* 0x000000051a037c10 */ /* 0x000fca00087fe4ff */
[----:B------:R1:W5:Y:S01]  /*1ec00*/  LDG.E R7, desc[UR36][R2.64] ;  /* 0x0000002402077981 */ /* 0x000362000c1e1900 */
[----:B------:R-:W-:Y:S05]  /*1ec10*/  BRA `(.L_x_699) ;  /* 0x0000000000247947 */ /* 0x000fea0003800000 */
.L_x_698:
[----:B------:R-:W-:Y:S02]  /*1ec20*/  ULDC.64 UR4, c[0x0][0xa08] ;  /* 0x0002820000047ab9 */ /* 0x000fe40000000a00 */
[----:B------:R-:W-:-:S04]  /*1ec30*/  ISETP.NE.U32.AND P0, PT, RZ, UR4, PT ;  /* 0x00000004ff007c0c */ /* 0x000fc8000bf05070 */
[----:B------:R-:W-:-:S13]  /*1ec40*/  ISETP.NE.AND.EX P0, PT, RZ, UR5, PT, P0 ;  /* 0x00000005ff007c0c */ /* 0x000fda000bf05300 */
[----:B------:R-:W-:Y:S05]  /*1ec50*/  @!P0 BRA `(.L_x_699) ;  /* 0x0000000000148947 */ /* 0x000fea0003800000 */
[----:B-1----:R-:W1:Y:S02]  /*1ec60*/  LDC.64 R2, c[0x0][0xa08] ;  /* 0x00028200ff027b82 */ /* 0x002e640000000a00 */
[----:B-1----:R-:W-:-:S05]  /*1ec70*/  IMAD.WIDE R2, R34, 0x4, R2 ;  /* 0x0000000422027825 */ /* 0x002fca00078e0202 */
[----:B------:R-:W2:Y:S04]  /*1ec80*/  LDG.E R7, desc[UR36][R2.64] ;  /* 0x0000002402077981 */ /* 0x000ea8000c1e1900 */
[----:B------:R-:W2:Y:S02]  /*1ec90*/  LDG.E R2, desc[UR36][R2.64+0x4] ;  /* 0x0000042402027981 */ /* 0x000ea4000c1e1900 */
[----:B--2---:R-:W-:-:S07]  /*1eca0*/  IADD3 R7, -R7, R2, RZ ;  /* 0x0000000207077210 */ /* 0x004fce0007ffe1ff */
.L_x_699:
[----:B-1----:R-:W2:Y:S04]  /*1ecb0*/  @P1 LDG.E R2, desc[UR36][R4.64] ;  /* 0x0000002404021981 */ /* 0x002ea8000c1e1900 */
[----:B------:R-:W2:Y:S01]  /*1ecc0*/  @P1 LDG.E R4, desc[UR36][R4.64+0x4] ;  /* 0x0000042404041981 */ /* 0x000ea2000c1e1900 */
[----:B-----5:R-:W-:Y:S01]  /*1ecd0*/  IMAD.IADD R7, R7, 0x1, -R9 ;  /* 0x0000000107077824 */ /* 0x020fe200078e0a09 */
[----:B------:R-:W-:Y:S01]  /*1ece0*/  BSSY B0, `(.L_x_700) ;  /* 0x0000117000007945 */ /* 0x000fe20003800000 */
[----:B--2---:R-:W-:-:S05]  /*1ecf0*/  @P1 IMAD.IADD R6, R4, 0x1, -R2 ;  /* 0x0000000104061824 */ /* 0x004fca00078e0a02 */
[----:B------:R-:W-:-:S05]  /*1ed00*/  IADD3 R27, R7, R6, RZ ;  /* 0x00000006071b7210 */ /* 0x000fca0007ffe0ff */
[----:B------:R-:W-:-:S05]  /*1ed10*/  VIADD R2, R27, 0x7f ;  /* 0x0000007f1b027836 */ /* 0x000fca0000000000 */
[----:B------:R-:W-:-:S04]  /*1ed20*/  SHF.R.S32.HI R3, RZ, 0x1f, R2 ;  /* 0x0000001fff037819 */ /* 0x000fc80000011402 */
[----:B------:R-:W-:Y:S01]  /*1ed30*/  LEA.HI R4, R3, R2, RZ, 0x7 ;  /* 0x0000000203047211 */ /* 0x000fe200078f38ff */
[----:B------:R-:W-:-:S03]  /*1ed40*/  IMAD.MOV R2, RZ, RZ, -R7 ;  /* 0x000000ffff027224 */ /* 0x000fc600078e0a07 */
[----:B------:R-:W-:Y:S01]  /*1ed50*/  LOP3.LUT R35, R4, 0xffffff80, RZ, 0xc0, !PT ;  /* 0xffffff8004237812 */ /* 0x000fe200078ec0ff */
[----:B------:R1:W-:Y:S03]  /*1ed60*/  STL [R1+0x2c], R4 ;  /* 0x00002c0401007387 */ /* 0x0003e60000100800 */
[----:B------:R-:W-:Y:S02]  /*1ed70*/  VIADDMNMX R6, R35, -R7, R6, PT ;  /* 0x8000000723067246 */ /* 0x000fe40003800106 */
[----:B-1----:R-:W-:-:S04]  /*1ed80*/  VIMNMX R4, RZ, R2, !PT ;  /* 0x00000002ff047248 */ /* 0x002fc80007fe0100 */
[----:B------:R-:W-:Y:S02]  /*1ed90*/  ISETP.GT.AND P0, PT, R6, R4, PT ;  /* 0x000000040600720c */ /* 0x000fe40003f04270 */
[----:B------:R-:W-:-:S11]  /*1eda0*/  SHF.R.U32.HI R4, RZ, 0x7, R4 ;  /* 0x00000007ff047819 */ /* 0x000fd60000011604 */
[----:B------:R-:W-:-:S04]  /*1edb0*/  @P0 IADD3 R2, R6, 0x7f, RZ ;  /* 0x0000007f06020810 */ /* 0x000fc80007ffe0ff */
[----:B------:R-:W-:-:S04]  /*1edc0*/  @P0 SHF.R.S32.HI R3, RZ, 0x1f, R2 ;  /* 0x0000001fff030819 */ /* 0x000fc80000011402 */
[----:B------:R-:W-:Y:S01]  /*1edd0*/  @P0 LEA.HI R2, R3, R2, RZ, 0x7 ;  /* 0x0000000203020211 */ /* 0x000fe200078f38ff */
[----:B------:R-:W-:-:S03]  /*1ede0*/  IMAD.MOV.U32 R3, RZ, RZ, R4 ;  /* 0x000000ffff037224 */ /* 0x000fc600078e0004 */
[----:B------:R-:W-:Y:S02]  /*1edf0*/  @P0 SHF.R.S32.HI R3, RZ, 0x7, R2 ;  /* 0x00000007ff030819 */ /* 0x000fe40000011402 */
[----:B------:R-:W-:Y:S02]  /*1ee00*/  PLOP3.LUT P0, PT, PT, PT, PT, 0x80, 0x0 ;  /* 0x000000000000781c */ /* 0x000fe40003f0f070 */
[----:B------:R-:W-:-:S13]  /*1ee10*/  ISETP.GT.AND P2, PT, R3, R4, PT ;  /* 0x000000040300720c */ /* 0x000fda0003f44270 */
[----:B------:R-:W-:Y:S05]  /*1ee20*/  @!P2 BRA `(.L_x_701) ;  /* 0x000000100008a947 */ /* 0x000fea0003800000 */
[----:B------:R-:W-:Y:S01]  /*1ee30*/  UMOV UR4, 0xffffffff ;  /* 0xffffffff00047882 */ /* 0x000fe20000000000 */
[----:B------:R-:W-:Y:S02]  /*1ee40*/  SEL R2, R34, RZ, !P1 ;  /* 0x000000ff22027207 */ /* 0x000fe40004800000 */
[----:B------:R-:W-:Y:S05]  /*1ee50*/  BRA.DIV UR4, `(.L_x_702) ;  /* 0x000000a204487947 */ /* 0x000fea000b800000 */
[----:B------:R-:W1:Y:S02]  /*1ee60*/  S2R R5, SR_TID.X ;  /* 0x0000000000057919 */ /* 0x000e640000002100 */
[----:B-1----:R-:W-:-:S04]  /*1ee70*/  SHF.R.U32.HI R5, RZ, 0x5, R5 ;  /* 0x00000005ff057819 */ /* 0x002fc80000011605 */
[----:B------:R-:W-:-:S05]  /*1ee80*/  LOP3.LUT R5, R5, 0x3, RZ, 0xc0, !PT ;  /* 0x0000000305057812 */ /* 0x000fca00078ec0ff */
[----:B------:R1:W2:Y:S02]  /*1ee90*/  SHFL.IDX PT, R14, R5, RZ, 0x1f ;  /* 0x00001fff050e7589 */ /* 0x0002a400000e0000 */
.L_x_977:
[----:B--2---:R-:W-:Y:S02]  /*1eea0*/  ISETP.NE.AND P0, PT, R14, RZ, PT ;  /* 0x000000ff0e00720c */ /* 0x004fe40003f05270 */
[----:B------:R-:W-:-:S11]  /*1eeb0*/  PLOP3.LUT P6, PT, PT, PT, PT, 0x8, 0x0 ;  /* 0x000000000000781c */ /* 0x000fd60003fce170 */
[----:B------:R-:W-:Y:S05]  /*1eec0*/  @P0 BRA `(.L_x_703) ;  /* 0x00000000000c0947 */ /* 0x000fea0003800000 */
[----:B------:R-:W-:-:S03]  /*1eed0*/  UMOV UR4, 0xffffffff ;  /* 0xffffffff00047882 */ /* 0x000fc60000000000 */
[----:B------:R-:W-:Y:S05]  /*1eee0*/  BRA.DIV UR4, `(.L_x_704) ;  /* 0x000000a204587947 */ /* 0x000fea000b800000 */
[----:B------:R-:W-:-:S13]  /*1eef0*/  ELECT P6, URZ, PT ;  /* 0x00000000003f782f */ /* 0x000fda00038c0000 */
.L_x_703:
[----:B-1----:R-:W2:Y:S01]  /*1ef00*/  LDL R5, [R1+0x30] ;  /* 0x0000300001057983 */ /* 0x002ea20000100800 */
[----:B------:R-:W-:Y:S01]  /*1ef10*/  BSSY B1, `(.L_x_705) ;  /* 0x0000008000017945 */ /* 0x000fe20003800000 */
[----:B--2---:R-:W-:-:S05]  /*1ef20*/  VIADD R5, R5, 0x1 ;  /* 0x0000000105057836 */ /* 0x004fca0000000000 */
[----:B------:R-:W-:-:S04]  /*1ef30*/  LEA.HI R6, R5, R5, RZ, 0x1 ;  /* 0x0000000505067211 */ /* 0x000fc800078f08ff */
[----:B------:R-:W-:-:S04]  /*1ef40*/  LOP3.LUT R6, R6, 0xfffffffe, RZ, 0xc0, !PT ;  /* 0xfffffffe06067812 */ /* 0x000fc800078ec0ff */
[----:B------:R-:W-:-:S04]  /*1ef50*/  IADD3 R5, R5, -R6, RZ ;  /* 0x8000000605057210 */ /* 0x000fc80007ffe0ff */
[----:B------:R-:W-:-:S04]  /*1ef60*/  SHF.L.U32 R5, R5, 0x1f, RZ ;  /* 0x0000001f05057819 */ /* 0x000fc800000006ff */
[----:B------:R-:W1:Y:S02]  /*1ef70*/  SYNCS.PHASECHK.TRANS64.TRYWAIT P0, [R23+URZ+0x38820], R5 ;  /* 0x03882005170075a7 */ /* 0x000e64000800017f */
[----:B-1----:R-:W-:Y:S05]  /*1ef80*/  @!P0 BRA `(.L_x_706) ;  /* 0x000000a000508947 */ /* 0x002fea0003800000 */
.L_x_980:
[----:B------:R-:W-:Y:S05]  /*1ef90*/  BSYNC B1 ;  /* 0x0000000000017941 */ /* 0x000fea0003800000 */
.L_x_705:
[----:B------:R-:W-:Y:S04]  /*1efa0*/  BSSY B1, `(.L_x_707) ;  /* 0x000006c000017945 */ /* 0x000fe80003800000 */
[----:B------:R-:W-:Y:S05]  /*1efb0*/  @!P6 BRA `(.L_x_708) ;  /* 0x0000000400a8e947 */ /* 0x000fea0003800000 */
[----:B0-----:R-:W-:Y:S01]  /*1efc0*/  IMAD R9, R30, 0x8, R23 ;  /* 0x000000081e097824 */ /* 0x001fe200078e0217 */
[----:B------:R-:W-:Y:S01]  /*1efd0*/  SHF.L.U32 R8, R33, 0x1f, RZ ;  /* 0x0000001f21087819 */ /* 0x000fe200000006ff */
[----:B------:R-:W0:Y:S01]  /*1efe0*/  S2R R6, SR_TID.X ;  /* 0x0000000000067919 */ /* 0x000e220000002100 */
[----:B------:R-:W-:Y:S02]  /*1eff0*/  BSSY B2, `(.L_x_709) ;  /* 0x0000005000027945 */ /* 0x000fe40003800000 */
[----:B------:R-:W2:Y:S01]  /*1f000*/  SYNCS.PHASECHK.TRANS64.TRYWAIT P0, [R9+URZ+0x388a0], R8 ;  /* 0x0388a008090075a7 */ /* 0x000ea2000800017f */
[----:B0-----:R-:W-:-:S04]  /*1f010*/  LOP3.LUT R6, R6, 0x7f, RZ, 0xc0, !PT ;  /* 0x0000007f06067812 */ /* 0x001fc800078ec0ff */
[----:B------:R-:W-:Y:S01]  /*1f020*/  ISETP.NE.AND P1, PT, R6, RZ, PT ;  /* 0x000000ff0600720c */ /* 0x000fe20003f25270 */
[----:B--2---:R-:W-:-:S12]  /*1f030*/  @!P0 BRA `(.L_x_710) ;  /* 0x000000a000388947 */ /* 0x004fd80003800000 */
.L_x_981:
[----:B------:R-:W-:Y:S05]  /*1f040*/  BSYNC B2 ;  /* 0x0000000000027941 */ /* 0x000fea0003800000 */
.L_x_709:
[----:B------:R-:W-:Y:S04]  /*1f050*/  BSSY B2, `(.L_x_711) ;  /* 0x0000009000027945 */ /* 0x000fe80003800000 */
[----:B------:R-:W-:Y:S05]  /*1f060*/  @P1 BRA `(.L_x_712) ;  /* 0x00000000001c1947 */ /* 0x000fea0003800000 */
[----:B-1----:R-:W1:Y:S02]  /*1f070*/  S2R R5, SR_TID.X ;  /* 0x0000000000057919 */ /* 0x002e640000002100 */
[----:B-1----:R-:W-:Y:S01]  /*1f080*/  LOP3.LUT R6, R5, 0x1f, RZ, 0xc0, !PT ;  /* 0x0000001f05067812 */ /* 0x002fe200078ec0ff */
[----:B------:R-:W-:-:S03]  /*1f090*/  IMAD.MOV.U32 R5, RZ, RZ, 0x8000 ;  /* 0x00008000ff057424 */ /* 0x000fc600078e00ff */
[----:B------:R-:W-:Y:S01]  /*1f0a0*/  ISETP.NE.AND P0, PT, R6, RZ, PT ;  /* 0x000000ff0600720c */ /* 0x000fe20003f05270 */
[----:B------:R2:W-:-:S12]  /*1f0b0*/  SYNCS.ARRIVE.TRANS64 RZ, [R9+URZ+0x38890], R5 ;  /* 0x0388900509ff79a7 */ /* 0x0005d8000800003f */
[----:B--2---:R-:W-:Y:S05]  /*1f0c0*/  @!P0 BRA `(.L_x_712) ;  /* 0x0000000000048947 */ /* 0x004fea0003800000 */
[----:B------:R-:W-:Y:S01]  /*1f0d0*/  BPT.TRAP 0x1 ;  /* 0x000000040000795c */ /* 0x000fe20000300000 */
.L_x_712:
[----:B------:R-:W-:Y:S05]  /*1f0e0*/  BSYNC B2 ;  /* 0x0000000000027941 */ /* 0x000fea0003800000 */
.L_x_711:
[----:B------:R-:W-:Y:S01]  /*1f0f0*/  MOV R13, RZ ;  /* 0x000000ff000d7202 */ /* 0x000fe20000000f00 */
[----:B------:R-:W-:Y:S01]  /*1f100*/  IMAD R6, R3, 0x80, R0 ;  /* 0x0000008003067824 */ /* 0x000fe200078e0200 */
[----:B------:R-:W-:Y:S01]  /*1f110*/  UIADD3 UR4, UP0, UR40, 0x570, URZ ;  /* 0x0000057028047890 */ /* 0x000fe2000ff1e03f */
[----:B------:R-:W-:Y:S01]  /*1f120*/  IMAD R7, R30, 0x8000, R23 ;  /* 0x000080001e077824 */ /* 0x000fe200078e0217 */
[----:B------:R-:W-:Y:S01]  /*1f130*/  R2UR UR10, R13 ;  /* 0x000000000d0a72ca */ /* 0x000fe200000e0000 */
[----:B-1----:R-:W-:Y:S01]  /*1f140*/  VIADD R5, R9, 0x38890 ;  /* 0x0003889009057836 */ /* 0x002fe20000000000 */
[----:B------:R-:W-:Y:S01]  /*1f150*/  PLOP3.LUT P0, PT, PT, PT, PT, 0x80, 0x0 ;  /* 0x000000000000781c */ /* 0x000fe20003f0f070 */
[----:B------:R-:W-:Y:S01]  /*1f160*/  VIADD R10, R7, 0x28400 ;  /* 0x00028400070a7836 */ /* 0x000fe20000000000 */
[----:B------:R-:W-:Y:S01]  /*1f170*/  IADD3 R6, R6, -0x80, RZ ;  /* 0xffffff8006067810 */ /* 0x000fe20007ffe0ff */
[----:B------:R-:W-:Y:S01]  /*1f180*/  UIADD3.X UR5, URZ, UR41, URZ, UP0, !UPT ;  /* 0x000000293f057290 */ /* 0x000fe200087fe43f */
[----:B------:R-:W-:Y:S01]  /*1f190*/  UMOV UR6, 0x0 ;  /* 0x0000000000067882 */ /* 0x000fe20000000000 */
[----:B------:R-:W-:-:S10]  /*1f1a0*/  UMOV UR7, 0x12f00000 ;  /* 0x12f0000000077882 */ /* 0x000fd40000000000 */
.L_x_713:
[----:B------:R-:W-:-:S13]  /*1f1b0*/  @P0 ELECT P2, URZ, PT ;  /* 0x00000000003f082f */ /* 0x000fda0003840000 */
[----:B------:R-:W-:Y:S02]  /*1f1c0*/  @P2 R2UR UR13, R2 ;  /* 0x00000000020d22ca */ /* 0x000fe400000e0000 */
[----:B------:R-:W-:Y:S02]  /*1f1d0*/  @P2 R2UR UR12, R18 ;  /* 0x00000000120c22ca */ /* 0x000fe400000e0000 */
[----:B------:R-:W-:Y:S02]  /*1f1e0*/  @P2 R2UR UR11, R6 ;  /* 0x00000000060b22ca */ /* 0x000fe400000e0000 */
[----:B------:R-:W-:Y:S02]  /*1f1f0*/  @P2 R2UR UR9, R5 ;  /* 0x00000000050922ca */ /* 0x000fe400000e0000 */
[----:B------:R-:W-:Y:S02]  /*1f200*/  @P2 R2UR UR8, R10 ;  /* 0x000000000a0822ca */ /* 0x000fe400000e0000 */
[----:B------:R-:W-:-:S02]  /*1f210*/  @P2 PLOP3.LUT P0, PT, P2, PT, PT, 0x8, 0x0 ;  /* 0x000000000000281c */ /* 0x000fc4000170e170 */
[----:B------:R-:W-:-:S09]  /*1f220*/  PLOP3.LUT P2, PT, PT, PT, PT, 0x8, 0x0 ;  /* 0x000000000000781c */ /* 0x000fd20003f4e170 */
[----:B------:R1:W-:Y:S02]  /*1f230*/  UTMALDG.4D [UR8], [UR4], desc[UR6] ;  /* 0x00000608040075b4 */ /* 0x0003e40008019000 */
[----:B-1----:R-:W-:Y:S05]  /*1f240*/  @P0 BRA.U.ANY `(.L_x_713) ;  /* 0xfffffffd00d80947 */ /* 0x002fea000393ffff */
[----:B------:R-:W-:Y:S01]  /*1f250*/  MOV R12, 0x80 ;  /* 0x00000080000c7802 */ /* 0x000fe20000000f00 */
[----:B------:R-:W-:Y:S01]  /*1f260*/  VIADD R10, R7, 0x2c400 ;  /* 0x0002c400070a7836 */ /* 0x000fe20000000000 */
[----:B------:R-:W-:Y:S01]  /*1f270*/  PLOP3.LUT P0, PT, PT, PT, PT, 0x80, 0x0 ;  /* 0x000000000000781c */ /* 0x000fe20003f0f070 */
[----:B------:R-:W-:Y:S01]  /*1f280*/  UMOV UR6, 0x0 ;  /* 0x0000000000067882 */ /* 0x000fe20000000000 */
[----:B------:R-:W-:Y:S01]  /*1f290*/  R2UR UR10, R12 ;  /* 0x000000000c0a72ca */ /* 0x000fe200000e0000 */
[----:B------:R-:W-:-:S14]  /*1f2a0*/  UMOV UR7, 0x12f00000 ;  /* 0x12f0000000077882 */ /* 0x000fdc0000000000 */
.L_x_714:
        /* <DEDUP_REMOVED lines=10> */
[----:B------:R-:W1:Y:S01]  /*1f350*/  SYNCS.PHASECHK.TRANS64.TRYWAIT P0, [R9+URZ+0x388c0], R8 ;  /* 0x0388c008090075a7 */ /* 0x000e62000800017f */
[----:B------:R-:W-:Y:S04]  /*1f360*/  BSSY B2, `(.L_x_715) ;  /* 0x0000002000027945 */ /* 0x000fe80003800000 */
[----:B-1----:R-:W-:Y:S05]  /*1f370*/  @!P0 BRA `(.L_x_716) ;  /* 0x0000009c007c8947 */ /* 0x002fea0003800000 */
.L_x_982:
[----:B------:R-:W-:Y:S05]  /*1f380*/  BSYNC B2 ;  /* 0x0000000000027941 */ /* 0x000fea0003800000 */
.L_x_715:
[----:B------:R-:W-:Y:S01]  /*1f390*/  BSSY B2, `(.L_x_717) ;  /* 0x000000b000027945 */ /* 0x000fe20003800000 */
[----:B------:R-:W-:Y:S01]  /*1f3a0*/  IMAD.MOV.U32 R10, RZ, RZ, 0x0 ;  /* 0x00000000ff0a7424 */ /* 0x000fe200078e00ff */
[----:B------:R-:W-:Y:S02]  /*1f3b0*/  MOV R11, 0x12f00000 ;  /* 0x12f00000000b7802 */ /* 0x000fe40000000f00 */
[----:B------:R-:W-:Y:S05]  /*1f3c0*/  @P1 BRA `(.L_x_718) ;  /* 0x00000000001c1947 */ /* 0x000fea0003800000 */
[----:B------:R-:W2:Y:S02]  /*1f3d0*/  S2R R5, SR_TID.X ;  /* 0x0000000000057919 */ /* 0x000ea40000002100 */
[----:B--2---:R-:W-:Y:S01]  /*1f3e0*/  LOP3.LUT R14, R5, 0x1f, RZ, 0xc0, !PT ;  /* 0x0000001f050e7812 */ /* 0x004fe200078ec0ff */
[----:B------:R-:W-:-:S03]  /*1f3f0*/  IMAD.MOV.U32 R5, RZ, RZ, 0x8000 ;  /* 0x00008000ff057424 */ /* 0x000fc600078e00ff */
[----:B------:R-:W-:Y:S01]  /*1f400*/  ISETP.NE.AND P0, PT, R14, RZ, PT ;  /* 0x000000ff0e00720c */ /* 0x000fe20003f05270 */
[----:B------:R2:W-:-:S12]  /*1f410*/  SYNCS.ARRIVE.TRANS64 RZ, [R9+URZ+0x388b0], R5 ;  /* 0x0388b00509ff79a7 */ /* 0x0005d8000800003f */
[----:B--2---:R-:W-:Y:S05]  /*1f420*/  @!P0 BRA `(.L_x_718) ;  /* 0x0000000000048947 */ /* 0x004fea0003800000 */
[----:B------:R-:W-:Y:S01]  /*1f430*/  BPT.TRAP 0x1 ;  /* 0x000000040000795c */ /* 0x000fe20000300000 */
.L_x_718:
[----:B------:R-:W-:Y:S05]  /*1f440*/  BSYNC B2 ;  /* 0x0000000000027941 */ /* 0x000fea0003800000 */
.L_x_717:
[----:B------:R-:W-:Y:S01]  /*1f450*/  R2UR UR10, R13 ;  /* 0x000000000d0a72ca */ /* 0x000fe200000e0000 */
[----:B------:R-:W-:Y:S01]  /*1f460*/  UIADD3 UR4, UP0, UR40, 0x670, URZ ;  /* 0x0000067028047890 */ /* 0x000fe2000ff1e03f */
[----:B------:R-:W-:Y:S01]  /*1f470*/  R2UR UR6, R10 ;  /* 0x000000000a0672ca */ /* 0x000fe200000e0000 */
[----:B01----:R-:W-:Y:S01]  /*1f480*/  VIADD R9, R9, 0x388b0 ;  /* 0x000388b009097836 */ /* 0x003fe20000000000 */
[----:B------:R-:W-:Y:S01]  /*1f490*/  R2UR UR7, R11 ;  /* 0x000000000b0772ca */ /* 0x000fe200000e0000 */
[----:B------:R-:W-:Y:S01]  /*1f4a0*/  UIADD3.X UR5, URZ, UR41, URZ, UP0, !UPT ;  /* 0x000000293f057290 */ /* 0x000fe200087fe43f */
[----:B------:R-:W-:Y:S02]  /*1f4b0*/  PLOP3.LUT P0, PT, PT, PT, PT, 0x80, 0x0 ;  /* 0x000000000000781c */ /* 0x000fe40003f0f070 */
[----:B------:R-:W-:-:S11]  /*1f4c0*/  IADD3 R5, R7, 0x10400, RZ ;  /* 0x0001040007057810 */ /* 0x000fd60007ffe0ff */
.L_x_719:
        /* <DEDUP_REMOVED lines=9> */
[----:B0-----:R-:W-:Y:S05]  /*1f560*/  @P0 BRA.U.ANY `(.L_x_719) ;  /* 0xfffffffd00d80947 */ /* 0x001fea000393ffff */
[----:B------:R-:W-:Y:S01]  /*1f570*/  R2UR UR10, R12 ;  /* 0x000000000c0a72ca */ /* 0x000fe200000e0000 */
[----:B------:R-:W-:Y:S01]  /*1f580*/  VIADD R7, R7, 0x14400 ;  /* 0x0001440007077836 */ /* 0x000fe20000000000 */
[----:B------:R-:W-:Y:S02]  /*1f590*/  R2UR UR6, R10 ;  /* 0x000000000a0672ca */ /* 0x000fe400000e0000 */
[----:B------:R-:W-:Y:S02]  /*1f5a0*/  R2UR UR7, R11 ;  /* 0x000000000b0772ca */ /* 0x000fe400000e0000 */
[----:B------:R-:W-:-:S13]  /*1f5b0*/  PLOP3.LUT P0, PT, PT, PT, PT, 0x80, 0x0 ;  /* 0x000000000000781c */ /* 0x000fda0003f0f070 */
.L_x_720:
        /* <DEDUP_REMOVED lines=9> */
[----:B--2---:R-:W-:Y:S05]  /*1f650*/  @P0 BRA.U.ANY `(.L_x_720) ;  /* 0xfffffffd00d80947 */ /* 0x004fea000393ffff */
.L_x_708:
[----:B------:R-:W-:Y:S05]  /*1f660*/  BSYNC B1 ;  /* 0x0000000000017941 */ /* 0x000fea0003800000 */
.L_x_707:
[----:B0-----:R-:W-:Y:S01]  /*1f670*/  IADD3 R9, R3, -0x2, RZ ;  /* 0xfffffffe03097810 */ /* 0x001fe20007ffe0ff */
[----:B------:R-:W-:Y:S01]  /*1f680*/  VIADD R30, R30, 0x1 ;  /* 0x000000011e1e7836 */ /* 0x000fe20000000000 */
[----:B------:R-:W-:Y:S02]  /*1f690*/  PLOP3.LUT P0, PT, PT, PT, PT, 0x8, 0x0 ;  /* 0x000000000000781c */ /* 0x000fe40003f0e170 */
[----:B------:R-:W-:Y:S02]  /*1f6a0*/  ISETP.GE.AND P2, PT, R9, R4, PT ;  /* 0x000000040900720c */ /* 0x000fe40003f46270 */
[----:B------:R-:W-:-:S04]  /*1f6b0*/  ISETP.NE.AND P1, PT, R30, 0x2, PT ;  /* 0x000000021e00780c */ /* 0x000fc80003f25270 */
[----:B------:R-:W-:Y:S02]  /*1f6c0*/  SEL R3, RZ, 0x1, P1 ;  /* 0x00000001ff037807 */ /* 0x000fe40000800000 */
[----:B------:R-:W-:Y:S02]  /*1f6d0*/  SEL R30, R30, RZ, P1 ;  /* 0x000000ff1e1e7207 */ /* 0x000fe40000800000 */
[----:B------:R-:W-:-:S03]  /*1f6e0*/  LOP3.LUT R33, R33, R3, RZ, 0x3c, !PT ;  /* 0x0000000321217212 */ /* 0x000fc600078e3cff */
[----:B------:R-:W-:Y:S05]  /*1f6f0*/  @!P2 BRA `(.L_x_701) ;  /* 0x0000000400d4a947 */ /* 0x000fea0003800000 */
.L_x_735:
[----:B------:R-:W-:Y:S05]  /*1f700*/  YIELD ;  /* 0x0000000000007946 */ /* 0x000fea0003800000 */
[----:B------:R-:W-:Y:S04]  /*1f710*/  BSSY B1, `(.L_x_721) ;  /* 0x000006b000017945 */ /* 0x000fe80003800000 */
[----:B------:R-:W-:Y:S05]  /*1f720*/  @!P6 BRA `(.L_x_722) ;  /* 0x0000000400a4e947 */ /* 0x000fea0003800000 */
[----:B------:R-:W-:Y:S01]  /*1f730*/  IMAD R8, R30, 0x8, R23 ;  /* 0x000000081e087824 */ /* 0x000fe200078e0217 */
[----:B------:R-:W-:Y:S01]  /*1f740*/  SHF.L.U32 R7, R33, 0x1f, RZ ;  /* 0x0000001f21077819 */ /* 0x000fe200000006ff */
[----:B------:R-:W0:Y:S01]  /*1f750*/  S2R R3, SR_TID.X ;  /* 0x0000000000037919 */ /* 0x000e220000002100 */
[----:B------:R-:W-:Y:S02]  /*1f760*/  BSSY B2, `(.L_x_723) ;  /* 0x0000005000027945 */ /* 0x000fe40003800000 */
[----:B------:R-:W2:Y:S01]  /*1f770*/  SYNCS.PHASECHK.TRANS64.TRYWAIT P1, [R8+URZ+0x388a0], R7 ;  /* 0x0388a007080075a7 */ /* 0x000ea2000802017f */
[----:B0-----:R-:W-:-:S04]  /*1f780*/  LOP3.LUT R3, R3, 0x7f, RZ, 0xc0, !PT ;  /* 0x0000007f03037812 */ /* 0x001fc800078ec0ff */
[----:B------:R-:W-:Y:S01]  /*1f790*/  ISETP.NE.AND P2, PT, R3, RZ, PT ;  /* 0x000000ff0300720c */ /* 0x000fe20003f45270 */
[----:B--2---:R-:W-:-:S12]  /*1f7a0*/  @!P1 BRA `(.L_x_724) ;  /* 0x0000009800849947 */ /* 0x004fd80003800000 */
.L_x_983:
[----:B------:R-:W-:Y:S05]  /*1f7b0*/  BSYNC B2 ;  /* 0x0000000000027941 */ /* 0x000fea0003800000 */
.L_x_723:
[----:B------:R-:W-:Y:S04]  /*1f7c0*/  BSSY B2, `(.L_x_725) ;  /* 0x0000009000027945 */ /* 0x000fe80003800000 */
[----:B------:R-:W-:Y:S05]  /*1f7d0*/  @P2 BRA `(.L_x_726) ;  /* 0x00000000001c2947 */ /* 0x000fea0003800000 */
[----:B------:R-:W1:Y:S02]  /*1f7e0*/  S2R R3, SR_TID.X ;  /* 0x0000000000037919 */ /* 0x000e640000002100 */
[----:B-1----:R-:W-:Y:S01]  /*1f7f0*/  LOP3.LUT R5, R3, 0x1f, RZ, 0xc0, !PT ;  /* 0x0000001f03057812 */ /* 0x002fe200078ec0ff */
[----:B------:R-:W-:-:S03]  /*1f800*/  IMAD.MOV.U32 R3, RZ, RZ, 0x8000 ;  /* 0x00008000ff037424 */ /* 0x000fc600078e00ff */
[----:B------:R-:W-:Y:S01]  /*1f810*/  ISETP.NE.AND P1, PT, R5, RZ, PT ;  /* 0x000000ff0500720c */ /* 0x000fe20003f25270 */
[----:B------:R2:W-:-:S12]  /*1f820*/  SYNCS.ARRIVE.TRANS64 RZ, [R8+URZ+0x38890], R3 ;  /* 0x0388900308ff79a7 */ /* 0x0005d8000800003f */
[----:B--2---:R-:W-:Y:S05]  /*1f830*/  @!P1 BRA `(.L_x_726) ;  /* 0x0000000000049947 */ /* 0x004fea0003800000 */
[----:B------:R-:W-:Y:S01]  /*1f840*/  BPT.TRAP 0x1 ;  /* 0x000000040000795c */ /* 0x000fe20000300000 */
.L_x_726:
[----:B------:R-:W-:Y:S05]  /*1f850*/  BSYNC B2 ;  /* 0x0000000000027941 */ /* 0x000fea0003800000 */
.L_x_725:
[----:B------:R-:W-:Y:S01]  /*1f860*/  MOV R12, RZ ;  /* 0x000000ff000c7202 */ /* 0x000fe20000000f00 */
[----:B------:R-:W-:Y:S01]  /*1f870*/  IMAD R6, R30, 0x8000, R23 ;  /* 0x000080001e067824 */ /* 0x000fe200078e0217 */
[----:B------:R-:W-:Y:S01]  /*1f880*/  UIADD3 UR4, UP0, UR40, 0x570, URZ ;  /* 0x0000057028047890 */ /* 0x000fe2000ff1e03f */
[----:B------:R-:W-:Y:S01]  /*1f890*/  PLOP3.LUT P1, PT, PT, PT, PT, 0x80, 0x0 ;  /* 0x000000000000781c */ /* 0x000fe20003f2f070 */
[----:B-1----:R-:W-:Y:S01]  /*1f8a0*/  IMAD R5, R9, 0x80, R0 ;  /* 0x0000008009057824 */ /* 0x002fe200078e0200 */
[----:B------:R-:W-:Y:S01]  /*1f8b0*/  R2UR UR10, R12 ;  /* 0x000000000c0a72ca */ /* 0x000fe200000e0000 */
[----:B------:R-:W-:Y:S01]  /*1f8c0*/  VIADD R10, R6, 0x28400 ;  /* 0x00028400060a7836 */ /* 0x000fe20000000000 */
[----:B------:R-:W-:Y:S01]  /*1f8d0*/  IADD3 R3, R8, 0x38890, RZ ;  /* 0x0003889008037810 */ /* 0x000fe20007ffe0ff */
[----:B------:R-:W-:Y:S01]  /*1f8e0*/  UIADD3.X UR5, URZ, UR41, URZ, UP0, !UPT ;  /* 0x000000293f057290 */ /* 0x000fe200087fe43f */
[----:B------:R-:W-:Y:S01]  /*1f8f0*/  UMOV UR6, 0x0 ;  /* 0x0000000000067882 */ /* 0x000fe20000000000 */
[----:B------:R-:W-:-:S10]  /*1f900*/  UMOV UR7, 0x12f00000 ;  /* 0x12f0000000077882 */ /* 0x000fd40000000000 */
.L_x_727:
        /* <DEDUP_REMOVED lines=10> */
[----:B------:R-:W-:Y:S01]  /*1f9b0*/  IMAD.MOV.U32 R13, RZ, RZ, 0x80 ;  /* 0x00000080ff0d7424 */ /* 0x000fe200078e00ff */
[----:B------:R-:W-:Y:S01]  /*1f9c0*/  PLOP3.LUT P1, PT, PT, PT, PT, 0x80, 0x0 ;  /* 0x000000000000781c */ /* 0x000fe20003f2f070 */
[----:B------:R-:W-:Y:S01]  /*1f9d0*/  UMOV UR6, 0x0 ;  /* 0x0000000000067882 */ /* 0x000fe20000000000 */
[----:B------:R-:W-:Y:S01]  /*1f9e0*/  IADD3 R10, R6, 0x2c400, RZ ;  /* 0x0002c400060a7810 */ /* 0x000fe20007ffe0ff */
[----:B------:R-:W-:Y:S01]  /*1f9f0*/  UMOV UR7, 0x12f00000 ;  /* 0x12f0000000077882 */ /* 0x000fe20000000000 */
[----:B------:R-:W-:-:S15]  /*1fa00*/  R2UR UR10, R13 ;  /* 0x000000000d0a72ca */ /* 0x000fde00000e0000 */
.L_x_728:
        /* <DEDUP_REMOVED lines=13> */
.L_x_984:
[----:B------:R-:W-:Y:S05]  /*1fae0*/  BSYNC B2 ;  /* 0x0000000000027941 */ /* 0x000fea0003800000 */
.L_x_729:
[----:B------:R-:W-:Y:S01]  /*1faf0*/  BSSY B2, `(.L_x_731) ;  /* 0x000000b000027945 */ /* 0x000fe20003800000 */
[----:B------:R-:W-:Y:S02]  /*1fb00*/  IMAD.MOV.U32 R10, RZ, RZ, 0x0 ;  /* 0x00000000ff0a7424 */ /* 0x000fe400078e00ff */
[----:B------:R-:W-:Y:S01]  /*1fb10*/  IMAD.MOV.U32 R11, RZ, RZ, 0x12f00000 ;  /* 0x12f00000ff0b7424 */ /* 0x000fe200078e00ff */
[----:B------:R-:W-:Y:S06]  /*1fb20*/  @P2 BRA `(.L_x_732) ;  /* 0x00000000001c2947 */ /* 0x000fec0003800000 */
[----:B------:R-:W2:Y:S02]  /*1fb30*/  S2R R3, SR_TID.X ;  /* 0x0000000000037919 */ /* 0x000ea40000002100 */
[----:B--2---:R-:W-:Y:S02]  /*1fb40*/  LOP3.LUT R14, R3, 0x1f, RZ, 0xc0, !PT ;  /* 0x0000001f030e7812 */ /* 0x004fe400078ec0ff */
[----:B------:R-:W-:Y:S02]  /*1fb50*/  MOV R3, 0x8000 ;  /* 0x0000800000037802 */ /* 0x000fe40000000f00 */
[----:B------:R-:W-:Y:S02]  /*1fb60*/  ISETP.NE.AND P1, PT, R14, RZ, PT ;  /* 0x000000ff0e00720c */ /* 0x000fe40003f25270 */
[----:B------:R2:W-:Y:S11]  /*1fb70*/  SYNCS.ARRIVE.TRANS64 RZ, [R8+URZ+0x388b0], R3 ;  /* 0x0388b00308ff79a7 */ /* 0x0005f6000800003f */
[----:B--2---:R-:W-:Y:S05]  /*1fb80*/  @!P1 BRA `(.L_x_732) ;  /* 0x0000000000049947 */ /* 0x004fea0003800000 */
[----:B------:R-:W-:Y:S01]  /*1fb90*/  BPT.TRAP 0x1 ;  /* 0x000000040000795c */ /* 0x000fe20000300000 */
.L_x_732:
[----:B------:R-:W-:Y:S05]  /*1fba0*/  BSYNC B2 ;  /* 0x0000000000027941 */ /* 0x000fea0003800000 */
.L_x_731:
[----:B------:R-:W-:Y:S01]  /*1fbb0*/  R2UR UR10, R12 ;  /* 0x000000000c0a72ca */ /* 0x000fe200000e0000 */
[----:B------:R-:W-:Y:S01]  /*1fbc0*/  UIADD3 UR4, UP0, UR40, 0x670, URZ ;  /* 0x0000067028047890 */ /* 0x000fe2000ff1e03f */
[----:B------:R-:W-:Y:S01]  /*1fbd0*/  R2UR UR6, R10 ;  /* 0x000000000a0672ca */ /* 0x000fe200000e0000 */
[----:B01----:R-:W-:Y:S01]  /*1fbe0*/  VIADD R8, R8, 0x388b0 ;  /* 0x000388b008087836 */ /* 0x003fe20000000000 */
[----:B------:R-:W-:Y:S01]  /*1fbf0*/  R2UR UR7, R11 ;  /* 0x000000000b0772ca */ /* 0x000fe200000e0000 */
[----:B------:R-:W-:Y:S01]  /*1fc00*/  VIADD R3, R6, 0x10400 ;  /* 0x0001040006037836 */ /* 0x000fe20000000000 */
[----:B------:R-:W-:Y:S01]  /*1fc10*/  PLOP3.LUT P1, PT, PT, PT, PT, 0x80, 0x0 ;  /* 0x000000000000781c */ /* 0x000fe20003f2f070 */
[----:B------:R-:W-:-:S12]  /*1fc20*/  UIADD3.X UR5, URZ, UR41, URZ, UP0, !UPT ;  /* 0x000000293f057290 */ /* 0x000fd800087fe43f */
.L_x_733:
        /* <DEDUP_REMOVED lines=10> */
[----:B------:R-:W-:Y:S02]  /*1fcd0*/  R2UR UR10, R13 ;  /* 0x000000000d0a72ca */ /* 0x000fe400000e0000 */
[----:B------:R-:W-:Y:S02]  /*1fce0*/  R2UR UR6, R10 ;  /* 0x000000000a0672ca */ /* 0x000fe400000e0000 */
[----:B------:R-:W-:Y:S02]  /*1fcf0*/  R2UR UR7, R11 ;  /* 0x000000000b0772ca */ /* 0x000fe400000e0000 */
[----:B------:R-:W-:Y:S02]  /*1fd00*/  PLOP3.LUT P1, PT, PT, PT, PT, 0x80, 0x0 ;  /* 0x000000000000781c */ /* 0x000fe40003f2f070 */
[----:B------:R-:W-:-:S11]  /*1fd10*/  IADD3 R6, R6, 0x14400, RZ ;  /* 0x0001440006067810 */ /* 0x000fd60007ffe0ff */
.L_x_734:
        /* <DEDUP_REMOVED lines=10> */
.L_x_722:
[----:B------:R-:W-:Y:S05]  /*1fdc0*/  BSYNC B1 ;  /* 0x0000000000017941 */ /* 0x000fea0003800000 */
.L_x_721:
[C---:B------:R-:W-:Y:S01]  /*1fdd0*/  ISETP.GT.AND P2, PT, R9.reuse, R4, PT ;  /* 0x000000040900720c */ /* 0x040fe20003f44270 */
[----:B------:R-:W-:Y:S02]  /*1fde0*/  VIADD R30, R30, 0x1 ;  /* 0x000000011e1e7836 */ /* 0x000fe40000000000 */
[----:B------:R-:W-:-:S03]  /*1fdf0*/  VIADD R9, R9, 0xffffffff ;  /* 0xffffffff09097836 */ /* 0x000fc60000000000 */
[----:B------:R-:W-:-:S04]  /*1fe00*/  ISETP.NE.AND P1, PT, R30, 0x2, PT ;  /* 0x000000021e00780c */ /* 0x000fc80003f25270 */
[----:B------:R-:W-:Y:S02]  /*1fe10*/  SEL R3, RZ, 0x1, P1 ;  /* 0x00000001ff037807 */ /* 0x000fe40000800000 */
[----:B------:R-:W-:Y:S02]  /*1fe20*/  SEL R30, R30, RZ, P1 ;  /* 0x000000ff1e1e7207 */ /* 0x000fe40000800000 */
[----:B------:R-:W-:Y:S01]  /*1fe30*/  LOP3.LUT R33, R33, R3, RZ, 0x3c, !PT ;  /* 0x0000000321217212 */ /* 0x000fe200078e3cff */
[----:B------:R-:W-:Y:S06]  /*1fe40*/  @P2 BRA `(.L_x_735) ;  /* 0xfffffff8002c2947 */ /* 0x000fec000383ffff */
.L_x_701:
[----:B------:R-:W-:Y:S05]  /*1fe50*/  BSYNC B0 ;  /* 0x0000000000007941 */ /* 0x000fea0003800000 */
.L_x_700:
[----:B------:R-:W-:Y:S05]  /*1fe60*/  @!P0 WARPSYNC.ALL ;  /* 0x0000000000008948 */ /* 0x000fea0003800000 */
[----:B------:R-:W-:Y:S01]  /*1fe70*/  @!P0 BAR.SYNC.DEFER_BLOCKING 0xc, 0x180 ;  /* 0x0306000000008b1d */ /* 0x000fe20000010000 */
[----:B------:R-:W-:-:S13]  /*1fe80*/  ISETP.GT.AND P0, PT, R27, RZ, PT ;  /* 0x000000ff1b00720c */ /* 0x000fda0003f04270 */
[----:B------:R-:W-:Y:S05]  /*1fe90*/  @P0 BRA `(.L_x_736) ;  /* 0x0000000000440947 */ /* 0x000fea0003800000 */
[----:B------:R-:W2:Y:S02]  /*1fea0*/  S2R R3, SR_TID.X ;  /* 0x0000000000037919 */ /* 0x000ea40000002100 */
[----:B--2---:R-:W-:-:S04]  /*1feb0*/  LOP3.LUT R3, R3, 0x7f, RZ, 0xc0, !PT ;  /* 0x0000007f03037812 */ /* 0x004fc800078ec0ff */
[----:B------:R-:W-:-:S13]  /*1fec0*/  ISETP.NE.AND P0, PT, R3, RZ, PT ;  /* 0x000000ff0300720c */ /* 0x000fda0003f05270 */
[----:B------:R-:W-:Y:S05]  /*1fed0*/  @P0 BRA `(.L_x_737) ;  /* 0x00000048003c0947 */ /* 0x000fea0003800000 */
[----:B-1----:R-:W1:Y:S01]  /*1fee0*/  S2R R5, SR_LANEID ;  /* 0x0000000000057919 */ /* 0x002e620000000000 */
[----:B------:R-:W-:Y:S01]  /*1fef0*/  VOTEU.ANY UR4, UPT, PT ;  /* 0x0000000000047886 */ /* 0x000fe200038e0100 */
[----:B------:R-:W2:Y:S01]  /*1ff00*/  LDC.64 R2, c[0x0][0xc60] ;  /* 0x00031800ff027b82 */ /* 0x000ea20000000a00 */
[----:B------:R-:W1:Y:S02]  /*1ff10*/  FLO.U32 R0, UR4 ;  /* 0x0000000400007d00 */ /* 0x000e6400080e0000 */
[----:B-1----:R-:W-:-:S06]  /*1ff20*/  ISETP.EQ.U32.AND P0, PT, R0, R5, PT ;  /* 0x000000050000720c */ /* 0x002fcc0003f02070 */
[----:B------:R-:W2:Y:S07]  /*1ff30*/  POPC R5, UR4 ;  /* 0x0000000400057d09 */ /* 0x000eae0008000000 */
[----:B--2---:R-:W2:Y:S01]  /*1ff40*/  @P0 ATOMG.E.ADD.STRONG.GPU PT, R3, desc[UR36][R2.64], R5 ;  /* 0x00000005020309a8 */ /* 0x004ea200081ee1e4 */
[----:B------:R-:W1:Y:S02]  /*1ff50*/  S2R R4, SR_LTMASK ;  /* 0x0000000000047919 */ /* 0x000e640000003900 */
[----:B-1----:R-:W-:-:S04]  /*1ff60*/  LOP3.LUT R4, R4, UR4, RZ, 0xc0, !PT ;  /* 0x0000000404047c12 */ /* 0x002fc8000f8ec0ff */
[----:B------:R-:W1:Y:S01]  /*1ff70*/  POPC R7, R4 ;  /* 0x0000000400077309 */ /* 0x000e620000000000 */
[----:B--2---:R-:W1:Y:S02]  /*1ff80*/  SHFL.IDX PT, R0, R3, R0, 0x1f ;  /* 0x00001f0003007589 */ /* 0x004e6400000e0000 */
[----:B-1----:R-:W-:Y:S01]  /*1ff90*/  IADD3 R16, R0, UR39, R7 ;  /* 0x0000002700107c10 */ /* 0x002fe2000fffe007 */
[----:B------:R-:W-:Y:S06]  /*1ffa0*/  BRA `(.L_x_737) ;  /* 0x0000004800087947 */ /* 0x000fec0003800000 */
.L_x_736:
[----:B------:R-:W-:Y:S01]  /*1ffb0*/  IADD3 R0, R23, 0x28400, RZ ;  /* 0x0002840017007810 */ /* 0x000fe20007ffe0ff */
[----:B------:R-:W-:Y:S03]  /*1ffc0*/  BSSY B6, `(.L_x_738) ;  /* 0x0000013000067945 */ /* 0x000fe60003800000 */
[----:B------:R-:W-:-:S13]  /*1ffd0*/  LOP3.LUT P0, RZ, R0, 0x3ff, RZ, 0xc0, !PT ;  /* 0x000003ff00ff7812 */ /* 0x000fda000780c0ff */
[----:B------:R-:W-:Y:S05]  /*1ffe0*/  @!P0 BRA `(.L_x_739) ;  /* 0x0000000000408947 */ /* 0x000fea0003800000 */
[----:B------:R-:W-:Y:S01]  /*1fff0*/  MOV R2, 0x0 ;  /* 0x0000000000027802 */ /* 0x000fe20000000f00 */
[----:B------:R-:W-:Y:S01]  /*20000*/  ULDC.64 UR6, c[0x4][0xc0] ;  /* 0x0100300000067ab9 */ /* 0x000fe20000000a00 */
[----:B------:R-:W-:Y:S01]  /*20010*/  ULDC.64 UR8, c[0x4][0xc8] ;  /* 0x0100320000087ab9 */ /* 0x000fe20000000a00 */
[----:B------:R-:W-:Y:S01]  /*20020*/  ULDC.64 UR4, c[0x4][0x8] ;  /* 0x0100020000047ab9 */ /* 0x000fe20000000a00 */
[----:B------:R-:W-:Y:S01]  /*20030*/  IMAD.U32 R4, RZ, RZ, UR6 ;  /* 0x00000006ff047e24 */ /* 0x000fe2000f8e00ff */
[----:B------:R-:W-:Y:S01]  /*20040*/  MOV R6, UR8 ;  /* 0x0000000800067c02 */ /* 0x000fe20008000f00 */
[----:B------:R-:W2:Y:S01]  /*20050*/  LDC.64 R2, c[0x4][R2] ;  /* 0x0100000002027b82 */ /* 0x000ea20000000a00 */
[----:B-1----:R-:W-:Y:S01]  /*20060*/  IMAD.U32 R5, RZ, RZ, UR7 ;  /* 0x00000007ff057e24 */ /* 0x002fe2000f8e00ff */
[----:B------:R-:W-:Y:S01]  /*20070*/  MOV R11, UR5 ;  /* 0x00000005000b7c02 */ /* 0x000fe20008000f00 */
[----:B------:R-:W-:Y:S01]  /*20080*/  IMAD.U32 R7, RZ, RZ, UR9 ;  /* 0x00000009ff077e24 */ /* 0x000fe2000f8e00ff */
[----:B------:R-:W-:Y:S01]  /*20090*/  MOV R13, RZ ;  /* 0x000000ff000d7202 */ /* 0x000fe20000000f00 */
[----:B------:R-:W-:-:S02]  /*200a0*/  IMAD.U32 R10, RZ, RZ, UR4 ;  /* 0x00000004ff0a7e24 */ /* 0x000fc4000f8e00ff */
[----:B0-----:R-:W-:Y:S02]  /*200b0*/  IMAD.MOV.U32 R8, RZ, RZ, 0x70 ;  /* 0x00000070ff087424 */ /* 0x001fe400078e00ff */
[----:B------:R-:W-:-:S07]  /*200c0*/  IMAD.MOV.U32 R12, RZ, RZ, 0x1 ;  /* 0x00000001ff0c7424 */ /* 0x000fce00078e00ff */
[----:B------:R-:W-:-:S07]  /*200d0*/  LEPC R20, `(.L_x_739) ;  /* 0x000000001014794e */ /* 0x000fce0000000000 */
[----:B--2---:R-:W-:Y:S05]  /*200e0*/  CALL.ABS.NOINC R2 ;  /* 0x0000000002007343 */ /* 0x004fea0003c00000 */
.L_x_739:
[----:B------:R-:W-:Y:S05]  /*200f0*/  BSYNC B6 ;  /* 0x0000000000067941 */ /* 0x000fea0003800000 */
.L_x_738:
        /* <DEDUP_REMOVED lines=10> */
[----:B------:R-:W-:Y:S01]  /*201a0*/  IMAD.U32 R4, RZ, RZ, UR6 ;  /* 0x00000006ff047e24 */ /* 0x000fe2000f8e00ff */
[----:B-1----:R-:W-:Y:S01]  /*201b0*/  MOV R5, UR7 ;  /* 0x0000000700057c02 */ /* 0x002fe20008000f00 */
[----:B------:R-:W1:Y:S01]  /*201c0*/  LDC.64 R2, c[0x4][R2] ;  /* 0x0100000002027b82 */ /* 0x000e620000000a00 */
[----:B------:R-:W-:Y:S01]  /*201d0*/  IMAD.U32 R6, RZ, RZ, UR8 ;  /* 0x00000008ff067e24 */ /* 0x000fe2000f8e00ff */
[----:B------:R-:W-:Y:S01]  /*201e0*/  MOV R10, UR4 ;  /* 0x00000004000a7c02 */ /* 0x000fe20008000f00 */
[----:B------:R-:W-:Y:S01]  /*201f0*/  IMAD.U32 R7, RZ, RZ, UR9 ;  /* 0x00000009ff077e24 */ /* 0x000fe2000f8e00ff */
[----:B------:R-:W-:Y:S01]  /*20200*/  MOV R12, 0x1 ;  /* 0x00000001000c7802 */ /* 0x000fe20000000f00 */
[----:B------:R-:W-:-:S02]  /*20210*/  IMAD.U32 R11, RZ, RZ, UR5 ;  /* 0x00000005ff0b7e24 */ /* 0x000fc4000f8e00ff */
[----:B0-----:R-:W-:Y:S02]  /*20220*/  IMAD.MOV.U32 R8, RZ, RZ, 0x70 ;  /* 0x00000070ff087424 */ /* 0x001fe400078e00ff */
[----:B------:R-:W-:-:S07]  /*20230*/  IMAD.MOV.U32 R13, RZ, RZ, RZ ;  /* 0x000000ffff0d7224 */ /* 0x000fce00078e00ff */
[----:B------:R-:W-:-:S07]  /*20240*/  LEPC R20, `(.L_x_741) ;  /* 0x000000001014794e */ /* 0x000fce0000000000 */
[----:B-1----:R-:W-:Y:S05]  /*20250*/  CALL.ABS.NOINC R2 ;  /* 0x0000000002007343 */ /* 0x002fea0003c00000 */
.L_x_741:
[----:B------:R-:W-:Y:S05]  /*20260*/  BSYNC B6 ;  /* 0x0000000000067941 */ /* 0x000fea0003800000 */
.L_x_740:
        /* <DEDUP_REMOVED lines=8> */
[----:B------:R-:W-:Y:S01]  /*202f0*/  MOV R4, UR6 ;  /* 0x0000000600047c02 */ /* 0x000fe20008000f00 */
[----:B-1----:R-:W-:Y:S01]  /*20300*/  IMAD.U32 R5, RZ, RZ, UR7 ;  /* 0x00000007ff057e24 */ /* 0x002fe2000f8e00ff */
[----:B------:R-:W1:Y:S01]  /*20310*/  LDC.64 R2, c[0x4][R2] ;  /* 0x0100000002027b82 */ /* 0x000e620000000a00 */
[----:B------:R-:W-:Y:S01]  /*20320*/  IMAD.U32 R6, RZ, RZ, UR8 ;  /* 0x00000008ff067e24 */ /* 0x000fe2000f8e00ff */
[----:B------:R-:W-:Y:S01]  /*20330*/  MOV R7, UR9 ;  /* 0x0000000900077c02 */ /* 0x000fe20008000f00 */
[----:B------:R-:W-:Y:S01]  /*20340*/  IMAD.U32 R10, RZ, RZ, UR4 ;  /* 0x00000004ff0a7e24 */ /* 0x000fe2000f8e00ff */
[----:B0-----:R-:W-:Y:S01]  /*20350*/  MOV R8, 0x70 ;  /* 0x0000007000087802 */ /* 0x001fe20000000f00 */
[----:B------:R-:W-:-:S02]  /*20360*/  IMAD.U32 R11, RZ, RZ, UR5 ;  /* 0x00000005ff0b7e24 */ /* 0x000fc4000f8e00ff */
[----:B------:R-:W-:Y:S02]  /*20370*/  IMAD.MOV.U32 R12, RZ, RZ, 0x1 ;  /* 0x00000001ff0c7424 */ /* 0x000fe400078e00ff */
[----:B------:R-:W-:-:S07]  /*20380*/  IMAD.MOV.U32 R13, RZ, RZ, RZ ;  /* 0x000000ffff0d7224 */ /* 0x000fce00078e00ff */
[----:B------:R-:W-:-:S07]  /*20390*/  LEPC R20, `(.L_x_743) ;  /* 0x000000001014794e */ /* 0x000fce0000000000 */
[----:B-1----:R-:W-:Y:S05]  /*203a0*/  CALL.ABS.NOINC R2 ;  /* 0x0000000002007343 */ /* 0x002fea0003c00000 */
.L_x_743:
[----:B------:R-:W-:Y:S05]  /*203b0*/  BSYNC B6 ;  /* 0x0000000000067941 */ /* 0x000fea0003800000 */
.L_x_742:
[----:B------:R-:W-:Y:S01]  /*203c0*/  LOP3.LUT P6, RZ, R22, 0x1, RZ, 0xc0, !PT ;  /* 0x0000000116ff7812 */ /* 0x000fe200078cc0ff */
[----:B------:R-:W-:-:S12]  /*203d0*/  BSSY B6, `(.L_x_744) ;  /* 0x0000012000067945 */ /* 0x000fd80003800000 */
        /* <DEDUP_REMOVED lines=17> */
.L_x_745:
[----:B------:R-:W-:Y:S05]  /*204f0*/  BSYNC B6 ;  /* 0x0000000000067941 */ /* 0x000fea0003800000 */
.L_x_744:
[----:B------:R-:W2:Y:S01]  /*20500*/  LDL R20, [R1] ;  /* 0x0000000001147983 */ /* 0x000ea20000100800 */
[----:B------:R-:W-:Y:S02]  /*20510*/  ULDC.64 UR4, c[0x0][0x9f8] ;  /* 0x00027e0000047ab9 */ /* 0x000fe40000000a00 */
[----:B------:R-:W-:Y:S01]  /*20520*/  ISETP.NE.U32.AND P0, PT, RZ, UR4, PT ;  /* 0x00000004ff007c0c */ /* 0x000fe2000bf05070 */
[----:B------:R-:W3:Y:S03]  /*20530*/  S2R R21, SR_TID.X ;  /* 0x0000000000157919 */ /* 0x000ee60000002100 */
[----:B------:R-:W-:-:S13]  /*20540*/  ISETP.NE.AND.EX P0, PT, RZ, UR5, PT, P0 ;  /* 0x00000005ff007c0c */ /* 0x000fda000bf05300 */
[----:B------:R-:W-:-:S04]  /*20550*/  @P0 IADD3 R2, P1, R25, UR4, RZ ;  /* 0x0000000419020c10 */ /* 0x000fc8000ff3e0ff */
[----:B------:R-:W-:-:S05]  /*20560*/  @P0 IADD3.X R3, R26, UR5, RZ, P1, !PT ;  /* 0x000000051a030c10 */ /* 0x000fca0008ffe4ff */
[----:B------:R4:W2:Y:S01]  /*20570*/  @P0 LDG.E R34, desc[UR36][R2.64] ;  /* 0x0000002402220981 */ /* 0x0008a2000c1e1900 */
[C---:B---3--:R-:W-:Y:S01]  /*20580*/  LOP3.LUT R0, R21.reuse, 0x7f, RZ, 0xc0, !PT ;  /* 0x0000007f15007812 */ /* 0x048fe200078ec0ff */
[----:B----4-:R-:W3:Y:S03]  /*20590*/  LDC R2, c[0x0][0x430] ;  /* 0x00010c00ff027b82 */ /* 0x010ee60000000800 */
[----:B------:R-:W-:Y:S02]  /*205a0*/  SHF.R.U32.HI R0, RZ, 0x3, R0 ;  /* 0x00000003ff007819 */ /* 0x000fe40000011600 */
[----:B------:R-:W-:-:S04]  /*205b0*/  SHF.L.U32 R21, R21, 0x4, RZ ;  /* 0x0000000415157819 */ /* 0x000fc800000006ff */
[----:B------:R-:W-:Y:S02]  /*205c0*/  LOP3.LUT R21, R0, 0x70, R21, 0xf8, !PT ;  /* 0x0000007000157812 */ /* 0x000fe400078ef815 */
[----:B---3--:R-:W-:Y:S01]  /*205d0*/  ISETP.NE.AND P1, PT, R2, 0x1, PT ;  /* 0x000000010200780c */ /* 0x008fe20003f25270 */
[----:B0-----:R-:W-:-:S12]  /*205e0*/  VIADD R8, R35, 0xffffff80 ;  /* 0xffffff8023087836 */ /* 0x001fd80000000000 */
[----:B------:R-:W0:Y:S08]  /*205f0*/  @P1 LDC R3, c[0x0][0x434] ;  /* 0x00010d00ff031b82 */ /* 0x000e300000000800 */
[----:B------:R-:W3:Y:S01]  /*20600*/  @P1 LDC R0, c[0x0][0x438] ;  /* 0x00010e00ff001b82 */ /* 0x000ee20000000800 */
[----:B-1----:R-:W-:-:S05]  /*20610*/  IMAD.IADD R5, R21, 0x1, R8 ;  /* 0x0000000115057824 */ /* 0x002fca00078e0208 */
[C---:B------:R-:W-:Y:S02]  /*20620*/  ISETP.GE.AND P0, PT, R5.reuse, R27, PT ;  /* 0x0000001b0500720c */ /* 0x040fe40003f06270 */
[----:B------:R-:W-:Y:S01]  /*20630*/  LOP3.LUT R22, R22, 0xfffffffd, RZ, 0xc0, !PT ;  /* 0xfffffffd16167812 */ /* 0x000fe200078ec0ff */
[----:B------:R-:W-:Y:S01]  /*20640*/  UMOV UR4, 0xffffffff ;  /* 0xffffffff00047882 */ /* 0x000fe20000000000 */
[----:B--2---:R-:W-:-:S05]  /*20650*/  IADD3 R4, R5, R20, RZ ;  /* 0x0000001405047210 */ /* 0x004fca0007ffe0ff */
[----:B0-----:R-:W-:-:S04]  /*20660*/  @P1 IMAD.HI.U32 R3, R4, R3, RZ ;  /* 0x0000000304031227 */ /* 0x001fc800078e00ff */
[----:B------:R-:W-:Y:S01]  /*20670*/  IMAD.MOV.U32 R6, RZ, RZ, R4 ;  /* 0x000000ffff067224 */ /* 0x000fe200078e0004 */
[----:B---3--:R-:W-:-:S05]  /*20680*/  @P1 SHF.R.U32.HI R6, RZ, R0, R3 ;  /* 0x00000000ff061219 */ /* 0x008fca0000011603 */
[----:B------:R-:W-:-:S04]  /*20690*/  IMAD.MOV R0, RZ, RZ, -R6 ;  /* 0x000000ffff007224 */ /* 0x000fc800078e0a06 */
[----:B------:R-:W-:Y:S02]  /*206a0*/  IMAD R0, R2, R0, R4 ;  /* 0x0000000002007224 */ /* 0x000fe400078e0204 */
[----:B------:R-:W0:Y:S01]  /*206b0*/  @!P0 LDC.64 R2, c[0x0][0x428] ;  /* 0x00010a00ff028b82 */ /* 0x000e220000000a00 */
[----:B------:R-:W-:Y:S02]  /*206c0*/  @!P0 SHF.R.S32.HI R7, RZ, 0x1f, R6 ;  /* 0x0000001fff078819 */ /* 0x000fe40000011406 */
[----:B------:R-:W-:-:S05]  /*206d0*/  SHF.R.S32.HI R9, RZ, 0x1f, R34 ;  /* 0x0000001fff097819 */ /* 0x000fca0000011422 */
[----:B------:R-:W1:Y:S01]  /*206e0*/  @!P0 LDC.64 R4, c[0x0][0x418] ;  /* 0x00010600ff048b82 */ /* 0x000e620000000a00 */
[----:B------:R2:W-:Y:S01]  /*206f0*/  STL [R1+0x4], R9 ;  /* 0x0000040901007387 */ /* 0x0005e20000100800 */
[----:B0-----:R-:W-:-:S04]  /*20700*/  @!P0 IMAD.WIDE.U32 R6, R34, R2, R6 ;  /* 0x0000000222068225 */ /* 0x001fc800078e0006 */
[----:B------:R-:W-:Y:S02]  /*20710*/  @!P0 IMAD R2, R9, R2, RZ ;  /* 0x0000000209028224 */ /* 0x000fe400078e02ff */
[----:B--2---:R-:W0:Y:S02]  /*20720*/  LDC R9, c[0x0][0x2f4] ;  /* 0x0000bd00ff097b82 */ /* 0x004e240000000800 */
[----:B------:R-:W-:Y:S01]  /*20730*/  @!P0 IMAD R3, R34, R3, R2 ;  /* 0x0000000322038224 */ /* 0x000fe200078e0202 */
[----:B-1----:R-:W-:-:S04]  /*20740*/  @!P0 LEA R2, P1, R6, R4, 0x2 ;  /* 0x0000000406028211 */ /* 0x002fc800078210ff */
[----:B------:R-:W-:-:S04]  /*20750*/  @!P0 IADD3 R3, R7, R3, RZ ;  /* 0x0000000307038210 */ /* 0x000fc80007ffe0ff */
[----:B------:R-:W-:Y:S01]  /*20760*/  @!P0 LEA.HI.X R3, R6, R5, R3, 0x2, P1 ;  /* 0x0000000506038211 */ /* 0x000fe200008f1403 */
[----:B------:R-:W-:Y:S01]  /*20770*/  IMAD.MOV.U32 R4, RZ, RZ, RZ ;  /* 0x000000ffff047224 */ /* 0x000fe200078e00ff */
[----:B------:R-:W-:-:S05]  /*20780*/  LOP3.LUT R20, R31, 0x80, RZ, 0xfc, !PT ;  /* 0x000000801f147812 */ /* 0x000fca00078efcff */
[----:B------:R1:W5:Y:S01]  /*20790*/  @!P0 LDG.E R4, desc[UR36][R2.64] ;  /* 0x0000002402048981 */ /* 0x000362000c1e1900 */
[-C--:B0-----:R-:W-:Y:S02]  /*207a0*/  ISETP.GE.AND P1, PT, R31, R9.reuse, PT ;  /* 0x000000091f00720c */ /* 0x081fe40003f26270 */
[----:B------:R-:W-:Y:S01]  /*207b0*/  ISETP.GE.AND P0, PT, R20, R9, PT ;  /* 0x000000091400720c */ /* 0x000fe20003f06270 */
[----:B-1----:R-:W-:-:S05]  /*207c0*/  IMAD.U32 R2, RZ, RZ, UR42 ;  /* 0x0000002aff027e24 */ /* 0x002fca000f8e00ff */
[----:B------:R-:W-:-:S05]  /*207d0*/  ISETP.NE.AND P2, PT, R2, 0x3, PT ;  /* 0x000000030200780c */ /* 0x000fca0003f45270 */
[----:B------:R-:W-:-:S04]  /*207e0*/  @P1 LOP3.LUT R22, R22, 0x2, RZ, 0xfc, !PT ;  /* 0x0000000216161812 */ /* 0x000fc800078efcff */
[----:B------:R-:W-:-:S04]  /*207f0*/  LOP3.LUT R22, R22, 0xfffffffb, RZ, 0xc0, !PT ;  /* 0xfffffffb16167812 */ /* 0x000fc800078ec0ff */
[----:B------:R-:W-:-:S04]  /*20800*/  LOP3.LUT R22, R22, 0xfffffffe, RZ, 0xc0, !PT ;  /* 0xfffffffe16167812 */ /* 0x000fc800078ec0ff */
[----:B------:R-:W-:-:S04]  /*20810*/  @P0 LOP3.LUT R22, R22, 0x1, RZ, 0xfc, !PT ;  /* 0x0000000116160812 */ /* 0x000fc800078efcff */
[----:B------:R-:W-:Y:S01]  /*20820*/  @P2 LOP3.LUT R22, R22, 0x4, RZ, 0xfc, !PT ;  /* 0x0000000416162812 */ /* 0x000fe200078efcff */
[----:B------:R-:W-:Y:S06]  /*20830*/  BRA.DIV UR4, `(.L_x_746) ;  /* 0x0000008a04887947 */ /* 0x000fec000b800000 */
.L_x_987:
[----:B------:R-:W-:Y:S01]  /*20840*/  SHF.R.S32.HI R35, RZ, 0x1f, R18 ;  /* 0x0000001fff237819 */ /* 0x000fe20000011412 */
[----:B------:R-:W-:Y:S06]  /*20850*/  @!P2 BRA `(.L_x_747) ;  /* 0x000000000004a947 */ /* 0x000fec0003800000 */
[----:B------:R-:W-:Y:S01]  /*20860*/  BPT.TRAP 0x1 ;  /* 0x000000040000795c */ /* 0x000fe20000300000 */
.L_x_747:
[----:B------:R-:W-:Y:S01]  /*20870*/  LEA R6, R28, R23, 0x3 ;  /* 0x000000171c067211 */ /* 0x000fe200078e18ff */
[----:B------:R-:W-:Y:S01]  /*20880*/  BSSY B0, `(.L_x_748) ;  /* 0x0000005000007945 */ /* 0x000fe20003800000 */
[----:B------:R-:W-:Y:S02]  /*20890*/  SHF.L.U32 R25, R32, 0x1f, RZ ;  /* 0x0000001f20197819 */ /* 0x000fe400000006ff */
[----:B------:R-:W-:Y:S02]  /*208a0*/  SHF.R.S32.HI R20, RZ, 0x1f, R0 ;  /* 0x0000001fff147819 */ /* 0x000fe40000011400 */
[----:B------:R-:W0:Y:S02]  /*208b0*/  SYNCS.PHASECHK.TRANS64.TRYWAIT P0, [R6+URZ+0x38880], R25 ;  /* 0x03888019060075a7 */ /* 0x000e24000800017f */
[----:B0-----:R-:W-:Y:S05]  /*208c0*/  @!P0 BRA `(.L_x_749) ;  /* 0x0000008800988947 */ /* 0x001fea0003800000 */
.L_x_988:
[----:B------:R-:W-:Y:S05]  /*208d0*/  BSYNC B0 ;  /* 0x0000000000007941 */ /* 0x000fea0003800000 */
.L_x_748:
[----:B------:R-:W2:Y:S01]  /*208e0*/  LDL R9, [R1+0xc] ;  /* 0x00000c0001097983 */ /* 0x000ea20000100800 */
[----:B------:R-:W-:Y:S01]  /*208f0*/  ULDC.64 UR4, c[0x0][0x328] ;  /* 0x0000ca0000047ab9 */ /* 0x000fe20000000a00 */
[----:B-----5:R-:W-:Y:S01]  /*20900*/  SHF.R.S32.HI R21, RZ, 0x1f, R4 ;  /* 0x0000001fff157819 */ /* 0x020fe20000011404 */
[----:B------:R-:W-:Y:S01]  /*20910*/  IMAD R5, R20, UR4, RZ ;  /* 0x0000000414057c24 */ /* 0x000fe2000f8e02ff */
[----:B------:R-:W1:Y:S01]  /*20920*/  S2R R7, SR_TID.X ;  /* 0x0000000000077919 */ /* 0x000e620000002100 */
[----:B------:R-:W-:Y:S01]  /*20930*/  IMAD.WIDE.U32 R2, R0, UR4, RZ ;  /* 0x0000000400027c25 */ /* 0x000fe2000f8e00ff */
[----:B------:R-:W-:-:S03]  /*20940*/  LOP3.LUT R22, R22, 0xffffffdf, RZ, 0xc0, !PT ;  /* 0xffffffdf16167812 */ /* 0x000fc600078ec0ff */
        /* <DEDUP_REMOVED lines=9> */
[----:B------:R-:W-:-:S04]  /*209e0*/  IMAD.WIDE.U32 R2, R18, UR4, R2 ;  /* 0x0000000412027c25 */ /* 0x000fc8000f8e0002 */
[----:B------:R-:W-:Y:S01]  /*209f0*/  IMAD R5, R18, UR5, R5 ;  /* 0x0000000512057c24 */ /* 0x000fe2000f8e0205 */
[----:B------:R-:W-:Y:S01]  /*20a00*/  ULDC.64 UR4, c[0x0][0x318] ;  /* 0x0000c60000047ab9 */ /* 0x000fe20000000a00 */
[----:B-1----:R-:W-:Y:S02]  /*20a10*/  LOP3.LUT R7, R7, 0x7f, RZ, 0xc0, !PT ;  /* 0x0000007f07077812 */ /* 0x002fe400078ec0ff */
[----:B------:R-:W-:Y:S01]  /*20a20*/  IADD3 R2, P0, R2, UR4, RZ ;  /* 0x0000000402027c10 */ /* 0x000fe2000ff1e0ff */
[----:B------:R-:W-:Y:S01]  /*20a30*/  UMOV UR4, 0xffffffff ;  /* 0xffffffff00047882 */ /* 0x000fe20000000000 */
[----:B------:R-:W-:Y:S02]  /*20a40*/  SHF.R.U32.HI R7, RZ, 0x3, R7 ;  /* 0x00000003ff077819 */ /* 0x000fe40000011607 */
[----:B------:R-:W-:Y:S02]  /*20a50*/  IADD3.X R3, R3, UR5, R5, P0, !PT ;  /* 0x0000000503037c10 */ /* 0x000fe400087fe405 */
[----:B------:R-:W-:-:S04]  /*20a60*/  IADD3 R7, -R7, R27, -R8 ;  /* 0x0000001b07077210 */ /* 0x000fc80007ffe908 */
[----:B------:R-:W-:-:S13]  /*20a70*/  ISETP.GE.AND P1, PT, R7, 0x1, PT ;  /* 0x000000010700780c */ /* 0x000fda0003f26270 */
[----:B------:R-:W-:Y:S02]  /*20a80*/  @P1 LOP3.LUT R22, R22, 0x20, RZ, 0xfc, !PT ;  /* 0x0000002016161812 */ /* 0x000fe400078efcff */
[----:B--2---:R-:W-:Y:S01]  /*20a90*/  LEA R10, R28, R9, 0xf ;  /* 0x000000091c0a7211 */ /* 0x004fe200078e78ff */
        /* <DEDUP_REMOVED lines=25> */
[----:B-1----:R-:W-:-:S04]  /*20c30*/  IADD3 R8, P2, R31, R8, RZ ;  /* 0x000000081f087210 */ /* 0x002fc80007f5e0ff */
[----:B--2---:R-:W-:Y:S02]  /*20c40*/  IADD3.X R9, RZ, R9, RZ, P2, !PT ;  /* 0x00000009ff097210 */ /* 0x004fe400017fe4ff */
        /* <DEDUP_REMOVED lines=38> */
[----:B------:R-:W3:Y:S04]  /*20eb0*/  SHFL.IDX PT, R3, R3, 0x7, 0x181f ;  /* 0x00f81f0003037f89 */ /* 0x000ee800000e0000 */
[----:B------:R-:W4:Y:S01]  /*20ec0*/  SHFL.IDX PT, R2, R2, 0x7, 0x181f ;  /* 0x00f81f0002027f89 */ /* 0x000f2200000e0000 */
[----:B-1----:R-:W-:-:S05]  /*20ed0*/  IADD3 R8, P2, R31, R8, RZ ;  /* 0x000000081f087210 */ /* 0x002fca0007f5e0ff */
[----:B--2---:R-:W-:Y:S01]  /*20ee0*/  IMAD.X R9, RZ, RZ, R9, P2 ;  /* 0x000000ffff097224 */ /* 0x004fe200010e0609 */
[----:B------:R-:W-:-:S13]  /*20ef0*/  ISETP.LT.OR P2, PT, R7, 0x61, P1 ;  /* 0x000000610700780c */ /* 0x000fda0000f41670 */
[----:B------:R1:W-:Y:S01]  /*20f00*/  LDGSTS.E.BYPASS.LTC128B.128 [R5+0x13400], desc[UR36][R8.64], !P2 ;  /* 0x1340000008057fae */ /* 0x0003e2000d101d64 */
[----:B------:R-:W-:-:S13]  /*20f10*/  ISETP.LT.OR P2, PT, R7, 0x61, P0 ;  /* 0x000000610700780c */ /* 0x000fda0000741670 */
[----:B------:R1:W-:Y:S01]  /*20f20*/  LDGSTS.E.BYPASS.LTC128B.128 [R5+0x17400], desc[UR36][R8.64+0x80], !P2 ;  /* 0x1740008008057fae */ /* 0x0003e2000d101d64 */
[----:B------:R-:W-:-:S13]  /*20f30*/  ISETP.GE.AND P2, PT, R7, 0x21, PT ;  /* 0x000000210700780c */ /* 0x000fda0003f46270 */
[----:B------:R-:W-:Y:S02]  /*20f40*/  @P2 LOP3.LUT R22, R22, 0x8, RZ, 0xfc, !PT ;  /* 0x0000000816162812 */ /* 0x000fe400078efcff */
[----:B------:R-:W-:Y:S02]  /*20f50*/  ISETP.GE.AND P2, PT, R7, 0x61, PT ;  /* 0x000000610700780c */ /* 0x000fe40003f46270 */
[----:B------:R-:W-:-:S04]  /*20f60*/  LOP3.LUT R22, R22, 0xffffffbf, RZ, 0xc0, !PT ;  /* 0xffffffbf16167812 */ /* 0x000fc800078ec0ff */
[----:B-1-34-:R-:W-:-:S07]  /*20f70*/  @P6 LOP3.LUT R22, R22, 0x40, RZ, 0xfc, !PT ;  /* 0x0000004016166812 */ /* 0x01afce00078efcff */
.L_x_1006:
[C---:B------:R-:W-:Y:S02]  /*20f80*/  ISETP.LT.OR P1, PT, R7.reuse, 0x71, P1 ;  /* 0x000000710700780c */ /* 0x040fe40000f21670 */
[----:B------:R-:W-:Y:S02]  /*20f90*/  ISETP.LT.OR P0, PT, R7, 0x71, P0 ;  /* 0x000000710700780c */ /* 0x000fe40000701670 */
[----:B------:R-:W-:-:S04]  /*20fa0*/  IADD3 R2, P6, R31, R2, RZ ;  /* 0x000000021f027210 */ /* 0x000fc80007fde0ff */
[----:B------:R-:W-:-:S05]  /*20fb0*/  IADD3.X R3, RZ, R3, RZ, P6, !PT ;  /* 0x00000003ff037210 */ /* 0x000fca00037fe4ff */
[----:B------:R-:W-:Y:S01]  /*20fc0*/  @!PT LDS RZ, [RZ] ;  /* 0x00000000fffff984 */ /* 0x000fe20000000800 */
[----:B------:R-:W-:Y:S01]  /*20fd0*/  @!PT LDS RZ, [RZ] ;  /* 0x00000000fffff984 */ /* 0x000fe20000000800 */
[----:B------:R-:W-:Y:S01]  /*20fe0*/  @!PT LDS RZ, [RZ] ;  /* 0x00000000fffff984 */ /* 0x000fe20000000800 */
[----:B------:R1:W-:Y:S04]  /*20ff0*/  LDGSTS.E.BYPASS.LTC128B.128 [R5+0x13c00], desc[UR36][R2.64], !P1 ;  /* 0x13c0000002057fae */ /* 0x0003e8000c901d64 */
[----:B------:R1:W-:Y:S01]  /*21000*/  LDGSTS.E.BYPASS.LTC128B.128 [R5+0x17c00], desc[UR36][R2.64+0x80], !P0 ;  /* 0x17c0008002057fae */ /* 0x0003e2000c101d64 */
[----:B------:R-:W-:Y:S01]  /*21010*/  PLOP3.LUT P0, PT, PT, PT, PT, 0x80, 0x0 ;  /* 0x000000000000781c */ /* 0x000fe20003f0f070 */
[----:B------:R-:W-:-:S12]  /*21020*/  NOP ;  /* 0x0000000000007918 */ /* 0x000fd80000000000 */
.L_x_751:
[----:B------:R-:W-:Y:S02]  /*21030*/  PLOP3.LUT P1, PT, P1, P0, PT, 0xa2, 0x0 ;  /* 0x000000000000781c */ /* 0x000fe40000f21472 */
[----:B------:R-:W-:-:S08]  /*21040*/  @P0 R2UR P1, UR4, R6 ;  /* 0x00000000060402ca */ /* 0x000fd00000020000 */
[----:B------:R-:W-:-:S05]  /*21050*/  @P0 PLOP3.LUT P0, PT, P1, PT, PT, 0x80, 0x0 ;  /* 0x000000000000081c */ /* 0x000fca0000f0f070 */
[----:B------:R-:W-:Y:S01]  /*21060*/  @!P1 SYNCS.ARRIVE.TRANS64.RED.A0T1 RZ, [UR4+0x38870], RZ ;  /* 0x038870ffffff99a7 */ /* 0x000fe20008200404 */
[----:B------:R-:W-:Y:S07]  /*21070*/  @!P1 ARRIVES.LDGSTSBAR.64.TRANSCNT [UR4+0x38870] ;  /* 0x03887000ff0099b0 */ /* 0x000fee0008000a84 */
[----:B------:R-:W-:Y:S05]  /*21080*/  @P0 BRA.U.ANY `(.L_x_751) ;  /* 0xfffffffd00e80947 */ /* 0x000fea000393ffff */
[----:B------:R-:W-:Y:S01]  /*21090*/  NOP ;  /* 0x0000000000007918 */ /* 0x000fe20000000000 */
[----:B------:R-:W-:-:S13]  /*210a0*/  LOP3.LUT P6, RZ, R22, 0x4, RZ, 0xc0, !PT ;  /* 0x0000000416ff7812 */ /* 0x000fda00078cc0ff */
[----:B------:R-:W-:Y:S05]  /*210b0*/  @!P6 BRA `(.L_x_752) ;  /* 0x000000000004e947 */ /* 0x000fea0003800000 */
[----:B------:R-:W-:Y:S01]  /*210c0*/  BPT.TRAP 0x1 ;  /* 0x000000040000795c */ /* 0x000fe20000300000 */
.L_x_752:
[----:B------:R2:W-:Y:S01]  /*210d0*/  SYNCS.ARRIVE.TRANS64.A1T0 RZ, [R6+URZ+0x38870], RZ ;  /* 0x038870ff06ff79a7 */ /* 0x0005e2000810003f */
[----:B------:R-:W-:Y:S05]  /*210e0*/  @!P6 BRA `(.L_x_753) ;  /* 0x000000000004e947 */ /* 0x000fea0003800000 */
[----:B------:R-:W-:Y:S01]  /*210f0*/  BPT.TRAP 0x1 ;  /* 0x000000040000795c */ /* 0x000fe20000300000 */
.L_x_753:
[----:B------:R-:W3:Y:S01]  /*21100*/  SYNCS.PHASECHK.TRANS64.TRYWAIT P0, [R6+URZ+0x38840], R25 ;  /* 0x03884019060075a7 */ /* 0x000ee2000800017f */
[----:B------:R-:W-:Y:S04]  /*21110*/  BSSY B0, `(.L_x_754) ;  /* 0x0000002000007945 */ /* 0x000fe80003800000 */
[----:B---3--:R-:W-:Y:S05]  /*21120*/  @!P0 BRA `(.L_x_755) ;  /* 0x0000008c00688947 */ /* 0x008fea0003800000 */
.L_x_1007:
[----:B------:R-:W-:Y:S05]  /*21130*/  BSYNC B0 ;  /* 0x0000000000007941 */ /* 0x000fea0003800000 */
.L_x_754:
[----:B------:R-:W-:Y:S01]  /*21140*/  ULDC.64 UR4, c[0x0][0x300] ;  /* 0x0000c00000047ab9 */ /* 0x000fe20000000a00 */
[----:B------:R-:W4:Y:S01]  /*21150*/  LDC R8, c[0x0][0x2f4] ;  /* 0x0000bd00ff087b82 */ /* 0x000f220000000800 */
[----:B------:R-:W-:Y:S01]  /*21160*/  IMAD R7, R20, UR4, RZ ;  /* 0x0000000414077c24 */ /* 0x000fe2000f8e02ff */
[----:B------:R-:W-:Y:S01]  /*21170*/  ULDC.64 UR6, c[0x0][0x2e8] ;  /* 0x0000ba0000067ab9 */ /* 0x000fe20000000a00 */
[----:B-1----:R-:W-:Y:S01]  /*21180*/  IMAD.WIDE.U32 R2, R0, UR4, RZ ;  /* 0x0000000400027c25 */ /* 0x002fe2000f8e00ff */
        /* <DEDUP_REMOVED lines=10> */
[C---:B------:R-:W-:Y:S01]  /*21230*/  IMAD.WIDE.U32 R2, R18.reuse, UR4, R2 ;  /* 0x0000000412027c25 */ /* 0x040fe2000f8e0002 */
[----:B------:R-:W-:Y:S01]  /*21240*/  UMOV UR4, 0xffffffff ;  /* 0xffffffff00047882 */ /* 0x000fe20000000000 */
[----:B----4-:R-:W-:Y:S02]  /*21250*/  ISETP.GE.AND P1, PT, R9, R8, PT ;  /* 0x000000080900720c */ /* 0x010fe40003f26270 */
[----:B------:R-:W-:Y:S01]  /*21260*/  IMAD R0, R18, UR5, R0 ;  /* 0x0000000512007c24 */ /* 0x000fe2000f8e0200 */
[----:B------:R-:W-:-:S04]  /*21270*/  IADD3 R4, P0, R2, UR6, RZ ;  /* 0x0000000602047c10 */ /* 0x000fc8000ff1e0ff */
[----:B------:R-:W-:Y:S01]  /*21280*/  IADD3.X R0, R3, UR7, R0, P0, !PT ;  /* 0x0000000703007c10 */ /* 0x000fe200087fe400 */
[----:B------:R-:W-:Y:S08]  /*21290*/  BRA.DIV UR4, `(.L_x_756) ;  /* 0x0000008e04207947 */ /* 0x000ff0000b800000 */
[----:B------:R-:W1:Y:S01]  /*212a0*/  SHFL.IDX PT, R3, R4, RZ, 0x181f ;  /* 0x00181fff04037589 */ /* 0x000e6200000e0000 */
[----:B------:R-:W-:Y:S02]  /*212b0*/  LOP3.LUT R22, R22, 0xfffffbff, RZ, 0xc0, !PT ;  /* 0xfffffbff16167812 */ /* 0x000fe400078ec0ff */
[----:B------:R-:W-:Y:S01]  /*212c0*/  ISETP.GE.AND P6, PT, R31, R8, PT ;  /* 0x000000081f00720c */ /* 0x000fe20003fc6270 */
[----:B------:R-:W4:Y:S01]  /*212d0*/  SHFL.IDX PT, R2, R0, RZ, 0x181f ;  /* 0x00181fff00027589 */ /* 0x000f2200000e0000 */
[----:B------:R-:W-:-:S04]  /*212e0*/  @P4 LOP3.LUT R22, R22, 0x400, RZ, 0xfc, !PT ;  /* 0x0000040016164812 */ /* 0x000fc800078efcff */
[C---:B------:R-:W-:Y:S02]  /*212f0*/  LOP3.LUT P4, RZ, R22.reuse, 0x20, RZ, 0xc0, !PT ;  /* 0x0000002016ff7812 */ /* 0x040fe4000788c0ff */
[----:B------:R-:W-:-:S04]  /*21300*/  LOP3.LUT R22, R22, 0xfffffdff, RZ, 0xc0, !PT ;  /* 0xfffffdff16167812 */ /* 0x000fc800078ec0ff */
[----:B------:R-:W-:-:S04]  /*21310*/  @P3 LOP3.LUT R22, R22, 0x200, RZ, 0xfc, !PT ;  /* 0x0000020016163812 */ /* 0x000fc800078efcff */
[C---:B------:R-:W-:Y:S02]  /*21320*/  LOP3.LUT P3, RZ, R22.reuse, 0x10, RZ, 0xc0, !PT ;  /* 0x0000001016ff7812 */ /* 0x040fe4000786c0ff */
[----:B------:R-:W-:Y:S02]  /*21330*/  LOP3.LUT R22, R22, 0xfffffeff, RZ, 0xc0, !PT ;  /* 0xfffffeff16167812 */ /* 0x000fe400078ec0ff */
[----:B-1----:R-:W-:Y:S02]  /*21340*/  @P4 IADD3 R3, P0, R31, R3, RZ ;  /* 0x000000031f034210 */ /* 0x002fe40007f1e0ff */
[----:B------:R-:W-:Y:S02]  /*21350*/  @P2 LOP3.LUT R22, R22, 0x100, RZ, 0xfc, !PT ;  /* 0x0000010016162812 */ /* 0x000fe400078efcff */
[----:B----4-:R-:W-:Y:S02]  /*21360*/  @P4 IADD3.X R2, RZ, R2, RZ, P0, !PT ;  /* 0x00000002ff024210 */ /* 0x010fe400007fe4ff */
[----:B------:R-:W-:-:S02]  /*21370*/  LOP3.LUT P2, RZ, R22, 0x8, RZ, 0xc0, !PT ;  /* 0x0000000816ff7812 */ /* 0x000fc4000784c0ff */
[----:B------:R-:W-:-:S04]  /*21380*/  @P4 LOP3.LUT R3, R3, R2, RZ, 0x3c, !PT ;  /* 0x0000000203034212 */ /* 0x000fc800078e3cff */
[----:B------:R-:W-:-:S04]  /*21390*/  @P4 LOP3.LUT R2, R3, R2, RZ, 0x3c, !PT ;  /* 0x0000000203024212 */ /* 0x000fc800078e3cff */
[----:B------:R-:W-:-:S05]  /*213a0*/  @P4 LOP3.LUT R3, R3, R2, RZ, 0x3c, !PT ;  /* 0x0000000203034212 */ /* 0x000fca00078e3cff */
[----:B------:R-:W-:Y:S01]  /*213b0*/  @!PT LDS RZ, [RZ] ;  /* 0x00000000fffff984 */ /* 0x000fe20000000800 */
[----:B------:R-:W-:Y:S04]  /*213c0*/  @P4 LDGSTS.E.BYPASS.LTC128B.128 [R5+0x28400], desc[UR36][R2.64], !P6 ;  /* 0x2840000002054fae */ /* 0x000fe8000f101d64 */
[----:B------:R1:W-:Y:S01]  /*213d0*/  @P4 LDGSTS.E.BYPASS.LTC128B.128 [R5+0x2c400], desc[UR36][R2.64+0x80], !P1 ;  /* 0x2c40008002054fae */ /* 0x0003e2000c901d64 */
[----:B------:R-:W-:-:S03]  /*213e0*/  LOP3.LUT P4, RZ, R22, 0x400, RZ, 0xc0, !PT ;  /* 0x0000040016ff7812 */ /* 0x000fc6000788c0ff */
[----:B-1----:R-:W1:Y:S04]  /*213f0*/  SHFL.IDX PT, R3, R4, 0x1, 0x181f ;  /* 0x00381f0004037f89 */ /* 0x002e6800000e0000 */
[----:B------:R-:W4:Y:S01]  /*21400*/  SHFL.IDX PT, R2, R0, 0x1, 0x181f ;  /* 0x00381f0000027f89 */ /* 0x000f2200000e0000 */
[----:B-1----:R-:W-:-:S05]  /*21410*/  @P3 IADD3 R3, P0, R31, R3, RZ ;  /* 0x000000031f033210 */ /* 0x002fca0007f1e0ff */
[----:B----4-:R-:W-:-:S05]  /*21420*/  @P3 IMAD.X R2, RZ, RZ, R2, P0 ;  /* 0x000000ffff023224 */ /* 0x010fca00000e0602 */
[----:B------:R-:W-:-:S04]  /*21430*/  @P3 LOP3.LUT R3, R3, R2, RZ, 0x3c, !PT ;  /* 0x0000000203033212 */ /* 0x000fc800078e3cff */
[----:B------:R-:W-:-:S04]  /*21440*/  @P3 LOP3.LUT R2, R3, R2, RZ, 0x3c, !PT ;  /* 0x0000000203023212 */ /* 0x000fc800078e3cff */
[----:B------:R-:W-:-:S05]  /*21450*/  @P3 LOP3.LUT R3, R3, R2, RZ, 0x3c, !PT ;  /* 0x0000000203033212 */ /* 0x000fca00078e3cff */
        /* <DEDUP_REMOVED lines=15> */
[----:B-1----:R-:W-:-:S04]  /*21550*/  @P5 IADD3 R3, P0, R31, R3, RZ ;  /* 0x000000031f035210 */ /* 0x002fc80007f1e0ff */
[----:B----4-:R-:W-:-:S04]  /*21560*/  @P5 IADD3.X R2, RZ, R2, RZ, P0, !PT ;  /* 0x00000002ff025210 */ /* 0x010fc800007fe4ff */
[----:B------:R-:W-:-:S04]  /*21570*/  @P5 LOP3.LUT R3, R3, R2, RZ, 0x3c, !PT ;  /* 0x0000000203035212 */ /* 0x000fc800078e3cff */
[----:B------:R-:W-:-:S04]  /*21580*/  @P5 LOP3.LUT R2, R3, R2, RZ, 0x3c, !PT ;  /* 0x0000000203025212 */ /* 0x000fc800078e3cff */
[----:B------:R-:W-:-:S05]  /*21590*/  @P5 LOP3.LUT R3, R3, R2, RZ, 0x3c, !PT ;  /* 0x0000000203035212 */ /* 0x000fca00078e3cff */
[----:B------:R-:W-:Y:S04]  /*215a0*/  @P5 LDGSTS.E.BYPASS.LTC128B.128 [R5+0x29c00], desc[UR36][R2.64], !P6 ;  /* 0x29c0000002055fae */ /* 0x000fe8000f101d64 */
[----:B------:R1:W-:Y:S04]  /*215b0*/  @P5 LDGSTS.E.BYPASS.LTC128B.128 [R5+0x2dc00], desc[UR36][R2.64+0x80], !P1 ;  /* 0x2dc0008002055fae */ /* 0x0003e8000c901d64 */
        /* <DEDUP_REMOVED lines=19> */
[----:B------:R-:W4:Y:S04]  /*216f0*/  SHFL.IDX PT, R2, R0, 0x6, 0x181f ;  /* 0x00d81f0000027f89 */ /* 0x000f2800000e0000 */
[----:B------:R-:W0:Y:S04]  /*21700*/  SHFL.IDX PT, R4, R4, 0x7, 0x181f ;  /* 0x00f81f0004047f89 */ /* 0x000e2800000e0000 */
[----:B------:R-:W0:Y:S01]  /*21710*/  SHFL.IDX PT, R0, R0, 0x7, 0x181f ;  /* 0x00f81f0000007f89 */ /* 0x000e2200000e0000 */
[----:B-1----:R-:W-:-:S04]  /*21720*/  @P2 IADD3 R3, P0, R31, R3, RZ ;  /* 0x000000031f032210 */ /* 0x002fc80007f1e0ff */
[----:B----4-:R-:W-:-:S04]  /*21730*/  @P2 IADD3.X R2, RZ, R2, RZ, P0, !PT ;  /* 0x00000002ff022210 */ /* 0x010fc800007fe4ff */
[----:B------:R-:W-:-:S04]  /*21740*/  @P2 LOP3.LUT R3, R3, R2, RZ, 0x3c, !PT ;  /* 0x0000000203032212 */ /* 0x000fc800078e3cff */
[----:B------:R-:W-:-:S04]  /*21750*/  @P2 LOP3.LUT R2, R3, R2, RZ, 0x3c, !PT ;  /* 0x0000000203022212 */ /* 0x000fc800078e3cff */
[----:B------:R-:W-:-:S05]  /*21760*/  @P2 LOP3.LUT R3, R3, R2, RZ, 0x3c, !PT ;  /* 0x0000000203032212 */ /* 0x000fca00078e3cff */
[----:B------:R1:W-:Y:S04]  /*21770*/  @P2 LDGSTS.E.BYPASS.LTC128B.128 [R5+0x2b400], desc[UR36][R2.64], !P6 ;  /* 0x2b40000002052fae */ /* 0x0003e8000f101d64 */
[----:B0-----:R1:W-:Y:S02]  /*21780*/  @P2 LDGSTS.E.BYPASS.LTC128B.128 [R5+0x2f400], desc[UR36][R2.64+0x80], !P1 ;  /* 0x2f40008002052fae */ /* 0x0013e4000c901d64 */
.L_x_1025:
[----:B------:R-:W-:Y:S02]  /*21790*/  LOP3.LUT P2, RZ, R22, 0x40, RZ, 0xc0, !PT ;  /* 0x0000004016ff7812 */ /* 0x000fe4000784c0ff */
[----:B------:R-:W-:-:S11]  /*217a0*/  ISETP.GE.AND P3, PT, R31, R8, PT ;  /* 0x000000081f00720c */ /* 0x000fd60003f66270 */
[----:B01----:R-:W-:-:S05]  /*217b0*/  @P2 IADD3 R2, P0, R31, R4, RZ ;  /* 0x000000041f022210 */ /* 0x003fca0007f1e0ff */
[----:B------:R-:W-:Y:S01]  /*217c0*/  @P2 IMAD.X R0, RZ, RZ, R0, P0 ;  /* 0x000000ffff002224 */ /* 0x000fe200000e0600 */
[----:B------:R-:W-:-:S03]  /*217d0*/  PLOP3.LUT P0, PT, PT, PT, PT, 0x80, 0x0 ;  /* 0x000000000000781c */ /* 0x000fc60003f0f070 */
[----:B------:R-:W-:-:S05]  /*217e0*/  @P2 IMAD.MOV.U32 R3, RZ, RZ, R0 ;  /* 0x000000ffff032224 */ /* 0x000fca00078e0000 */
[----:B------:R-:W-:Y:S01]  /*217f0*/  @!PT LDS RZ, [RZ] ;  /* 0x00000000fffff984 */ /* 0x000fe20000000800 */
[----:B------:R-:W-:Y:S01]  /*21800*/  @!PT LDS RZ, [RZ] ;  /* 0x00000000fffff984 */ /* 0x000fe20000000800 */
[----:B------:R-:W-:Y:S01]  /*21810*/  @!PT LDS RZ, [RZ] ;  /* 0x00000000fffff984 */ /* 0x000fe20000000800 */
[----:B------:R0:W-:Y:S04]  /*21820*/  @P2 LDGSTS.E.BYPASS.LTC128B.128 [R5+0x2bc00], desc[UR36][R2.64], !P3 ;  /* 0x2bc0000002052fae */ /* 0x0001e8000d901d64 */
[----:B------:R0:W-:Y:S01]  /*21830*/  @P2 LDGSTS.E.BYPASS.LTC128B.128 [R5+0x2fc00], desc[UR36][R2.64+0x80], !P1 ;  /* 0x2fc0008002052fae */ /* 0x0001e2000c901d64 */
[----:B------:R-:W-:Y:S01]  /*21840*/  NOP ;  /* 0x0000000000007918 */ /* 0x000fe20000000000 */
.L_x_757:
        /* <DEDUP_REMOVED lines=10> */
.L_x_758:
[----:B0-----:R0:W5:Y:S01]  /*218f0*/  LDL.LU R3, [R1+0x1c] ;  /* 0x00001c0001037983 */ /* 0x0011620000300800 */
[----:B------:R0:W-:Y:S02]  /*21900*/  SYNCS.ARRIVE.TRANS64.A1T0 RZ, [R6+URZ+0x38830], RZ ;  /* 0x038830ff06ff79a7 */ /* 0x0001e4000810003f */
[----:B------:R-:W-:Y:S05]  /*21910*/  WARPSYNC.ALL ;  /* 0x0000000000007948 */ /* 0x000fea0003800000 */
[----:B------:R-:W-:Y:S01]  /*21920*/  ULDC.64 UR4, c[0x0][0x298] ;  /* 0x0000a60000047ab9 */ /* 0x000fe20000000a00 */
[----:B------:R-:W-:Y:S01]  /*21930*/  IADD3 R0, R23, 0x20400, RZ ;  /* 0x0002040017007810 */ /* 0x000fe20007ffe0ff */
[----:B------:R-:W-:Y:S01]  /*21940*/  IMAD.WIDE.U32 R4, R29, UR4, RZ ;  /* 0x000000041d047c25 */ /* 0x000fe2000f8e00ff */
[----:B------:R-:W-:Y:S01]  /*21950*/  SHF.R.S32.HI R2, RZ, 0x1f, R29 ;  /* 0x0000001fff027819 */ /* 0x000fe2000001141d */
[----:B------:R-:W-:Y:S01]  /*21960*/  ULDC.64 UR6, c[0x0][0xa00] ;  /* 0x0002800000067ab9 */ /* 0x000fe20000000a00 */
[----:B------:R-:W-:Y:S01]  /*21970*/  BAR.SYNC.DEFER_BLOCKING 0x8, 0x180 ;  /* 0x0206000000007b1d */ /* 0x000fe20000010000 */
[----:B------:R-:W-:-:S02]  /*21980*/  LOP3.LUT P1, RZ, R0, 0x3ff, RZ, 0xc0, !PT ;  /* 0x000003ff00ff7812 */ /* 0x000fc4000782c0ff */
[----:B------:R-:W-:Y:S01]  /*21990*/  ISETP.NE.U32.AND P0, PT, RZ, UR6, PT ;  /* 0x00000006ff007c0c */ /* 0x000fe2000bf05070 */
[----:B------:R-:W-:Y:S02]  /*219a0*/  IMAD R2, R2, UR4, RZ ;  /* 0x0000000402027c24 */ /* 0x000fe4000f8e02ff */
[----:B------:R-:W-:Y:S01]  /*219b0*/  BSSY B6, `(.L_x_759) ;  /* 0x0000018000067945 */ /* 0x000fe20003800000 */
[----:B------:R-:W-:Y:S01]  /*219c0*/  ISETP.NE.AND.EX P0, PT, RZ, UR7, PT, P0 ;  /* 0x00000007ff007c0c */ /* 0x000fe2000bf05300 */
[----:B------:R1:W-:Y:S01]  /*219d0*/  STL.64 [R1+0x20], R4 ;  /* 0x0000200401007387 */ /* 0x0003e20000100a00 */
[----:B---3--:R-:W-:Y:S02]  /*219e0*/  IMAD R25, R29, UR5, R2 ;  /* 0x000000051d197c24 */ /* 0x008fe4000f8e0202 */
[----:B------:R-:W-:Y:S02]  /*219f0*/  SEL R24, R24, RZ, !P0 ;  /* 0x000000ff18187207 */ /* 0x000fe40004000000 */
[----:B------:R-:W-:Y:S01]  /*21a00*/  IMAD.IADD R25, R5, 0x1, R25 ;  /* 0x0000000105197824 */ /* 0x000fe200078e0219 */
[----:B-----5:R-:W-:Y:S01]  /*21a10*/  SEL R26, R3, RZ, !P0 ;  /* 0x000000ff031a7207 */ /* 0x020fe20004000000 */
[----:B------:R-:W-:Y:S06]  /*21a20*/  @!P1 BRA `(.L_x_760) ;  /* 0x0000000000409947 */ /* 0x000fec0003800000 */
[----:B------:R-:W-:Y:S01]  /*21a30*/  MOV R2, 0x0 ;  /* 0x0000000000027802 */ /* 0x000fe20000000f00 */
[----:B------:R-:W-:Y:S01]  /*21a40*/  ULDC.64 UR4, c[0x4][0xc0] ;  /* 0x0100300000047ab9 */ /* 0x000fe20000000a00 */
[----:B------:R-:W-:Y:S01]  /*21a50*/  ULDC.64 UR6, c[0x4][0xc8] ;  /* 0x0100320000067ab9 */ /* 0x000fe20000000a00 */
[----:B------:R-:W-:Y:S01]  /*21a60*/  ULDC.64 UR8, c[0x4][0x28] ;  /* 0x01000a0000087ab9 */ /* 0x000fe20000000a00 */
[----:B-1----:R-:W-:Y:S01]  /*21a70*/  IMAD.U32 R4, RZ, RZ, UR4 ;  /* 0x00000004ff047e24 */ /* 0x002fe2000f8e00ff */
[----:B------:R-:W-:Y:S01]  /*21a80*/  MOV R5, UR5 ;  /* 0x0000000500057c02 */ /* 0x000fe20008000f00 */
[----:B------:R-:W1:Y:S01]  /*21a90*/  LDC.64 R2, c[0x4][R2] ;  /* 0x0100000002027b82 */ /* 0x000e620000000a00 */
[----:B0-2---:R-:W-:Y:S01]  /*21aa0*/  IMAD.U32 R6, RZ, RZ, UR6 ;  /* 0x00000006ff067e24 */ /* 0x005fe2000f8e00ff */
[----:B------:R-:W-:Y:S01]  /*21ab0*/  MOV R10, UR8 ;  /* 0x00000008000a7c02 */ /* 0x000fe20008000f00 */
[----:B------:R-:W-:Y:S01]  /*21ac0*/  IMAD.U32 R7, RZ, RZ, UR7 ;  /* 0x00000007ff077e24 */ /* 0x000fe2000f8e00ff */
[----:B------:R-:W-:Y:S01]  /*21ad0*/  MOV R12, 0x1 ;  /* 0x00000001000c7802 */ /* 0x000fe20000000f00 */
[----:B------:R-:W-:-:S02]  /*21ae0*/  IMAD.U32 R11, RZ, RZ, UR9 ;  /* 0x00000009ff0b7e24 */ /* 0x000fc4000f8e00ff */
[----:B------:R-:W-:Y:S02]  /*21af0*/  IMAD.MOV.U32 R8, RZ, RZ, 0x70 ;  /* 0x00000070ff087424 */ /* 0x000fe400078e00ff */
[----:B------:R-:W-:-:S07]  /*21b00*/  IMAD.MOV.U32 R13, RZ, RZ, RZ ;  /* 0x000000ffff0d7224 */ /* 0x000fce00078e00ff */
[----:B------:R-:W-:-:S07]  /*21b10*/  LEPC R20, `(.L_x_760) ;  /* 0x000000001014794e */ /* 0x000fce0000000000 */
[----:B-1----:R-:W-:Y:S05]  /*21b20*/  CALL.ABS.NOINC R2 ;  /* 0x0000000002007343 */ /* 0x002fea0003c00000 */
.L_x_760:
[----:B------:R-:W-:Y:S05]  /*21b30*/  BSYNC B6 ;  /* 0x0000000000067941 */ /* 0x000fea0003800000 */
.L_x_759:
[----:B------:R-:W3:Y:S01]  /*21b40*/  LDL.LU.64 R20, [R1+0x20] ;  /* 0x0000200001147983 */ /* 0x000ee20000300a00 */
[----:B------:R-:W4:Y:S01]  /*21b50*/  LDC R8, c[0x0][0x448] ;  /* 0x00011200ff087b82 */ /* 0x000f220000000800 */
[----:B------:R-:W-:Y:S01]  /*21b60*/  ULDC.64 UR4, c[0x0][0x2d8] ;  /* 0x0000b60000047ab9 */ /* 0x000fe20000000a00 */
[----:B------:R-:W-:Y:S01]  /*21b70*/  MOV R3, R25 ;  /* 0x0000001900037202 */ /* 0x000fe20000000f00 */
[----:B------:R0:W5:Y:S01]  /*21b80*/  LDL R9, [R1+0x18] ;  /* 0x0000180001097983 */ /* 0x0001620000100800 */
[----:B------:R-:W-:Y:S02]  /*21b90*/  IMAD R0, R35, UR4, RZ ;  /* 0x0000000423007c24 */ /* 0x000fe4000f8e02ff */
[----:B-1----:R-:W-:Y:S01]  /*21ba0*/  IMAD.SHL.U32 R4, R17, 0x80, RZ ;  /* 0x0000008011047824 */ /* 0x002fe200078e00ff */
[----:B------:R-:W-:Y:S01]  /*21bb0*/  LOP3.LUT R10, R31, 0x80, RZ, 0xfc, !PT ;  /* 0x000000801f0a7812 */ /* 0x000fe200078efcff */
[----:B------:R-:W-:Y:S01]  /*21bc0*/  IMAD R0, R18, UR5, R0 ;  /* 0x0000000512007c24 */ /* 0x000fe2000f8e0200 */
[----:B------:R-:W-:Y:S01]  /*21bd0*/  ULDC.64 UR6, c[0x0][0x280] ;  /* 0x0000a00000067ab9 */ /* 0x000fe20000000a00 */
[----:B----4-:R-:W-:-:S13]  /*21be0*/  ISETP.NE.AND P0, PT, R8, 0x1, PT ;  /* 0x000000010800780c */ /* 0x010fda0003f05270 */
[----:B------:R-:W1:Y:S01]  /*21bf0*/  @P0 LDC R5, c[0x0][0x44c] ;  /* 0x00011300ff050b82 */ /* 0x000e620000000800 */
[----:B---3--:R-:W-:Y:S02]  /*21c00*/  IMAD.MOV.U32 R2, RZ, RZ, R20 ;  /* 0x000000ffff027224 */ /* 0x008fe400078e0014 */
[----:B------:R3:W5:Y:S02]  /*21c10*/  LDL R20, [R1+0x28] ;  /* 0x0000280001147983 */ /* 0x0007640000100800 */
[----:B------:R-:W-:Y:S01]  /*21c20*/  IMAD.WIDE.U32 R2, R18, UR4, R2 ;  /* 0x0000000412027c25 */ /* 0x000fe2000f8e0002 */
[----:B------:R-:W-:Y:S01]  /*21c30*/  ULDC.64 UR4, c[0x0][0x2e0] ;  /* 0x0000b80000047ab9 */ /* 0x000fe20000000a00 */
[----:B------:R-:W4:Y:S02]  /*21c40*/  S2R R21, SR_TID.X ;  /* 0x0000000000157919 */ /* 0x000f240000002100 */
[----:B------:R-:W-:Y:S02]  /*21c50*/  IMAD.IADD R3, R3, 0x1, R0 ;  /* 0x0000000103037824 */ /* 0x000fe400078e0200 */
[----:B------:R-:W-:-:S02]  /*21c60*/  IMAD R0, R26, UR4, RZ ;  /* 0x000000041a007c24 */ /* 0x000fc4000f8e02ff */
[----:B------:R-:W-:-:S04]  /*21c70*/  IMAD.WIDE.U32 R2, R24, UR4, R2 ;  /* 0x0000000418027c25 */ /* 0x000fc8000f8e0002 */
[----:B------:R-:W-:Y:S01]  /*21c80*/  IMAD R0, R24, UR5, R0 ;  /* 0x0000000518007c24 */ /* 0x000fe2000f8e0200 */
[----:B------:R-:W-:-:S03]  /*21c90*/  ULDC.64 UR4, c[0x0][0x2d0] ;  /* 0x0000b40000047ab9 */ /* 0x000fc60000000a00 */
[----:B------:R-:W-:Y:S02]  /*21ca0*/  IMAD.IADD R3, R3, 0x1, R0 ;  /* 0x0000000103037824 */ /* 0x000fe400078e0200 */
[----:B------:R-:W3:Y:S01]  /*21cb0*/  @P0 LDC R0, c[0x0][0x450] ;  /* 0x00011400ff000b82 */ /* 0x000ee20000000800 */
[C---:B----4-:R-:W-:Y:S02]  /*21cc0*/  LOP3.LUT R29, R21.reuse, 0x7f, RZ, 0xc0, !PT ;  /* 0x0000007f151d7812 */ /* 0x050fe400078ec0ff */
[----:B------:R-:W-:Y:S02]  /*21cd0*/  SHF.L.U32 R21, R21, 0x4, RZ ;  /* 0x0000000415157819 */ /* 0x000fe400000006ff */
[----:B------:R-:W-:-:S04]  /*21ce0*/  SHF.R.U32.HI R29, RZ, 0x3, R29 ;  /* 0x00000003ff1d7819 */ /* 0x000fc8000001161d */
[----:B------:R-:W-:-:S04]  /*21cf0*/  LOP3.LUT R21, R29, 0x70, R21, 0xf8, !PT ;  /* 0x000000701d157812 */ /* 0x000fc800078ef815 */
[----:B0-2---:R-:W-:-:S05]  /*21d00*/  LOP3.LUT R6, R21, R4, RZ, 0xfc, !PT ;  /* 0x0000000415067212 */ /* 0x005fca00078efcff */
[----:B-1----:R-:W-:-:S04]  /*21d10*/  @P0 IMAD.HI.U32 R7, R6, R5, RZ ;  /* 0x0000000506070227 */ /* 0x002fc800078e00ff */
[----:B------:R-:W-:Y:S01]  /*21d20*/  IMAD.MOV.U32 R5, RZ, RZ, R6 ;  /* 0x000000ffff057224 */ /* 0x000fe200078e0006 */
[----:B---3--:R-:W-:Y:S01]  /*21d30*/  @P0 SHF.R.U32.HI R5, RZ, R0, R7 ;  /* 0x00000000ff050219 */ /* 0x008fe20000011607 */
[----:B------:R-:W0:Y:S03]  /*21d40*/  S2R R21, SR_TID.X ;  /* 0x0000000000157919 */ /* 0x000e260000002100 */
[----:B------:R-:W-:-:S05]  /*21d50*/  IADD3 R0, -R5, RZ, RZ ;  /* 0x000000ff05007210 */ /* 0x000fca0007ffe1ff */
[----:B------:R-:W-:Y:S01]  /*21d60*/  IMAD R0, R8, R0, R6 ;  /* 0x0000000008007224 */ /* 0x000fe200078e0206 */
[----:B------:R-:W-:Y:S01]  /*21d70*/  SHF.R.S32.HI R6, RZ, 0x1f, R5 ;  /* 0x0000001fff067819 */ /* 0x000fe20000011405 */
[----:B------:R-:W-:-:S04]  /*21d80*/  IMAD.WIDE.U32 R2, R5, UR4, R2 ;  /* 0x0000000405027c25 */ /* 0x000fc8000f8e0002 */
[----:B------:R-:W-:-:S04]  /*21d90*/  IMAD R6, R6, UR4, RZ ;  /* 0x0000000406067c24 */ /* 0x000fc8000f8e02ff */
[----:B------:R-:W-:Y:S01]  /*21da0*/  IMAD R6, R5, UR5, R6 ;  /* 0x0000000505067c24 */ /* 0x000fe2000f8e0206 */
[----:B------:R-:W-:Y:S01]  /*21db0*/  SHF.R.S32.HI R5, RZ, 0x1f, R0 ;  /* 0x0000001fff057819 */ /* 0x000fe20000011400 */
[----:B------:R-:W-:Y:S02]  /*21dc0*/  ULDC.64 UR4, c[0x0][0x2c8] ;  /* 0x0000b20000047ab9 */ /* 0x000fe40000000a00 */
[----:B------:R-:W-:Y:S02]  /*21dd0*/  IMAD.IADD R3, R3, 0x1, R6 ;  /* 0x0000000103037824 */ /* 0x000fe400078e0206 */
[----:B------:R-:W-:Y:S02]  /*21de0*/  IMAD R5, R5, UR4, RZ ;  /* 0x0000000405057c24 */ /* 0x000fe4000f8e02ff */
[----:B------:R-:W-:Y:S01]  /*21df0*/  IMAD.WIDE.U32 R2, R0, UR4, R2 ;  /* 0x0000000400027c25 */ /* 0x000fe2000f8e0002 */
[----:B------:R-:W-:-:S03]  /*21e00*/  ULDC UR4, c[0x0][0x2b8] ;  /* 0x0000ae0000047ab9 */ /* 0x000fc60000000800 */
[----:B------:R-:W-:Y:S01]  /*21e10*/  IMAD R5, R0, UR5, R5 ;  /* 0x0000000500057c24 */ /* 0x000fe2000f8e0205 */
[----:B------:R-:W-:Y:S02]  /*21e20*/  IADD3 R0, P2, R2, UR6, RZ ;  /* 0x0000000602007c10 */ /* 0x000fe4000ff5e0ff */
[----:B------:R-:W-:Y:S02]  /*21e30*/  ISETP.GE.AND P0, PT, R31, UR4, PT ;  /* 0x000000041f007c0c */ /* 0x000fe4000bf06270 */
[----:B------:R-:W-:Y:S01]  /*21e40*/  ISETP.GE.AND P1, PT, R10, UR4, PT ;  /* 0x000000040a007c0c */ /* 0x000fe2000bf26270 */
[----:B------:R-:W-:Y:S01]  /*21e50*/  UMOV UR4, 0xffffffff ;  /* 0xffffffff00047882 */ /* 0x000fe20000000000 */
[----:B0-----:R-:W-:Y:S02]  /*21e60*/  LOP3.LUT R21, R21, 0x7f, RZ, 0xc0, !PT ;  /* 0x0000007f15157812 */ /* 0x001fe400078ec0ff */
[----:B------:R-:W-:Y:S02]  /*21e70*/  IADD3.X R5, R3, UR7, R5, P2, !PT ;  /* 0x0000000703057c10 */ /* 0x000fe400097fe405 */
[----:B------:R-:W-:Y:S01]  /*21e80*/  SHF.R.U32.HI R10, RZ, 0x3, R21 ;  /* 0x00000003ff0a7819 */ /* 0x000fe20000011615 */
[----:B------:R-:W-:Y:S06]  /*21e90*/  BRA.DIV UR4, `(.L_x_761) ;  /* 0x0000008a04f07947 */ /* 0x000fec000b800000 */
[----:B------:R-:W0:Y:S01]  /*21ea0*/  SHFL.IDX PT, R3, R0, RZ, 0x181f ;  /* 0x00181fff00037589 */ /* 0x000e2200000e0000 */
[----:B-----5:R-:W-:Y:S02]  /*21eb0*/  IMAD R6, R20, R8, RZ ;  /* 0x0000000814067224 */ /* 0x020fe400078e02ff */
[----:B------:R-:W-:Y:S01]  /*21ec0*/  IMAD.IADD R4, R10, 0x1, R4 ;  /* 0x000000010a047824 */ /* 0x000fe200078e0204 */
[----:B------:R-:W1:Y:S03]  /*21ed0*/  SHFL.IDX PT, R2, R5, RZ, 0x181f ;  /* 0x00181fff05027589 */ /* 0x000e6600000e0000 */
[C---:B------:R-:W-:Y:S01]  /*21ee0*/  VIADD R7, R4.reuse, 0x10 ;  /* 0x0000001004077836 */ /* 0x040fe20000000000 */
[----:B------:R-:W-:Y:S01]  /*21ef0*/  ISETP.GE.AND P3, PT, R4, R6, PT ;  /* 0x000000060400720c */ /* 0x000fe20003f66270 */
[----:B------:R-:W-:-:S12]  /*21f00*/  SHFL.IDX PT, R14, R0, 0x7, 0x181f ;  /* 0x00f81f00000e7f89 */ /* 0x000fd800000e0000 */
[----:B0-----:R-:W-:-:S04]  /*21f10*/  @!P3 IADD3 R3, P2, R31, R3, RZ ;  /* 0x000000031f03b210 */ /* 0x001fc80007f5e0ff */
[----:B-1----:R-:W-:-:S04]  /*21f20*/  @!P3 IADD3.X R2, RZ, R2, RZ, P2, !PT ;  /* 0x00000002ff02b210 */ /* 0x002fc800017fe4ff */
[----:B------:R-:W-:-:S04]  /*21f30*/  @!P3 LOP3.LUT R3, R3, R2, RZ, 0x3c, !PT ;  /* 0x000000020303b212 */ /* 0x000fc800078e3cff */
[----:B------:R-:W-:-:S04]  /*21f40*/  @!P3 LOP3.LUT R2, R3, R2, RZ, 0x3c, !PT ;  /* 0x000000020302b212 */ /* 0x000fc800078e3cff */
[----:B------:R-:W-:-:S05]  /*21f50*/  @!P3 LOP3.LUT R3, R3, R2, RZ, 0x3c, !PT ;  /* 0x000000020303b212 */ /* 0x000fca00078e3cff */
[----:B------:R-:W-:Y:S04]  /*21f60*/  @!P3 LDGSTS.E.BYPASS.LTC128B.128 [R9+0x20400], desc[UR36][R2.64], !P0 ;  /* 0x204000000209bfae */ /* 0x000fe8000c101d64 */
[----:B------:R0:W-:Y:S01]  /*21f70*/  @!P3 LDGSTS.E.BYPASS.LTC128B.128 [R9+0x24400], desc[UR36][R2.64+0x80], !P1 ;  /* 0x244000800209bfae */ /* 0x0001e2000c901d64 */
[----:B------:R-:W-:Y:S02]  /*21f80*/  ISETP.GE.AND P3, PT, R7, R6, PT ;  /* 0x000000060700720c */ /* 0x000fe40003f66270 */
[----:B------:R-:W-:Y:S01]  /*21f90*/  IADD3 R7, R4, 0x20, RZ ;  /* 0x0000002004077810 */ /* 0x000fe20007ffe0ff */
[----:B0-----:R-:W0:Y:S04]  /*21fa0*/  SHFL.IDX PT, R3, R0, 0x1, 0x181f ;  /* 0x00381f0000037f89 */ /* 0x001e2800000e0000 */
[----:B------:R-:W1:Y:S06]  /*21fb0*/  SHFL.IDX PT, R2, R5, 0x1, 0x181f ;  /* 0x00381f0005027f89 */ /* 0x000e6c00000e0000 */
[----:B0-----:R-:W-:-:S05]  /*21fc0*/  @!P3 IADD3 R3, P2, R31, R3, RZ ;  /* 0x000000031f03b210 */ /* 0x001fca0007f5e0ff */
[----:B-1----:R-:W-:-:S05]  /*21fd0*/  @!P3 IMAD.X R2, RZ, RZ, R2, P2 ;  /* 0x000000ffff02b224 */ /* 0x002fca00010e0602 */
[----:B------:R-:W-:-:S04]  /*21fe0*/  @!P3 LOP3.LUT R3, R3, R2, RZ, 0x3c, !PT ;  /* 0x000000020303b212 */ /* 0x000fc800078e3cff */
[----:B------:R-:W-:-:S04]  /*21ff0*/  @!P3 LOP3.LUT R2, R3, R2, RZ, 0x3c, !PT ;  /* 0x000000020302b212 */ /* 0x000fc800078e3cff */
[----:B------:R-:W-:-:S05]  /*22000*/  @!P3 LOP3.LUT R3, R3, R2, RZ, 0x3c, !PT ;  /* 0x000000020303b212 */ /* 0x000fca00078e3cff */
[----:B------:R-:W-:Y:S04]  /*22010*/  @!P3 LDGSTS.E.BYPASS.LTC128B.128 [R9+0x20c00], desc[UR36][R2.64], !P0 ;  /* 0x20c000000209bfae */ /* 0x000fe8000c101d64 */
[----:B------:R0:W-:Y:S01]  /*22020*/  @!P3 LDGSTS.E.BYPASS.LTC128B.128 [R9+0x24c00], desc[UR36][R2.64+0x80], !P1 ;  /* 0x24c000800209bfae */ /* 0x0001e2000c901d64 */
[----:B------:R-:W-:Y:S01]  /*22030*/  ISETP.GE.AND P3, PT, R7, R6, PT ;  /* 0x000000060700720c */ /* 0x000fe20003f66270 */
[----:B------:R-:W-:Y:S02]  /*22040*/  VIADD R7, R4, 0x30 ;  /* 0x0000003004077836 */ /* 0x000fe40000000000 */
        /* <DEDUP_REMOVED lines=42> */
[----:B------:R-:W-:-:S03]  /*222f0*/  ISETP.GE.AND P3, PT, R7, R6, PT ;  /* 0x000000060700720c */ /* 0x000fc60003f66270 */
[----:B0-----:R-:W0:Y:S04]  /*22300*/  SHFL.IDX PT, R3, R0, 0x6, 0x181f ;  /* 0x00d81f0000037f89 */ /* 0x001e2800000e0000 */
[----:B------:R-:W1:Y:S04]  /*22310*/  SHFL.IDX PT, R2, R5, 0x6, 0x181f ;  /* 0x00d81f0005027f89 */ /* 0x000e6800000e0000 */
[----:B------:R-:W2:Y:S02]  /*22320*/  SHFL.IDX PT, R5, R5, 0x7, 0x181f ;  /* 0x00f81f0005057f89 */ /* 0x000ea400000e0000 */
[----:B0-----:R-:W-:-:S04]  /*22330*/  @!P3 IADD3 R3, P2, R31, R3, RZ ;  /* 0x000000031f03b210 */ /* 0x001fc80007f5e0ff */
[----:B-1----:R-:W-:-:S04]  /*22340*/  @!P3 IADD3.X R2, RZ, R2, RZ, P2, !PT ;  /* 0x00000002ff02b210 */ /* 0x002fc800017fe4ff */
[----:B------:R-:W-:-:S04]  /*22350*/  @!P3 LOP3.LUT R3, R3, R2, RZ, 0x3c, !PT ;  /* 0x000000020303b212 */ /* 0x000fc800078e3cff */
[----:B------:R-:W-:-:S04]  /*22360*/  @!P3 LOP3.LUT R2, R3, R2, RZ, 0x3c, !PT ;  /* 0x000000020302b212 */ /* 0x000fc800078e3cff */
[----:B------:R-:W-:-:S05]  /*22370*/  @!P3 LOP3.LUT R3, R3, R2, RZ, 0x3c, !PT ;  /* 0x000000020303b212 */ /* 0x000fca00078e3cff */
[----:B------:R0:W-:Y:S04]  /*22380*/  @!P3 LDGSTS.E.BYPASS.LTC128B.128 [R9+0x23400], desc[UR36][R2.64], !P0 ;  /* 0x234000000209bfae */ /* 0x0001e8000c101d64 */
[----:B--2---:R0:W-:Y:S02]  /*22390*/  @!P3 LDGSTS.E.BYPASS.LTC128B.128 [R9+0x27400], desc[UR36][R2.64+0x80], !P1 ;  /* 0x274000800209bfae */ /* 0x0041e4000c901d64 */
.L_x_1042:
[----:B0-----:R-:W-:Y:S01]  /*223a0*/  VIADD R3, R4, 0x70 ;  /* 0x0000007004037836 */ /* 0x001fe20000000000 */
[----:B------:R-:W-:Y:S04]  /*223b0*/  BSSY B0, `(.L_x_762) ;  /* 0x000000a000007945 */ /* 0x000fe80003800000 */
[----:B------:R-:W-:-:S13]  /*223c0*/  ISETP.GE.AND P2, PT, R3, R6, PT ;  /* 0x000000060300720c */ /* 0x000fda0003f46270 */
[----:B------:R-:W-:Y:S05]  /*223d0*/  @P2 BRA `(.L_x_763) ;  /* 0x00000000001c2947 */ /* 0x000fea0003800000 */
[----:B------:R-:W-:-:S05]  /*223e0*/  IADD3 R2, P2, R31, R14, RZ ;  /* 0x0000000e1f027210 */ /* 0x000fca0007f5e0ff */
[----:B------:R-:W-:-:S05]  /*223f0*/  IMAD.X R3, RZ, RZ, R5, P2 ;  /* 0x000000ffff037224 */ /* 0x000fca00010e0605 */
[----:B------:R-:W-:Y:S01]  /*22400*/  @!PT LDS RZ, [RZ] ;  /* 0x00000000fffff984 */ /* 0x000fe20000000800 */
[----:B------:R-:W-:Y:S01]  /*22410*/  @!PT LDS RZ, [RZ] ;  /* 0x00000000fffff984 */ /* 0x000fe20000000800 */
[----:B------:R-:W-:Y:S01]  /*22420*/  @!PT LDS RZ, [RZ] ;  /* 0x00000000fffff984 */ /* 0x000fe20000000800 */
[----:B------:R0:W-:Y:S04]  /*22430*/  LDGSTS.E.BYPASS.LTC128B.128 [R9+0x23c00], desc[UR36][R2.64], !P0 ;  /* 0x23c0000002097fae */ /* 0x0001e8000c101d64 */
[----:B------:R0:W-:Y:S02]  /*22440*/  LDGSTS.E.BYPASS.LTC128B.128 [R9+0x27c00], desc[UR36][R2.64+0x80], !P1 ;  /* 0x27c0008002097fae */ /* 0x0001e4000c901d64 */
.L_x_763:
[----:B------:R-:W-:Y:S05]  /*22450*/  BSYNC B0 ;  /* 0x0000000000007941 */ /* 0x000fea0003800000 */
.L_x_762:
[----:B------:R-:W-:Y:S01]  /*22460*/  NOP ;  /* 0x0000000000007918 */ /* 0x000fe20000000000 */
[----:B------:R-:W-:-:S13]  /*22470*/  PLOP3.LUT P0, PT, PT, PT, PT, 0x80, 0x0 ;  /* 0x000000000000781c */ /* 0x000fda0003f0f070 */
.L_x_764:
[----:B------:R-:W-:Y:S02]  /*22480*/  PLOP3.LUT P1, PT, P1, P0, PT, 0xa2, 0x0 ;  /* 0x000000000000781c */ /* 0x000fe40000f21472 */
[----:B------:R-:W-:-:S08]  /*22490*/  @P0 R2UR P1, UR4, R23 ;  /* 0x00000000170402ca */ /* 0x000fd00000020000 */
[----:B------:R-:W-:-:S05]  /*224a0*/  @P0 PLOP3.LUT P0, PT, P1, PT, PT, 0x80, 0x0 ;  /* 0x000000000000081c */ /* 0x000fca0000f0f070 */
[----:B------:R-:W-:Y:S01]  /*224b0*/  @!P1 SYNCS.ARRIVE.TRANS64.RED.A0T1 RZ, [UR4+0x38800], RZ ;  /* 0x038800ffffff99a7 */ /* 0x000fe20008200404 */
[----:B------:R-:W-:Y:S07]  /*224c0*/  @!P1 ARRIVES.LDGSTSBAR.64.TRANSCNT [UR4+0x38800] ;  /* 0x03880000ff0099b0 */ /* 0x000fee0008000a84 */
[----:B------:R-:W-:Y:S05]  /*224d0*/  @P0 BRA.U.ANY `(.L_x_764) ;  /* 0xfffffffd00e80947 */ /* 0x000fea000393ffff */
[----:B0-----:R-:W2:Y:S02]  /*224e0*/  LDL.LU R2, [R1+0x30] ;  /* 0x0000300001027983 */ /* 0x001ea40000300800 */
[----:B--2---:R-:W-:-:S04]  /*224f0*/  IADD3 R2, R2, 0x1, RZ ;  /* 0x0000000102027810 */ /* 0x004fc80007ffe0ff */
[----:B------:R-:W-:Y:S01]  /*22500*/  LEA.HI R0, R2, R2, RZ, 0x1 ;  /* 0x0000000202007211 */ /* 0x000fe200078f08ff */
[----:B------:R0:W-:Y:S03]  /*22510*/  STL [R1+0x30], R2 ;  /* 0x0000300201007387 */ /* 0x0001e60000100800 */
[----:B------:R-:W-:-:S05]  /*22520*/  LOP3.LUT R0, R0, 0xfffffffe, RZ, 0xc0, !PT ;  /* 0xfffffffe00007812 */ /* 0x000fca00078ec0ff */
[----:B------:R-:W-:-:S05]  /*22530*/  IMAD.IADD R0, R2, 0x1, -R0 ;  /* 0x0000000102007824 */ /* 0x000fca00078e0a00 */
[----:B------:R-:W-:Y:S01]  /*22540*/  SHF.L.U32 R0, R0, 0x1f, RZ ;  /* 0x0000001f00007819 */ /* 0x000fe200000006ff */
[----:B------:R-:W-:Y:S01]  /*22550*/  NOP ;  /* 0x0000000000007918 */ /* 0x000fe20000000000 */
[----:B------:R0:W-:Y:S01]  /*22560*/  SYNCS.ARRIVE.TRANS64.A1T0 RZ, [R23+URZ+0x38800], RZ ;  /* 0x038800ff17ff79a7 */ /* 0x0001e2000810003f */
[----:B------:R-:W-:Y:S01]  /*22570*/  BSSY B0, `(.L_x_765) ;  /* 0x0000004000007945 */ /* 0x000fe20003800000 */
[----:B------:R-:W-:Y:S01]  /*22580*/  ISETP.GE.AND P1, PT, R27, 0x81, PT ;  /* 0x000000811b00780c */ /* 0x000fe20003f26270 */
[----:B------:R-:W1:Y:S02]  /*22590*/  SYNCS.PHASECHK.TRANS64.TRYWAIT P0, [R23+URZ+0x38820], R0 ;  /* 0x03882000170075a7 */ /* 0x000e64000800017f */
[----:B01----:R-:W-:Y:S10]  /*225a0*/  @!P0 BRA `(.L_x_766) ;  /* 0x0000008c00e88947 */ /* 0x003ff40003800000 */
.L_x_1043:
[----:B------:R-:W-:Y:S05]  /*225b0*/  BSYNC B0 ;  /* 0x0000000000007941 */ /* 0x000fea0003800000 */
.L_x_765:
[----:B------:R-:W-:Y:S05]  /*225c0*/  @!P1 BRA `(.L_x_767) ;  /* 0x0000001400ec9947 */ /* 0x000fea0003800000 */
[----:B------:R-:W2:Y:S01]  /*225d0*/  LDL.LU R2, [R1+0x2c] ;  /* 0x00002c0001027983 */ /* 0x000ea20000300800 */
[----:B------:R-:W-:Y:S01]  /*225e0*/  IMAD.MOV.U32 R9, RZ, RZ, R28 ;  /* 0x000000ffff097224 */ /* 0x000fe200078e001c */
[----:B------:R-:W-:Y:S02]  /*225f0*/  MOV R10, R32 ;  /* 0x00000020000a7202 */ /* 0x000fe40000000f00 */
[----:B--2---:R-:W-:-:S07]  /*22600*/  LEA.HI.SX32 R29, R2, 0xfffffffe, 0x19 ;  /* 0xfffffffe021d7811 */ /* 0x004fce00078fcaff */
.L_x_787:
[----:B------:R-:W2:Y:S01]  /*22610*/  LDL R2, [R1] ;  /* 0x0000000001027983 */ /* 0x000ea20000100800 */
[----:B-1----:R-:W1:Y:S03]  /*22620*/  LDC R5, c[0x0][0x430] ;  /* 0x00010c00ff057b82 */ /* 0x002e660000000800 */
[----:B------:R-:W3:Y:S01]  /*22630*/  LDL R6, [R1+0x4] ;  /* 0x0000040001067983 */ /* 0x000ee20000100800 */
[----:B0-----:R-:W0:Y:S01]  /*22640*/  S2R R0, SR_TID.X ;  /* 0x0000000000007919 */ /* 0x001e220000002100 */
[----:B-1----:R-:W-:-:S13]  /*22650*/  ISETP.NE.AND P0, PT, R5, 0x1, PT ;  /* 0x000000010500780c */ /* 0x002fda0003f05270 */
[----:B------:R-:W1:Y:S01]  /*22660*/  @P0 LDC R3, c[0x0][0x434] ;  /* 0x00010d00ff030b82 */ /* 0x000e620000000800 */
[----:B0-----:R-:W-:-:S04]  /*22670*/  LOP3.LUT R0, R0, 0x7f, RZ, 0xc0, !PT ;  /* 0x0000007f00007812 */ /* 0x001fc800078ec0ff */
[----:B------:R-:W-:-:S03]  /*22680*/  SHF.R.U32.HI R4, RZ, 0x3, R0 ;  /* 0x00000003ff047819 */ /* 0x000fc60000011600 */
[----:B------:R-:W0:Y:S02]  /*22690*/  @P0 LDC R0, c[0x0][0x438] ;  /* 0x00010e00ff000b82 */ /* 0x000e240000000800 */
[----:B------:R-:W-:Y:S01]  /*226a0*/  IMAD R4, R29, 0x80, R4 ;  /* 0x000000801d047824 */ /* 0x000fe200078e0204 */
[----:B------:R-:W-:Y:S05]  /*226b0*/  YIELD ;  /* 0x0000000000007946 */ /* 0x000fea0003800000 */
[----:B------:R-:W-:Y:S01]  /*226c0*/  ULDC.64 UR4, c[0x0][0x428] ;  /* 0x00010a0000047ab9 */ /* 0x000fe20000000a00 */
[----:B--2---:R-:W-:-:S05]  /*226d0*/  IADD3 R4, R31, R4, R2 ;  /* 0x000000041f047210 */ /* 0x004fca0007ffe002 */
[----:B-1----:R-:W-:-:S04]  /*226e0*/  @P0 IMAD.HI.U32 R3, R4, R3, RZ ;  /* 0x0000000304030227 */ /* 0x002fc800078e00ff */
[----:B------:R-:W-:Y:S01]  /*226f0*/  IMAD.MOV.U32 R2, RZ, RZ, R4 ;  /* 0x000000ffff027224 */ /* 0x000fe200078e0004 */
[----:B0-----:R-:W-:Y:S01]  /*22700*/  @P0 SHF.R.U32.HI R2, RZ, R0, R3 ;  /* 0x00000000ff020219 */ /* 0x001fe20000011603 */
[----:B---3--:R-:W-:-:S03]  /*22710*/  IMAD R7, R6, UR4, RZ ;  /* 0x0000000406077c24 */ /* 0x008fc6000f8e02ff */
[--C-:B------:R-:W-:Y:S01]  /*22720*/  SHF.R.S32.HI R3, RZ, 0x1f, R2.reuse ;  /* 0x0000001fff037819 */ /* 0x100fe20000011402 */
[----:B------:R-:W-:Y:S01]  /*22730*/  IMAD R7, R34, UR5, R7 ;  /* 0x0000000522077c24 */ /* 0x000fe2000f8e0207 */
[----:B------:R-:W-:Y:S01]  /*22740*/  IADD3 R0, -R2, RZ, RZ ;  /* 0x000000ff02007210 */ /* 0x000fe20007ffe1ff */
[----:B------:R-:W-:Y:S01]  /*22750*/  IMAD.WIDE.U32 R2, R34, UR4, R2 ;  /* 0x0000000422027c25 */ /* 0x000fe2000f8e0002 */
[----:B------:R-:W-:-:S03]  /*22760*/  ULDC.64 UR4, c[0x0][0x418] ;  /* 0x0001060000047ab9 */ /* 0x000fc60000000a00 */
[----:B------:R-:W-:Y:S01]  /*22770*/  IMAD.IADD R7, R7, 0x1, R3 ;  /* 0x0000000107077824 */ /* 0x000fe200078e0203 */
[----:B------:R-:W-:-:S04]  /*22780*/  LEA R6, P0, R2, UR4, 0x2 ;  /* 0x0000000402067c11 */ /* 0x000fc8000f8010ff */
[----:B------:R-:W-:-:S05]  /*22790*/  LEA.HI.X R7, R2, UR5, R7, 0x2, P0 ;  /* 0x0000000502077c11 */ /* 0x000fca00080f1407 */
[----:B------:R-:W2:Y:S01]  /*227a0*/  LDG.E R6, desc[UR36][R6.64] ;  /* 0x0000002406067981 */ /* 0x000ea2000c1e1900 */
[----:B------:R-:W-:Y:S01]  /*227b0*/  LOP3.LUT P2, RZ, R22, 0x4, RZ, 0xc0, !PT ;  /* 0x0000000416ff7812 */ /* 0x000fe2000784c0ff */
[----:B------:R-:W-:-:S05]  /*227c0*/  VIADD R28, R9, 0x1 ;  /* 0x00000001091c7836 */ /* 0x000fca0000000000 */
[----:B------:R-:W-:-:S04]  /*227d0*/  ISETP.NE.AND P0, PT, R28, 0x2, PT ;  /* 0x000000021c00780c */ /* 0x000fc80003f05270 */
[----:B------:R-:W-:Y:S01]  /*227e0*/  SEL R3, RZ, 0x1, P0 ;  /* 0x00000001ff037807 */ /* 0x000fe20000000000 */
[----:B------:R-:W-:Y:S01]  /*227f0*/  IMAD R5, R5, R0, R4 ;  /* 0x0000000005057224 */ /* 0x000fe200078e0204 */
[C---:B------:R-:W-:Y:S02]  /*22800*/  ISETP.GT.AND P1, PT, R29.reuse, RZ, PT ;  /* 0x000000ff1d00720c */ /* 0x040fe40003f24270 */
[----:B------:R-:W-:Y:S02]  /*22810*/  IADD3 R29, R29, -0x1, RZ ;  /* 0xffffffff1d1d7810 */ /* 0x000fe40007ffe0ff */
[----:B------:R-:W-:Y:S02]  /*22820*/  SEL R28, R28, RZ, P0 ;  /* 0x000000ff1c1c7207 */ /* 0x000fe40000000000 */
[----:B------:R-:W-:Y:S02]  /*22830*/  LOP3.LUT R32, R10, R3, RZ, 0x3c, !PT ;  /* 0x000000030a207212 */ /* 0x000fe400078e3cff */
[----:B--2---:R-:W-:Y:S01]  /*22840*/  SHF.R.S32.HI R20, RZ, 0x1f, R6 ;  /* 0x0000001fff147819 */ /* 0x004fe20000011406 */
[----:B------:R-:W-:Y:S06]  /*22850*/  @!P2 BRA `(.L_x_768) ;  /* 0x000000000004a947 */ /* 0x000fec0003800000 */
[----:B------:R-:W-:Y:S01]  /*22860*/  BPT.TRAP 0x1 ;  /* 0x000000040000795c */ /* 0x000fe20000300000 */
.L_x_768:
[----:B------:R-:W-:Y:S01]  /*22870*/  IMAD R0, R28, 0x8, R23 ;  /* 0x000000081c007824 */ /* 0x000fe200078e0217 */
[----:B------:R-:W-:Y:S01]  /*22880*/  SHF.L.U32 R21, R32, 0x1f, RZ ;  /* 0x0000001f20157819 */ /* 0x000fe200000006ff */
[----:B------:R-:W-:Y:S01]  /*22890*/  BSSY B0, `(.L_x_769) ;  /* 0x0000004000007945 */ /* 0x000fe20003800000 */
[----:B------:R-:W-:Y:S02]  /*228a0*/  SHF.R.S32.HI R17, RZ, 0x1f, R5 ;  /* 0x0000001fff117819 */ /* 0x000fe40000011405 */
[----:B------:R-:W0:Y:S02]  /*228b0*/  SYNCS.PHASECHK.TRANS64.TRYWAIT P0, [R0+URZ+0x38880], R21 ;  /* 0x03888015000075a7 */ /* 0x000e24000800017f */
[----:B0-----:R-:W-:Y:S05]  /*228c0*/  @!P0 BRA `(.L_x_770) ;  /* 0x0000008c00348947 */ /* 0x001fea0003800000 */
.L_x_1044:
[----:B------:R-:W-:Y:S05]  /*228d0*/  BSYNC B0 ;  /* 0x0000000000007941 */ /* 0x000fea0003800000 */
.L_x_769:
[----:B------:R-:W2:Y:S01]  /*228e0*/  LDL R13, [R1+0xc] ;  /* 0x00000c00010d7983 */ /* 0x000ea20000100800 */
[----:B------:R-:W-:Y:S01]  /*228f0*/  ULDC.64 UR4, c[0x0][0x328] ;  /* 0x0000ca0000047ab9 */ /* 0x000fe20000000a00 */
[----:B------:R-:W1:Y:S01]  /*22900*/  LDC R11, c[0x0][0x2f4] ;  /* 0x0000bd00ff0b7b82 */ /* 0x000e620000000800 */
[----:B------:R-:W-:Y:S01]  /*22910*/  IMAD R4, R17, UR4, RZ ;  /* 0x0000000411047c24 */ /* 0x000fe2000f8e02ff */
[----:B------:R-:W-:Y:S01]  /*22920*/  ULDC.64 UR6, c[0x0][0x318] ;  /* 0x0000c60000067ab9 */ /* 0x000fe20000000a00 */
        /* <DEDUP_REMOVED lines=8> */
[----:B------:R-:W-:Y:S02]  /*229b0*/  ULDC.64 UR4, c[0x0][0x330] ;  /* 0x0000cc0000047ab9 */ /* 0x000fe40000000a00 */
[----:B------:R-:W-:Y:S02]  /*229c0*/  IMAD R7, R35, UR4, RZ ;  /* 0x0000000423077c24 */ /* 0x000fe4000f8e02ff */
[----:B------:R-:W-:Y:S02]  /*229d0*/  IADD3 R3, R3, R4, RZ ;  /* 0x0000000403037210 */ /* 0x000fe40007ffe0ff */
[----:B------:R-:W-:Y:S01]  /*229e0*/  IMAD R7, R18, UR5, R7 ;  /* 0x0000000512077c24 */ /* 0x000fe2000f8e0207 */
[-C--:B-1----:R-:W-:Y:S01]  /*229f0*/  ISETP.GE.AND P2, PT, R12, R11.reuse, PT ;  /* 0x0000000b0c00720c */ /* 0x082fe20003f46270 */
[----:B------:R-:W-:Y:S01]  /*22a00*/  IMAD.WIDE.U32 R2, R18, UR4, R2 ;  /* 0x0000000412027c25 */ /* 0x000fe2000f8e0002 */
[----:B------:R-:W-:Y:S01]  /*22a10*/  UMOV UR4, 0xffffffff ;  /* 0xffffffff00047882 */ /* 0x000fe20000000000 */
[----:B------:R-:W-:-:S02]  /*22a20*/  ISETP.GE.AND P3, PT, R31, R11, PT ;  /* 0x0000000b1f00720c */ /* 0x000fc40003f66270 */
[----:B------:R-:W-:-:S04]  /*22a30*/  IADD3 R8, P0, R2, UR6, RZ ;  /* 0x0000000602087c10 */ /* 0x000fc8000ff1e0ff */
[----:B------:R-:W-:Y:S01]  /*22a40*/  IADD3.X R7, R7, UR7, R3, P0, !PT ;  /* 0x0000000707077c10 */ /* 0x000fe200087fe403 */
[----:B--2---:R-:W-:Y:S01]  /*22a50*/  IMAD R4, R28, 0x8000, R13 ;  /* 0x000080001c047824 */ /* 0x004fe200078e020d */
[----:B------:R-:W-:Y:S07]  /*22a60*/  BRA.DIV UR4, `(.L_x_771) ;  /* 0x0000008a04e07947 */ /* 0x000fee000b800000 */
[----:B------:R-:W1:Y:S01]  /*22a70*/  SHFL.IDX PT, R2, R8, RZ, 0x181f ;  /* 0x00181fff08027589 */ /* 0x000e6200000e0000 */
[----:B------:R-:W-:-:S03]  /*22a80*/  IADD3 R4, R23, R4, RZ ;  /* 0x0000000417047210 */ /* 0x000fc60007ffe0ff */
[----:B------:R-:W2:Y:S01]  /*22a90*/  SHFL.IDX PT, R3, R7, RZ, 0x181f ;  /* 0x00181fff07037589 */ /* 0x000ea200000e0000 */
[----:B-1----:R-:W-:-:S05]  /*22aa0*/  IADD3 R2, P0, R31, R2, RZ ;  /* 0x000000021f027210 */ /* 0x002fca0007f1e0ff */
[----:B--2---:R-:W-:-:S05]  /*22ab0*/  IMAD.X R3, RZ, RZ, R3, P0 ;  /* 0x000000ffff037224 */ /* 0x004fca00000e0603 */
[----:B------:R-:W-:Y:S01]  /*22ac0*/  @!PT LDS RZ, [RZ] ;  /* 0x00000000fffff984 */ /* 0x000fe20000000800 */
[----:B------:R-:W-:Y:S04]  /*22ad0*/  LDGSTS.E.BYPASS.LTC128B.128 [R4+0x10400], desc[UR36][R2.64], !P3 ;  /* 0x1040000002047fae */ /* 0x000fe8000d901d64 */
[----:B------:R1:W-:Y:S04]  /*22ae0*/  LDGSTS.E.BYPASS.LTC128B.128 [R4+0x14400], desc[UR36][R2.64+0x80], !P2 ;  /* 0x1440008002047fae */ /* 0x0003e8000d101d64 */
[----:B-1----:R-:W1:Y:S04]  /*22af0*/  SHFL.IDX PT, R2, R8, 0x1, 0x181f ;  /* 0x00381f0008027f89 */ /* 0x002e6800000e0000 */
[----:B------:R-:W2:Y:S01]  /*22b00*/  SHFL.IDX PT, R3, R7, 0x1, 0x181f ;  /* 0x00381f0007037f89 */ /* 0x000ea200000e0000 */
[----:B-1----:R-:W-:-:S05]  /*22b10*/  IADD3 R2, P0, R31, R2, RZ ;  /* 0x000000021f027210 */ /* 0x002fca0007f1e0ff */
[----:B--2---:R-:W-:-:S05]  /*22b20*/  IMAD.X R3, RZ, RZ, R3, P0 ;  /* 0x000000ffff037224 */ /* 0x004fca00000e0603 */
        /* <DEDUP_REMOVED lines=10> */
[----:B-1----:R-:W-:-:S04]  /*22bd0*/  IADD3 R2, P0, R31, R2, RZ ;  /* 0x000000021f027210 */ /* 0x002fc80007f1e0ff */
[----:B--2---:R-:W-:-:S05]  /*22be0*/  IADD3.X R3, RZ, R3, RZ, P0, !PT ;  /* 0x00000003ff037210 */ /* 0x004fca00007fe4ff */
        /* <DEDUP_REMOVED lines=15> */
[----:B------:R-:W2:Y:S04]  /*22ce0*/  SHFL.IDX PT, R3, R7, 0x6, 0x181f ;  /* 0x00d81f0007037f89 */ /* 0x000ea800000e0000 */
[----:B------:R-:W3:Y:S01]  /*22cf0*/  SHFL.IDX PT, R7, R7, 0x7, 0x181f ;  /* 0x00f81f0007077f89 */ /* 0x000ee200000e0000 */
[----:B-1----:R-:W-:-:S04]  /*22d00*/  IADD3 R2, P0, R31, R2, RZ ;  /* 0x000000021f027210 */ /* 0x002fc80007f1e0ff */
[----:B--2---:R-:W-:-:S05]  /*22d10*/  IADD3.X R3, RZ, R3, RZ, P0, !PT ;  /* 0x00000003ff037210 */ /* 0x004fca00007fe4ff */
[----:B------:R-:W-:Y:S04]  /*22d20*/  LDGSTS.E.BYPASS.LTC128B.128 [R4+0x13400], desc[UR36][R2.64], !P3 ;  /* 0x1340000002047fae */ /* 0x000fe8000d901d64 */
[----:B------:R1:W-:Y:S04]  /*22d30*/  LDGSTS.E.BYPASS.LTC128B.128 [R4+0x17400], desc[UR36][R2.64+0x80], !P2 ;  /* 0x1740008002047fae */ /* 0x0003e8000d101d64 */
[----:B-1-3--:R1:W2:Y:S02]  /*22d40*/  SHFL.IDX PT, R2, R8, 0x7, 0x181f ;  /* 0x00f81f0008027f89 */ /* 0x00a2a400000e0000 */
.L_x_1062:
        /* <DEDUP_REMOVED lines=9> */
.L_x_772:
        /* <DEDUP_REMOVED lines=10> */
.L_x_773:
[----:B------:R3:W-:Y:S01]  /*22e80*/  SYNCS.ARRIVE.TRANS64.A1T0 RZ, [R0+URZ+0x38870], RZ ;  /* 0x038870ff00ff79a7 */ /* 0x0007e2000810003f */
[----:B------:R-:W-:Y:S05]  /*22e90*/  @!P3 BRA `(.L_x_774) ;  /* 0x000000000004b947 */ /* 0x000fea0003800000 */
[----:B------:R-:W-:Y:S01]  /*22ea0*/  BPT.TRAP 0x1 ;  /* 0x000000040000795c */ /* 0x000fe20000300000 */
.L_x_774:
[----:B------:R-:W4:Y:S01]  /*22eb0*/  SYNCS.PHASECHK.TRANS64.TRYWAIT P0, [R0+URZ+0x38840], R21 ;  /* 0x03884015000075a7 */ /* 0x000f22000800017f */
[----:B------:R-:W-:Y:S04]  /*22ec0*/  BSSY B0, `(.L_x_775) ;  /* 0x0000002000007945 */ /* 0x000fe80003800000 */
[----:B----4-:R-:W-:Y:S05]  /*22ed0*/  @!P0 BRA `(.L_x_776) ;  /* 0x00000090000c8947 */ /* 0x010fea0003800000 */
.L_x_1063:
[----:B------:R-:W-:Y:S05]  /*22ee0*/  BSYNC B0 ;  /* 0x0000000000007941 */ /* 0x000fea0003800000 */
.L_x_775:
[----:B------:R-:W-:Y:S01]  /*22ef0*/  ULDC.64 UR4, c[0x0][0x300] ;  /* 0x0000c00000047ab9 */ /* 0x000fe20000000a00 */
[----:B-1----:R-:W1:Y:S01]  /*22f00*/  LDC R8, c[0x0][0x2f4] ;  /* 0x0000bd00ff087b82 */ /* 0x002e620000000800 */
[----:B------:R-:W-:Y:S01]  /*22f10*/  IMAD R7, R17, UR4, RZ ;  /* 0x0000000411077c24 */ /* 0x000fe2000f8e02ff */
[----:B------:R-:W-:Y:S01]  /*22f20*/  ULDC.64 UR6, c[0x0][0x2e8] ;  /* 0x0000ba0000067ab9 */ /* 0x000fe20000000a00 */
[----:B--2---:R-:W-:Y:S01]  /*22f30*/  IMAD.WIDE.U32 R2, R5, UR4, RZ ;  /* 0x0000000405027c25 */ /* 0x004fe2000f8e00ff */
        /* <DEDUP_REMOVED lines=8> */
[----:B------:R-:W-:Y:S01]  /*22fc0*/  IMAD R5, R35, UR4, RZ ;  /* 0x0000000423057c24 */ /* 0x000fe2000f8e02ff */
[----:B------:R-:W-:-:S03]  /*22fd0*/  IADD3 R3, R3, R20, RZ ;  /* 0x0000001403037210 */ /* 0x000fc60007ffe0ff */
[C---:B------:R-:W-:Y:S01]  /*22fe0*/  IMAD R5, R18.reuse, UR5, R5 ;  /* 0x0000000512057c24 */ /* 0x040fe2000f8e0205 */
[-C--:B-1----:R-:W-:Y:S01]  /*22ff0*/  ISETP.GE.AND P2, PT, R11, R8.reuse, PT ;  /* 0x000000080b00720c */ /* 0x082fe20003f46270 */
[----:B------:R-:W-:Y:S01]  /*23000*/  IMAD.WIDE.U32 R2, R18, UR4, R2 ;  /* 0x0000000412027c25 */ /* 0x000fe2000f8e0002 */
[----:B------:R-:W-:Y:S01]  /*23010*/  UMOV UR4, 0xffffffff ;  /* 0xffffffff00047882 */ /* 0x000fe20000000000 */
[----:B------:R-:W-:Y:S02]  /*23020*/  ISETP.GE.AND P3, PT, R31, R8, PT ;  /* 0x000000081f00720c */ /* 0x000fe40003f66270 */
[----:B------:R-:W-:-:S04]  /*23030*/  IADD3 R6, P0, R2, UR6, RZ ;  /* 0x0000000602067c10 */ /* 0x000fc8000ff1e0ff */
[----:B------:R-:W-:Y:S01]  /*23040*/  IADD3.X R5, R5, UR7, R3, P0, !PT ;  /* 0x0000000705057c10 */ /* 0x000fe200087fe403 */
[----:B------:R-:W-:Y:S08]  /*23050*/  BRA.DIV UR4, `(.L_x_777) ;  /* 0x0000008e04c07947 */ /* 0x000ff0000b800000 */
[----:B------:R-:W1:Y:S04]  /*23060*/  SHFL.IDX PT, R2, R6, RZ, 0x181f ;  /* 0x00181fff06027589 */ /* 0x000e6800000e0000 */
        /* <DEDUP_REMOVED lines=37> */
[----:B------:R-:W2:Y:S04]  /*232c0*/  SHFL.IDX PT, R3, R5, 0x6, 0x181f ;  /* 0x00d81f0005037f89 */ /* 0x000ea800000e0000 */
[----:B------:R-:W0:Y:S01]  /*232d0*/  SHFL.IDX PT, R5, R5, 0x7, 0x181f ;  /* 0x00f81f0005057f89 */ /* 0x000e2200000e0000 */
[----:B-1----:R-:W-:-:S05]  /*232e0*/  IADD3 R2, P0, R31, R2, RZ ;  /* 0x000000021f027210 */ /* 0x002fca0007f1e0ff */
[----:B--2---:R-:W-:-:S05]  /*232f0*/  IMAD.X R3, RZ, RZ, R3, P0 ;  /* 0x000000ffff037224 */ /* 0x004fca00000e0603 */
[----:B------:R-:W-:Y:S04]  /*23300*/  LDGSTS.E.BYPASS.LTC128B.128 [R4+0x2b400], desc[UR36][R2.64], !P3 ;  /* 0x2b40000002047fae */ /* 0x000fe8000d901d64 */
[----:B------:R1:W-:Y:S04]  /*23310*/  LDGSTS.E.BYPASS.LTC128B.128 [R4+0x2f400], desc[UR36][R2.64+0x80], !P2 ;  /* 0x2f40008002047fae */ /* 0x0003e8000d101d64 */
[----:B01----:R1:W2:Y:S02]  /*23320*/  SHFL.IDX PT, R2, R6, 0x7, 0x181f ;  /* 0x00f81f0006027f89 */ /* 0x0032a400000e0000 */
.L_x_1081:
        /* <DEDUP_REMOVED lines=9> */
.L_x_778:
        /* <DEDUP_REMOVED lines=10> */
.L_x_779:
[----:B------:R3:W-:Y:S02]  /*23460*/  SYNCS.ARRIVE.TRANS64.A1T0 RZ, [R0+URZ+0x38830], RZ ;  /* 0x038830ff00ff79a7 */ /* 0x0007e4000810003f */
[----:B---34-:R-:W-:-:S04]  /*23470*/  MOV R0, UR38 ;  /* 0x0000002600007c02 */ /* 0x018fc80008000f00 */
[----:B------:R-:W-:-:S13]  /*23480*/  ISETP.NE.AND P0, PT, R0, 0x3, PT ;  /* 0x000000030000780c */ /* 0x000fda0003f05270 */
[----:B------:R-:W-:Y:S05]  /*23490*/  @!P0 BRA `(.L_x_780) ;  /* 0x0000000000048947 */ /* 0x000fea0003800000 */
[----:B------:R-:W-:Y:S01]  /*234a0*/  BPT.TRAP 0x1 ;  /* 0x000000040000795c */ /* 0x000fe20000300000 */
.L_x_780:
[----:B------:R-:W-:Y:S01]  /*234b0*/  LOP3.LUT R0, R10, 0x1, RZ, 0x3c, !PT ;  /* 0x000000010a007812 */ /* 0x000fe200078e3cff */
[----:B------:R-:W-:Y:S01]  /*234c0*/  IMAD R17, R9, 0x8, R23 ;  /* 0x0000000809117824 */ /* 0x000fe200078e0217 */
[----:B------:R-:W-:Y:S02]  /*234d0*/  BSSY B0, `(.L_x_781) ;  /* 0x0000004000007945 */ /* 0x000fe40003800000 */
[----:B------:R-:W-:-:S04]  /*234e0*/  SHF.L.U32 R0, R0, 0x1f, RZ ;  /* 0x0000001f00007819 */ /* 0x000fc800000006ff */
[----:B------:R-:W2:Y:S02]  /*234f0*/  SYNCS.PHASECHK.TRANS64.TRYWAIT P2, [R17+URZ+0x38870], R0 ;  /* 0x03887000110075a7 */ /* 0x000ea4000804017f */
[----:B--2---:R-:W-:Y:S05]  /*23500*/  @!P2 BRA `(.L_x_782) ;  /* 0x0000009000d8a947 */ /* 0x004fea0003800000 */
.L_x_1082:
[----:B------:R-:W-:Y:S05]  /*23510*/  BSYNC B0 ;  /* 0x0000000000007941 */ /* 0x000fea0003800000 */
.L_x_781:
[----:B------:R-:W-:-:S13]  /*23520*/  LOP3.LUT P2, RZ, R22, 0x4, RZ, 0xc0, !PT ;  /* 0x0000000416ff7812 */ /* 0x000fda000784c0ff */
[----:B------:R-:W-:Y:S05]  /*23530*/  @!P2 BRA `(.L_x_783) ;  /* 0x000000000004a947 */ /* 0x000fea0003800000 */
[----:B------:R-:W-:Y:S01]  /*23540*/  BPT.TRAP 0x1 ;  /* 0x000000040000795c */ /* 0x000fe20000300000 */
.L_x_783:
[----:B--2---:R-:W-:Y:S01]  /*23550*/  SHF.L.U32 R0, R10, 0x1f, RZ ;  /* 0x0000001f0a007819 */ /* 0x004fe200000006ff */
[----:B0-----:R-:W-:-:S03]  /*23560*/  IMAD.SHL.U32 R3, R9, 0x8000, RZ ;  /* 0x0000800009037824 */ /* 0x001fc600078e00ff */
[----:B------:R-:W0:Y:S02]  /*23570*/  SYNCS.PHASECHK.TRANS64.TRYWAIT P2, [R17+URZ+0x38860], R0 ;  /* 0x03886000110075a7 */ /* 0x000e24000804017f */
[----:B0-----:R-:W-:Y:S05]  /*23580*/  @!P2 BRA `(.L_x_784) ;  /* 0x0000009000cca947 */ /* 0x001fea0003800000 */
.L_x_1083:
[----:B------:R-:W2:Y:S04]  /*23590*/  LDL R2, [R1+0x14] ;  /* 0x0000140001027983 */ /* 0x000ea80000100800 */
[----:B------:R-:W3:Y:S01]  /*235a0*/  LDL R12, [R1+0x10] ;  /* 0x00001000010c7983 */ /* 0x000ee20000100800 */
[----:B------:R-:W-:Y:S05]  /*235b0*/  WARPSYNC.ALL ;  /* 0x0000000000007948 */ /* 0x000fea0003800000 */
[----:B------:R-:W-:-:S02]  /*235c0*/  LOP3.LUT P2, RZ, R22, 0x4, RZ, 0xc0, !PT ;  /* 0x0000000416ff7812 */ /* 0x000fc4000784c0ff */
[----:B--2---:R-:W-:-:S04]  /*235d0*/  LOP3.LUT R2, R3, R2, RZ, 0xfc, !PT ;  /* 0x0000000203027212 */ /* 0x004fc800078efcff */
[----:B------:R-:W-:Y:S02]  /*235e0*/  IADD3 R2, R23, R2, RZ ;  /* 0x0000000217027210 */ /* 0x000fe40007ffe0ff */
[----:B---3--:R-:W-:-:S03]  /*235f0*/  LOP3.LUT R20, R3, R12, RZ, 0xfc, !PT ;  /* 0x0000000c03147212 */ /* 0x008fc600078efcff */
[----:B-1----:R-:W1:Y:S01]  /*23600*/  LDSM.16.MT88.4 R4, [R2+0x10400] ;  /* 0x010400000204783b */ /* 0x002e620000004200 */
[----:B0-----:R-:W-:Y:S02]  /*23610*/  IMAD.IADD R0, R37, 0x1, R2 ;  /* 0x0000000125007824 */ /* 0x001fe400078e0202 */
[----:B------:R-:W-:-:S05]  /*23620*/  IMAD.IADD R20, R23, 0x1, R20 ;  /* 0x0000000117147824 */ /* 0x000fca00078e0214 */
[----:B------:R-:W-:Y:S02]  /*23630*/  IADD3 R3, R36, 0x400, R20 ;  /* 0x0000040024037810 */ /* 0x000fe40007ffe014 */
[C-C-:B-1----:R-:W-:Y:S02]  /*23640*/  PRMT R8, R4.reuse, 0x6420, R5.reuse ;  /* 0x0000642004087816 */ /* 0x142fe40000000005 */
        /* <DEDUP_REMOVED lines=73> */
[----:B0-----:R-:W-:Y:S02]  /*23ae0*/  IADD3 R3, R36, R3, RZ ;  /* 0x0000000324037210 */ /* 0x001fe40007ffe0ff */
        /* <DEDUP_REMOVED lines=30> */
.L_x_785:
[----:B0-----:R0:W-:Y:S01]  /*23cd0*/  SYNCS.ARRIVE.TRANS64.A1T0 RZ, [R17+URZ+0x38850], RZ ;  /* 0x038850ff11ff79a7 */ /* 0x0011e2000810003f */
[----:B------:R-:W-:Y:S06]  /*23ce0*/  BAR.SYNC.DEFER_BLOCKING 0x2, 0x80 ;  /* 0x0082000000007b1d */ /* 0x000fec0000010000 */
[----:B------:R-:W-:Y:S05]  /*23cf0*/  @!P0 BRA `(.L_x_786) ;  /* 0x0000000000048947 */ /* 0x000fea0003800000 */
[----:B------:R-:W-:Y:S01]  /*23d00*/  BPT.TRAP 0x1 ;  /* 0x000000040000795c */ /* 0x000fe20000300000 */
.L_x_786:
[----:B------:R-:W2:Y:S01]  /*23d10*/  LDL R0, [R1+0x8] ;  /* 0x0000080001007983 */ /* 0x000ea20000100800 */
[----:B0-----:R-:W-:Y:S01]  /*23d20*/  VIADD R17, R17, 0x38880 ;  /* 0x0003888011117836 */ /* 0x001fe20000000000 */
[----:B-1----:R-:W-:Y:S01]  /*23d30*/  MOV R10, R32 ;  /* 0x00000020000a7202 */ /* 0x002fe20000000f00 */
[----:B------:R-:W-:-:S03]  /*23d40*/  IMAD.MOV.U32 R9, RZ, RZ, R28 ;  /* 0x000000ffff097224 */ /* 0x000fc600078e001c */
[----:B--2---:R-:W-:-:S04]  /*23d50*/  PRMT R17, R0, 0x654, R17 ;  /* 0x0000065400117816 */ /* 0x004fc80000000011 */
[----:B------:R1:W-:Y:S01]  /*23d60*/  SYNCS.ARRIVE.TRANS64.RED.A1T0 RZ, [R17+URZ], RZ ;  /* 0x000000ff11ff79a7 */ /* 0x0003e2000810043f */
[----:B------:R-:W-:Y:S05]  /*23d70*/  @P1 BRA `(.L_x_787) ;  /* 0xffffffe800241947 */ /* 0x000fea000383ffff */
.L_x_767:
[----:B0-----:R-:W0:Y:S01]  /*23d80*/  S2R R0, SR_TID.X ;  /* 0x0000000000007919 */ /* 0x001e220000002100 */
[----:B------:R-:W-:Y:S01]  /*23d90*/  BSSY B0, `(.L_x_788) ;  /* 0x0000012000007945 */ /* 0x000fe20003800000 */
[----:B0-----:R-:W-:Y:S01]  /*23da0*/  LOP3.LUT R2, R0, 0x7f, RZ, 0xc0, !PT ;  /* 0x0000007f00027812 */ /* 0x001fe200078ec0ff */
[----:B------:R-:W-:-:S03]  /*23db0*/  IMAD.U32 R0, RZ, RZ, UR38 ;  /* 0x00000026ff007e24 */ /* 0x000fc6000f8e00ff */
[----:B------:R-:W-:Y:S02]  /*23dc0*/  ISETP.NE.AND P1, PT, R2, RZ, PT ;  /* 0x000000ff0200720c */ /* 0x000fe40003f25270 */
[----:B------:R-:W-:-:S11]  /*23dd0*/  ISETP.NE.AND P0, PT, R0, 0x3, PT ;  /* 0x000000030000780c */ /* 0x000fd60003f05270 */
[----:B------:R-:W-:Y:S05]  /*23de0*/  @P1 BRA `(.L_x_789) ;  /* 0x0000000000301947 */ /* 0x000fea0003800000 */
[----:B------:R-:W0:Y:S01]  /*23df0*/  S2R R5, SR_LANEID ;  /* 0x0000000000057919 */ /* 0x000e220000000000 */
[----:B------:R-:W-:Y:S01]  /*23e00*/  VOTEU.ANY UR4, UPT, PT ;  /* 0x0000000000047886 */ /* 0x000fe200038e0100 */
[----:B------:R-:W2:Y:S01]  /*23e10*/  LDC.64 R2, c[0x0][0xc60] ;  /* 0x00031800ff027b82 */ /* 0x000ea20000000a00 */
[----:B------:R-:W0:Y:S02]  /*23e20*/  FLO.U32 R0, UR4 ;  /* 0x0000000400007d00 */ /* 0x000e2400080e0000 */
[----:B0-----:R-:W-:-:S06]  /*23e30*/  ISETP.EQ.U32.AND P1, PT, R0, R5, PT ;  /* 0x000000050000720c */ /* 0x001fcc0003f22070 */
[----:B------:R-:W2:Y:S07]  /*23e40*/  POPC R5, UR4 ;  /* 0x0000000400057d09 */ /* 0x000eae0008000000 */
[----:B--2---:R-:W2:Y:S01]  /*23e50*/  @P1 ATOMG.E.ADD.STRONG.GPU PT, R3, desc[UR36][R2.64], R5 ;  /* 0x00000005020319a8 */ /* 0x004ea200081ee1e4 */
[----:B------:R-:W0:Y:S02]  /*23e60*/  S2R R4, SR_LTMASK ;  /* 0x0000000000047919 */ /* 0x000e240000003900 */
[----:B0-----:R-:W-:-:S04]  /*23e70*/  LOP3.LUT R4, R4, UR4, RZ, 0xc0, !PT ;  /* 0x0000000404047c12 */ /* 0x001fc8000f8ec0ff */
[----:B------:R-:W0:Y:S01]  /*23e80*/  POPC R7, R4 ;  /* 0x0000000400077309 */ /* 0x000e220000000000 */
[----:B--2---:R-:W0:Y:S02]  /*23e90*/  SHFL.IDX PT, R0, R3, R0, 0x1f ;  /* 0x00001f0003007589 */ /* 0x004e2400000e0000 */
[----:B0-----:R-:W-:-:S07]  /*23ea0*/  IADD3 R16, R0, UR39, R7 ;  /* 0x0000002700107c10 */ /* 0x001fce000fffe007 */
.L_x_789:
[----:B------:R-:W-:Y:S05]  /*23eb0*/  BSYNC B0 ;  /* 0x0000000000007941 */ /* 0x000fea0003800000 */
.L_x_788:
[----:B------:R-:W-:Y:S05]  /*23ec0*/  @!P0 BRA `(.L_x_790) ;  /* 0x0000000000048947 */ /* 0x000fea0003800000 */
[----:B------:R-:W-:Y:S01]  /*23ed0*/  BPT.TRAP 0x1 ;  /* 0x000000040000795c */ /* 0x000fe20000300000 */
.L_x_790:
[----:B------:R-:W-:Y:S01]  /*23ee0*/  LOP3.LUT R3, R32, 0x1, RZ, 0x3c, !PT ;  /* 0x0000000120037812 */ /* 0x000fe200078e3cff */
[----:B------:R-:W-:Y:S01]  /*23ef0*/  IMAD R18, R28, 0x8, R23 ;  /* 0x000000081c127824 */ /* 0x000fe200078e0217 */
[----:B------:R-:W-:Y:S02]  /*23f00*/  BSSY B0, `(.L_x_791) ;  /* 0x0000004000007945 */ /* 0x000fe40003800000 */
[----:B------:R-:W-:-:S04]  /*23f10*/  SHF.L.U32 R3, R3, 0x1f, RZ ;  /* 0x0000001f03037819 */ /* 0x000fc800000006ff */
[----:B------:R-:W0:Y:S02]  /*23f20*/  SYNCS.PHASECHK.TRANS64.TRYWAIT P1, [R18+URZ+0x38870], R3 ;  /* 0x03887003120075a7 */ /* 0x000e24000802017f */
[----:B0-----:R-:W-:Y:S05]  /*23f30*/  @!P1 BRA `(.L_x_792) ;  /* 0x0000008800749947 */ /* 0x001fea0003800000 */
.L_x_1084:
[----:B------:R-:W-:Y:S05]  /*23f40*/  BSYNC B0 ;  /* 0x0000000000007941 */ /* 0x000fea0003800000 */
.L_x_791:
[----:B------:R-:W-:-:S13]  /*23f50*/  LOP3.LUT P1, RZ, R22, 0x4, RZ, 0xc0, !PT ;  /* 0x0000000416ff7812 */ /* 0x000fda000782c0ff */
[----:B------:R-:W-:Y:S05]  /*23f60*/  @!P1 BRA `(.L_x_793) ;  /* 0x0000000000049947 */ /* 0x000fea0003800000 */
[----:B------:R-:W-:Y:S01]  /*23f70*/  BPT.TRAP 0x1 ;  /* 0x000000040000795c */ /* 0x000fe20000300000 */
.L_x_793:
[----:B0-----:R-:W-:-:S04]  /*23f80*/  SHF.L.U32 R3, R32, 0x1f, RZ ;  /* 0x0000001f20037819 */ /* 0x001fc800000006ff */
[----:B------:R-:W0:Y:S02]  /*23f90*/  SYNCS.PHASECHK.TRANS64.TRYWAIT P1, [R18+URZ+0x38860], R3 ;  /* 0x03886003120075a7 */ /* 0x000e24000802017f */
[----:B0-----:R-:W-:Y:S05]  /*23fa0*/  @!P1 BRA `(.L_x_794) ;  /* 0x00000088006c9947 */ /* 0x001fea0003800000 */
.L_x_1085:
[----:B------:R-:W2:Y:S04]  /*23fb0*/  LDL R0, [R1+0x14] ;  /* 0x0000140001007983 */ /* 0x000ea80000100800 */
[----:B------:R-:W3:Y:S01]  /*23fc0*/  LDL R12, [R1+0x10] ;  /* 0x00001000010c7983 */ /* 0x000ee20000100800 */
[----:B0-----:R-:W-:Y:S01]  /*23fd0*/  SHF.L.U32 R3, R28, 0xf, RZ ;  /* 0x0000000f1c037819 */ /* 0x001fe200000006ff */
[----:B------:R-:W-:Y:S05]  /*23fe0*/  WARPSYNC.ALL ;  /* 0x0000000000007948 */ /* 0x000fea0003800000 */
[----:B------:R-:W-:-:S02]  /*23ff0*/  LOP3.LUT P1, RZ, R22, 0x4, RZ, 0xc0, !PT ;  /* 0x0000000416ff7812 */ /* 0x000fc4000782c0ff */
[C---:B--2---:R-:W-:Y:S02]  /*24000*/  LOP3.LUT R0, R3.reuse, R0, RZ, 0xfc, !PT ;  /* 0x0000000003007212 */ /* 0x044fe400078efcff */
[----:B---3--:R-:W-:-:S03]  /*24010*/  LOP3.LUT R12, R3, R12, RZ, 0xfc, !PT ;  /* 0x0000000c030c7212 */ /* 0x008fc600078efcff */
[C---:B------:R-:W-:Y:S01]  /*24020*/  IMAD.IADD R0, R23.reuse, 0x1, R0 ;  /* 0x0000000117007824 */ /* 0x040fe200078e0200 */
[----:B------:R-:W-:-:S03]  /*24030*/  IADD3 R3, R23, R12, RZ ;  /* 0x0000000c17037210 */ /* 0x000fc60007ffe0ff */
[----:B------:R-:W-:Y:S01]  /*24040*/  IMAD.IADD R2, R37, 0x1, R0 ;  /* 0x0000000125027824 */ /* 0x000fe200078e0200 */
[----:B------:R-:W0:Y:S01]  /*24050*/  LDSM.16.MT88.4 R4, [R0+0x10400] ;  /* 0x010400000004783b */ /* 0x000e220000004200 */
[----:B-1----:R-:W-:Y:S02]  /*24060*/  IADD3 R17, R36, 0x400, R3 ;  /* 0x0000040024117810 */ /* 0x002fe40007ffe003 */
[C-C-:B0-----:R-:W-:Y:S02]  /*24070*/  PRMT R8, R4.reuse, 0x6420, R5.reuse ;  /* 0x0000642004087816 */ /* 0x141fe40000000005 */
[----:B------:R-:W-:Y:S02]  /*24080*/  PRMT R9, R4, 0x7531, R5 ;  /* 0x0000753104097816 */ /* 0x000fe40000000005 */
[C-C-:B------:R-:W-:Y:S02]  /*24090*/  PRMT R10, R6.reuse, 0x6420, R7.reuse ;  /* 0x00006420060a7816 */ /* 0x140fe40000000007 */
[----:B------:R-:W-:-:S02]  /*240a0*/  PRMT R11, R6, 0x7531, R7 ;  /* 0x00007531060b7816 */ /* 0x000fc40000000007 */
[----:B------:R-:W0:Y:S04]  /*240b0*/  LDSM.16.MT88.4 R4, [R2+0x10400] ;  /* 0x010400000204783b */ /* 0x000e280000004200 */
[----:B------:R0:W-:Y:S02]  /*240c0*/  STSM.16.M88.4 [R3+0x400], R8 ;  /* 0x0004000803007844 */ /* 0x0001e40000000200 */
        /* <DEDUP_REMOVED lines=67> */
[----:B0-----:R-:W-:Y:S01]  /*24500*/  IMAD.IADD R3, R36, 0x1, R3 ;  /* 0x0000000124037824 */ /* 0x001fe200078e0203 */
        /* <DEDUP_REMOVED lines=31> */
.L_x_795:
[----:B-1----:R1:W-:Y:S01]  /*24700*/  SYNCS.ARRIVE.TRANS64.A1T0 RZ, [R18+URZ+0x38850], RZ ;  /* 0x038850ff12ff79a7 */ /* 0x0023e2000810003f */
[----:B------:R-:W-:Y:S06]  /*24710*/  BAR.SYNC.DEFER_BLOCKING 0x2, 0x80 ;  /* 0x0082000000007b1d */ /* 0x000fec0000010000 */
[----:B------:R-:W-:Y:S05]  /*24720*/  @!P0 BRA `(.L_x_796) ;  /* 0x0000000000048947 */ /* 0x000fea0003800000 */
[----:B------:R-:W-:Y:S01]  /*24730*/  BPT.TRAP 0x1 ;  /* 0x000000040000795c */ /* 0x000fe20000300000 */
.L_x_796:
[----:B------:R-:W2:Y:S01]  /*24740*/  LDL R0, [R1+0x8] ;  /* 0x0000080001007983 */ /* 0x000ea20000100800 */
[----:B-1----:R-:W-:Y:S01]  /*24750*/  VIADD R18, R18, 0x38880 ;  /* 0x0003888012127836 */ /* 0x002fe20000000000 */
[----:B------:R-:W-:-:S04]  /*24760*/  IADD3 R28, R28, 0x1, RZ ;  /* 0x000000011c1c7810 */ /* 0x000fc80007ffe0ff */
[----:B------:R-:W-:-:S04]  /*24770*/  ISETP.NE.AND P0, PT, R28, 0x2, PT ;  /* 0x000000021c00780c */ /* 0x000fc80003f05270 */
[----:B0-----:R-:W-:Y:S02]  /*24780*/  SEL R3, RZ, 0x1, P0 ;  /* 0x00000001ff037807 */ /* 0x001fe40000000000 */
[----:B------:R-:W-:Y:S02]  /*24790*/  SEL R28, R28, RZ, P0 ;  /* 0x000000ff1c1c7207 */ /* 0x000fe40000000000 */
[----:B------:R-:W-:Y:S02]  /*247a0*/  LOP3.LUT R32, R32, R3, RZ, 0x3c, !PT ;  /* 0x0000000320207212 */ /* 0x000fe400078e3cff */
[----:B--2---:R-:W-:-:S04]  /*247b0*/  PRMT R18, R0, 0x654, R18 ;  /* 0x0000065400127816 */ /* 0x004fc80000000012 */
[----:B------:R0:W-:Y:S03]  /*247c0*/  SYNCS.ARRIVE.TRANS64.RED.A1T0 RZ, [R18+URZ], RZ ;  /* 0x000000ff12ff79a7 */ /* 0x0001e6000810043f */
.L_x_737:
[----:B------:R-:W-:-:S13]  /*247d0*/  LOP3.LUT P0, RZ, R22, 0x80, RZ, 0xc0, !PT ;  /* 0x0000008016ff7812 */ /* 0x000fda000780c0ff */
[----:B------:R-:W-:Y:S05]  /*247e0*/  @!P0 BRA `(.L_x_797) ;  /* 0x0000000000288947 */ /* 0x000fea0003800000 */
[----:B------:R-:W-:Y:S05]  /*247f0*/  WARPSYNC.ALL ;  /* 0x0000000000007948 */ /* 0x000fea0003800000 */
[----:B------:R-:W2:Y:S08]  /*24800*/  S2UR UR4, SR_CgaCtaId ;  /* 0x00000000000479c3 */ /* 0x000eb00000008800 */
[----:B------:R-:W-:Y:S01]  /*24810*/  BAR.SYNC.DEFER_BLOCKING 0x5, 0x180 ;  /* 0x0146000000007b1d */ /* 0x000fe20000010000 */
[----:B-1----:R-:W-:Y:S01]  /*24820*/  MOV R23, 0x400 ;  /* 0x0000040000177802 */ /* 0x002fe20000000f00 */
[----:B--2---:R-:W-:-:S05]  /*24830*/  IMAD.U32 R0, RZ, RZ, UR4 ;  /* 0x00000004ff007e24 */ /* 0x004fca000f8e00ff */
[----:B------:R-:W-:Y:S01]  /*24840*/  LEA R23, R0, R23, 0x18 ;  /* 0x0000001700177211 */ /* 0x000fe200078ec0ff */
[----:B------:R2:W-:Y:S04]  /*24850*/  STL [R1+0x8], R0 ;  /* 0x0000080001007387 */ /* 0x0005e80000100800 */
[----:B0-----:R2:W3:Y:S01]  /*24860*/  LDS.128 R16, [R23+0x388d0] ;  /* 0x0388d00017107984 */ /* 0x0014e20000000c00 */
[----:B------:R-:W-:Y:S06]  /*24870*/  BAR.ARV 0x4, 0x180 ;  /* 0x0106000000007b1d */ /* 0x000fec0000002000 */
[----:B------:R-:W-:Y:S05]  /*24880*/  BRA `(.L_x_798) ;  /* 0x0000000800487947 */ /* 0x000fea0003800000 */
.L_x_797:
[----:B------:R-:W0:Y:S01]  /*24890*/  S2R R0, SR_TID.X ;  /* 0x0000000000007919 */ /* 0x000e220000002100 */
[----:B------:R-:W-:Y:S01]  /*248a0*/  UMOV UR4, 0xffffffff ;  /* 0xffffffff00047882 */ /* 0x000fe20000000000 */
[----:B0-----:R-:W-:-:S04]  /*248b0*/  LOP3.LUT R8, R0, 0x1f, RZ, 0xc0, !PT ;  /* 0x0000001f00087812 */ /* 0x001fc800078ec0ff */
[----:B------:R-:W-:Y:S01]  /*248c0*/  ISETP.NE.AND P0, PT, R8, 0x1f, PT ;  /* 0x0000001f0800780c */ /* 0x000fe20003f05270 */
[----:B------:R-:W-:-:S12]  /*248d0*/  BRA.DIV UR4, `(.L_x_799) ;  /* 0x0000008204347947 */ /* 0x000fd8000b800000 */
[----:B-1----:R-:W-:Y:S01]  /*248e0*/  IMAD.IADD R5, R19, 0x1, R8 ;  /* 0x0000000113057824 */ /* 0x002fe200078e0208 */
[----:B------:R-:W-:-:S04]  /*248f0*/  ULDC UR4, c[0x0][0xc3c] ;  /* 0x00030f0000047ab9 */ /* 0x000fc80000000800 */
[----:B------:R-:W-:-:S13]  /*24900*/  ISETP.GE.OR P1, PT, R5, UR4, !P0 ;  /* 0x0000000405007c0c */ /* 0x000fda000c726670 */
[----:B------:R-:W0:Y:S02]  /*24910*/  @!P1 LDC.64 R2, c[0x0][0xc80] ;  /* 0x00032000ff029b82 */ /* 0x000e240000000a00 */
[----:B0-----:R-:W-:-:S06]  /*24920*/  @!P1 IMAD.WIDE R2, R5, 0x4, R2 ;  /* 0x0000000405029825 */ /* 0x001fcc00078e0202 */
[----:B------:R-:W2:Y:S01]  /*24930*/  @!P1 LDG.E R2, desc[UR36][R2.64] ;  /* 0x0000002402029981 */ /* 0x000ea2000c1e1900 */
[----:B------:R-:W-:Y:S02]  /*24940*/  MOV R5, RZ ;  /* 0x000000ff00057202 */ /* 0x000fe40000000f00 */
[C---:B------:R-:W-:Y:S01]  /*24950*/  ISETP.GE.U32.AND P2, PT, R8.reuse, 0x2, PT ;  /* 0x000000020800780c */ /* 0x040fe20003f46070 */
[----:B------:R-:W-:Y:S01]  /*24960*/  SHFL.IDX PT, R0, R16, RZ, 0x1f ;  /* 0x00001fff10007589 */ /* 0x000fe200000e0000 */
[C---:B------:R-:W-:Y:S02]  /*24970*/  ISETP.GE.U32.AND P3, PT, R8.reuse, 0x4, PT ;  /* 0x000000040800780c */ /* 0x040fe40003f66070 */
[C---:B------:R-:W-:Y:S01]  /*24980*/  ISETP.GE.U32.AND P4, PT, R8.reuse, 0x8, PT ;  /* 0x000000080800780c */ /* 0x040fe20003f86070 */
[----:B------:R-:W-:Y:S01]  /*24990*/  SHFL.IDX PT, R4, R16, 0x1, 0x1f ;  /* 0x00201f0010047f89 */ /* 0x000fe200000e0000 */
[C---:B------:R-:W-:Y:S01]  /*249a0*/  ISETP.GE.U32.AND P5, PT, R8.reuse, 0x10, PT ;  /* 0x000000100800780c */ /* 0x040fe20003fa6070 */
[----:B--2---:R-:W-:Y:S01]  /*249b0*/  @!P1 IMAD.MOV.U32 R5, RZ, RZ, R2 ;  /* 0x000000ffff059224 */ /* 0x004fe200078e0002 */
[----:B------:R-:W-:-:S04]  /*249c0*/  ISETP.NE.AND P1, PT, R8, RZ, PT ;  /* 0x000000ff0800720c */ /* 0x000fc80003f25270 */
        /* <DEDUP_REMOVED lines=15> */
[----:B------:R0:W1:Y:S02]  /*24ac0*/  SHFL.IDX PT, R14, R2, 0x1f, 0x1f ;  /* 0x03e01f00020e7f89 */ /* 0x00006400000e0000 */
.L_x_1095:
[----:B------:R-:W-:Y:S02]  /*24ad0*/  ULDC UR4, c[0x0][0xc38] ;  /* 0x00030e0000047ab9 */ /* 0x000fe40000000800 */
[----:B------:R-:W-:-:S04]  /*24ae0*/  IMAD.U32 R7, RZ, RZ, UR4 ;  /* 0x00000004ff077e24 */ /* 0x000fc8000f8e00ff */
[----:B-1----:R-:W-:-:S04]  /*24af0*/  IMAD R14, R14, R7, RZ ;  /* 0x000000070e0e7224 */ /* 0x002fc800078e02ff */
[----:B------:R-:W-:-:S05]  /*24b00*/  IMAD.IADD R9, R4, 0x1, R14 ;  /* 0x0000000104097824 */ /* 0x000fca00078e020e */
[----:B------:R-:W-:-:S13]  /*24b10*/  ISETP.GT.AND P6, PT, R9, R0, PT ;  /* 0x000000000900720c */ /* 0x000fda0003fc4270 */
[----:B------:R-:W-:Y:S05]  /*24b20*/  @P6 BRA `(.L_x_800) ;  /* 0x00000000009c6947 */ /* 0x000fea0003800000 */
.L_x_805:
[----:B0-----:R-:W0:Y:S01]  /*24b30*/  LDC R2, c[0x0][0xc3c] ;  /* 0x00030f00ff027b82 */ /* 0x001e220000000800 */
[----:B------:R-:W-:-:S04]  /*24b40*/  IADD3 R19, R19, 0x1f, RZ ;  /* 0x0000001f13137810 */ /* 0x000fc80007ffe0ff */
[----:B0-----:R-:W-:-:S13]  /*24b50*/  ISETP.GE.AND P6, PT, R19, R2, PT ;  /* 0x000000021300720c */ /* 0x001fda0003fc6270 */
[----:B------:R-:W-:Y:S05]  /*24b60*/  @P6 BRA `(.L_x_801) ;  /* 0x0000000400446947 */ /* 0x000fea0003800000 */
[----:B------:R-:W0:Y:S01]  /*24b70*/  S2R R3, SR_TID.X ;  /* 0x0000000000037919 */ /* 0x000e220000002100 */
[----:B------:R-:W-:Y:S01]  /*24b80*/  BSSY B0, `(.L_x_802) ;  /* 0x0000009000007945 */ /* 0x000fe20003800000 */
[----:B------:R-:W-:Y:S01]  /*24b90*/  IMAD.MOV.U32 R5, RZ, RZ, RZ ;  /* 0x000000ffff057224 */ /* 0x000fe200078e00ff */
[----:B0-----:R-:W-:-:S05]  /*24ba0*/  LOP3.LUT R3, R3, 0x1f, RZ, 0xc0, !PT ;  /* 0x0000001f03037812 */ /* 0x001fca00078ec0ff */
[----:B------:R-:W-:-:S05]  /*24bb0*/  IMAD.IADD R7, R19, 0x1, R3 ;  /* 0x0000000113077824 */ /* 0x000fca00078e0203 */
[----:B------:R-:W-:-:S13]  /*24bc0*/  ISETP.GE.OR P6, PT, R7, R2, !P0 ;  /* 0x000000020700720c */ /* 0x000fda00047c6670 */
[----:B------:R-:W-:Y:S05]  /*24bd0*/  @P6 BRA `(.L_x_803) ;  /* 0x00000000000c6947 */ /* 0x000fea0003800000 */
[----:B------:R-:W0:Y:S02]  /*24be0*/  LDC.64 R2, c[0x0][0xc80] ;  /* 0x00032000ff027b82 */ /* 0x000e240000000a00 */
[----:B0-----:R-:W-:-:S05]  /*24bf0*/  IMAD.WIDE R2, R7, 0x4, R2 ;  /* 0x0000000407027825 */ /* 0x001fca00078e0202 */
[----:B------:R0:W5:Y:S02]  /*24c00*/  LDG.E R5, desc[UR36][R2.64] ;  /* 0x0000002402057981 */ /* 0x000164000c1e1900 */
.L_x_803:
[----:B------:R-:W-:Y:S05]  /*24c10*/  BSYNC B0 ;  /* 0x0000000000007941 */ /* 0x000fea0003800000 */
.L_x_802:
[----:B------:R-:W-:-:S03]  /*24c20*/  UMOV UR4, 0xffffffff ;  /* 0xffffffff00047882 */ /* 0x000fc60000000000 */
[----:B------:R-:W-:Y:S05]  /*24c30*/  BRA.DIV UR4, `(.L_x_804) ;  /* 0x0000008204807947 */ /* 0x000fea000b800000 */
[----:B-----5:R-:W1:Y:S02]  /*24c40*/  SHFL.UP PT, R14, R5, 0x1, RZ ;  /* 0x04200000050e7989 */ /* 0x020e6400000e00ff */
[----:B-1----:R-:W-:-:S04]  /*24c50*/  SEL R14, R14, RZ, P1 ;  /* 0x000000ff0e0e7207 */ /* 0x002fc80000800000 */
        /* <DEDUP_REMOVED lines=13> */
[----:B------:R0:W1:Y:S02]  /*24d30*/  SHFL.IDX PT, R14, R2, 0x1f, 0x1f ;  /* 0x03e01f00020e7f89 */ /* 0x00006400000e0000 */
.L_x_1103:
[----:B------:R-:W-:Y:S02]  /*24d40*/  ULDC UR4, c[0x0][0xc38] ;  /* 0x00030e0000047ab9 */ /* 0x000fe40000000800 */
[----:B------:R-:W-:-:S04]  /*24d50*/  IMAD.U32 R7, RZ, RZ, UR4 ;  /* 0x00000004ff077e24 */ /* 0x000fc8000f8e00ff */
[----:B-1----:R-:W-:-:S05]  /*24d60*/  IMAD R14, R14, R7, RZ ;  /* 0x000000070e0e7224 */ /* 0x002fca00078e02ff */
[----:B------:R-:W-:-:S04]  /*24d70*/  IADD3 R9, R14, R9, RZ ;  /* 0x000000090e097210 */ /* 0x000fc80007ffe0ff */
[----:B------:R-:W-:-:S13]  /*24d80*/  ISETP.GT.AND P6, PT, R9, R0, PT ;  /* 0x000000000900720c */ /* 0x000fda0003fc4270 */
[----:B------:R-:W-:Y:S05]  /*24d90*/  @!P6 BRA `(.L_x_805) ;  /* 0xfffffffc0064e947 */ /* 0x000fea000383ffff */
.L_x_800:
[----:B------:R-:W-:Y:S01]  /*24da0*/  IMAD.IADD R16, R9, 0x1, -R14 ;  /* 0x0000000109107824 */ /* 0x000fe200078e0a0e */
[----:B------:R-:W-:-:S03]  /*24db0*/  UMOV UR4, 0xffffffff ;  /* 0xffffffff00047882 */ /* 0x000fc60000000000 */
[----:B------:R-:W-:-:S05]  /*24dc0*/  IMAD R3, R2, R7, R16 ;  /* 0x0000000702037224 */ /* 0x000fca00078e0210 */
[----:B------:R-:W-:Y:S01]  /*24dd0*/  ISETP.GT.AND P6, PT, R3, R0, PT ;  /* 0x000000000300720c */ /* 0x000fe20003fc4270 */
[----:B------:R-:W-:-:S12]  /*24de0*/  BRA.DIV UR4, `(.L_x_806) ;  /* 0x0000008204d07947 */ /* 0x000fd8000b800000 */
[----:B------:R-:W-:-:S04]  /*24df0*/  VOTE.ANY R3, PT, !P6 ;  /* 0x0000000000037806 */ /* 0x000fc800070e0100 */
[----:B------:R-:W1:Y:S02]  /*24e00*/  POPC R4, R3 ;  /* 0x0000000300047309 */ /* 0x000e640000000000 */
[----:B-1----:R1:W2:Y:S02]  /*24e10*/  SHFL.IDX PT, R5, R5, R4, 0x1f ;  /* 0x00001f0405057589 */ /* 0x0022a400000e0000 */
.L_x_1107:
[----:B------:R-:W-:Y:S01]  /*24e20*/  ISETP.NE.AND P0, PT, R3, RZ, PT ;  /* 0x000000ff0300720c */ /* 0x000fe20003f05270 */
[----:B------:R-:W-:-:S12]  /*24e30*/  IMAD.MOV.U32 R14, RZ, RZ, RZ ;  /* 0x000000ffff0e7224 */ /* 0x000fd800078e00ff */
[----:B------:R-:W-:Y:S05]  /*24e40*/  @!P0 BRA `(.L_x_807) ;  /* 0x0000000000108947 */ /* 0x000fea0003800000 */
[----:B------:R-:W-:Y:S01]  /*24e50*/  UMOV UR4, 0xffffffff ;  /* 0xffffffff00047882 */ /* 0x000fe20000000000 */
[----:B------:R-:W-:Y:S02]  /*24e60*/  IADD3 R12, R4, -0x1, RZ ;  /* 0xffffffff040c7810 */ /* 0x000fe40007ffe0ff */
[----:B------:R-:W-:Y:S05]  /*24e70*/  BRA.DIV UR4, `(.L_x_808) ;  /* 0x0000008204f47947 */ /* 0x000fea000b800000 */
[----:B------:R3:W4:Y:S02]  /*24e80*/  SHFL.IDX PT, R14, R2, R12, 0x1f ;  /* 0x00001f0c020e7589 */ /* 0x00072400000e0000 */
.L_x_807:
[----:B--2---:R-:W-:Y:S01]  /*24e90*/  IABS R6, R5 ;  /* 0x0000000500067213 */ /* 0x004fe20000000000 */
[----:B----4-:R-:W-:Y:S02]  /*24ea0*/  IMAD R16, R14, R7, R16 ;  /* 0x000000070e107224 */ /* 0x010fe400078e0210 */
[----:B------:R-:W-:Y:S01]  /*24eb0*/  IMAD.IADD R19, R4, 0x1, R19 ;  /* 0x0000000104137824 */ /* 0x000fe200078e0213 */
[----:B------:R-:W2:Y:S01]  /*24ec0*/  I2F.RP R8, R6 ;  /* 0x0000000600087306 */ /* 0x000ea20000209400 */
[----:B------:R-:W-:-:S07]  /*24ed0*/  IMAD.IADD R0, R0, 0x1, -R16 ;  /* 0x0000000100007824 */ /* 0x000fce00078e0a10 */
[----:B--2---:R-:W0:Y:S02]  /*24ee0*/  MUFU.RCP R8, R8 ;  /* 0x0000000800087308 */ /* 0x004e240000001000 */
[----:B0--3--:R-:W-:-:S06]  /*24ef0*/  VIADD R2, R8, 0xffffffe ;  /* 0x0ffffffe08027836 */ /* 0x009fcc0000000000 */
[----:B------:R0:W2:Y:S02]  /*24f00*/  F2I.FTZ.U32.TRUNC.NTZ R3, R2 ;  /* 0x0000000200037305 */ /* 0x0000a4000021f000 */
[----:B0-----:R-:W-:Y:S01]  /*24f10*/  MOV R2, RZ ;  /* 0x000000ff00027202 */ /* 0x001fe20000000f00 */
[----:B--2---:R-:W-:-:S04]  /*24f20*/  IMAD.MOV R7, RZ, RZ, -R3 ;  /* 0x000000ffff077224 */ /* 0x004fc800078e0a03 */
[----:B------:R-:W-:-:S04]  /*24f30*/  IMAD R7, R7, R6, RZ ;  /* 0x0000000607077224 */ /* 0x000fc800078e02ff */
        /* <DEDUP_REMOVED lines=9> */
[-C--:B------:R-:W-:Y:S01]  /*24fd0*/  @!P1 IADD3 R7, R7, -R6.reuse, RZ ;  /* 0x8000000607079210 */ /* 0x080fe20007ffe0ff */
[----:B------:R-:W-:Y:S01]  /*24fe0*/  @!P1 VIADD R3, R3, 0x1 ;  /* 0x0000000103039836 */ /* 0x000fe20000000000 */
[----:B------:R-:W-:Y:S02]  /*24ff0*/  ISETP.NE.AND P1, PT, R5, RZ, PT ;  /* 0x000000ff0500720c */ /* 0x000fe40003f25270 */
[----:B------:R-:W-:-:S13]  /*25000*/  ISETP.GE.U32.AND P0, PT, R7, R6, PT ;  /* 0x000000060700720c */ /* 0x000fda0003f06070 */
[----:B------:R-:W-:-:S05]  /*25010*/  @P0 VIADD R3, R3, 0x1 ;  /* 0x0000000103030836 */ /* 0x000fca0000000000 */
[----:B------:R-:W-:Y:S02]  /*25020*/  @!P2 IADD3 R3, -R3, RZ, RZ ;  /* 0x000000ff0303a210 */ /* 0x000fe40007ffe1ff */
[----:B------:R-:W-:-:S04]  /*25030*/  @!P1 LOP3.LUT R3, RZ, R5, RZ, 0x33, !PT ;  /* 0x00000005ff039212 */ /* 0x000fc800078e33ff */
[----:B------:R-:W-:Y:S01]  /*25040*/  MOV R18, R3 ;  /* 0x0000000300127202 */ /* 0x000fe20000000f00 */
[----:B------:R-:W-:-:S04]  /*25050*/  IMAD.MOV R17, RZ, RZ, -R3 ;  /* 0x000000ffff117224 */ /* 0x000fc800078e0a03 */
[----:B------:R-:W-:Y:S01]  /*25060*/  IMAD R17, R5, R17, R0 ;  /* 0x0000001105117224 */ /* 0x000fe200078e0200 */
[----:B------:R-:W-:Y:S06]  /*25070*/  BRA `(.L_x_809) ;  /* 0x00000000001c7947 */ /* 0x000fec0003800000 */
.L_x_801:
[----:B------:R-:W-:Y:S01]  /*25080*/  UMOV UR4, URZ ;  /* 0x0000003f00047c82 */ /* 0x000fe20008000000 */
[----:B------:R-:W-:Y:S01]  /*25090*/  UMOV UR5, URZ ;  /* 0x0000003f00057c82 */ /* 0x000fe20008000000 */
[----:B------:R-:W-:Y:S01]  /*250a0*/  ULDC UR6, c[0x0][0xc3c] ;  /* 0x00030f0000067ab9 */ /* 0x000fe20000000800 */
[----:B------:R-:W-:Y:S01]  /*250b0*/  IMAD.MOV.U32 R16, RZ, RZ, R0 ;  /* 0x000000ffff107224 */ /* 0x000fe200078e0000 */
[----:B------:R-:W-:Y:S01]  /*250c0*/  MOV R18, UR5 ;  /* 0x0000000500127c02 */ /* 0x000fe20008000f00 */
[----:B------:R-:W-:Y:S02]  /*250d0*/  IMAD.U32 R17, RZ, RZ, UR4 ;  /* 0x00000004ff117e24 */ /* 0x000fe4000f8e00ff */
[----:B------:R-:W-:-:S07]  /*250e0*/  IMAD.U32 R19, RZ, RZ, UR6 ;  /* 0x00000006ff137e24 */ /* 0x000fce000f8e00ff */
.L_x_809:
[----:B------:R0:W2:Y:S01]  /*250f0*/  LDL R2, [R1+0x8] ;  /* 0x0000080001027983 */ /* 0x0000a20000100800 */
[----:B------:R-:W3:Y:S01]  /*25100*/  S2R R0, SR_TID.X ;  /* 0x0000000000007919 */ /* 0x000ee20000002100 */
[----:B------:R-:W-:Y:S05]  /*25110*/  WARPSYNC.ALL ;  /* 0x0000000000007948 */ /* 0x000fea0003800000 */
[----:B---3--:R-:W-:Y:S01]  /*25120*/  LOP3.LUT R0, R0, 0x1f, RZ, 0xc0, !PT ;  /* 0x0000001f00007812 */ /* 0x008fe200078ec0ff */
[----:B------:R-:W-:Y:S03]  /*25130*/  BAR.SYNC.DEFER_BLOCKING 0x4, 0x180 ;  /* 0x0106000000007b1d */ /* 0x000fe60000010000 */
[----:B------:R-:W-:-:S13]  /*25140*/  ISETP.NE.AND P0, PT, R0, RZ, PT ;  /* 0x000000ff0000720c */ /* 0x000fda0003f05270 */
[----:B------:R-:W-:Y:S01]  /*25150*/  @!P0 MOV R0, 0x400 ;  /* 0x0000040000008802 */ /* 0x000fe20000000f00 */
[----:B--2---:R-:W2:Y:S03]  /*25160*/  @!P0 S2R R2, SR_CgaCtaId ;  /* 0x0000000000028919 */ /* 0x004ea60000008800 */
[----:B--2---:R-:W-:Y:S01]  /*25170*/  @!P0 LEA R23, R2, R0, 0x18 ;  /* 0x0000000002178211 */ /* 0x004fe200078ec0ff */
[----:B------:R0:W-:Y:S04]  /*25180*/  @!P0 STL [R1+0x8], R2 ;  /* 0x0000080201008387 */ /* 0x0001e80000100800 */
[----:B------:R0:W-:Y:S01]  /*25190*/  @!P0 STS.128 [R23+0x388d0], R16 ;  /* 0x0388d01017008388 */ /* 0x0001e20000000c00 */
[----:B------:R-:W-:Y:S06]  /*251a0*/  BAR.ARV 0x5, 0x180 ;  /* 0x0146000000007b1d */ /* 0x000fec0000002000 */
.L_x_798:
[----:B------:R-:W-:Y:S02]  /*251b0*/  ULDC UR4, c[0x0][0xc3c] ;  /* 0x00030f0000047ab9 */ /* 0x000fe40000000800 */
[----:B---3--:R-:W-:-:S13]  /*251c0*/  ISETP.GE.AND P0, PT, R19, UR4, PT ;  /* 0x0000000413007c0c */ /* 0x008fda000bf06270 */
[----:B------:R-:W-:Y:S05]  /*251d0*/  @!P0 BRA `(.L_x_810) ;  /* 0xffffff9400908947 */ /* 0x000fea000383ffff */
[----:B------:R-:W-:Y:S05]  /*251e0*/  BSYNC B7 ;  /* 0x0000000000077941 */ /* 0x000fea0003800000 */
.L_x_696:
[----:B--2---:R-:W2:Y:S01]  /*251f0*/  LDL.LU R0, [R1+0x30] ;  /* 0x0000300001007983 */ /* 0x004ea20000300800 */
[----:B------:R-:W-:Y:S01]  /*25200*/  BSSY B0, `(.L_x_811) ;  /* 0x000000b000007945 */ /* 0x000fe20003800000 */
[----:B------:R-:W3:Y:S01]  /*25210*/  S2R R5, SR_CgaCtaId ;  /* 0x0000000000057919 */ /* 0x000ee20000008800 */
[----:B--2---:R-:W-:-:S05]  /*25220*/  VIADD R0, R0, 0x1 ;  /* 0x0000000100007836 */ /* 0x004fca0000000000 */
[----:B0-----:R-:W-:-:S04]  /*25230*/  LEA.HI R2, R0, R0, RZ, 0x1 ;  /* 0x0000000000027211 */ /* 0x001fc800078f08ff */
[----:B------:R-:W-:Y:S02]  /*25240*/  LOP3.LUT R3, R2, 0xfffffffe, RZ, 0xc0, !PT ;  /* 0xfffffffe02037812 */ /* 0x000fe400078ec0ff */
[----:B------:R-:W-:Y:S02]  /*25250*/  MOV R2, 0x400 ;  /* 0x0000040000027802 */ /* 0x000fe40000000f00 */
[----:B------:R-:W-:Y:S02]  /*25260*/  IADD3 R0, R0, -R3, RZ ;  /* 0x8000000300007210 */ /* 0x000fe40007ffe0ff */
[----:B---3--:R-:W-:Y:S02]  /*25270*/  LEA R7, R5, R2, 0x18 ;  /* 0x0000000205077211 */ /* 0x008fe400078ec0ff */
[----:B------:R-:W-:-:S04]  /*25280*/  SHF.L.U32 R0, R0, 0x1f, RZ ;  /* 0x0000001f00007819 */ /* 0x000fc800000006ff */
[----:B------:R-:W0:Y:S02]  /*25290*/  SYNCS.PHASECHK.TRANS64.TRYWAIT P0, [R7+URZ+0x38820], R0 ;  /* 0x03882000070075a7 */ /* 0x000e24000800017f */
[----:B0-----:R-:W-:Y:S05]  /*252a0*/  @!P0 BRA `(.L_x_812) ;  /* 0x00000080000c8947 */ /* 0x001fea0003800000 */
.L_x_1110:
[----:B------:R-:W-:Y:S05]  /*252b0*/  BSYNC B0 ;  /* 0x0000000000007941 */ /* 0x000fea0003800000 */
.L_x_811:
[----:B------:R-:W-:-:S03]  /*252c0*/  UMOV UR4, 0xffffffff ;  /* 0xffffffff00047882 */ /* 0x000fc60000000000 */
[----:B------:R-:W-:Y:S05]  /*252d0*/  BRA.DIV UR4, `(.L_x_813) ;  /* 0x0000008204147947 */ /* 0x000fea000b800000 */
[----:B0-----:R-:W0:Y:S02]  /*252e0*/  S2R R0, SR_TID.X ;  /* 0x0000000000007919 */ /* 0x001e240000002100 */
[----:B0-----:R-:W-:-:S04]  /*252f0*/  SHF.R.U32.HI R0, RZ, 0x5, R0 ;  /* 0x00000005ff007819 */ /* 0x001fc80000011600 */
[----:B------:R-:W-:-:S05]  /*25300*/  LOP3.LUT R0, R0, 0x3, RZ, 0xc0, !PT ;  /* 0x0000000300007812 */ /* 0x000fca00078ec0ff */
[----:B------:R0:W2:Y:S02]  /*25310*/  SHFL.IDX PT, R14, R0, RZ, 0x1f ;  /* 0x00001fff000e7589 */ /* 0x0000a400000e0000 */
.L_x_1113:
[----:B--2---:R-:W-:-:S13]  /*25320*/  ISETP.NE.AND P0, PT, R14, RZ, PT ;  /* 0x000000ff0e00720c */ /* 0x004fda0003f05270 */
[----:B------:R-:W-:Y:S05]  /*25330*/  @P0 BRA `(.L_x_491) ;  /* 0x0000000000b00947 */ /* 0x000fea0003800000 */
[----:B------:R-:W-:-:S03]  /*25340*/  UMOV UR4, 0xffffffff ;  /* 0xffffffff00047882 */ /* 0x000fc60000000000 */
[----:B------:R-:W-:Y:S05]  /*25350*/  BRA.DIV UR4, `(.L_x_814) ;  /* 0x0000008204287947 */ /* 0x000fea000b800000 */
[----:B------:R-:W-:-:S13]  /*25360*/  ELECT P6, URZ, PT ;  /* 0x00000000003f782f */ /* 0x000fda00038c0000 */
.L_x_1116:
[----:B------:R-:W-:Y:S05]  /*25370*/  @!P6 BRA `(.L_x_491) ;  /* 0x0000000000a0e947 */ /* 0x000fea0003800000 */
[----:B0-----:R-:W2:Y:S02]  /*25380*/  LDL R0, [R1+0x54] ;  /* 0x0000540001007983 */ /* 0x001ea40000100800 */
[----:B--2---:R-:W-:-:S13]  /*25390*/  R2UR UR4, R0 ;  /* 0x00000000000472ca */ /* 0x004fda00000e0000 */
[----:B------:R-:W-:-:S06]  /*253a0*/  ULOP3.LUT UR4, UR4, 0x2, URZ, 0xfc, !UPT ;  /* 0x0000000204047892 */ /* 0x000fcc000f8efc3f */
[----:B------:R-:W-:-:S05]  /*253b0*/  IMAD.U32 R0, RZ, RZ, UR4 ;  /* 0x00000004ff007e24 */ /* 0x000fca000f8e00ff */
[----:B------:R-:W-:-:S13]  /*253c0*/  ISETP.NE.AND P0, PT, R0, 0x3, PT ;  /* 0x000000030000780c */ /* 0x000fda0003f05270 */
[----:B------:R-:W-:Y:S05]  /*253d0*/  @!P0 BRA `(.L_x_815) ;  /* 0x0000000000048947 */ /* 0x000fea0003800000 */
[----:B------:R-:W-:Y:S01]  /*253e0*/  BPT.TRAP 0x1 ;  /* 0x000000040000795c */ /* 0x000fe20000300000 */
.L_x_815:
[----:B------:R-:W-:Y:S01]  /*253f0*/  IMAD R5, R28, 0x8, R7 ;  /* 0x000000081c057824 */ /* 0x000fe200078e0207 */
[----:B------:R-:W-:Y:S02]  /*25400*/  SHF.L.U32 R0, R32, 0x1f, RZ ;  /* 0x0000001f20007819 */ /* 0x000fe400000006ff */
[----:B------:R-:W-:Y:S02]  /*25410*/  IADD3 R28, R28, 0x1, RZ ;  /* 0x000000011c1c7810 */ /* 0x000fe40007ffe0ff */
[----:B------:R-:W0:Y:S02]  /*25420*/  SYNCS.PHASECHK.TRANS64.TRYWAIT P1, [R5+URZ+0x38840], R0 ;  /* 0x03884000050075a7 */ /* 0x000e24000802017f */
[----:B------:R-:W-:-:S04]  /*25430*/  ISETP.NE.AND P2, PT, R28, 0x2, PT ;  /* 0x000000021c00780c */ /* 0x000fc80003f45270 */
[----:B------:R-:W-:Y:S01]  /*25440*/  SEL R3, RZ, 0x1, P2 ;  /* 0x00000001ff037807 */ /* 0x000fe20001000000 */
[----:B0-----:R-:W-:Y:S08]  /*25450*/  @!P1 BRA `(.L_x_816) ;  /* 0x0000008000089947 */ /* 0x001ff00003800000 */
.L_x_1117:
[----:B------:R-:W-:Y:S02]  /*25460*/  SEL R28, R28, RZ, P2 ;  /* 0x000000ff1c1c7207 */ /* 0x000fe40001000000 */
[----:B------:R-:W-:Y:S01]  /*25470*/  LOP3.LUT R2, R32, R3, RZ, 0x3c, !PT ;  /* 0x0000000320027212 */ /* 0x000fe200078e3cff */
[----:B------:R-:W-:Y:S06]  /*25480*/  @!P0 BRA `(.L_x_817) ;  /* 0x0000000000048947 */ /* 0x000fec0003800000 */
[----:B------:R-:W-:Y:S01]  /*25490*/  BPT.TRAP 0x1 ;  /* 0x000000040000795c */ /* 0x000fe20000300000 */
.L_x_817:
[----:B------:R-:W-:Y:S01]  /*254a0*/  IMAD R3, R28, 0x8, R7 ;  /* 0x000000081c037824 */ /* 0x000fe200078e0207 */
[----:B------:R-:W-:-:S04]  /*254b0*/  SHF.L.U32 R2, R2, 0x1f, RZ ;  /* 0x0000001f02027819 */ /* 0x000fc800000006ff */
[----:B------:R-:W2:Y:S02]  /*254c0*/  SYNCS.PHASECHK.TRANS64.TRYWAIT P1, [R3+URZ+0x38840], R2 ;  /* 0x03884002030075a7 */ /* 0x000ea4000802017f */
[----:B--2---:R-:W-:Y:S05]  /*254d0*/  @!P1 BRA `(.L_x_818) ;  /* 0x0000007c00fc9947 */ /* 0x004fea0003800000 */
.L_x_1118:
[----:B------:R-:W-:Y:S05]  /*254e0*/  @!P0 BRA `(.L_x_819) ;  /* 0x0000000000048947 */ /* 0x000fea0003800000 */
[----:B------:R-:W-:Y:S01]  /*254f0*/  BPT.TRAP 0x1 ;  /* 0x000000040000795c */ /* 0x000fe20000300000 */
.L_x_819:
[----:B------:R-:W3:Y:S02]  /*25500*/  SYNCS.PHASECHK.TRANS64.TRYWAIT P1, [R5+URZ+0x38860], R0 ;  /* 0x03886000050075a7 */ /* 0x000ee4000802017f */
[----:B---3--:R-:W-:Y:S05]  /*25510*/  @!P1 BRA `(.L_x_820) ;  /* 0x0000008000009947 */ /* 0x008fea0003800000 */
.L_x_1119:
[----:B------:R-:W-:Y:S05]  /*25520*/  @!P0 BRA `(.L_x_821) ;  /* 0x0000000000048947 */ /* 0x000fea0003800000 */
[----:B------:R-:W-:Y:S01]  /*25530*/  BPT.TRAP 0x1 ;  /* 0x000000040000795c */ /* 0x000fe20000300000 */
.L_x_821:
[----:B------:R-:W4:Y:S02]  /*25540*/  SYNCS.PHASECHK.TRANS64.TRYWAIT P1, [R3+URZ+0x38860], R2 ;  /* 0x03886002030075a7 */ /* 0x000f24000802017f */
[----:B----4-:R-:W-:Y:S05]  /*25550*/  @!P1 BRA `(.L_x_822) ;  /* 0x0000008000049947 */ /* 0x010fea0003800000 */
.L_x_1120:
[----:B------:R-:W-:Y:S05]  /*25560*/  @!P0 BRA `(.L_x_823) ;  /* 0x0000000000048947 */ /* 0x000fea0003800000 */
[----:B------:R-:W-:Y:S01]  /*25570*/  BPT.TRAP 0x1 ;  /* 0x000000040000795c */ /* 0x000fe20000300000 */
.L_x_823:
[----:B------:R-:W5:Y:S02]  /*25580*/  SYNCS.PHASECHK.TRANS64.TRYWAIT P1, [R5+URZ+0x38880], R0 ;  /* 0x03888000050075a7 */ /* 0x000f64000802017f */
[----:B-----5:R-:W-:Y:S05]  /*25590*/  @!P1 BRA `(.L_x_824) ;  /* 0x0000008000089947 */ /* 0x020fea0003800000 */
.L_x_1121:
[----:B------:R-:W-:Y:S05]  /*255a0*/  @!P0 BRA `(.L_x_825) ;  /* 0x0000000000048947 */ /* 0x000fea0003800000 */
[----:B------:R-:W-:Y:S01]  /*255b0*/  BPT.TRAP 0x1 ;  /* 0x000000040000795c */ /* 0x000fe20000300000 */
.L_x_825:
[----:B------:R0:W0:Y:S02]  /*255c0*/  SYNCS.PHASECHK.TRANS64.TRYWAIT P0, [R3+URZ+0x38880], R2 ;  /* 0x03888002030075a7 */ /* 0x000024000800017f */
[----:B0-----:R-:W-:Y:S05]  /*255d0*/  @!P0 NANOSLEEP.SYNCS 0x989680 ;  /* 0x009896800000895d */ /* 0x001fea0003900000 */
[----:B------:R-:W0:Y:S02]  /*255e0*/  @!P0 SYNCS.PHASECHK.TRANS64 P0, [R3+URZ+0x38880], R2 ;  /* 0x03888002030085a7 */ /* 0x000e24000800007f */
[----:B0-----:R-:W-:Y:S05]  /*255f0*/  @!P0 BRA `(.L_x_825) ;  /* 0xfffffffc00f08947 */ /* 0x001fea000383ffff */
.L_x_491:
[----:B------:R-:W-:Y:S05]  /*25600*/  BSYNC B8 ;  /* 0x0000000000087941 */ /* 0x000fea0003800000 */
.L_x_488:
[----:B------:R-:W-:Y:S05]  /*25610*/  EXIT ;  /* 0x000000000000794d */ /* 0x000fea0003800000 */
.L_x_513:
[----:B---3--:R3:W4:Y:S02]  /*25620*/  SYNCS.PHASECHK.TRANS64.TRYWAIT P6, [R4+URZ+0x38890], R107 ;  /* 0x0388906b040075a7 */ /* 0x00872400080c017f */
[----:B----4-:R-:W-:Y:S05]  /*25630*/  @!P6 NANOSLEEP.SYNCS 0x989680 ;  /* 0x009896800000e95d */ /* 0x010fea0003900000 */
[----:B------:R-:W4:Y:S02]  /*25640*/  @!P6 SYNCS.PHASECHK.TRANS64 P6, [R4+URZ+0x38890], R107 ;  /* 0x0388906b0400e5a7 */ /* 0x000f2400080c007f */
[----:B----4-:R-:W-:Y:S05]  /*25650*/  @!P6 BRA `(.L_x_513) ;  /* 0xfffffffc00f0e947 */ /* 0x010fea000383ffff */
[----:B------:R-:W-:Y:S05]  /*25660*/  BRA `(.L_x_826) ;  /* 0xfffffdd400b87947 */ /* 0x000fea000383ffff */
.L_x_514:
[----:B------:R-:W-:Y:S01]  /*25670*/  BSSY B1, `(.L_x_827) ;  /* 0x0000008000017945 */ /* 0x000fe20003800000 */
[----:B--2---:R-:W-:Y:S01]  /*25680*/  IMAD.MOV.U32 R13, RZ, RZ, R111 ;  /* 0x000000ffff0d7224 */ /* 0x004fe200078e006f */
[----:B------:R-:W-:Y:S01]  /*25690*/  MOV R12, RZ ;  /* 0x000000ff000c7202 */ /* 0x000fe20000000f00 */
[----:B------:R-:W-:Y:S02]  /*256a0*/  IMAD.MOV.U32 R11, RZ, RZ, 0x181f ;  /* 0x0000181fff0b7424 */ /* 0x000fe400078e00ff */
[----:B------:R-:W-:-:S07]  /*256b0*/  IMAD.MOV.U32 R15, RZ, RZ, -0x1 ;  /* 0xffffffffff0f7424 */ /* 0x000fce00078e00ff */
[----:B01-3--:R-:W-:Y:S05]  /*256c0*/  WARPSYNC.COLLECTIVE R15, `(.L_x_828) ;  /* 0x000000000f087348 */ /* 0x00bfea0003c00000 */
[----:B------:R2:W4:Y:S02]  /*256d0*/  SHFL.IDX P6, R14, R13, R12, R11 ;  /* 0x0000000c0d0e7389 */ /* 0x00052400000c000b */
[----:B01234-:R-:W-:Y:S01]  /*256e0*/  ENDCOLLECTIVE ;  /* 0x000000000000791b */ /* 0x01ffe20003800000 */
.L_x_828:
[----:B------:R-:W-:Y:S05]  /*256f0*/  BSYNC B1 ;  /* 0x0000000000017941 */ /* 0x000fea0003800000 */
.L_x_827:
[----:B------:R-:W-:Y:S01]  /*25700*/  IMAD.MOV.U32 R13, RZ, RZ, R110 ;  /* 0x000000ffff0d7224 */ /* 0x000fe200078e006e */
[----:B------:R-:W-:Y:S01]  /*25710*/  MOV R11, 0x181f ;  /* 0x0000181f000b7802 */ /* 0x000fe20000000f00 */
[----:B------:R-:W-:Y:S01]  /*25720*/  IMAD.MOV.U32 R12, RZ, RZ, RZ ;  /* 0x000000ffff0c7224 */ /* 0x000fe200078e00ff */
[----:B------:R-:W-:Y:S01]  /*25730*/  MOV R78, R14 ;  /* 0x0000000e004e7202 */ /* 0x000fe20000000f00 */
[----:B------:R-:W-:-:S07]  /*25740*/  IMAD.MOV.U32 R15, RZ, RZ, -0x1 ;  /* 0xffffffffff0f7424 */ /* 0x000fce00078e00ff */
[----:B------:R-:W-:Y:S05]  /*25750*/  WARPSYNC.COLLECTIVE R15, `(.L_x_829) ;  /* 0x000000000f087348 */ /* 0x000fea0003c00000 */
[----:B------:R0:W1:Y:S02]  /*25760*/  SHFL.IDX P6, R14, R13, R12, R11 ;  /* 0x0000000c0d0e7389 */ /* 0x00006400000c000b */
[----:B01----:R-:W-:Y:S01]  /*25770*/  ENDCOLLECTIVE ;  /* 0x000000000000791b */ /* 0x003fe20003800000 */
.L_x_829:
[----:B------:R-:W-:Y:S01]  /*25780*/  IMAD.MOV.U32 R79, RZ, RZ, R14 ;  /* 0x000000ffff4f7224 */ /* 0x000fe200078e000e */
[----:B------:R-:W-:Y:S06]  /*25790*/  BRA `(.L_x_830) ;  /* 0xfffffdd400807947 */ /* 0x000fec000383ffff */
.L_x_523:
[----:B------:R-:W-:Y:S01]  /*257a0*/  BSSY B1, `(.L_x_831) ;  /* 0x0000008000017945 */ /* 0x000fe20003800000 */
[----:B0-2---:R-:W-:Y:S01]  /*257b0*/  MOV R13, R111 ;  /* 0x0000006f000d7202 */ /* 0x005fe20000000f00 */
[----:B------:R-:W-:Y:S01]  /*257c0*/  IMAD.MOV.U32 R12, RZ, RZ, 0x1 ;  /* 0x00000001ff0c7424 */ /* 0x000fe200078e00ff */
[----:B------:R-:W-:Y:S01]  /*257d0*/  MOV R15, 0xffffffff ;  /* 0xffffffff000f7802 */ /* 0x000fe20000000f00 */
[----:B------:R-:W-:-:S07]  /*257e0*/  IMAD.MOV.U32 R11, RZ, RZ, 0x181f ;  /* 0x0000181fff0b7424 */ /* 0x000fce00078e00ff */
[----:B-1-34-:R-:W-:Y:S05]  /*257f0*/  WARPSYNC.COLLECTIVE R15, `(.L_x_832) ;  /* 0x000000000f087348 */ /* 0x01afea0003c00000 */
[----:B------:R0:W2:Y:S02]  /*25800*/  SHFL.IDX P6, R14, R13, R12, R11 ;  /* 0x0000000c0d0e7389 */ /* 0x0000a400000c000b */
[----:B01234-:R-:W-:Y:S01]  /*25810*/  ENDCOLLECTIVE ;  /* 0x000000000000791b */ /* 0x01ffe20003800000 */
.L_x_832:
[----:B------:R-:W-:Y:S05]  /*25820*/  BSYNC B1 ;  /* 0x0000000000017941 */ /* 0x000fea0003800000 */
.L_x_831:
[----:B------:R-:W-:Y:S01]  /*25830*/  IMAD.MOV.U32 R13, RZ, RZ, R110 ;  /* 0x000000ffff0d7224 */ /* 0x000fe200078e006e */
[----:B------:R-:W-:Y:S01]  /*25840*/  MOV R12, 0x1 ;  /* 0x00000001000c7802 */ /* 0x000fe20000000f00 */
[----:B------:R-:W-:Y:S02]  /*25850*/  IMAD.MOV.U32 R11, RZ, RZ, 0x181f ;  /* 0x0000181fff0b7424 */ /* 0x000fe400078e00ff */
[----:B------:R-:W-:Y:S02]  /*25860*/  IMAD.MOV.U32 R15, RZ, RZ, -0x1 ;  /* 0xffffffffff0f7424 */ /* 0x000fe400078e00ff */
[----:B------:R-:W-:-:S07]  /*25870*/  IMAD.MOV.U32 R70, RZ, RZ, R14 ;  /* 0x000000ffff467224 */ /* 0x000fce00078e000e */
[----:B------:R-:W-:Y:S05]  /*25880*/  WARPSYNC.COLLECTIVE R15, `(.L_x_833) ;  /* 0x000000000f087348 */ /* 0x000fea0003c00000 */
[----:B------:R0:W1:Y:S02]  /*25890*/  SHFL.IDX P6, R14, R13, R12, R11 ;  /* 0x0000000c0d0e7389 */ /* 0x00006400000c000b */
[----:B01----:R-:W-:Y:S01]  /*258a0*/  ENDCOLLECTIVE ;  /* 0x000000000000791b */ /* 0x003fe20003800000 */
.L_x_833:
[----:B------:R-:W-:Y:S01]  /*258b0*/  MOV R71, R14 ;  /* 0x0000000e00477202 */ /* 0x000fe20000000f00 */
[----:B------:R-:W-:Y:S06]  /*258c0*/  BRA `(.L_x_834) ;  /* 0xfffffde000dc7947 */ /* 0x000fec000383ffff */
.L_x_532:
[----:B------:R-:W-:Y:S01]  /*258d0*/  BSSY B1, `(.L_x_835) ;  /* 0x0000008000017945 */ /* 0x000fe20003800000 */
[----:B0-2---:R-:W-:Y:S01]  /*258e0*/  IMAD.MOV.U32 R13, RZ, RZ, R111 ;  /* 0x000000ffff0d7224 */ /* 0x005fe200078e006f */
[----:B------:R-:W-:Y:S01]  /*258f0*/  MOV R11, 0x181f ;  /* 0x0000181f000b7802 */ /* 0x000fe20000000f00 */
[----:B------:R-:W-:Y:S02]  /*25900*/  IMAD.MOV.U32 R12, RZ, RZ, 0x2 ;  /* 0x00000002ff0c7424 */ /* 0x000fe400078e00ff */
[----:B------:R-:W-:-:S07]  /*25910*/  IMAD.MOV.U32 R15, RZ, RZ, -0x1 ;  /* 0xffffffffff0f7424 */ /* 0x000fce00078e00ff */
[----:B-1-34-:R-:W-:Y:S05]  /*25920*/  WARPSYNC.COLLECTIVE R15, `(.L_x_836) ;  /* 0x000000000f087348 */ /* 0x01afea0003c00000 */
[----:B------:R0:W2:Y:S02]  /*25930*/  SHFL.IDX P6, R14, R13, R12, R11 ;  /* 0x0000000c0d0e7389 */ /* 0x0000a400000c000b */
[----:B01234-:R-:W-:Y:S01]  /*25940*/  ENDCOLLECTIVE ;  /* 0x000000000000791b */ /* 0x01ffe20003800000 */
.L_x_836:
[----:B------:R-:W-:Y:S05]  /*25950*/  BSYNC B1 ;  /* 0x0000000000017941 */ /* 0x000fea0003800000 */
.L_x_835:
[----:B------:R-:W-:Y:S01]  /*25960*/  MOV R13, R110 ;  /* 0x0000006e000d7202 */ /* 0x000fe20000000f00 */
[----:B------:R-:W-:Y:S01]  /*25970*/  IMAD.MOV.U32 R12, RZ, RZ, 0x2 ;  /* 0x00000002ff0c7424 */ /* 0x000fe200078e00ff */
[----:B------:R-:W-:Y:S01]  /*25980*/  MOV R15, 0xffffffff ;  /* 0xffffffff000f7802 */ /* 0x000fe20000000f00 */
[----:B------:R-:W-:Y:S02]  /*25990*/  IMAD.MOV.U32 R11, RZ, RZ, 0x181f ;  /* 0x0000181fff0b7424 */ /* 0x000fe400078e00ff */
[----:B------:R-:W-:-:S07]  /*259a0*/  IMAD.MOV.U32 R60, RZ, RZ, R14 ;  /* 0x000000ffff3c7224 */ /* 0x000fce00078e000e */
[----:B------:R-:W-:Y:S05]  /*259b0*/  WARPSYNC.COLLECTIVE R15, `(.L_x_837) ;  /* 0x000000000f087348 */ /* 0x000fea0003c00000 */
[----:B------:R0:W1:Y:S02]  /*259c0*/  SHFL.IDX P6, R14, R13, R12, R11 ;  /* 0x0000000c0d0e7389 */ /* 0x00006400000c000b */
[----:B01----:R-:W-:Y:S01]  /*259d0*/  ENDCOLLECTIVE ;  /* 0x000000000000791b */ /* 0x003fe20003800000 */
.L_x_837:
[----:B------:R-:W-:Y:S01]  /*259e0*/  IMAD.MOV.U32 R61, RZ, RZ, R14 ;  /* 0x000000ffff3d7224 */ /* 0x000fe200078e000e */
[----:B------:R-:W-:Y:S06]  /*259f0*/  BRA `(.L_x_838) ;  /* 0xfffffdf000407947 */ /* 0x000fec000383ffff */
.L_x_541:
        /* <DEDUP_REMOVED lines=8> */
.L_x_840:
[----:B------:R-:W-:Y:S05]  /*25a80*/  BSYNC B1 ;  /* 0x0000000000017941 */ /* 0x000fea0003800000 */
.L_x_839:
[----:B------:R-:W-:Y:S01]  /*25a90*/  IMAD.MOV.U32 R13, RZ, RZ, R110 ;  /* 0x000000ffff0d7224 */ /* 0x000fe200078e006e */
[----:B------:R-:W-:Y:S01]  /*25aa0*/  MOV R11, 0x181f ;  /* 0x0000181f000b7802 */ /* 0x000fe20000000f00 */
[----:B------:R-:W-:Y:S01]  /*25ab0*/  IMAD.MOV.U32 R12, RZ, RZ, 0x3 ;  /* 0x00000003ff0c7424 */ /* 0x000fe200078e00ff */
[----:B------:R-:W-:Y:S01]  /*25ac0*/  MOV R111, R14 ;  /* 0x0000000e006f7202 */ /* 0x000fe20000000f00 */
[----:B------:R-:W-:-:S07]  /*25ad0*/  IMAD.MOV.U32 R15, RZ, RZ, -0x1 ;  /* 0xffffffffff0f7424 */ /* 0x000fce00078e00ff */
[----:B------:R-:W-:Y:S05]  /*25ae0*/  WARPSYNC.COLLECTIVE R15, `(.L_x_841) ;  /* 0x000000000f087348 */ /* 0x000fea0003c00000 */
[----:B------:R0:W1:Y:S02]  /*25af0*/  SHFL.IDX P6, R14, R13, R12, R11 ;  /* 0x0000000c0d0e7389 */ /* 0x00006400000c000b */
[----:B01----:R-:W-:Y:S01]  /*25b00*/  ENDCOLLECTIVE ;  /* 0x000000000000791b */ /* 0x003fe20003800000 */
.L_x_841:
[----:B------:R-:W-:Y:S01]  /*25b10*/  IMAD.MOV.U32 R53, RZ, RZ, R14 ;  /* 0x000000ffff357224 */ /* 0x000fe200078e000e */
[----:B------:R-:W-:Y:S06]  /*25b20*/  BRA `(.L_x_842) ;  /* 0xfffffdfc00ac7947 */ /* 0x000fec000383ffff */
.L_x_551:
[----:B-1----:R1:W2:Y:S02]  /*25b30*/  SYNCS.PHASECHK.TRANS64.TRYWAIT P3, [R4+URZ+0x38890], R107 ;  /* 0x0388906b040075a7 */ /* 0x0022a4000806017f */
[----:B--2---:R-:W-:Y:S05]  /*25b40*/  @!P3 NANOSLEEP.SYNCS 0x989680 ;  /* 0x009896800000b95d */ /* 0x004fea0003900000 */
[----:B------:R-:W2:Y:S02]  /*25b50*/  @!P3 SYNCS.PHASECHK.TRANS64 P3, [R4+URZ+0x38890], R107 ;  /* 0x0388906b0400b5a7 */ /* 0x000ea4000806007f */
[----:B--2---:R-:W-:Y:S05]  /*25b60*/  @!P3 BRA `(.L_x_551) ;  /* 0xfffffffc00f0b947 */ /* 0x004fea000383ffff */
[----:B------:R-:W-:Y:S05]  /*25b70*/  BRA `(.L_x_843) ;  /* 0xfffffe1000e47947 */ /* 0x000fea000383ffff */
.L_x_552:
[----:B------:R-:W-:Y:S01]  /*25b80*/  BSSY B1, `(.L_x_844) ;  /* 0x0000008000017945 */ /* 0x000fe20003800000 */
[----:B------:R-:W-:Y:S01]  /*25b90*/  MOV R13, R111 ;  /* 0x0000006f000d7202 */ /* 0x000fe20000000f00 */
[----:B------:R-:W-:Y:S01]  /*25ba0*/  IMAD.MOV.U32 R12, RZ, RZ, RZ ;  /* 0x000000ffff0c7224 */ /* 0x000fe200078e00ff */
[----:B------:R-:W-:Y:S01]  /*25bb0*/  MOV R15, 0xffffffff ;  /* 0xffffffff000f7802 */ /* 0x000fe20000000f00 */
[----:B------:R-:W-:-:S07]  /*25bc0*/  IMAD.MOV.U32 R11, RZ, RZ, 0x181f ;  /* 0x0000181fff0b7424 */ /* 0x000fce00078e00ff */
[----:B-1----:R-:W-:Y:S05]  /*25bd0*/  WARPSYNC.COLLECTIVE R15, `(.L_x_845) ;  /* 0x000000000f087348 */ /* 0x002fea0003c00000 */
[----:B------:R0:W2:Y:S02]  /*25be0*/  SHFL.IDX P6, R14, R13, R12, R11 ;  /* 0x0000000c0d0e7389 */ /* 0x0000a400000c000b */
[----:B012---:R-:W-:Y:S01]  /*25bf0*/  ENDCOLLECTIVE ;  /* 0x000000000000791b */ /* 0x007fe20003800000 */
.L_x_845:
[----:B------:R-:W-:Y:S05]  /*25c00*/  BSYNC B1 ;  /* 0x0000000000017941 */ /* 0x000fea0003800000 */
.L_x_844:
[----:B------:R-:W-:Y:S01]  /*25c10*/  IMAD.MOV.U32 R13, RZ, RZ, R110 ;  /* 0x000000ffff0d7224 */ /* 0x000fe200078e006e */
[----:B------:R-:W-:Y:S01]  /*25c20*/  MOV R12, RZ ;  /* 0x000000ff000c7202 */ /* 0x000fe20000000f00 */
[----:B------:R-:W-:Y:S02]  /*25c30*/  IMAD.MOV.U32 R11, RZ, RZ, 0x181f ;  /* 0x0000181fff0b7424 */ /* 0x000fe400078e00ff */
[----:B------:R-:W-:Y:S02]  /*25c40*/  IMAD.MOV.U32 R15, RZ, RZ, -0x1 ;  /* 0xffffffffff0f7424 */ /* 0x000fe400078e00ff */
[----:B------:R-:W-:-:S07]  /*25c50*/  IMAD.MOV.U32 R112, RZ, RZ, R14 ;  /* 0x000000ffff707224 */ /* 0x000fce00078e000e */
[----:B------:R-:W-:Y:S05]  /*25c60*/  WARPSYNC.COLLECTIVE R15, `(.L_x_846) ;  /* 0x000000000f087348 */ /* 0x000fea0003c00000 */
[----:B------:R0:W1:Y:S02]  /*25c70*/  SHFL.IDX P6, R14, R13, R12, R11 ;  /* 0x0000000c0d0e7389 */ /* 0x00006400000c000b */
[----:B01----:R-:W-:Y:S01]  /*25c80*/  ENDCOLLECTIVE ;  /* 0x000000000000791b */ /* 0x003fe20003800000 */
.L_x_846:
[----:B------:R-:W-:Y:S01]  /*25c90*/  MOV R114, R14 ;  /* 0x0000000e00727202 */ /* 0x000fe20000000f00 */
[----:B------:R-:W-:Y:S06]  /*25ca0*/  BRA `(.L_x_847) ;  /* 0xfffffe1000b07947 */ /* 0x000fec000383ffff */
.L_x_557:
[----:B------:R-:W-:Y:S01]  /*25cb0*/  BSSY B1, `(.L_x_848) ;  /* 0x0000008000017945 */ /* 0x000fe20003800000 */
[----:B----4-:R-:W-:Y:S01]  /*25cc0*/  IMAD.MOV.U32 R13, RZ, RZ, R111 ;  /* 0x000000ffff0d7224 */ /* 0x010fe200078e006f */
[----:B------:R-:W-:Y:S01]  /*25cd0*/  MOV R11, 0x181f ;  /* 0x0000181f000b7802 */ /* 0x000fe20000000f00 */
[----:B------:R-:W-:Y:S02]  /*25ce0*/  IMAD.MOV.U32 R12, RZ, RZ, 0x1 ;  /* 0x00000001ff0c7424 */ /* 0x000fe400078e00ff */
[----:B------:R-:W-:-:S07]  /*25cf0*/  IMAD.MOV.U32 R15, RZ, RZ, -0x1 ;  /* 0xffffffffff0f7424 */ /* 0x000fce00078e00ff */
[----:B0123--:R-:W-:Y:S05]  /*25d00*/  WARPSYNC.COLLECTIVE R15, `(.L_x_849) ;  /* 0x000000000f087348 */ /* 0x00ffea0003c00000 */
[----:B------:R4:W0:Y:S02]  /*25d10*/  SHFL.IDX P6, R14, R13, R12, R11 ;  /* 0x0000000c0d0e7389 */ /* 0x00082400000c000b */
[----:B01234-:R-:W-:Y:S01]  /*25d20*/  ENDCOLLECTIVE ;  /* 0x000000000000791b */ /* 0x01ffe20003800000 */
.L_x_849:
[----:B------:R-:W-:Y:S05]  /*25d30*/  BSYNC B1 ;  /* 0x0000000000017941 */ /* 0x000fea0003800000 */
.L_x_848:
        /* <DEDUP_REMOVED lines=8> */
.L_x_850:
[----:B------:R-:W-:Y:S01]  /*25dc0*/  IMAD.MOV.U32 R50, RZ, RZ, R14 ;  /* 0x000000ffff327224 */ /* 0x000fe200078e000e */
[----:B------:R-:W-:Y:S06]  /*25dd0*/  BRA `(.L_x_851) ;  /* 0xfffffe2000387947 */ /* 0x000fec000383ffff */
.L_x_562:
[----:B------:R-:W-:Y:S01]  /*25de0*/  BSSY B1, `(.L_x_852) ;  /* 0x0000008000017945 */ /* 0x000fe20003800000 */
[----:B0-----:R-:W-:Y:S01]  /*25df0*/  IMAD.MOV.U32 R13, RZ, RZ, R111 ;  /* 0x000000ffff0d7224 */ /* 0x001fe200078e006f */
[----:B------:R-:W-:Y:S01]  /*25e00*/  MOV R12, 0x2 ;  /* 0x00000002000c7802 */ /* 0x000fe20000000f00 */
[----:B------:R-:W-:Y:S02]  /*25e10*/  IMAD.MOV.U32 R11, RZ, RZ, 0x181f ;  /* 0x0000181fff0b7424 */ /* 0x000fe400078e00ff */
[----:B------:R-:W-:-:S07]  /*25e20*/  IMAD.MOV.U32 R15, RZ, RZ, -0x1 ;  /* 0xffffffffff0f7424 */ /* 0x000fce00078e00ff */
[----:B-1234-:R-:W-:Y:S05]  /*25e30*/  WARPSYNC.COLLECTIVE R15, `(.L_x_853) ;  /* 0x000000000f087348 */ /* 0x01efea0003c00000 */
[----:B------:R0:W0:Y:S02]  /*25e40*/  SHFL.IDX P6, R14, R13, R12, R11 ;  /* 0x0000000c0d0e7389 */ /* 0x00002400000c000b */
[----:B01234-:R-:W-:Y:S01]  /*25e50*/  ENDCOLLECTIVE ;  /* 0x000000000000791b */ /* 0x01ffe20003800000 */
.L_x_853:
[----:B------:R-:W-:Y:S05]  /*25e60*/  BSYNC B1 ;  /* 0x0000000000017941 */ /* 0x000fea0003800000 */
.L_x_852:
        /* <DEDUP_REMOVED lines=8> */
.L_x_854:
[----:B------:R-:W-:Y:S01]  /*25ef0*/  IMAD.MOV.U32 R52, RZ, RZ, R14 ;  /* 0x000000ffff347224 */ /* 0x000fe200078e000e */
[----:B------:R-:W-:Y:S06]  /*25f00*/  BRA `(.L_x_855) ;  /* 0xfffffe2c00d87947 */ /* 0x000fec000383ffff */
.L_x_567:
[----:B------:R-:W-:Y:S01]  /*25f10*/  BSSY B1, `(.L_x_856) ;  /* 0x0000008000017945 */ /* 0x000fe20003800000 */
[----:B0-----:R-:W-:Y:S01]  /*25f20*/  MOV R13, R111 ;  /* 0x0000006f000d7202 */ /* 0x001fe20000000f00 */
[----:B------:R-:W-:Y:S01]  /*25f30*/  IMAD.MOV.U32 R12, RZ, RZ, 0x3 ;  /* 0x00000003ff0c7424 */ /* 0x000fe200078e00ff */
[----:B------:R-:W-:Y:S01]  /*25f40*/  MOV R15, 0xffffffff ;  /* 0xffffffff000f7802 */ /* 0x000fe20000000f00 */
[----:B------:R-:W-:-:S07]  /*25f50*/  IMAD.MOV.U32 R11, RZ, RZ, 0x181f ;  /* 0x0000181fff0b7424 */ /* 0x000fce00078e00ff */
[----:B-1234-:R-:W-:Y:S05]  /*25f60*/  WARPSYNC.COLLECTIVE R15, `(.L_x_857) ;  /* 0x000000000f087348 */ /* 0x01efea0003c00000 */
[----:B------:R0:W0:Y:S02]  /*25f70*/  SHFL.IDX P6, R14, R13, R12, R11 ;  /* 0x0000000c0d0e7389 */ /* 0x00002400000c000b */
[----:B01234-:R-:W-:Y:S01]  /*25f80*/  ENDCOLLECTIVE ;  /* 0x000000000000791b */ /* 0x01ffe20003800000 */
.L_x_857:
[----:B------:R-:W-:Y:S05]  /*25f90*/  BSYNC B1 ;  /* 0x0000000000017941 */ /* 0x000fea0003800000 */
.L_x_856:
        /* <DEDUP_REMOVED lines=8> */
.L_x_858:
[----:B------:R-:W-:Y:S01]  /*26020*/  MOV R110, R14 ;  /* 0x0000000e006e7202 */ /* 0x000fe20000000f00 */
[----:B------:R-:W-:Y:S06]  /*26030*/  BRA `(.L_x_859) ;  /* 0xfffffe3c00747947 */ /* 0x000fec000383ffff */
.L_x_572:
[----:B0-----:R0:W1:Y:S02]  /*26040*/  SYNCS.PHASECHK.TRANS64.TRYWAIT P2, [R4+URZ+0x38890], R107 ;  /* 0x0388906b040075a7 */ /* 0x001064000804017f */
[----:B-1----:R-:W-:Y:S05]  /*26050*/  @!P2 NANOSLEEP.SYNCS 0x989680 ;  /* 0x009896800000a95d */ /* 0x002fea0003900000 */
[----:B------:R-:W1:Y:S02]  /*26060*/  @!P2 SYNCS.PHASECHK.TRANS64 P2, [R4+URZ+0x38890], R107 ;  /* 0x0388906b0400a5a7 */ /* 0x000e64000804007f */
[----:B-1----:R-:W-:Y:S05]  /*26070*/  @!P2 BRA `(.L_x_572) ;  /* 0xfffffffc00f0a947 */ /* 0x002fea000383ffff */
[----:B------:R-:W-:Y:S05]  /*26080*/  BRA `(.L_x_860) ;  /* 0xfffffe4c006c7947 */ /* 0x000fea000383ffff */
.L_x_573:
[----:B------:R-:W-:Y:S01]  /*26090*/  BSSY B1, `(.L_x_861) ;  /* 0x0000008000017945 */ /* 0x000fe20003800000 */
[----:B------:R-:W-:Y:S01]  /*260a0*/  IMAD.MOV.U32 R13, RZ, RZ, R46 ;  /* 0x000000ffff0d7224 */ /* 0x000fe200078e002e */
[----:B------:R-:W-:Y:S01]  /*260b0*/  MOV R11, 0x181f ;  /* 0x0000181f000b7802 */ /* 0x000fe20000000f00 */
[----:B------:R-:W-:Y:S02]  /*260c0*/  IMAD.MOV.U32 R12, RZ, RZ, RZ ;  /* 0x000000ffff0c7224 */ /* 0x000fe400078e00ff */
[----:B------:R-:W-:-:S07]  /*260d0*/  IMAD.MOV.U32 R15, RZ, RZ, -0x1 ;  /* 0xffffffffff0f7424 */ /* 0x000fce00078e00ff */
[----:B0-----:R-:W-:Y:S05]  /*260e0*/  WARPSYNC.COLLECTIVE R15, `(.L_x_862) ;  /* 0x000000000f087348 */ /* 0x001fea0003c00000 */
[----:B------:R1:W2:Y:S02]  /*260f0*/  SHFL.IDX P6, R14, R13, R12, R11 ;  /* 0x0000000c0d0e7389 */ /* 0x0002a400000c000b */
[----:B012---:R-:W-:Y:S01]  /*26100*/  ENDCOLLECTIVE ;  /* 0x000000000000791b */ /* 0x007fe20003800000 */
.L_x_862:
[----:B------:R-:W-:Y:S05]  /*26110*/  BSYNC B1 ;  /* 0x0000000000017941 */ /* 0x000fea0003800000 */
.L_x_861:
[----:B------:R-:W-:Y:S01]  /*26120*/  MOV R13, R45 ;  /* 0x0000002d000d7202 */ /* 0x000fe20000000f00 */
[----:B------:R-:W-:Y:S01]  /*26130*/  IMAD.MOV.U32 R12, RZ, RZ, RZ ;  /* 0x000000ffff0c7224 */ /* 0x000fe200078e00ff */
[----:B------:R-:W-:Y:S01]  /*26140*/  MOV R15, 0xffffffff ;  /* 0xffffffff000f7802 */ /* 0x000fe20000000f00 */
[----:B------:R-:W-:Y:S02]  /*26150*/  IMAD.MOV.U32 R11, RZ, RZ, 0x181f ;  /* 0x0000181fff0b7424 */ /* 0x000fe400078e00ff */
[----:B------:R-:W-:-:S07]  /*26160*/  IMAD.MOV.U32 R44, RZ, RZ, R14 ;  /* 0x000000ffff2c7224 */ /* 0x000fce00078e000e */
[----:B------:R-:W-:Y:S05]  /*26170*/  WARPSYNC.COLLECTIVE R15, `(.L_x_863) ;  /* 0x000000000f087348 */ /* 0x000fea0003c00000 */
[----:B------:R0:W1:Y:S02]  /*26180*/  SHFL.IDX P6, R14, R13, R12, R11 ;  /* 0x0000000c0d0e7389 */ /* 0x00006400000c000b */
[----:B01----:R-:W-:Y:S01]  /*26190*/  ENDCOLLECTIVE ;  /* 0x000000000000791b */ /* 0x003fe20003800000 */
.L_x_863:
[----:B------:R-:W-:Y:S05]  /*261a0*/  BRA `(.L_x_864) ;  /* 0xfffffe4c00907947 */ /* 0x000fea000383ffff */
.L_x_576:
[----:B------:R-:W-:Y:S01]  /*261b0*/  BSSY B1, `(.L_x_865) ;  /* 0x0000008000017945 */ /* 0x000fe20003800000 */
[----:B----4-:R-:W-:Y:S01]  /*261c0*/  IMAD.MOV.U32 R13, RZ, RZ, R46 ;  /* 0x000000ffff0d7224 */ /* 0x010fe200078e002e */
[----:B------:R-:W-:Y:S01]  /*261d0*/  MOV R11, 0x181f ;  /* 0x0000181f000b7802 */ /* 0x000fe20000000f00 */
[----:B------:R-:W-:Y:S02]  /*261e0*/  IMAD.MOV.U32 R12, RZ, RZ, 0x1 ;  /* 0x00000001ff0c7424 */ /* 0x000fe400078e00ff */
[----:B------:R-:W-:-:S07]  /*261f0*/  IMAD.MOV.U32 R15, RZ, RZ, -0x1 ;  /* 0xffffffffff0f7424 */ /* 0x000fce00078e00ff */
[----:B0123--:R-:W-:Y:S05]  /*26200*/  WARPSYNC.COLLECTIVE R15, `(.L_x_866) ;  /* 0x000000000f087348 */ /* 0x00ffea0003c00000 */
[----:B---3--:R3:W4:Y:S02]  /*26210*/  SHFL.IDX P6, R14, R13, R12, R11 ;  /* 0x0000000c0d0e7389 */ /* 0x00872400000c000b */
[----:B01234-:R-:W-:Y:S01]  /*26220*/  ENDCOLLECTIVE ;  /* 0x000000000000791b */ /* 0x01ffe20003800000 */
.L_x_866:
[----:B------:R-:W-:Y:S05]  /*26230*/  BSYNC B1 ;  /* 0x0000000000017941 */ /* 0x000fea0003800000 */
.L_x_865:
        /* <DEDUP_REMOVED lines=8> */
.L_x_867:
[----:B------:R-:W-:Y:S05]  /*262c0*/  BRA `(.L_x_868) ;  /* 0xfffffe4c00907947 */ /* 0x000fea000383ffff */
.L_x_579:
        /* <DEDUP_REMOVED lines=8> */
.L_x_870:
[----:B------:R-:W-:Y:S05]  /*26350*/  BSYNC B1 ;  /* 0x0000000000017941 */ /* 0x000fea0003800000 */
.L_x_869:
        /* <DEDUP_REMOVED lines=8> */
.L_x_871:
[----:B------:R-:W-:Y:S05]  /*263e0*/  BRA `(.L_x_872) ;  /* 0xfffffe4c00947947 */ /* 0x000fea000383ffff */
.L_x_582:
[----:B------:R-:W-:Y:S01]  /*263f0*/  BSSY B1, `(.L_x_873) ;  /* 0x0000008000017945 */ /* 0x000fe20003800000 */
[----:B0-----:R-:W-:Y:S01]  /*26400*/  IMAD.MOV.U32 R13, RZ, RZ, R46 ;  /* 0x000000ffff0d7224 */ /* 0x001fe200078e002e */
[----:B------:R-:W-:Y:S01]  /*26410*/  MOV R11, 0x181f ;  /* 0x0000181f000b7802 */ /* 0x000fe20000000f00 */
[----:B------:R-:W-:Y:S02]  /*26420*/  IMAD.MOV.U32 R12, RZ, RZ, 0x3 ;  /* 0x00000003ff0c7424 */ /* 0x000fe400078e00ff */
[----:B------:R-:W-:-:S07]  /*26430*/  IMAD.MOV.U32 R15, RZ, RZ, -0x1 ;  /* 0xffffffffff0f7424 */ /* 0x000fce00078e00ff */
[----:B-1234-:R-:W-:Y:S05]  /*26440*/  WARPSYNC.COLLECTIVE R15, `(.L_x_874) ;  /* 0x000000000f087348 */ /* 0x01efea0003c00000 */
[----:B----4-:R0:W4:Y:S02]  /*26450*/  SHFL.IDX P6, R14, R13, R12, R11 ;  /* 0x0000000c0d0e7389 */ /* 0x01012400000c000b */
[----:B01234-:R-:W-:Y:S01]  /*26460*/  ENDCOLLECTIVE ;  /* 0x000000000000791b */ /* 0x01ffe20003800000 */
.L_x_874:
[----:B------:R-:W-:Y:S05]  /*26470*/  BSYNC B1 ;  /* 0x0000000000017941 */ /* 0x000fea0003800000 */
.L_x_873:
        /* <DEDUP_REMOVED lines=8> */
.L_x_875:
[----:B------:R-:W-:Y:S05]  /*26500*/  BRA `(.L_x_876) ;  /* 0xfffffe4c00987947 */ /* 0x000fea000383ffff */
.L_x_586:
[----:B------:R0:W0:Y:S02]  /*26510*/  SYNCS.PHASECHK.TRANS64.TRYWAIT P3, [R4+URZ+0x388b0], R107 ;  /* 0x0388b06b040075a7 */ /* 0x000024000806017f */
[----:B0-----:R-:W-:Y:S05]  /*26520*/  @!P3 NANOSLEEP.SYNCS 0x989680 ;  /* 0x009896800000b95d */ /* 0x001fea0003900000 */
[----:B------:R-:W0:Y:S02]  /*26530*/  @!P3 SYNCS.PHASECHK.TRANS64 P3, [R4+URZ+0x388b0], R107 ;  /* 0x0388b06b0400b5a7 */ /* 0x000e24000806007f */
[----:B0-----:R-:W-:Y:S05]  /*26540*/  @!P3 BRA `(.L_x_586) ;  /* 0xfffffffc00f0b947 */ /* 0x001fea000383ffff */
[----:B------:R-:W-:Y:S05]  /*26550*/  BRA `(.L_x_877) ;  /* 0xfffffe5000107947 */ /* 0x000fea000383ffff */
.L_x_598:
[----:B------:R-:W-:Y:S01]  /*26560*/  BSSY B0, `(.L_x_878) ;  /* 0x0000007000007945 */ /* 0x000fe20003800000 */
[----:B------:R-:W-:Y:S01]  /*26570*/  IMAD.MOV.U32 R12, RZ, RZ, RZ ;  /* 0x000000ffff0c7224 */ /* 0x000fe200078e00ff */
[----:B------:R-:W-:Y:S01]  /*26580*/  MOV R15, 0xffffffff ;  /* 0xffffffff000f7802 */ /* 0x000fe20000000f00 */
[----:B------:R-:W-:-:S07]  /*26590*/  IMAD.MOV.U32 R11, RZ, RZ, 0x1f ;  /* 0x0000001fff0b7424 */ /* 0x000fce00078e00ff */
[----:B-----5:R-:W-:Y:S05]  /*265a0*/  WARPSYNC.COLLECTIVE R15, `(.L_x_879) ;  /* 0x000000000f087348 */ /* 0x020fea0003c00000 */
[----:B------:R0:W1:Y:S02]  /*265b0*/  SHFL.IDX P6, R14, R13, R12, R11 ;  /* 0x0000000c0d0e7389 */ /* 0x00006400000c000b */
[----:B01---5:R-:W-:Y:S01]  /*265c0*/  ENDCOLLECTIVE ;  /* 0x000000000000791b */ /* 0x023fe20003800000 */
.L_x_879:
[----:B------:R-:W-:Y:S05]  /*265d0*/  BSYNC B0 ;  /* 0x0000000000007941 */ /* 0x000fea0003800000 */
.L_x_878:
[----:B------:R-:W-:Y:S05]  /*265e0*/  BRA `(.L_x_880) ;  /* 0xfffffe5800f07947 */ /* 0x000fea000383ffff */
.L_x_608:
[----:B------:R-:W-:Y:S01]  /*265f0*/  BSSY B1, `(.L_x_881) ;  /* 0x0000008000017945 */ /* 0x000fe20003800000 */
[----:B------:R-:W-:Y:S01]  /*26600*/  IMAD.MOV.U32 R13, RZ, RZ, R26 ;  /* 0x000000ffff0d7224 */ /* 0x000fe200078e001a */
[----:B------:R-:W-:Y:S01]  /*26610*/  MOV R11, 0x181f ;  /* 0x0000181f000b7802 */ /* 0x000fe20000000f00 */
[----:B------:R-:W-:Y:S02]  /*26620*/  IMAD.MOV.U32 R12, RZ, RZ, RZ ;  /* 0x000000ffff0c7224 */ /* 0x000fe400078e00ff */
[----:B------:R-:W-:-:S07]  /*26630*/  IMAD.MOV.U32 R15, RZ, RZ, -0x1 ;  /* 0xffffffffff0f7424 */ /* 0x000fce00078e00ff */
[----:B------:R-:W-:Y:S05]  /*26640*/  WARPSYNC.COLLECTIVE R15, `(.L_x_882) ;  /* 0x000000000f087348 */ /* 0x000fea0003c00000 */
[----:B------:R0:W1:Y:S02]  /*26650*/  SHFL.IDX P6, R14, R13, R12, R11 ;  /* 0x0000000c0d0e7389 */ /* 0x00006400000c000b */
[----:B01----:R-:W-:Y:S01]  /*26660*/  ENDCOLLECTIVE ;  /* 0x000000000000791b */ /* 0x003fe20003800000 */
.L_x_882:
[----:B------:R-:W-:Y:S05]  /*26670*/  BSYNC B1 ;  /* 0x0000000000017941 */ /* 0x000fea0003800000 */
.L_x_881:
        /* <DEDUP_REMOVED lines=8> */
.L_x_883:
[----:B------:R-:W-:Y:S02]  /*26700*/  IMAD.MOV.U32 R13, RZ, RZ, R27 ;  /* 0x000000ffff0d7224 */ /* 0x000fe400078e001b */
[----:B------:R-:W-:-:S07]  /*26710*/  IMAD.MOV.U32 R3, RZ, RZ, R14 ;  /* 0x000000ffff037224 */ /* 0x000fce00078e000e */
[----:B------:R-:W-:Y:S05]  /*26720*/  WARPSYNC.COLLECTIVE R15, `(.L_x_884) ;  /* 0x000000000f087348 */ /* 0x000fea0003c00000 */
[----:B------:R0:W1:Y:S02]  /*26730*/  SHFL.IDX P6, R14, R13, R12, R11 ;  /* 0x0000000c0d0e7389 */ /* 0x00006400000c000b */
[----:B01----:R-:W-:Y:S01]  /*26740*/  ENDCOLLECTIVE ;  /* 0x000000000000791b */ /* 0x003fe20003800000 */
.L_x_884:
[----:B------:R-:W-:Y:S01]  /*26750*/  IMAD.MOV.U32 R13, RZ, RZ, R94 ;  /* 0x000000ffff0d7224 */ /* 0x000fe200078e005e */
[----:B------:R-:W-:-:S07]  /*26760*/  MOV R4, R14 ;  /* 0x0000000e00047202 */ /* 0x000fce0000000f00 */
[----:B------:R-:W-:Y:S05]  /*26770*/  WARPSYNC.COLLECTIVE R15, `(.L_x_885) ;  /* 0x000000000f087348 */ /* 0x000fea0003c00000 */
[----:B------:R0:W1:Y:S02]  /*26780*/  SHFL.IDX P6, R14, R13, R12, R11 ;  /* 0x0000000c0d0e7389 */ /* 0x00006400000c000b */
[----:B01----:R-:W-:Y:S01]  /*26790*/  ENDCOLLECTIVE ;  /* 0x000000000000791b */ /* 0x003fe20003800000 */
.L_x_885:
[----:B------:R-:W-:Y:S05]  /*267a0*/  BRA `(.L_x_886) ;  /* 0xfffffe6000887947 */ /* 0x000fea000383ffff */
.L_x_612:
[----:B0-----:R0:W1:Y:S02]  /*267b0*/  SYNCS.PHASECHK.TRANS64.TRYWAIT P0, [R23+URZ+0x38800], R32 ;  /* 0x03880020170075a7 */ /* 0x001064000800017f */
[----:B-1----:R-:W-:Y:S05]  /*267c0*/  @!P0 NANOSLEEP.SYNCS 0x989680 ;  /* 0x009896800000895d */ /* 0x002fea0003900000 */
[----:B------:R-:W1:Y:S02]  /*267d0*/  @!P0 SYNCS.PHASECHK.TRANS64 P0, [R23+URZ+0x38800], R32 ;  /* 0x03880020170085a7 */ /* 0x000e64000800007f */
[----:B-1----:R-:W-:Y:S05]  /*267e0*/  @!P0 BRA `(.L_x_612) ;  /* 0xfffffffc00f08947 */ /* 0x002fea000383ffff */
[----:B------:R-:W-:Y:S05]  /*267f0*/  BRA `(.L_x_887) ;  /* 0xfffffe6400c07947 */ /* 0x000fea000383ffff */
.L_x_628:
[----:B------:R-:W-:Y:S01]  /*26800*/  BSSY B1, `(.L_x_888) ;  /* 0x0000008000017945 */ /* 0x000fe20003800000 */
[----:B------:R-:W-:Y:S01]  /*26810*/  IMAD.MOV.U32 R13, RZ, RZ, R26 ;  /* 0x000000ffff0d7224 */ /* 0x000fe200078e001a */
[----:B------:R-:W-:Y:S01]  /*26820*/  MOV R12, RZ ;  /* 0x000000ff000c7202 */ /* 0x000fe20000000f00 */
[----:B------:R-:W-:Y:S02]  /*26830*/  IMAD.MOV.U32 R11, RZ, RZ, 0x181f ;  /* 0x0000181fff0b7424 */ /* 0x000fe400078e00ff */
[----:B------:R-:W-:-:S07]  /*26840*/  IMAD.MOV.U32 R15, RZ, RZ, -0x1 ;  /* 0xffffffffff0f7424 */ /* 0x000fce00078e00ff */
[----:B------:R-:W-:Y:S05]  /*26850*/  WARPSYNC.COLLECTIVE R15, `(.L_x_889) ;  /* 0x000000000f087348 */ /* 0x000fea0003c00000 */
[----:B------:R0:W1:Y:S02]  /*26860*/  SHFL.IDX P6, R14, R13, R12, R11 ;  /* 0x0000000c0d0e7389 */ /* 0x00006400000c000b */
[----:B01----:R-:W-:Y:S01]  /*26870*/  ENDCOLLECTIVE ;  /* 0x000000000000791b */ /* 0x003fe20003800000 */
.L_x_889:
[----:B------:R-:W-:Y:S05]  /*26880*/  BSYNC B1 ;  /* 0x0000000000017941 */ /* 0x000fea0003800000 */
.L_x_888:
        /* <DEDUP_REMOVED lines=8> */
.L_x_890:
[----:B------:R-:W-:Y:S01]  /*26910*/  MOV R13, R27 ;  /* 0x0000001b000d7202 */ /* 0x000fe20000000f00 */
[----:B------:R-:W-:-:S07]  /*26920*/  IMAD.MOV.U32 R5, RZ, RZ, R14 ;  /* 0x000000ffff057224 */ /* 0x000fce00078e000e */
[----:B------:R-:W-:Y:S05]  /*26930*/  WARPSYNC.COLLECTIVE R15, `(.L_x_891) ;  /* 0x000000000f087348 */ /* 0x000fea0003c00000 */
[----:B------:R0:W1:Y:S02]  /*26940*/  SHFL.IDX P6, R14, R13, R12, R11 ;  /* 0x0000000c0d0e7389 */ /* 0x00006400000c000b */
[----:B01----:R-:W-:Y:S01]  /*26950*/  ENDCOLLECTIVE ;  /* 0x000000000000791b */ /* 0x003fe20003800000 */
.L_x_891:
[----:B------:R-:W-:Y:S02]  /*26960*/  IMAD.MOV.U32 R13, RZ, RZ, R94 ;  /* 0x000000ffff0d7224 */ /* 0x000fe400078e005e */
[----:B------:R-:W-:-:S07]  /*26970*/  IMAD.MOV.U32 R7, RZ, RZ, R14 ;  /* 0x000000ffff077224 */ /* 0x000fce00078e000e */
[----:B------:R-:W-:Y:S05]  /*26980*/  WARPSYNC.COLLECTIVE R15, `(.L_x_892) ;  /* 0x000000000f087348 */ /* 0x000fea0003c00000 */
[----:B------:R0:W1:Y:S02]  /*26990*/  SHFL.IDX P6, R14, R13, R12, R11 ;  /* 0x0000000c0d0e7389 */ /* 0x00006400000c000b */
[----:B01----:R-:W-:Y:S01]  /*269a0*/  ENDCOLLECTIVE ;  /* 0x000000000000791b */ /* 0x003fe20003800000 */
.L_x_892:
[----:B------:R-:W-:Y:S05]  /*269b0*/  BRA `(.L_x_893) ;  /* 0xfffffe9400a47947 */ /* 0x000fea000383ffff */
.L_x_632:
[----:B0-----:R0:W1:Y:S02]  /*269c0*/  SYNCS.PHASECHK.TRANS64.TRYWAIT P1, [R23+URZ+0x38800], R34 ;  /* 0x03880022170075a7 */ /* 0x001064000802017f */
[----:B-1----:R-:W-:Y:S05]  /*269d0*/  @!P1 NANOSLEEP.SYNCS 0x989680 ;  /* 0x009896800000995d */ /* 0x002fea0003900000 */
[----:B------:R-:W1:Y:S02]  /*269e0*/  @!P1 SYNCS.PHASECHK.TRANS64 P1, [R23+URZ+0x38800], R34 ;  /* 0x03880022170095a7 */ /* 0x000e64000802007f */
[----:B-1----:R-:W-:Y:S05]  /*269f0*/  @!P1 BRA `(.L_x_632) ;  /* 0xfffffffc00f09947 */ /* 0x002fea000383ffff */
[----:B------:R-:W-:Y:S05]  /*26a00*/  BRA `(.L_x_894) ;  /* 0xfffffe9800c47947 */ /* 0x000fea000383ffff */
.L_x_642:
[----:B-1----:R1:W2:Y:S02]  /*26a10*/  SYNCS.PHASECHK.TRANS64.TRYWAIT P1, [R3+URZ+0x38830], R6 ;  /* 0x03883006030075a7 */ /* 0x0022a4000802017f */
[----:B--2---:R-:W-:Y:S05]  /*26a20*/  @!P1 NANOSLEEP.SYNCS 0x989680 ;  /* 0x009896800000995d */ /* 0x004fea0003900000 */
[----:B------:R-:W2:Y:S02]  /*26a30*/  @!P1 SYNCS.PHASECHK.TRANS64 P1, [R3+URZ+0x38830], R6 ;  /* 0x03883006030095a7 */ /* 0x000ea4000802007f */
[----:B--2---:R-:W-:Y:S05]  /*26a40*/  @!P1 BRA `(.L_x_642) ;  /* 0xfffffffc00f09947 */ /* 0x004fea000383ffff */
[----:B------:R-:W-:Y:S05]  /*26a50*/  BRA `(.L_x_641) ;  /* 0xfffffecc00d47947 */ /* 0x000fea000383ffff */
.L_x_648:
[----:B-1----:R1:W2:Y:S02]  /*26a60*/  SYNCS.PHASECHK.TRANS64.TRYWAIT P1, [R3+URZ+0x38850], R6 ;  /* 0x03885006030075a7 */ /* 0x0022a4000802017f */
[----:B--2---:R-:W-:Y:S05]  /*26a70*/  @!P1 NANOSLEEP.SYNCS 0x989680 ;  /* 0x009896800000995d */ /* 0x004fea0003900000 */
[----:B------:R-:W2:Y:S02]  /*26a80*/  @!P1 SYNCS.PHASECHK.TRANS64 P1, [R3+URZ+0x38850], R6 ;  /* 0x03885006030095a7 */ /* 0x000ea4000802007f */
[----:B--2---:R-:W-:Y:S05]  /*26a90*/  @!P1 BRA `(.L_x_648) ;  /* 0xfffffffc00f09947 */ /* 0x004fea000383ffff */
[----:B------:R-:W-:Y:S05]  /*26aa0*/  BRA `(.L_x_647) ;  /* 0xfffffef400dc7947 */ /* 0x000fea000383ffff */
.L_x_654:
[----:B-1----:R1:W2:Y:S02]  /*26ab0*/  SYNCS.PHASECHK.TRANS64.TRYWAIT P2, [R6+URZ+0x38830], R7 ;  /* 0x03883007060075a7 */ /* 0x0022a4000804017f */
[----:B--2---:R-:W-:Y:S05]  /*26ac0*/  @!P2 NANOSLEEP.SYNCS 0x989680 ;  /* 0x009896800000a95d */ /* 0x004fea0003900000 */
[----:B------:R-:W2:Y:S02]  /*26ad0*/  @!P2 SYNCS.PHASECHK.TRANS64 P2, [R6+URZ+0x38830], R7 ;  /* 0x038830070600a5a7 */ /* 0x000ea4000804007f */
[----:B--2---:R-:W-:Y:S05]  /*26ae0*/  @!P2 BRA `(.L_x_654) ;  /* 0xfffffffc00f0a947 */ /* 0x004fea000383ffff */
[----:B------:R-:W-:Y:S05]  /*26af0*/  BRA `(.L_x_653) ;  /* 0xfffffef800f87947 */ /* 0x000fea000383ffff */
.L_x_660:
[----:B-1----:R1:W2:Y:S02]  /*26b00*/  SYNCS.PHASECHK.TRANS64.TRYWAIT P2, [R6+URZ+0x38850], R7 ;  /* 0x03885007060075a7 */ /* 0x0022a4000804017f */
[----:B--2---:R-:W-:Y:S05]  /*26b10*/  @!P2 NANOSLEEP.SYNCS 0x989680 ;  /* 0x009896800000a95d */ /* 0x004fea0003900000 */
[----:B------:R-:W2:Y:S02]  /*26b20*/  @!P2 SYNCS.PHASECHK.TRANS64 P2, [R6+URZ+0x38850], R7 ;  /* 0x038850070600a5a7 */ /* 0x000ea4000804007f */
[----:B--2---:R-:W-:Y:S05]  /*26b30*/  @!P2 BRA `(.L_x_660) ;  /* 0xfffffffc00f0a947 */ /* 0x004fea000383ffff */
[----:B------:R-:W-:Y:S05]  /*26b40*/  BRA `(.L_x_659) ;  /* 0xffffff2400187947 */ /* 0x000fea000383ffff */
.L_x_665:
[----:B------:R-:W-:Y:S02]  /*26b50*/  SEL R34, R11, R26, P0 ;  /* 0x0000001a0b227207 */ /* 0x000fe40000000000 */
[----:B------:R-:W-:Y:S01]  /*26b60*/  SEL R20, R26, R11, P0 ;  /* 0x0000000b1a147207 */ /* 0x000fe20000000000 */
[----:B------:R-:W-:Y:S01]  /*26b70*/  IMAD.MOV.U32 R11, RZ, RZ, 0x1c1f ;  /* 0x00001c1fff0b7424 */ /* 0x000fe200078e00ff */
[----:B------:R-:W-:Y:S02]  /*26b80*/  SEL R38, R15, R14, P0 ;  /* 0x0000000e0f267207 */ /* 0x000fe40000000000 */
[----:B------:R-:W-:Y:S01]  /*26b90*/  SEL R26, R14, R15, P0 ;  /* 0x0000000f0e1a7207 */ /* 0x000fe20000000000 */
[----:B------:R-:W-:Y:S01]  /*26ba0*/  IMAD.MOV.U32 R15, RZ, RZ, -0x1 ;  /* 0xffffffffff0f7424 */ /* 0x000fe200078e00ff */
[----:B------:R-:W-:Y:S02]  /*26bb0*/  SEL R98, R55, R12, P0 ;  /* 0x0000000c37627207 */ /* 0x000fe40000000000 */
[----:B------:R-:W-:-:S02]  /*26bc0*/  SEL R100, R12, R55, P0 ;  /* 0x000000370c647207 */ /* 0x000fc40000000000 */
[----:B------:R-:W-:Y:S02]  /*26bd0*/  MOV R12, R3 ;  /* 0x00000003000c7202 */ /* 0x000fe40000000f00 */
[----:B------:R-:W-:Y:S02]  /*26be0*/  SEL R30, R7, R10, P0 ;  /* 0x0000000a071e7207 */ /* 0x000fe40000000000 */
[----:B------:R-:W-:-:S07]  /*26bf0*/  SEL R8, R10, R7, P0 ;  /* 0x000000070a087207 */ /* 0x000fce0000000000 */
[----:B-1----:R-:W-:Y:S05]  /*26c00*/  WARPSYNC.COLLECTIVE R15, `(.L_x_895) ;  /* 0x000000000f087348 */ /* 0x002fea0003c00000 */
[----:B------:R0:W2:Y:S02]  /*26c10*/  SHFL.IDX P6, R14, R13, R12, R11 ;  /* 0x0000000c0d0e7389 */ /* 0x0000a400000c000b */
[----:B012---:R-:W-:Y:S01]  /*26c20*/  ENDCOLLECTIVE ;  /* 0x000000000000791b */ /* 0x007fe20003800000 */
.L_x_895:
[----:B------:R-:W-:Y:S02]  /*26c30*/  LOP3.LUT R7, R3, 0x2, RZ, 0x3c, !PT ;  /* 0x0000000203077812 */ /* 0x000fe400078e3cff */
[----:B------:R-:W-:Y:S02]  /*26c40*/  SEL R32, R9, R24, P0 ;  /* 0x0000001809207207 */ /* 0x000fe40000000000 */
[----:B------:R-:W-:Y:S02]  /*26c50*/  SEL R10, R24, R9, P0 ;  /* 0x00000009180a7207 */ /* 0x000fe40000000000 */
[----:B------:R-:W-:Y:S02]  /*26c60*/  SEL R36, R56, R57, P0 ;  /* 0x0000003938247207 */ /* 0x000fe40000000000 */
[----:B------:R-:W-:Y:S02]  /*26c70*/  SEL R24, R57, R56, P0 ;  /* 0x0000003839187207 */ /* 0x000fe40000000000 */
[----:B------:R-:W-:-:S02]  /*26c80*/  SEL R56, R28, R135, P0 ;  /* 0x000000871c387207 */ /* 0x000fc40000000000 */
[----:B------:R-:W-:Y:S01]  /*26c90*/  SEL R58, R135, R28, P0 ;  /* 0x0000001c873a7207 */ /* 0x000fe20000000000 */
[----:B------:R-:W-:Y:S01]  /*26ca0*/  IMAD.MOV.U32 R13, RZ, RZ, R4 ;  /* 0x000000ffff0d7224 */ /* 0x000fe200078e0004 */
[----:B------:R-:W-:Y:S01]  /*26cb0*/  SEL R64, R120, R121, P0 ;  /* 0x0000007978407207 */ /* 0x000fe20000000000 */
[----:B------:R-:W-:Y:S01]  /*26cc0*/  IMAD.MOV.U32 R12, RZ, RZ, R7 ;  /* 0x000000ffff0c7224 */ /* 0x000fe200078e0007 */
[----:B------:R-:W-:Y:S02]  /*26cd0*/  SEL R66, R121, R120, P0 ;  /* 0x0000007879427207 */ /* 0x000fe40000000000 */
[----:B------:R-:W-:Y:S02]  /*26ce0*/  SEL R120, R132, R21, P0 ;  /* 0x0000001584787207 */ /* 0x000fe40000000000 */
[----:B------:R-:W-:Y:S02]  /*26cf0*/  SEL R122, R21, R132, P0 ;  /* 0x00000084157a7207 */ /* 0x000fe40000000000 */
[----:B------:R-:W-:-:S02]  /*26d00*/  SEL R108, R63, R116, P0 ;  /* 0x000000743f6c7207 */ /* 0x000fc40000000000 */
[----:B------:R-:W-:-:S07]  /*26d10*/  MOV R9, R14 ;  /* 0x0000000e00097202 */ /* 0x000fce0000000f00 */
[----:B------:R-:W-:Y:S05]  /*26d20*/  WARPSYNC.COLLECTIVE R15, `(.L_x_896) ;  /* 0x000000000f087348 */ /* 0x000fea0003c00000 */
[----:B------:R0:W1:Y:S02]  /*26d30*/  SHFL.IDX P6, R14, R13, R12, R11 ;  /* 0x0000000c0d0e7389 */ /* 0x00006400000c000b */
[----:B01----:R-:W-:Y:S01]  /*26d40*/  ENDCOLLECTIVE ;  /* 0x000000000000791b */ /* 0x003fe20003800000 */
.L_x_896:
[----:B------:R-:W-:Y:S02]  /*26d50*/  SEL R110, R116, R63, P0 ;  /* 0x0000003f746e7207 */ /* 0x000fe40000000000 */
        /* <DEDUP_REMOVED lines=17> */
.L_x_897:
        /* <DEDUP_REMOVED lines=18> */
.L_x_898:
        /* <DEDUP_REMOVED lines=18> */
.L_x_899:
        /* <DEDUP_REMOVED lines=12> */
[----:B------:R-:W-:-:S07]  /*27170*/  MOV R32, R14 ;  /* 0x0000000e00207202 */ /* 0x000fce0000000f00 */
[----:B------:R-:W-:Y:S05]  /*27180*/  WARPSYNC.COLLECTIVE R15, `(.L_x_900) ;  /* 0x000000000f087348 */ /* 0x000fea0003c00000 */
[----:B------:R0:W1:Y:S02]  /*27190*/  SHFL.IDX P6, R14, R13, R12, R11 ;  /* 0x0000000c0d0e7389 */ /* 0x00006400000c000b */
[----:B01----:R-:W-:Y:S01]  /*271a0*/  ENDCOLLECTIVE ;  /* 0x000000000000791b */ /* 0x003fe20003800000 */
.L_x_900:
[----:B------:R-:W-:Y:S02]  /*271b0*/  IMAD.MOV.U32 R13, RZ, RZ, R34 ;  /* 0x000000ffff0d7224 */ /* 0x000fe400078e0022 */
[----:B------:R-:W-:Y:S01]  /*271c0*/  IMAD.MOV.U32 R12, RZ, RZ, R3 ;  /* 0x000000ffff0c7224 */ /* 0x000fe200078e0003 */
[----:B------:R-:W-:-:S07]  /*271d0*/  MOV R25, R14 ;  /* 0x0000000e00197202 */ /* 0x000fce0000000f00 */
[----:B------:R-:W-:Y:S05]  /*271e0*/  WARPSYNC.COLLECTIVE R15, `(.L_x_901) ;  /* 0x000000000f087348 */ /* 0x000fea0003c00000 */
[----:B------:R0:W1:Y:S02]  /*271f0*/  SHFL.IDX P6, R14, R13, R12, R11 ;  /* 0x0000000c0d0e7389 */ /* 0x00006400000c000b */
[----:B01----:R-:W-:Y:S01]  /*27200*/  ENDCOLLECTIVE ;  /* 0x000000000000791b */ /* 0x003fe20003800000 */
.L_x_901:
[----:B------:R-:W-:Y:S02]  /*27210*/  IMAD.MOV.U32 R13, RZ, RZ, R20 ;  /* 0x000000ffff0d7224 */ /* 0x000fe400078e0014 */
[----:B------:R-:W-:Y:S01]  /*27220*/  IMAD.MOV.U32 R12, RZ, RZ, R7 ;  /* 0x000000ffff0c7224 */ /* 0x000fe200078e0007 */
[----:B------:R-:W-:-:S07]  /*27230*/  MOV R34, R14 ;  /* 0x0000000e00227202 */ /* 0x000fce0000000f00 */
[----:B------:R-:W-:Y:S05]  /*27240*/  WARPSYNC.COLLECTIVE R15, `(.L_x_902) ;  /* 0x000000000f087348 */ /* 0x000fea0003c00000 */
[----:B------:R0:W1:Y:S02]  /*27250*/  SHFL.IDX P6, R14, R13, R12, R11 ;  /* 0x0000000c0d0e7389 */ /* 0x00006400000c000b */
[----:B01----:R-:W-:Y:S01]  /*27260*/  ENDCOLLECTIVE ;  /* 0x000000000000791b */ /* 0x003fe20003800000 */
.L_x_902:
[----:B------:R-:W-:Y:S02]  /*27270*/  IMAD.MOV.U32 R13, RZ, RZ, R36 ;  /* 0x000000ffff0d7224 */ /* 0x000fe400078e0024 */
[----:B------:R-:W-:Y:S01]  /*27280*/  IMAD.MOV.U32 R12, RZ, RZ, R3 ;  /* 0x000000ffff0c7224 */ /* 0x000fe200078e0003 */
[----:B------:R-:W-:-:S07]  /*27290*/  MOV R27, R14 ;  /* 0x0000000e001b7202 */ /* 0x000fce0000000f00 */
[----:B------:R-:W-:Y:S05]  /*272a0*/  WARPSYNC.COLLECTIVE R15, `(.L_x_903) ;  /* 0x000000000f087348 */ /* 0x000fea0003c00000 */
[----:B------:R0:W1:Y:S02]  /*272b0*/  SHFL.IDX P6, R14, R13, R12, R11 ;  /* 0x0000000c0d0e7389 */ /* 0x00006400000c000b */
[----:B01----:R-:W-:Y:S01]  /*272c0*/  ENDCOLLECTIVE ;  /* 0x000000000000791b */ /* 0x003fe20003800000 */
.L_x_903:
[----:B------:R-:W-:Y:S01]  /*272d0*/  IMAD.MOV.U32 R13, RZ, RZ, R24 ;  /* 0x000000ffff0d7224 */ /* 0x000fe200078e0018 */
[----:B------:R-:W-:Y:S01]  /*272e0*/  SEL R24, R34, R27, P0 ;  /* 0x0000001b22187207 */ /* 0x000fe20000000000 */
[----:B------:R-:W-:Y:S01]  /*272f0*/  IMAD.MOV.U32 R12, RZ, RZ, R7 ;  /* 0x000000ffff0c7224 */ /* 0x000fe200078e0007 */
[----:B------:R-:W-:-:S07]  /*27300*/  MOV R36, R14 ;  /* 0x0000000e00247202 */ /* 0x000fce0000000f00 */
[----:B------:R-:W-:Y:S05]  /*27310*/  WARPSYNC.COLLECTIVE R15, `(.L_x_904) ;  /* 0x000000000f087348 */ /* 0x000fea0003c00000 */
[----:B------:R0:W1:Y:S02]  /*27320*/  SHFL.IDX P6, R14, R13, R12, R11 ;  /* 0x0000000c0d0e7389 */ /* 0x00006400000c000b */
[----:B01----:R-:W-:Y:S01]  /*27330*/  ENDCOLLECTIVE ;  /* 0x000000000000791b */ /* 0x003fe20003800000 */
.L_x_904:
[----:B------:R-:W-:Y:S02]  /*27340*/  IMAD.MOV.U32 R13, RZ, RZ, R38 ;  /* 0x000000ffff0d7224 */ /* 0x000fe400078e0026 */
[----:B------:R-:W-:Y:S01]  /*27350*/  IMAD.MOV.U32 R12, RZ, RZ, R3 ;  /* 0x000000ffff0c7224 */ /* 0x000fe200078e0003 */
[----:B------:R-:W-:-:S07]  /*27360*/  MOV R29, R14 ;  /* 0x0000000e001d7202 */ /* 0x000fce0000000f00 */
[----:B------:R-:W-:Y:S05]  /*27370*/  WARPSYNC.COLLECTIVE R15, `(.L_x_905) ;  /* 0x000000000f087348 */ /* 0x000fea0003c00000 */
[----:B------:R0:W1:Y:S02]  /*27380*/  SHFL.IDX P6, R14, R13, R12, R11 ;  /* 0x0000000c0d0e7389 */ /* 0x00006400000c000b */
[----:B01----:R-:W-:Y:S01]  /*27390*/  ENDCOLLECTIVE ;  /* 0x000000000000791b */ /* 0x003fe20003800000 */
.L_x_905:
[----:B------:R-:W-:Y:S01]  /*273a0*/  SEL R30, R29, R36, P0 ;  /* 0x000000241d1e7207 */ /* 0x000fe20000000000 */
[----:B------:R-:W-:Y:S01]  /*273b0*/  IMAD.MOV.U32 R13, RZ, RZ, R26 ;  /* 0x000000ffff0d7224 */ /* 0x000fe200078e001a */
[----:B------:R-:W-:Y:S01]  /*273c0*/  SEL R26, R27, R34, P0 ;  /* 0x000000221b1a7207 */ /* 0x000fe20000000000 */
[----:B------:R-:W-:Y:S01]  /*273d0*/  IMAD.MOV.U32 R12, RZ, RZ, R7 ;  /* 0x000000ffff0c7224 */ /* 0x000fe200078e0007 */
[----:B------:R-:W-:-:S07]  /*273e0*/  MOV R38, R14 ;  /* 0x0000000e00267202 */ /* 0x000fce0000000f00 */
[----:B------:R-:W-:Y:S05]  /*273f0*/  WARPSYNC.COLLECTIVE R15, `(.L_x_906) ;  /* 0x000000000f087348 */ /* 0x000fea0003c00000 */
[----:B------:R0:W1:Y:S02]  /*27400*/  SHFL.IDX P6, R14, R13, R12, R11 ;  /* 0x0000000c0d0e7389 */ /* 0x00006400000c000b */
[----:B01----:R-:W-:Y:S01]  /*27410*/  ENDCOLLECTIVE ;  /* 0x000000000000791b */ /* 0x003fe20003800000 */
.L_x_906:
[----:B------:R-:W-:Y:S02]  /*27420*/  IMAD.MOV.U32 R13, RZ, RZ, R40 ;  /* 0x000000ffff0d7224 */ /* 0x000fe400078e0028 */
[----:B------:R-:W-:Y:S01]  /*27430*/  IMAD.MOV.U32 R12, RZ, RZ, R3 ;  /* 0x000000ffff0c7224 */ /* 0x000fe200078e0003 */
[----:B------:R-:W-:-:S07]  /*27440*/  MOV R31, R14 ;  /* 0x0000000e001f7202 */ /* 0x000fce0000000f00 */
[----:B------:R-:W-:Y:S05]  /*27450*/  WARPSYNC.COLLECTIVE R15, `(.L_x_907) ;  /* 0x000000000f087348 */ /* 0x000fea0003c00000 */
[----:B------:R0:W1:Y:S02]  /*27460*/  SHFL.IDX P6, R14, R13, R12, R11 ;  /* 0x0000000c0d0e7389 */ /* 0x00006400000c000b */
[----:B01----:R-:W-:Y:S01]  /*27470*/  ENDCOLLECTIVE ;  /* 0x000000000000791b */ /* 0x003fe20003800000 */
.L_x_907:
[----:B------:R-:W-:Y:S01]  /*27480*/  SEL R34, R31, R38, P0 ;  /* 0x000000261f227207 */ /* 0x000fe20000000000 */
[----:B------:R-:W-:Y:S02]  /*27490*/  IMAD.MOV.U32 R13, RZ, RZ, R42 ;  /* 0x000000ffff0d7224 */ /* 0x000fe400078e002a */
[----:B------:R-:W-:Y:S01]  /*274a0*/  IMAD.MOV.U32 R12, RZ, RZ, R7 ;  /* 0x000000ffff0c7224 */ /* 0x000fe200078e0007 */
[----:B------:R-:W-:-:S07]  /*274b0*/  MOV R40, R14 ;  /* 0x0000000e00287202 */ /* 0x000fce0000000f00 */
[----:B------:R-:W-:Y:S05]  /*274c0*/  WARPSYNC.COLLECTIVE R15, `(.L_x_908) ;  /* 0x000000000f087348 */ /* 0x000fea0003c00000 */
[----:B------:R0:W1:Y:S02]  /*274d0*/  SHFL.IDX P6, R14, R13, R12, R11 ;  /* 0x0000000c0d0e7389 */ /* 0x00006400000c000b */
[----:B01----:R-:W-:Y:S01]  /*274e0*/  ENDCOLLECTIVE ;  /* 0x000000000000791b */ /* 0x003fe20003800000 */
.L_x_908:
[----:B------:R-:W-:Y:S02]  /*274f0*/  IMAD.MOV.U32 R13, RZ, RZ, R44 ;  /* 0x000000ffff0d7224 */ /* 0x000fe400078e002c */
[----:B------:R-:W-:Y:S01]  /*27500*/  IMAD.MOV.U32 R12, RZ, RZ, R3 ;  /* 0x000000ffff0c7224 */ /* 0x000fe200078e0003 */
[----:B------:R-:W-:-:S07]  /*27510*/  MOV R33, R14 ;  /* 0x0000000e00217202 */ /* 0x000fce0000000f00 */
[----:B------:R-:W-:Y:S05]  /*27520*/  WARPSYNC.COLLECTIVE R15, `(.L_x_909) ;  /* 0x000000000f087348 */ /* 0x000fea0003c00000 */
[----:B------:R0:W1:Y:S02]  /*27530*/  SHFL.IDX P6, R14, R13, R12, R11 ;  /* 0x0000000c0d0e7389 */ /* 0x00006400000c000b */
[----:B01----:R-:W-:Y:S01]  /*27540*/  ENDCOLLECTIVE ;  /* 0x000000000000791b */ /* 0x003fe20003800000 */
.L_x_909:
[----:B------:R-:W-:Y:S02]  /*27550*/  IMAD.MOV.U32 R13, RZ, RZ, R46 ;  /* 0x000000ffff0d7224 */ /* 0x000fe400078e002e */
[----:B------:R-:W-:Y:S01]  /*27560*/  IMAD.MOV.U32 R12, RZ, RZ, R7 ;  /* 0x000000ffff0c7224 */ /* 0x000fe200078e0007 */
[----:B------:R-:W-:-:S07]  /*27570*/  MOV R44, R14 ;  /* 0x0000000e002c7202 */ /* 0x000fce0000000f00 */
[----:B------:R-:W-:Y:S05]  /*27580*/  WARPSYNC.COLLECTIVE R15, `(.L_x_910) ;  /* 0x000000000f087348 */ /* 0x000fea0003c00000 */
[----:B------:R0:W1:Y:S02]  /*27590*/  SHFL.IDX P6, R14, R13, R12, R11 ;  /* 0x0000000c0d0e7389 */ /* 0x00006400000c000b */
[----:B01----:R-:W-:Y:S01]  /*275a0*/  ENDCOLLECTIVE ;  /* 0x000000000000791b */ /* 0x003fe20003800000 */
.L_x_910:
[----:B------:R-:W-:Y:S02]  /*275b0*/  IMAD.MOV.U32 R13, RZ, RZ, R48 ;  /* 0x000000ffff0d7224 */ /* 0x000fe400078e0030 */
[----:B------:R-:W-:Y:S01]  /*275c0*/  IMAD.MOV.U32 R12, RZ, RZ, R3 ;  /* 0x000000ffff0c7224 */ /* 0x000fe200078e0003 */
[----:B------:R-:W-:-:S07]  /*275d0*/  MOV R35, R14 ;  /* 0x0000000e00237202 */ /* 0x000fce0000000f00 */
[----:B------:R-:W-:Y:S05]  /*275e0*/  WARPSYNC.COLLECTIVE R15, `(.L_x_911) ;  /* 0x000000000f087348 */ /* 0x000fea0003c00000 */
[----:B------:R0:W1:Y:S02]  /*275f0*/  SHFL.IDX P6, R14, R13, R12, R11 ;  /* 0x0000000c0d0e7389 */ /* 0x00006400000c000b */
[----:B01----:R-:W-:Y:S01]  /*27600*/  ENDCOLLECTIVE ;  /* 0x000000000000791b */ /* 0x003fe20003800000 */
.L_x_911:
[----:B------:R-:W-:Y:S01]  /*27610*/  SEL R42, R35, R44, P0 ;  /* 0x0000002c232a7207 */ /* 0x000fe20000000000 */
[----:B------:R-:W-:Y:S02]  /*27620*/  IMAD.MOV.U32 R13, RZ, RZ, R50 ;  /* 0x000000ffff0d7224 */ /* 0x000fe400078e0032 */
[----:B------:R-:W-:Y:S01]  /*27630*/  IMAD.MOV.U32 R12, RZ, RZ, R7 ;  /* 0x000000ffff0c7224 */ /* 0x000fe200078e0007 */
[----:B------:R-:W-:-:S07]  /*27640*/  MOV R48, R14 ;  /* 0x0000000e00307202 */ /* 0x000fce0000000f00 */
[----:B------:R-:W-:Y:S05]  /*27650*/  WARPSYNC.COLLECTIVE R15, `(.L_x_912) ;  /* 0x000000000f087348 */ /* 0x000fea0003c00000 */
[----:B------:R0:W1:Y:S02]  /*27660*/  SHFL.IDX P6, R14, R13, R12, R11 ;  /* 0x0000000c0d0e7389 */ /* 0x00006400000c000b */
[----:B01----:R-:W-:Y:S01]  /*27670*/  ENDCOLLECTIVE ;  /* 0x000000000000791b */ /* 0x003fe20003800000 */
.L_x_912:
[----:B------:R-:W-:Y:S02]  /*27680*/  IMAD.MOV.U32 R13, RZ, RZ, R52 ;  /* 0x000000ffff0d7224 */ /* 0x000fe400078e0034 */
[----:B------:R-:W-:Y:S01]  /*27690*/  IMAD.MOV.U32 R12, RZ, RZ, R3 ;  /* 0x000000ffff0c7224 */ /* 0x000fe200078e0003 */
[----:B------:R-:W-:-:S07]  /*276a0*/  MOV R37, R14 ;  /* 0x0000000e00257202 */ /* 0x000fce0000000f00 */
[----:B------:R-:W-:Y:S05]  /*276b0*/  WARPSYNC.COLLECTIVE R15, `(.L_x_913) ;  /* 0x000000000f087348 */ /* 0x000fea0003c00000 */
[----:B------:R0:W1:Y:S02]  /*276c0*/  SHFL.IDX P6, R14, R13, R12, R11 ;  /* 0x0000000c0d0e7389 */ /* 0x00006400000c000b */
[----:B01----:R-:W-:Y:S01]  /*276d0*/  ENDCOLLECTIVE ;  /* 0x000000000000791b */ /* 0x003fe20003800000 */
.L_x_913:
[----:B------:R-:W-:Y:S01]  /*276e0*/  SEL R46, R37, R48, P0 ;  /* 0x00000030252e7207 */ /* 0x000fe20000000000 */
[----:B------:R-:W-:Y:S02]  /*276f0*/  IMAD.MOV.U32 R13, RZ, RZ, R54 ;  /* 0x000000ffff0d7224 */ /* 0x000fe400078e0036 */
[----:B------:R-:W-:Y:S01]  /*27700*/  IMAD.MOV.U32 R12, RZ, RZ, R7 ;  /* 0x000000ffff0c7224 */ /* 0x000fe200078e0007 */
[----:B------:R-:W-:-:S07]  /*27710*/  MOV R52, R14 ;  /* 0x0000000e00347202 */ /* 0x000fce0000000f00 */
[----:B------:R-:W-:Y:S05]  /*27720*/  WARPSYNC.COLLECTIVE R15, `(.L_x_914) ;  /* 0x000000000f087348 */ /* 0x000fea0003c00000 */
[----:B------:R0:W1:Y:S02]  /*27730*/  SHFL.IDX P6, R14, R13, R12, R11 ;  /* 0x0000000c0d0e7389 */ /* 0x00006400000c000b */
[----:B01----:R-:W-:Y:S01]  /*27740*/  ENDCOLLECTIVE ;  /* 0x000000000000791b */ /* 0x003fe20003800000 */
.L_x_914:
[----:B------:R-:W-:Y:S02]  /*27750*/  IMAD.MOV.U32 R13, RZ, RZ, R56 ;  /* 0x000000ffff0d7224 */ /* 0x000fe400078e0038 */
[----:B------:R-:W-:Y:S01]  /*27760*/  IMAD.MOV.U32 R12, RZ, RZ, R3 ;  /* 0x000000ffff0c7224 */ /* 0x000fe200078e0003 */
[----:B------:R-:W-:-:S07]  /*27770*/  MOV R39, R14 ;  /* 0x0000000e00277202 */ /* 0x000fce0000000f00 */
[----:B------:R-:W-:Y:S05]  /*27780*/  WARPSYNC.COLLECTIVE R15, `(.L_x_915) ;  /* 0x000000000f087348 */ /* 0x000fea0003c00000 */
[----:B------:R0:W1:Y:S02]  /*27790*/  SHFL.IDX P6, R14, R13, R12, R11 ;  /* 0x0000000c0d0e7389 */ /* 0x00006400000c000b */
[----:B01----:R-:W-:Y:S01]  /*277a0*/  ENDCOLLECTIVE ;  /* 0x000000000000791b */ /* 0x003fe20003800000 */
.L_x_915:
[----:B------:R-:W-:Y:S01]  /*277b0*/  SEL R50, R39, R52, P0 ;  /* 0x0000003427327207 */ /* 0x000fe20000000000 */
[----:B------:R-:W-:Y:S02]  /*277c0*/  IMAD.MOV.U32 R13, RZ, RZ, R58 ;  /* 0x000000ffff0d7224 */ /* 0x000fe400078e003a */
[----:B------:R-:W-:Y:S01]  /*277d0*/  IMAD.MOV.U32 R12, RZ, RZ, R7 ;  /* 0x000000ffff0c7224 */ /* 0x000fe200078e0007 */
[----:B------:R-:W-:-:S07]  /*277e0*/  MOV R56, R14 ;  /* 0x0000000e00387202 */ /* 0x000fce0000000f00 */
[----:B------:R-:W-:Y:S05]  /*277f0*/  WARPSYNC.COLLECTIVE R15, `(.L_x_916) ;  /* 0x000000000f087348 */ /* 0x000fea0003c00000 */
[----:B------:R0:W1:Y:S02]  /*27800*/  SHFL.IDX P6, R14, R13, R12, R11 ;  /* 0x0000000c0d0e7389 */ /* 0x00006400000c000b */
[----:B01----:R-:W-:Y:S01]  /*27810*/  ENDCOLLECTIVE ;  /* 0x000000000000791b */ /* 0x003fe20003800000 */
.L_x_916:
[----:B------:R-:W-:Y:S02]  /*27820*/  IMAD.MOV.U32 R13, RZ, RZ, R60 ;  /* 0x000000ffff0d7224 */ /* 0x000fe400078e003c */
[----:B------:R-:W-:Y:S01]  /*27830*/  IMAD.MOV.U32 R12, RZ, RZ, R3 ;  /* 0x000000ffff0c7224 */ /* 0x000fe200078e0003 */
[----:B------:R-:W-:-:S07]  /*27840*/  MOV R41, R14 ;  /* 0x0000000e00297202 */ /* 0x000fce0000000f00 */
[----:B------:R-:W-:Y:S05]  /*27850*/  WARPSYNC.COLLECTIVE R15, `(.L_x_917) ;  /* 0x000000000f087348 */ /* 0x000fea0003c00000 */
[----:B------:R0:W1:Y:S02]  /*27860*/  SHFL.IDX P6, R14, R13, R12, R11 ;  /* 0x0000000c0d0e7389 */ /* 0x00006400000c000b */
[----:B01----:R-:W-:Y:S01]  /*27870*/  ENDCOLLECTIVE ;  /* 0x000000000000791b */ /* 0x003fe20003800000 */
.L_x_917:
[----:B------:R-:W-:Y:S01]  /*27880*/  SEL R54, R41, R56, P0 ;  /* 0x0000003829367207 */ /* 0x000fe20000000000 */
[----:B------:R-:W-:Y:S02]  /*27890*/  IMAD.MOV.U32 R13, RZ, RZ, R62 ;  /* 0x000000ffff0d7224 */ /* 0x000fe400078e003e */
[----:B------:R-:W-:Y:S01]  /*278a0*/  IMAD.MOV.U32 R12, RZ, RZ, R7 ;  /* 0x000000ffff0c7224 */ /* 0x000fe200078e0007 */
[----:B------:R-:W-:-:S07]  /*278b0*/  MOV R60, R14 ;  /* 0x0000000e003c7202 */ /* 0x000fce0000000f00 */
[----:B------:R-:W-:Y:S05]  /*278c0*/  WARPSYNC.COLLECTIVE R15, `(.L_x_918) ;  /* 0x000000000f087348 */ /* 0x000fea0003c00000 */
[----:B------:R0:W1:Y:S02]  /*278d0*/  SHFL.IDX P6, R14, R13, R12, R11 ;  /* 0x0000000c0d0e7389 */ /* 0x00006400000c000b */
[----:B01----:R-:W-:Y:S01]  /*278e0*/  ENDCOLLECTIVE ;  /* 0x000000000000791b */ /* 0x003fe20003800000 */
.L_x_918:
[----:B------:R-:W-:Y:S02]  /*278f0*/  IMAD.MOV.U32 R13, RZ, RZ, R64 ;  /* 0x000000ffff0d7224 */ /* 0x000fe400078e0040 */
[----:B------:R-:W-:Y:S01]  /*27900*/  IMAD.MOV.U32 R12, RZ, RZ, R3 ;  /* 0x000000ffff0c7224 */ /* 0x000fe200078e0003 */
[----:B------:R-:W-:-:S07]  /*27910*/  MOV R43, R14 ;  /* 0x0000000e002b7202 */ /* 0x000fce0000000f00 */
[----:B------:R-:W-:Y:S05]  /*27920*/  WARPSYNC.COLLECTIVE R15, `(.L_x_919) ;  /* 0x000000000f087348 */ /* 0x000fea0003c00000 */
[----:B------:R0:W1:Y:S02]  /*27930*/  SHFL.IDX P6, R14, R13, R12, R11 ;  /* 0x0000000c0d0e7389 */ /* 0x00006400000c000b */
[----:B01----:R-:W-:Y:S01]  /*27940*/  ENDCOLLECTIVE ;  /* 0x000000000000791b */ /* 0x003fe20003800000 */
.L_x_919:
[----:B------:R-:W-:Y:S01]  /*27950*/  SEL R58, R43, R60, P0 ;  /* 0x0000003c2b3a7207 */ /* 0x000fe20000000000 */
[----:B------:R-:W-:Y:S02]  /*27960*/  IMAD.MOV.U32 R13, RZ, RZ, R66 ;  /* 0x000000ffff0d7224 */ /* 0x000fe400078e0042 */
[----:B------:R-:W-:Y:S01]  /*27970*/  IMAD.MOV.U32 R12, RZ, RZ, R7 ;  /* 0x000000ffff0c7224 */ /* 0x000fe200078e0007 */
[----:B------:R-:W-:-:S07]  /*27980*/  MOV R64, R14 ;  /* 0x0000000e00407202 */ /* 0x000fce0000000f00 */
[----:B------:R-:W-:Y:S05]  /*27990*/  WARPSYNC.COLLECTIVE R15, `(.L_x_920) ;  /* 0x000000000f087348 */ /* 0x000fea0003c00000 */
[----:B------:R0:W1:Y:S02]  /*279a0*/  SHFL.IDX P6, R14, R13, R12, R11 ;  /* 0x0000000c0d0e7389 */ /* 0x00006400000c000b */
[----:B01----:R-:W-:Y:S01]  /*279b0*/  ENDCOLLECTIVE ;  /* 0x000000000000791b */ /* 0x003fe20003800000 */
.L_x_920:
[----:B------:R-:W-:Y:S02]  /*279c0*/  IMAD.MOV.U32 R13, RZ, RZ, R68 ;  /* 0x000000ffff0d7224 */ /* 0x000fe400078e0044 */
[----:B------:R-:W-:Y:S01]  /*279d0*/  IMAD.MOV.U32 R12, RZ, RZ, R3 ;  /* 0x000000ffff0c7224 */ /* 0x000fe200078e0003 */
[----:B------:R-:W-:-:S07]  /*279e0*/  MOV R45, R14 ;  /* 0x0000000e002d7202 */ /* 0x000fce0000000f00 */
[----:B------:R-:W-:Y:S05]  /*279f0*/  WARPSYNC.COLLECTIVE R15, `(.L_x_921) ;  /* 0x000000000f087348 */ /* 0x000fea0003c00000 */
[----:B------:R0:W1:Y:S02]  /*27a00*/  SHFL.IDX P6, R14, R13, R12, R11 ;  /* 0x0000000c0d0e7389 */ /* 0x00006400000c000b */
[----:B01----:R-:W-:Y:S01]  /*27a10*/  ENDCOLLECTIVE ;  /* 0x000000000000791b */ /* 0x003fe20003800000 */
.L_x_921:
[----:B------:R-:W-:Y:S01]  /*27a20*/  SEL R62, R45, R64, P0 ;  /* 0x000000402d3e7207 */ /* 0x000fe20000000000 */
[----:B------:R-:W-:Y:S02]  /*27a30*/  IMAD.MOV.U32 R13, RZ, RZ, R70 ;  /* 0x000000ffff0d7224 */ /* 0x000fe400078e0046 */
[----:B------:R-:W-:Y:S01]  /*27a40*/  IMAD.MOV.U32 R12, RZ, RZ, R7 ;  /* 0x000000ffff0c7224 */ /* 0x000fe200078e0007 */
[----:B------:R-:W-:-:S07]  /*27a50*/  MOV R68, R14 ;  /* 0x0000000e00447202 */ /* 0x000fce0000000f00 */
[----:B------:R-:W-:Y:S05]  /*27a60*/  WARPSYNC.COLLECTIVE R15, `(.L_x_922) ;  /* 0x000000000f087348 */ /* 0x000fea0003c00000 */
[----:B------:R0:W1:Y:S02]  /*27a70*/  SHFL.IDX P6, R14, R13, R12, R11 ;  /* 0x0000000c0d0e7389 */ /* 0x00006400000c000b */
[----:B01----:R-:W-:Y:S01]  /*27a80*/  ENDCOLLECTIVE ;  /* 0x000000000000791b */ /* 0x003fe20003800000 */
.L_x_922:
[----:B------:R-:W-:Y:S02]  /*27a90*/  IMAD.MOV.U32 R13, RZ, RZ, R72 ;  /* 0x000000ffff0d7224 */ /* 0x000fe400078e0048 */
[----:B------:R-:W-:Y:S01]  /*27aa0*/  IMAD.MOV.U32 R12, RZ, RZ, R3 ;  /* 0x000000ffff0c7224 */ /* 0x000fe200078e0003 */
[----:B------:R-:W-:-:S07]  /*27ab0*/  MOV R47, R14 ;  /* 0x0000000e002f7202 */ /* 0x000fce0000000f00 */
[----:B------:R-:W-:Y:S05]  /*27ac0*/  WARPSYNC.COLLECTIVE R15, `(.L_x_923) ;  /* 0x000000000f087348 */ /* 0x000fea0003c00000 */
[----:B------:R0:W1:Y:S02]  /*27ad0*/  SHFL.IDX P6, R14, R13, R12, R11 ;  /* 0x0000000c0d0e7389 */ /* 0x00006400000c000b */
[----:B01----:R-:W-:Y:S01]  /*27ae0*/  ENDCOLLECTIVE ;  /* 0x000000000000791b */ /* 0x003fe20003800000 */
.L_x_923:
[----:B------:R-:W-:Y:S01]  /*27af0*/  SEL R66, R47, R68, P0 ;  /* 0x000000442f427207 */ /* 0x000fe20000000000 */
[----:B------:R-:W-:Y:S02]  /*27b00*/  IMAD.MOV.U32 R13, RZ, RZ, R74 ;  /* 0x000000ffff0d7224 */ /* 0x000fe400078e004a */
[----:B------:R-:W-:Y:S01]  /*27b10*/  IMAD.MOV.U32 R12, RZ, RZ, R7 ;  /* 0x000000ffff0c7224 */ /* 0x000fe200078e0007 */
[----:B------:R-:W-:-:S07]  /*27b20*/  MOV R72, R14 ;  /* 0x0000000e00487202 */ /* 0x000fce0000000f00 */
[----:B------:R-:W-:Y:S05]  /*27b30*/  WARPSYNC.COLLECTIVE R15, `(.L_x_924) ;  /* 0x000000000f087348 */ /* 0x000fea0003c00000 */
[----:B------:R0:W1:Y:S02]  /*27b40*/  SHFL.IDX P6, R14, R13, R12, R11 ;  /* 0x0000000c0d0e7389 */ /* 0x00006400000c000b */
[----:B01----:R-:W-:Y:S01]  /*27b50*/  ENDCOLLECTIVE ;  /* 0x000000000000791b */ /* 0x003fe20003800000 */
.L_x_924:
[----:B------:R-:W-:Y:S02]  /*27b60*/  IMAD.MOV.U32 R13, RZ, RZ, R78 ;  /* 0x000000ffff0d7224 */ /* 0x000fe400078e004e */
[----:B------:R-:W-:Y:S01]  /*27b70*/  IMAD.MOV.U32 R12, RZ, RZ, R3 ;  /* 0x000000ffff0c7224 */ /* 0x000fe200078e0003 */
[----:B------:R-:W-:-:S07]  /*27b80*/  MOV R49, R14 ;  /* 0x0000000e00317202 */ /* 0x000fce0000000f00 */
[----:B------:R-:W-:Y:S05]  /*27b90*/  WARPSYNC.COLLECTIVE R15, `(.L_x_925) ;  /* 0x000000000f087348 */ /* 0x000fea0003c00000 */
[----:B------:R0:W1:Y:S02]  /*27ba0*/  SHFL.IDX P6, R14, R13, R12, R11 ;  /* 0x0000000c0d0e7389 */ /* 0x00006400000c000b */
[----:B01----:R-:W-:Y:S01]  /*27bb0*/  ENDCOLLECTIVE ;  /* 0x000000000000791b */ /* 0x003fe20003800000 */
.L_x_925:
[----:B------:R-:W-:Y:S01]  /*27bc0*/  SEL R70, R49, R72, P0 ;  /* 0x0000004831467207 */ /* 0x000fe20000000000 */
[----:B------:R-:W-:Y:S02]  /*27bd0*/  IMAD.MOV.U32 R13, RZ, RZ, R80 ;  /* 0x000000ffff0d7224 */ /* 0x000fe400078e0050 */
[----:B------:R-:W-:Y:S01]  /*27be0*/  IMAD.MOV.U32 R12, RZ, RZ, R7 ;  /* 0x000000ffff0c7224 */ /* 0x000fe200078e0007 */
[----:B------:R-:W-:-:S07]  /*27bf0*/  MOV R78, R14 ;  /* 0x0000000e004e7202 */ /* 0x000fce0000000f00 */
[----:B------:R-:W-:Y:S05]  /*27c00*/  WARPSYNC.COLLECTIVE R15, `(.L_x_926) ;  /* 0x000000000f087348 */ /* 0x000fea0003c00000 */
[----:B------:R0:W1:Y:S02]  /*27c10*/  SHFL.IDX P6, R14, R13, R12, R11 ;  /* 0x0000000c0d0e7389 */ /* 0x00006400000c000b */
[----:B01----:R-:W-:Y:S01]  /*27c20*/  ENDCOLLECTIVE ;  /* 0x000000000000791b */ /* 0x003fe20003800000 */
.L_x_926:
[----:B------:R-:W-:Y:S02]  /*27c30*/  IMAD.MOV.U32 R13, RZ, RZ, R82 ;  /* 0x000000ffff0d7224 */ /* 0x000fe400078e0052 */
[----:B------:R-:W-:Y:S01]  /*27c40*/  IMAD.MOV.U32 R12, RZ, RZ, R3 ;  /* 0x000000ffff0c7224 */ /* 0x000fe200078e0003 */
[----:B------:R-:W-:-:S07]  /*27c50*/  MOV R51, R14 ;  /* 0x0000000e00337202 */ /* 0x000fce0000000f00 */
[----:B------:R-:W-:Y:S05]  /*27c60*/  WARPSYNC.COLLECTIVE R15, `(.L_x_927) ;  /* 0x000000000f087348 */ /* 0x000fea0003c00000 */
[----:B------:R0:W1:Y:S02]  /*27c70*/  SHFL.IDX P6, R14, R13, R12, R11 ;  /* 0x0000000c0d0e7389 */ /* 0x00006400000c000b */
[----:B01----:R-:W-:Y:S01]  /*27c80*/  ENDCOLLECTIVE ;  /* 0x000000000000791b */ /* 0x003fe20003800000 */
.L_x_927:
[----:B------:R-:W-:Y:S01]  /*27c90*/  SEL R74, R51, R78, P0 ;  /* 0x0000004e334a7207 */ /* 0x000fe20000000000 */
[----:B------:R-:W-:Y:S02]  /*27ca0*/  IMAD.MOV.U32 R13, RZ, RZ, R84 ;  /* 0x000000ffff0d7224 */ /* 0x000fe400078e0054 */
[----:B------:R-:W-:Y:S01]  /*27cb0*/  IMAD.MOV.U32 R12, RZ, RZ, R7 ;  /* 0x000000ffff0c7224 */ /* 0x000fe200078e0007 */
[----:B------:R-:W-:-:S07]  /*27cc0*/  MOV R82, R14 ;  /* 0x0000000e00527202 */ /* 0x000fce0000000f00 */
[----:B------:R-:W-:Y:S05]  /*27cd0*/  WARPSYNC.COLLECTIVE R15, `(.L_x_928) ;  /* 0x000000000f087348 */ /* 0x000fea0003c00000 */
[----:B------:R0:W1:Y:S02]  /*27ce0*/  SHFL.IDX P6, R14, R13, R12, R11 ;  /* 0x0000000c0d0e7389 */ /* 0x00006400000c000b */
[----:B01----:R-:W-:Y:S01]  /*27cf0*/  ENDCOLLECTIVE ;  /* 0x000000000000791b */ /* 0x003fe20003800000 */
.L_x_928:
[----:B------:R-:W-:Y:S02]  /*27d00*/  IMAD.MOV.U32 R13, RZ, RZ, R86 ;  /* 0x000000ffff0d7224 */ /* 0x000fe400078e0056 */
[----:B------:R-:W-:Y:S01]  /*27d10*/  IMAD.MOV.U32 R12, RZ, RZ, R3 ;  /* 0x000000ffff0c7224 */ /* 0x000fe200078e0003 */
[----:B------:R-:W-:-:S07]  /*27d20*/  MOV R53, R14 ;  /* 0x0000000e00357202 */ /* 0x000fce0000000f00 */
[----:B------:R-:W-:Y:S05]  /*27d30*/  WARPSYNC.COLLECTIVE R15, `(.L_x_929) ;  /* 0x000000000f087348 */ /* 0x000fea0003c00000 */
[----:B------:R0:W1:Y:S02]  /*27d40*/  SHFL.IDX P6, R14, R13, R12, R11 ;  /* 0x0000000c0d0e7389 */ /* 0x00006400000c000b */
[----:B01----:R-:W-:Y:S01]  /*27d50*/  ENDCOLLECTIVE ;  /* 0x000000000000791b */ /* 0x003fe20003800000 */
.L_x_929:
[----:B------:R-:W-:Y:S02]  /*27d60*/  IMAD.MOV.U32 R13, RZ, RZ, R88 ;  /* 0x000000ffff0d7224 */ /* 0x000fe400078e0058 */
[----:B------:R-:W-:Y:S01]  /*27d70*/  IMAD.MOV.U32 R12, RZ, RZ, R7 ;  /* 0x000000ffff0c7224 */ /* 0x000fe200078e0007 */
[----:B------:R-:W-:-:S07]  /*27d80*/  MOV R86, R14 ;  /* 0x0000000e00567202 */ /* 0x000fce0000000f00 */
[----:B------:R-:W-:Y:S05]  /*27d90*/  WARPSYNC.COLLECTIVE R15, `(.L_x_930) ;  /* 0x000000000f087348 */ /* 0x000fea0003c00000 */
[----:B------:R0:W1:Y:S02]  /*27da0*/  SHFL.IDX P6, R14, R13, R12, R11 ;  /* 0x0000000c0d0e7389 */ /* 0x00006400000c000b */
[----:B01----:R-:W-:Y:S01]  /*27db0*/  ENDCOLLECTIVE ;  /* 0x000000000000791b */ /* 0x003fe20003800000 */
.L_x_930:
[----:B------:R-:W-:Y:S02]  /*27dc0*/  IMAD.MOV.U32 R13, RZ, RZ, R90 ;  /* 0x000000ffff0d7224 */ /* 0x000fe400078e005a */
[----:B------:R-:W-:Y:S01]  /*27dd0*/  IMAD.MOV.U32 R12, RZ, RZ, R3 ;  /* 0x000000ffff0c7224 */ /* 0x000fe200078e0003 */
[----:B------:R-:W-:-:S07]  /*27de0*/  MOV R57, R14 ;  /* 0x0000000e00397202 */ /* 0x000fce0000000f00 */
[----:B------:R-:W-:Y:S05]  /*27df0*/  WARPSYNC.COLLECTIVE R15, `(.L_x_931) ;  /* 0x000000000f087348 */ /* 0x000fea0003c00000 */
[----:B------:R0:W1:Y:S02]  /*27e00*/  SHFL.IDX P6, R14, R13, R12, R11 ;  /* 0x0000000c0d0e7389 */ /* 0x00006400000c000b */
[----:B01----:R-:W-:Y:S01]  /*27e10*/  ENDCOLLECTIVE ;  /* 0x000000000000791b */ /* 0x003fe20003800000 */
.L_x_931:
[----:B------:R-:W-:Y:S02]  /*27e20*/  IMAD.MOV.U32 R13, RZ, RZ, R92 ;  /* 0x000000ffff0d7224 */ /* 0x000fe400078e005c */
[----:B------:R-:W-:Y:S01]  /*27e30*/  IMAD.MOV.U32 R12, RZ, RZ, R7 ;  /* 0x000000ffff0c7224 */ /* 0x000fe200078e0007 */
[----:B------:R-:W-:-:S07]  /*27e40*/  MOV R90, R14 ;  /* 0x0000000e005a7202 */ /* 0x000fce0000000f00 */
[----:B------:R-:W-:Y:S05]  /*27e50*/  WARPSYNC.COLLECTIVE R15, `(.L_x_932) ;  /* 0x000000000f087348 */ /* 0x000fea0003c00000 */
[----:B------:R0:W1:Y:S02]  /*27e60*/  SHFL.IDX P6, R14, R13, R12, R11 ;  /* 0x0000000c0d0e7389 */ /* 0x00006400000c000b */
[----:B01----:R-:W-:Y:S01]  /*27e70*/  ENDCOLLECTIVE ;  /* 0x000000000000791b */ /* 0x003fe20003800000 */
.L_x_932:
[----:B------:R-:W-:Y:S02]  /*27e80*/  IMAD.MOV.U32 R13, RZ, RZ, R94 ;  /* 0x000000ffff0d7224 */ /* 0x000fe400078e005e */
[----:B------:R-:W-:Y:S01]  /*27e90*/  IMAD.MOV.U32 R12, RZ, RZ, R3 ;  /* 0x000000ffff0c7224 */ /* 0x000fe200078e0003 */
[----:B------:R-:W-:-:S07]  /*27ea0*/  MOV R61, R14 ;  /* 0x0000000e003d7202 */ /* 0x000fce0000000f00 */
[----:B------:R-:W-:Y:S05]  /*27eb0*/  WARPSYNC.COLLECTIVE R15, `(.L_x_933) ;  /* 0x000000000f087348 */ /* 0x000fea0003c00000 */
[----:B------:R0:W1:Y:S02]  /*27ec0*/  SHFL.IDX P6, R14, R13, R12, R11 ;  /* 0x0000000c0d0e7389 */ /* 0x00006400000c000b */
[----:B01----:R-:W-:Y:S01]  /*27ed0*/  ENDCOLLECTIVE ;  /* 0x000000000000791b */ /* 0x003fe20003800000 */
.L_x_933:
[----:B------:R-:W-:Y:S02]  /*27ee0*/  IMAD.MOV.U32 R13, RZ, RZ, R96 ;  /* 0x000000ffff0d7224 */ /* 0x000fe400078e0060 */
[----:B------:R-:W-:Y:S01]  /*27ef0*/  IMAD.MOV.U32 R12, RZ, RZ, R7 ;  /* 0x000000ffff0c7224 */ /* 0x000fe200078e0007 */
[----:B------:R-:W-:-:S07]  /*27f00*/  MOV R94, R14 ;  /* 0x0000000e005e7202 */ /* 0x000fce0000000f00 */
[----:B------:R-:W-:Y:S05]  /*27f10*/  WARPSYNC.COLLECTIVE R15, `(.L_x_934) ;  /* 0x000000000f087348 */ /* 0x000fea0003c00000 */
[----:B------:R0:W1:Y:S02]  /*27f20*/  SHFL.IDX P6, R14, R13, R12, R11 ;  /* 0x0000000c0d0e7389 */ /* 0x00006400000c000b */
[----:B01----:R-:W-:Y:S01]  /*27f30*/  ENDCOLLECTIVE ;  /* 0x000000000000791b */ /* 0x003fe20003800000 */
.L_x_934:
[----:B------:R-:W-:Y:S02]  /*27f40*/  IMAD.MOV.U32 R13, RZ, RZ, R98 ;  /* 0x000000ffff0d7224 */ /* 0x000fe400078e0062 */
[----:B------:R-:W-:Y:S01]  /*27f50*/  IMAD.MOV.U32 R12, RZ, RZ, R3 ;  /* 0x000000ffff0c7224 */ /* 0x000fe200078e0003 */
[----:B------:R-:W-:-:S07]  /*27f60*/  MOV R65, R14 ;  /* 0x0000000e00417202 */ /* 0x000fce0000000f00 */
[----:B------:R-:W-:Y:S05]  /*27f70*/  WARPSYNC.COLLECTIVE R15, `(.L_x_935) ;  /* 0x000000000f087348 */ /* 0x000fea0003c00000 */
[----:B------:R0:W1:Y:S02]  /*27f80*/  SHFL.IDX P6, R14, R13, R12, R11 ;  /* 0x0000000c0d0e7389 */ /* 0x00006400000c000b */
[----:B01----:R-:W-:Y:S01]  /*27f90*/  ENDCOLLECTIVE ;  /* 0x000000000000791b */ /* 0x003fe20003800000 */
.L_x_935:
[----:B------:R-:W-:Y:S01]  /*27fa0*/  SEL R27, R65, R94, P0 ;  /* 0x0000005e411b7207 */ /* 0x000fe20000000000 */
[----:B------:R-:W-:Y:S02]  /*27fb0*/  IMAD.MOV.U32 R13, RZ, RZ, R100 ;  /* 0x000000ffff0d7224 */ /* 0x000fe400078e0064 */
[----:B------:R-:W-:Y:S01]  /*27fc0*/  IMAD.MOV.U32 R12, RZ, RZ, R7 ;  /* 0x000000ffff0c7224 */ /* 0x000fe200078e0007 */
[----:B------:R-:W-:-:S07]  /*27fd0*/  MOV R98, R14 ;  /* 0x0000000e00627202 */ /* 0x000fce0000000f00 */
[----:B------:R-:W-:Y:S05]  /*27fe0*/  WARPSYNC.COLLECTIVE R15, `(.L_x_936) ;  /* 0x000000000f087348 */ /* 0x000fea0003c00000 */
[----:B------:R0:W1:Y:S02]  /*27ff0*/  SHFL.IDX P6, R14, R13, R12, R11 ;  /* 0x0000000c0d0e7389 */ /* 0x00006400000c000b */
[----:B01----:R-:W-:Y:S01]  /*28000*/  ENDCOLLECTIVE ;  /* 0x000000000000791b */ /* 0x003fe20003800000 */
.L_x_936:
[----:B------:R-:W-:Y:S02]  /*28010*/  IMAD.MOV.U32 R13, RZ, RZ, R108 ;  /* 0x000000ffff0d7224 */ /* 0x000fe400078e006c */
[----:B------:R-:W-:Y:S01]  /*28020*/  IMAD.MOV.U32 R12, RZ, RZ, R3 ;  /* 0x000000ffff0c7224 */ /* 0x000fe200078e0003 */
[----:B------:R-:W-:-:S07]  /*28030*/  MOV R69, R14 ;  /* 0x0000000e00457202 */ /* 0x000fce0000000f00 */
[----:B------:R-:W-:Y:S05]  /*28040*/  WARPSYNC.COLLECTIVE R15, `(.L_x_937) ;  /* 0x000000000f087348 */ /* 0x000fea0003c00000 */
[----:B------:R0:W1:Y:S02]  /*28050*/  SHFL.IDX P6, R14, R13, R12, R11 ;  /* 0x0000000c0d0e7389 */ /* 0x00006400000c000b */
[----:B01----:R-:W-:Y:S01]  /*28060*/  ENDCOLLECTIVE ;  /* 0x000000000000791b */ /* 0x003fe20003800000 */
.L_x_937:
[----:B------:R-:W-:Y:S02]  /*28070*/  IMAD.MOV.U32 R13, RZ, RZ, R110 ;  /* 0x000000ffff0d7224 */ /* 0x000fe400078e006e */
[----:B------:R-:W-:Y:S01]  /*28080*/  IMAD.MOV.U32 R12, RZ, RZ, R7 ;  /* 0x000000ffff0c7224 */ /* 0x000fe200078e0007 */
[----:B------:R-:W-:-:S07]  /*28090*/  MOV R108, R14 ;  /* 0x0000000e006c7202 */ /* 0x000fce0000000f00 */
[----:B------:R-:W-:Y:S05]  /*280a0*/  WARPSYNC.COLLECTIVE R15, `(.L_x_938) ;  /* 0x000000000f087348 */ /* 0x000fea0003c00000 */
[----:B------:R0:W1:Y:S02]  /*280b0*/  SHFL.IDX P6, R14, R13, R12, R11 ;  /* 0x0000000c0d0e7389 */ /* 0x00006400000c000b */
[----:B01----:R-:W-:Y:S01]  /*280c0*/  ENDCOLLECTIVE ;  /* 0x000000000000791b */ /* 0x003fe20003800000 */
.L_x_938:
[----:B------:R-:W-:Y:S02]  /*280d0*/  IMAD.MOV.U32 R13, RZ, RZ, R112 ;  /* 0x000000ffff0d7224 */ /* 0x000fe400078e0070 */
[----:B------:R-:W-:Y:S01]  /*280e0*/  IMAD.MOV.U32 R12, RZ, RZ, R3 ;  /* 0x000000ffff0c7224 */ /* 0x000fe200078e0003 */
[----:B------:R-:W-:-:S07]  /*280f0*/  MOV R107, R14 ;  /* 0x0000000e006b7202 */ /* 0x000fce0000000f00 */
[----:B------:R-:W-:Y:S05]  /*28100*/  WARPSYNC.COLLECTIVE R15, `(.L_x_939) ;  /* 0x000000000f087348 */ /* 0x000fea0003c00000 */
[----:B------:R0:W1:Y:S02]  /*28110*/  SHFL.IDX P6, R14, R13, R12, R11 ;  /* 0x0000000c0d0e7389 */ /* 0x00006400000c000b */
[----:B01----:R-:W-:Y:S01]  /*28120*/  ENDCOLLECTIVE ;  /* 0x000000000000791b */ /* 0x003fe20003800000 */
.L_x_939:
[----:B------:R-:W-:Y:S02]  /*28130*/  IMAD.MOV.U32 R13, RZ, RZ, R114 ;  /* 0x000000ffff0d7224 */ /* 0x000fe400078e0072 */
[----:B------:R-:W-:Y:S01]  /*28140*/  IMAD.MOV.U32 R12, RZ, RZ, R7 ;  /* 0x000000ffff0c7224 */ /* 0x000fe200078e0007 */
[----:B------:R-:W-:-:S07]  /*28150*/  MOV R112, R14 ;  /* 0x0000000e00707202 */ /* 0x000fce0000000f00 */
[----:B------:R-:W-:Y:S05]  /*28160*/  WARPSYNC.COLLECTIVE R15, `(.L_x_940) ;  /* 0x000000000f087348 */ /* 0x000fea0003c00000 */
[----:B------:R0:W1:Y:S02]  /*28170*/  SHFL.IDX P6, R14, R13, R12, R11 ;  /* 0x0000000c0d0e7389 */ /* 0x00006400000c000b */
[----:B01----:R-:W-:Y:S01]  /*28180*/  ENDCOLLECTIVE ;  /* 0x000000000000791b */ /* 0x003fe20003800000 */
.L_x_940:
[----:B------:R-:W-:Y:S02]  /*28190*/  IMAD.MOV.U32 R13, RZ, RZ, R116 ;  /* 0x000000ffff0d7224 */ /* 0x000fe400078e0074 */
[----:B------:R-:W-:Y:S01]  /*281a0*/  IMAD.MOV.U32 R12, RZ, RZ, R3 ;  /* 0x000000ffff0c7224 */ /* 0x000fe200078e0003 */
[----:B------:R-:W-:-:S07]  /*281b0*/  MOV R109, R14 ;  /* 0x0000000e006d7202 */ /* 0x000fce0000000f00 */
[----:B------:R-:W-:Y:S05]  /*281c0*/  WARPSYNC.COLLECTIVE R15, `(.L_x_941) ;  /* 0x000000000f087348 */ /* 0x000fea0003c00000 */
[----:B------:R0:W1:Y:S02]  /*281d0*/  SHFL.IDX P6, R14, R13, R12, R11 ;  /* 0x0000000c0d0e7389 */ /* 0x00006400000c000b */
[----:B01----:R-:W-:Y:S01]  /*281e0*/  ENDCOLLECTIVE ;  /* 0x000000000000791b */ /* 0x003fe20003800000 */
.L_x_941:
[----:B------:R-:W-:Y:S02]  /*281f0*/  IMAD.MOV.U32 R13, RZ, RZ, R118 ;  /* 0x000000ffff0d7224 */ /* 0x000fe400078e0076 */
[----:B------:R-:W-:Y:S01]  /*28200*/  IMAD.MOV.U32 R12, RZ, RZ, R7 ;  /* 0x000000ffff0c7224 */ /* 0x000fe200078e0007 */
[----:B------:R-:W-:-:S07]  /*28210*/  MOV R116, R14 ;  /* 0x0000000e00747202 */ /* 0x000fce0000000f00 */
[----:B------:R-:W-:Y:S05]  /*28220*/  WARPSYNC.COLLECTIVE R15, `(.L_x_942) ;  /* 0x000000000f087348 */ /* 0x000fea0003c00000 */
[----:B------:R0:W1:Y:S02]  /*28230*/  SHFL.IDX P6, R14, R13, R12, R11 ;  /* 0x0000000c0d0e7389 */ /* 0x00006400000c000b */
[----:B01----:R-:W-:Y:S01]  /*28240*/  ENDCOLLECTIVE ;  /* 0x000000000000791b */ /* 0x003fe20003800000 */
.L_x_942:
[----:B------:R-:W-:Y:S02]  /*28250*/  IMAD.MOV.U32 R13, RZ, RZ, R120 ;  /* 0x000000ffff0d7224 */ /* 0x000fe400078e0078 */
[----:B------:R-:W-:Y:S01]  /*28260*/  IMAD.MOV.U32 R12, RZ, RZ, R3 ;  /* 0x000000ffff0c7224 */ /* 0x000fe200078e0003 */
[----:B------:R-:W-:-:S07]  /*28270*/  MOV R111, R14 ;  /* 0x0000000e006f7202 */ /* 0x000fce0000000f00 */
[----:B------:R-:W-:Y:S05]  /*28280*/  WARPSYNC.COLLECTIVE R15, `(.L_x_943) ;  /* 0x000000000f087348 */ /* 0x000fea0003c00000 */
[----:B------:R0:W1:Y:S02]  /*28290*/  SHFL.IDX P6, R14, R13, R12, R11 ;  /* 0x0000000c0d0e7389 */ /* 0x00006400000c000b */
[----:B01----:R-:W-:Y:S01]  /*282a0*/  ENDCOLLECTIVE ;  /* 0x000000000000791b */ /* 0x003fe20003800000 */
.L_x_943:
[----:B------:R-:W-:Y:S02]  /*282b0*/  IMAD.MOV.U32 R13, RZ, RZ, R122 ;  /* 0x000000ffff0d7224 */ /* 0x000fe400078e007a */
[----:B------:R-:W-:Y:S01]  /*282c0*/  IMAD.MOV.U32 R12, RZ, RZ, R7 ;  /* 0x000000ffff0c7224 */ /* 0x000fe200078e0007 */
[----:B------:R-:W-:-:S07]  /*282d0*/  MOV R120, R14 ;  /* 0x0000000e00787202 */ /* 0x000fce0000000f00 */
[----:B------:R-:W-:Y:S05]  /*282e0*/  WARPSYNC.COLLECTIVE R15, `(.L_x_944) ;  /* 0x000000000f087348 */ /* 0x000fea0003c00000 */
[----:B------:R0:W1:Y:S02]  /*282f0*/  SHFL.IDX P6, R14, R13, R12, R11 ;  /* 0x0000000c0d0e7389 */ /* 0x00006400000c000b */
[----:B01----:R-:W-:Y:S01]  /*28300*/  ENDCOLLECTIVE ;  /* 0x000000000000791b */ /* 0x003fe20003800000 */
.L_x_944:
[----:B------:R-:W-:Y:S02]  /*28310*/  IMAD.MOV.U32 R13, RZ, RZ, R124 ;  /* 0x000000ffff0d7224 */ /* 0x000fe400078e007c */
[----:B------:R-:W-:Y:S01]  /*28320*/  IMAD.MOV.U32 R12, RZ, RZ, R3 ;  /* 0x000000ffff0c7224 */ /* 0x000fe200078e0003 */
[----:B------:R-:W-:-:S07]  /*28330*/  MOV R113, R14 ;  /* 0x0000000e00717202 */ /* 0x000fce0000000f00 */
[----:B------:R-:W-:Y:S05]  /*28340*/  WARPSYNC.COLLECTIVE R15, `(.L_x_945) ;  /* 0x000000000f087348 */ /* 0x000fea0003c00000 */
[----:B------:R0:W1:Y:S02]  /*28350*/  SHFL.IDX P6, R14, R13, R12, R11 ;  /* 0x0000000c0d0e7389 */ /* 0x00006400000c000b */
[----:B01----:R-:W-:Y:S01]  /*28360*/  ENDCOLLECTIVE ;  /* 0x000000000000791b */ /* 0x003fe20003800000 */
.L_x_945:
[----:B------:R-:W-:Y:S02]  /*28370*/  IMAD.MOV.U32 R13, RZ, RZ, R126 ;  /* 0x000000ffff0d7224 */ /* 0x000fe400078e007e */
[----:B------:R-:W-:Y:S01]  /*28380*/  IMAD.MOV.U32 R12, RZ, RZ, R7 ;  /* 0x000000ffff0c7224 */ /* 0x000fe200078e0007 */
[----:B------:R-:W-:-:S07]  /*28390*/  MOV R124, R14 ;  /* 0x0000000e007c7202 */ /* 0x000fce0000000f00 */
[----:B------:R-:W-:Y:S05]  /*283a0*/  WARPSYNC.COLLECTIVE R15, `(.L_x_946) ;  /* 0x000000000f087348 */ /* 0x000fea0003c00000 */
[----:B------:R0:W1:Y:S02]  /*283b0*/  SHFL.IDX P6, R14, R13, R12, R11 ;  /* 0x0000000c0d0e7389 */ /* 0x00006400000c000b */
[----:B01----:R-:W-:Y:S01]  /*283c0*/  ENDCOLLECTIVE ;  /* 0x000000000000791b */ /* 0x003fe20003800000 */
.L_x_946:
[----:B------:R-:W-:Y:S02]  /*283d0*/  IMAD.MOV.U32 R13, RZ, RZ, R128 ;  /* 0x000000ffff0d7224 */ /* 0x000fe400078e0080 */
[----:B------:R-:W-:Y:S01]  /*283e0*/  IMAD.MOV.U32 R12, RZ, RZ, R3 ;  /* 0x000000ffff0c7224 */ /* 0x000fe200078e0003 */
[----:B------:R-:W-:-:S07]  /*283f0*/  MOV R115, R14 ;  /* 0x0000000e00737202 */ /* 0x000fce0000000f00 */
[----:B------:R-:W-:Y:S05]  /*28400*/  WARPSYNC.COLLECTIVE R15, `(.L_x_947) ;  /* 0x000000000f087348 */ /* 0x000fea0003c00000 */
[----:B------:R0:W1:Y:S02]  /*28410*/  SHFL.IDX P6, R14, R13, R12, R11 ;  /* 0x0000000c0d0e7389 */ /* 0x00006400000c000b */
[----:B01----:R-:W-:Y:S01]  /*28420*/  ENDCOLLECTIVE ;  /* 0x000000000000791b */ /* 0x003fe20003800000 */
.L_x_947:
[----:B------:R-:W-:Y:S02]  /*28430*/  IMAD.MOV.U32 R13, RZ, RZ, R130 ;  /* 0x000000ffff0d7224 */ /* 0x000fe400078e0082 */
[----:B------:R-:W-:Y:S01]  /*28440*/  IMAD.MOV.U32 R12, RZ, RZ, R7 ;  /* 0x000000ffff0c7224 */ /* 0x000fe200078e0007 */
[----:B------:R-:W-:-:S07]  /*28450*/  MOV R55, R14 ;  /* 0x0000000e00377202 */ /* 0x000fce0000000f00 */
[----:B------:R-:W-:Y:S05]  /*28460*/  WARPSYNC.COLLECTIVE R15, `(.L_x_948) ;  /* 0x000000000f087348 */ /* 0x000fea0003c00000 */
[----:B------:R0:W1:Y:S02]  /*28470*/  SHFL.IDX P6, R14, R13, R12, R11 ;  /* 0x0000000c0d0e7389 */ /* 0x00006400000c000b */
[----:B01----:R-:W-:Y:S01]  /*28480*/  ENDCOLLECTIVE ;  /* 0x000000000000791b */ /* 0x003fe20003800000 */
.L_x_948:
[----:B------:R-:W-:Y:S02]  /*28490*/  IMAD.MOV.U32 R13, RZ, RZ, R132 ;  /* 0x000000ffff0d7224 */ /* 0x000fe400078e0084 */
[----:B------:R-:W-:Y:S01]  /*284a0*/  IMAD.MOV.U32 R12, RZ, RZ, R3 ;  /* 0x000000ffff0c7224 */ /* 0x000fe200078e0003 */
[----:B------:R-:W-:-:S07]  /*284b0*/  MOV R130, R14 ;  /* 0x0000000e00827202 */ /* 0x000fce0000000f00 */
[----:B------:R-:W-:Y:S05]  /*284c0*/  WARPSYNC.COLLECTIVE R15, `(.L_x_949) ;  /* 0x000000000f087348 */ /* 0x000fea0003c00000 */
[----:B------:R0:W1:Y:S02]  /*284d0*/  SHFL.IDX P6, R14, R13, R12, R11 ;  /* 0x0000000c0d0e7389 */ /* 0x00006400000c000b */
[----:B01----:R-:W-:Y:S01]  /*284e0*/  ENDCOLLECTIVE ;  /* 0x000000000000791b */ /* 0x003fe20003800000 */
.L_x_949:
[----:B------:R-:W-:Y:S02]  /*284f0*/  IMAD.MOV.U32 R13, RZ, RZ, R134 ;  /* 0x000000ffff0d7224 */ /* 0x000fe400078e0086 */
[----:B------:R-:W-:Y:S01]  /*28500*/  IMAD.MOV.U32 R12, RZ, RZ, R7 ;  /* 0x000000ffff0c7224 */ /* 0x000fe200078e0007 */
[----:B------:R-:W-:-:S07]  /*28510*/  MOV R59, R14 ;  /* 0x0000000e003b7202 */ /* 0x000fce0000000f00 */
[----:B------:R-:W-:Y:S05]  /*28520*/  WARPSYNC.COLLECTIVE R15, `(.L_x_950) ;  /* 0x000000000f087348 */ /* 0x000fea0003c00000 */
[----:B------:R0:W1:Y:S02]  /*28530*/  SHFL.IDX P6, R14, R13, R12, R11 ;  /* 0x0000000c0d0e7389 */ /* 0x00006400000c000b */
[----:B01----:R-:W-:Y:S01]  /*28540*/  ENDCOLLECTIVE ;  /* 0x000000000000791b */ /* 0x003fe20003800000 */
.L_x_950:
[----:B------:R-:W-:Y:S02]  /*28550*/  IMAD.MOV.U32 R13, RZ, RZ, R136 ;  /* 0x000000ffff0d7224 */ /* 0x000fe400078e0088 */
[----:B------:R-:W-:Y:S01]  /*28560*/  IMAD.MOV.U32 R12, RZ, RZ, R3 ;  /* 0x000000ffff0c7224 */ /* 0x000fe200078e0003 */
[----:B------:R-:W-:-:S07]  /*28570*/  MOV R134, R14 ;  /* 0x0000000e00867202 */ /* 0x000fce0000000f00 */
[----:B------:R-:W-:Y:S05]  /*28580*/  WARPSYNC.COLLECTIVE R15, `(.L_x_951) ;  /* 0x000000000f087348 */ /* 0x000fea0003c00000 */
[----:B------:R0:W1:Y:S02]  /*28590*/  SHFL.IDX P6, R14, R13, R12, R11 ;  /* 0x0000000c0d0e7389 */ /* 0x00006400000c000b */
[----:B01----:R-:W-:Y:S01]  /*285a0*/  ENDCOLLECTIVE ;  /* 0x000000000000791b */ /* 0x003fe20003800000 */
.L_x_951:
[----:B------:R-:W-:Y:S02]  /*285b0*/  IMAD.MOV.U32 R13, RZ, RZ, R138 ;  /* 0x000000ffff0d7224 */ /* 0x000fe400078e008a */
[----:B------:R-:W-:Y:S01]  /*285c0*/  IMAD.MOV.U32 R12, RZ, RZ, R7 ;  /* 0x000000ffff0c7224 */ /* 0x000fe200078e0007 */
[----:B------:R-:W-:-:S07]  /*285d0*/  MOV R63, R14 ;  /* 0x0000000e003f7202 */ /* 0x000fce0000000f00 */
[----:B------:R-:W-:Y:S05]  /*285e0*/  WARPSYNC.COLLECTIVE R15, `(.L_x_952) ;  /* 0x000000000f087348 */ /* 0x000fea0003c00000 */
[----:B------:R0:W1:Y:S02]  /*285f0*/  SHFL.IDX P6, R14, R13, R12, R11 ;  /* 0x0000000c0d0e7389 */ /* 0x00006400000c000b */
[----:B01----:R-:W-:Y:S01]  /*28600*/  ENDCOLLECTIVE ;  /* 0x000000000000791b */ /* 0x003fe20003800000 */
.L_x_952:
[----:B------:R-:W-:Y:S02]  /*28610*/  IMAD.MOV.U32 R13, RZ, RZ, R140 ;  /* 0x000000ffff0d7224 */ /* 0x000fe400078e008c */
[----:B------:R-:W-:Y:S01]  /*28620*/  IMAD.MOV.U32 R12, RZ, RZ, R3 ;  /* 0x000000ffff0c7224 */ /* 0x000fe200078e0003 */
[----:B------:R-:W-:-:S07]  /*28630*/  MOV R138, R14 ;  /* 0x0000000e008a7202 */ /* 0x000fce0000000f00 */
[----:B------:R-:W-:Y:S05]  /*28640*/  WARPSYNC.COLLECTIVE R15, `(.L_x_953) ;  /* 0x000000000f087348 */ /* 0x000fea0003c00000 */
[----:B------:R0:W1:Y:S02]  /*28650*/  SHFL.IDX P6, R14, R13, R12, R11 ;  /* 0x0000000c0d0e7389 */ /* 0x00006400000c000b */
[----:B01----:R-:W-:Y:S01]  /*28660*/  ENDCOLLECTIVE ;  /* 0x000000000000791b */ /* 0x003fe20003800000 */
.L_x_953:
[----:B------:R-:W-:Y:S02]  /*28670*/  IMAD.MOV.U32 R13, RZ, RZ, R142 ;  /* 0x000000ffff0d7224 */ /* 0x000fe400078e008e */
[----:B------:R-:W-:Y:S01]  /*28680*/  IMAD.MOV.U32 R12, RZ, RZ, R7 ;  /* 0x000000ffff0c7224 */ /* 0x000fe200078e0007 */
[----:B------:R-:W-:-:S07]  /*28690*/  MOV R67, R14 ;  /* 0x0000000e00437202 */ /* 0x000fce0000000f00 */
[----:B------:R-:W-:Y:S05]  /*286a0*/  WARPSYNC.COLLECTIVE R15, `(.L_x_954) ;  /* 0x000000000f087348 */ /* 0x000fea0003c00000 */
[----:B------:R0:W1:Y:S02]  /*286b0*/  SHFL.IDX P6, R14, R13, R12, R11 ;  /* 0x0000000c0d0e7389 */ /* 0x00006400000c000b */
[----:B01----:R-:W-:Y:S01]  /*286c0*/  ENDCOLLECTIVE ;  /* 0x000000000000791b */ /* 0x003fe20003800000 */
.L_x_954:
[----:B------:R-:W-:Y:S02]  /*286d0*/  IMAD.MOV.U32 R13, RZ, RZ, R144 ;  /* 0x000000ffff0d7224 */ /* 0x000fe400078e0090 */
[----:B------:R-:W-:Y:S01]  /*286e0*/  IMAD.MOV.U32 R12, RZ, RZ, R3 ;  /* 0x000000ffff0c7224 */ /* 0x000fe200078e0003 */
[----:B------:R-:W-:-:S07]  /*286f0*/  MOV R142, R14 ;  /* 0x0000000e008e7202 */ /* 0x000fce0000000f00 */
[----:B------:R-:W-:Y:S05]  /*28700*/  WARPSYNC.COLLECTIVE R15, `(.L_x_955) ;  /* 0x000000000f087348 */ /* 0x000fea0003c00000 */
[----:B------:R0:W1:Y:S02]  /*28710*/  SHFL.IDX P6, R14, R13, R12, R11 ;  /* 0x0000000c0d0e7389 */ /* 0x00006400000c000b */
[----:B01----:R-:W-:Y:S01]  /*28720*/  ENDCOLLECTIVE ;  /* 0x000000000000791b */ /* 0x003fe20003800000 */
.L_x_955:
[----:B------:R-:W-:Y:S02]  /*28730*/  IMAD.MOV.U32 R13, RZ, RZ, R146 ;  /* 0x000000ffff0d7224 */ /* 0x000fe400078e0092 */
[----:B------:R-:W-:Y:S01]  /*28740*/  IMAD.MOV.U32 R12, RZ, RZ, R7 ;  /* 0x000000ffff0c7224 */ /* 0x000fe200078e0007 */
[----:B------:R-:W-:-:S07]  /*28750*/  MOV R71, R14 ;  /* 0x0000000e00477202 */ /* 0x000fce0000000f00 */
[----:B------:R-:W-:Y:S05]  /*28760*/  WARPSYNC.COLLECTIVE R15, `(.L_x_956) ;  /* 0x000000000f087348 */ /* 0x000fea0003c00000 */
[----:B------:R0:W1:Y:S02]  /*28770*/  SHFL.IDX P6, R14, R13, R12, R11 ;  /* 0x0000000c0d0e7389 */ /* 0x00006400000c000b */
[----:B01----:R-:W-:Y:S01]  /*28780*/  ENDCOLLECTIVE ;  /* 0x000000000000791b */ /* 0x003fe20003800000 */
.L_x_956:
[----:B------:R-:W-:Y:S01]  /*28790*/  IMAD.MOV.U32 R13, RZ, RZ, R6 ;  /* 0x000000ffff0d7224 */ /* 0x000fe200078e0006 */
[----:B------:R-:W-:Y:S01]  /*287a0*/  SEL R6, R28, R9, P0 ;  /* 0x000000091c067207 */ /* 0x000fe20000000000 */
[----:B------:R-:W-:Y:S01]  /*287b0*/  IMAD.MOV.U32 R12, RZ, RZ, R3 ;  /* 0x000000ffff0c7224 */ /* 0x000fe200078e0003 */
[----:B------:R-:W-:Y:S02]  /*287c0*/  SEL R28, R36, R29, P0 ;  /* 0x0000001d241c7207 */ /* 0x000fe40000000000 */
[----:B------:R-:W-:Y:S02]  /*287d0*/  SEL R36, R40, R33, P0 ;  /* 0x0000002128247207 */ /* 0x000fe40000000000 */
[----:B------:R-:W-:Y:S02]  /*287e0*/  SEL R9, R86, R57, P0 ;  /* 0x0000003956097207 */ /* 0x000fe40000000000 */
[----:B------:R-:W-:Y:S02]  /*287f0*/  SEL R29, R98, R69, P0 ;  /* 0x00000045621d7207 */ /* 0x000fe40000000000 */
[----:B------:R-:W-:-:S07]  /*28800*/  MOV R146, R14 ;  /* 0x0000000e00927202 */ /* 0x000fce0000000f00 */
[----:B------:R-:W-:Y:S05]  /*28810*/  WARPSYNC.COLLECTIVE R15, `(.L_x_957) ;  /* 0x000000000f087348 */ /* 0x000fea0003c00000 */
[----:B------:R0:W1:Y:S02]  /*28820*/  SHFL.IDX P6, R14, R13, R12, R11 ;  /* 0x0000000c0d0e7389 */ /* 0x00006400000c000b */
[----:B01----:R-:W-:Y:S01]  /*28830*/  ENDCOLLECTIVE ;  /* 0x000000000000791b */ /* 0x003fe20003800000 */
.L_x_957:
[----:B------:R-:W-:Y:S01]  /*28840*/  IMAD.MOV.U32 R13, RZ, RZ, R5 ;  /* 0x000000ffff0d7224 */ /* 0x000fe200078e0005 */
[----:B------:R-:W-:Y:S01]  /*28850*/  SEL R5, R82, R53, P0 ;  /* 0x0000003552057207 */ /* 0x000fe20000000000 */
[----:B------:R-:W-:Y:S01]  /*28860*/  IMAD.MOV.U32 R12, RZ, RZ, R7 ;  /* 0x000000ffff0c7224 */ /* 0x000fe200078e0007 */
[----:B------:R-:W-:Y:S02]  /*28870*/  SEL R7, R53, R82, P0 ;  /* 0x0000005235077207 */ /* 0x000fe40000000000 */
[----:B------:R-:W-:Y:S02]  /*28880*/  SEL R53, R55, R130, P0 ;  /* 0x0000008237357207 */ /* 0x000fe40000000000 */
[----:B------:R-:W-:Y:S02]  /*28890*/  SEL R55, R130, R55, P0 ;  /* 0x0000003782377207 */ /* 0x000fe40000000000 */
[----:B------:R-:W-:-:S07]  /*288a0*/  MOV R75, R14 ;  /* 0x0000000e004b7202 */ /* 0x000fce0000000f00 */
[----:B------:R-:W-:Y:S05]  /*288b0*/  WARPSYNC.COLLECTIVE R15, `(.L_x_958) ;  /* 0x000000000f087348 */ /* 0x000fea0003c00000 */
[----:B------:R0:W1:Y:S02]  /*288c0*/  SHFL.IDX P6, R14, R13, R12, R11 ;  /* 0x0000000c0d0e7389 */ /* 0x00006400000c000b */
[----:B01----:R-:W-:Y:S01]  /*288d0*/  ENDCOLLECTIVE ;  /* 0x000000000000791b */ /* 0x003fe20003800000 */
.L_x_958:
[----:B------:R-:W-:Y:S02]  /*288e0*/  SEL R12, R32, R25, P0 ;  /* 0x00000019200c7207 */ /* 0x000fe40000000000 */
[----:B------:R-:W-:Y:S02]  /*288f0*/  SEL R11, R57, R86, P0 ;  /* 0x00000056390b7207 */ /* 0x000fe40000000000 */
[----:B------:R-:W-:Y:S02]  /*28900*/  SEL R13, R90, R61, P0 ;  /* 0x0000003d5a0d7207 */ /* 0x000fe40000000000 */
[----:B------:R-:W-:Y:S02]  /*28910*/  SEL R15, R61, R90, P0 ;  /* 0x0000005a3d0f7207 */ /* 0x000fe40000000000 */
[----:B------:R-:W-:Y:S02]  /*28920*/  SEL R57, R59, R134, P0 ;  /* 0x000000863b397207 */ /* 0x000fe40000000000 */
[----:B------:R-:W-:-:S02]  /*28930*/  MOV R20, R14 ;  /* 0x0000000e00147202 */ /* 0x000fc40000000f00 */
        /* <DEDUP_REMOVED lines=14> */
[----:B------:R-:W-:Y:S01]  /*28a20*/  IMAD.MOV.U32 R78, RZ, RZ, RZ ;  /* 0x000000ffff4e7224 */ /* 0x000fe200078e00ff */
        /* <DEDUP_REMOVED lines=16> */
[----:B------:R-:W-:Y:S01]  /*28b30*/  SEL R71, R146, R71, P0 ;  /* 0x0000004792477207 */ /* 0x000fe20000000000 */
[----:B------:R-:W-:Y:S06]  /*28b40*/  BRA `(.L_x_959) ;  /* 0xffffff2800b87947 */ /* 0x000fec000383ffff */
.L_x_677:
[----:B------:R-:W-:Y:S01]  /*28b50*/  IMAD.MOV.U32 R13, RZ, RZ, R2 ;  /* 0x000000ffff0d7224 */ /* 0x000fe200078e0002 */
[----:B------:R-:W-:Y:S01]  /*28b60*/  MOV R12, RZ ;  /* 0x000000ff000c7202 */ /* 0x000fe20000000f00 */
[----:B------:R-:W-:Y:S02]  /*28b70*/  IMAD.MOV.U32 R11, RZ, RZ, 0x181f ;  /* 0x0000181fff0b7424 */ /* 0x000fe400078e00ff */
[----:B------:R-:W-:-:S07]  /*28b80*/  IMAD.MOV.U32 R15, RZ, RZ, -0x1 ;  /* 0xffffffffff0f7424 */ /* 0x000fce00078e00ff */
[----:B01----:R-:W-:Y:S05]  /*28b90*/  WARPSYNC.COLLECTIVE R15, `(.L_x_960) ;  /* 0x000000000f087348 */ /* 0x003fea0003c00000 */
[----:B------:R2:W3:Y:S02]  /*28ba0*/  SHFL.IDX P6, R14, R13, R12, R11 ;  /* 0x0000000c0d0e7389 */ /* 0x0004e400000c000b */
[----:B0123--:R-:W-:Y:S01]  /*28bb0*/  ENDCOLLECTIVE ;  /* 0x000000000000791b */ /* 0x00ffe20003800000 */
.L_x_960:
[----:B------:R-:W-:Y:S01]  /*28bc0*/  IMAD.MOV.U32 R13, RZ, RZ, R0 ;  /* 0x000000ffff0d7224 */ /* 0x000fe200078e0000 */
[----:B------:R-:W-:-:S07]  /*28bd0*/  MOV R3, R14 ;  /* 0x0000000e00037202 */ /* 0x000fce0000000f00 */
[----:B------:R-:W-:Y:S05]  /*28be0*/  WARPSYNC.COLLECTIVE R15, `(.L_x_961) ;  /* 0x000000000f087348 */ /* 0x000fea0003c00000 */
[----:B------:R0:W1:Y:S02]  /*28bf0*/  SHFL.IDX P6, R14, R13, R12, R11 ;  /* 0x0000000c0d0e7389 */ /* 0x00006400000c000b */
[----:B01----:R-:W-:Y:S01]  /*28c00*/  ENDCOLLECTIVE ;  /* 0x000000000000791b */ /* 0x003fe20003800000 */
.L_x_961:
[----:B------:R-:W-:Y:S05]  /*28c10*/  BRA `(.L_x_962) ;  /* 0xffffff4800487947 */ /* 0x000fea000383ffff */
.L_x_680:
[----:B------:R-:W-:Y:S01]  /*28c20*/  BSSY B1, `(.L_x_963) ;  /* 0x0000008000017945 */ /* 0x000fe20003800000 */
[----:B---3--:R-:W-:Y:S01]  /*28c30*/  IMAD.MOV.U32 R13, RZ, RZ, R2 ;  /* 0x000000ffff0d7224 */ /* 0x008fe200078e0002 */
[----:B------:R-:W-:Y:S01]  /*28c40*/  MOV R12, 0x1 ;  /* 0x00000001000c7802 */ /* 0x000fe20000000f00 */
[----:B------:R-:W-:Y:S02]  /*28c50*/  IMAD.MOV.U32 R11, RZ, RZ, 0x181f ;  /* 0x0000181fff0b7424 */ /* 0x000fe400078e00ff */
[----:B------:R-:W-:-:S07]  /*28c60*/  IMAD.MOV.U32 R15, RZ, RZ, -0x1 ;  /* 0xffffffffff0f7424 */ /* 0x000fce00078e00ff */
[----:B012-4-:R-:W-:Y:S05]  /*28c70*/  WARPSYNC.COLLECTIVE R15, `(.L_x_964) ;  /* 0x000000000f087348 */ /* 0x017fea0003c00000 */
[----:B----4-:R3:W4:Y:S02]  /*28c80*/  SHFL.IDX P6, R14, R13, R12, R11 ;  /* 0x0000000c0d0e7389 */ /* 0x01072400000c000b */
[----:B01234-:R-:W-:Y:S01]  /*28c90*/  ENDCOLLECTIVE ;  /* 0x000000000000791b */ /* 0x01ffe20003800000 */
.L_x_964:
[----:B------:R-:W-:Y:S05]  /*28ca0*/  BSYNC B1 ;  /* 0x0000000000017941 */ /* 0x000fea0003800000 */
.L_x_963:
        /* <DEDUP_REMOVED lines=8> */
.L_x_965:
[----:B------:R-:W-:Y:S05]  /*28d30*/  BRA `(.L_x_966) ;  /* 0xffffff4800687947 */ /* 0x000fea000383ffff */
.L_x_683:
        /* <DEDUP_REMOVED lines=8> */
.L_x_968:
[----:B------:R-:W-:Y:S05]  /*28dc0*/  BSYNC B1 ;  /* 0x0000000000017941 */ /* 0x000fea0003800000 */
.L_x_967:
        /* <DEDUP_REMOVED lines=8> */
.L_x_969:
[----:B------:R-:W-:Y:S05]  /*28e50*/  BRA `(.L_x_970) ;  /* 0xffffff4800887947 */ /* 0x000fea000383ffff */
.L_x_686:
        /* <DEDUP_REMOVED lines=8> */
.L_x_972:
[----:B------:R-:W-:Y:S05]  /*28ee0*/  BSYNC B1 ;  /* 0x0000000000017941 */ /* 0x000fea0003800000 */
.L_x_971:
        /* <DEDUP_REMOVED lines=8> */
.L_x_973:
[----:B------:R-:W-:Y:S05]  /*28f70*/  BRA `(.L_x_974) ;  /* 0xffffff4800a87947 */ /* 0x000fea000383ffff */
.L_x_702:
[----:B0-----:R-:W0:Y:S01]  /*28f80*/  S2R R8, SR_TID.X ;  /* 0x0000000000087919 */ /* 0x001e220000002100 */
[----:B------:R-:W-:Y:S01]  /*28f90*/  BSSY B1, `(.L_x_975) ;  /* 0x000000a000017945 */ /* 0x000fe20003800000 */
[----:B------:R-:W-:Y:S01]  /*28fa0*/  MOV R12, RZ ;  /* 0x000000ff000c7202 */ /* 0x000fe20000000f00 */
[----:B------:R-:W-:Y:S02]  /*28fb0*/  IMAD.MOV.U32 R11, RZ, RZ, 0x1f ;  /* 0x0000001fff0b7424 */ /* 0x000fe400078e00ff */
[----:B------:R-:W-:Y:S01]  /*28fc0*/  IMAD.MOV.U32 R15, RZ, RZ, -0x1 ;  /* 0xffffffffff0f7424 */ /* 0x000fe200078e00ff */
[----:B0-----:R-:W-:-:S04]  /*28fd0*/  SHF.R.U32.HI R8, RZ, 0x5, R8 ;  /* 0x00000005ff087819 */ /* 0x001fc80000011608 */
[----:B------:R-:W-:-:S05]  /*28fe0*/  LOP3.LUT R8, R8, 0x3, RZ, 0xc0, !PT ;  /* 0x0000000308087812 */ /* 0x000fca00078ec0ff */
[----:B------:R-:W-:-:S07]  /*28ff0*/  IMAD.MOV.U32 R13, RZ, RZ, R8 ;  /* 0x000000ffff0d7224 */ /* 0x000fce00078e0008 */
[----:B------:R-:W-:Y:S05]  /*29000*/  WARPSYNC.COLLECTIVE R15, `(.L_x_976) ;  /* 0x000000000f087348 */ /* 0x000fea0003c00000 */
[----:B------:R0:W1:Y:S02]  /*29010*/  SHFL.IDX P6, R14, R13, R12, R11 ;  /* 0x0000000c0d0e7389 */ /* 0x00006400000c000b */
[----:B01----:R-:W-:Y:S01]  /*29020*/  ENDCOLLECTIVE ;  /* 0x000000000000791b */ /* 0x003fe20003800000 */
.L_x_976:
[----:B------:R-:W-:Y:S05]  /*29030*/  BSYNC B1 ;  /* 0x0000000000017941 */ /* 0x000fea0003800000 */
.L_x_975:
[----:B------:R-:W-:Y:S05]  /*29040*/  BRA `(.L_x_977) ;  /* 0xffffff5c00947947 */ /* 0x000fea000383ffff */
.L_x_704:
[----:B------:R-:W-:Y:S01]  /*29050*/  BSSY B1, `(.L_x_978) ;  /* 0x0000006000017945 */ /* 0x000fe20003800000 */
[----:B------:R-:W-:-:S07]  /*29060*/  MOV R15, 0xffffffff ;  /* 0xffffffff000f7802 */ /* 0x000fce0000000f00 */
[----:B01----:R-:W-:Y:S05]  /*29070*/  WARPSYNC.COLLECTIVE R15, `(.L_x_979) ;  /* 0x000000000f0c7348 */ /* 0x003fea0003c00000 */
[----:B------:R-:W-:Y:S02]  /*29080*/  ELECT P6, UR62, PT ;  /* 0x00000000003e782f */ /* 0x000fe400038c0000 */
[----:B------:R-:W-:Y:S01]  /*29090*/  MOV R14, UR62 ;  /* 0x0000003e000e7c02 */ /* 0x000fe20008000f00 */
[----:B01----:R-:W-:Y:S10]  /*290a0*/  ENDCOLLECTIVE ;  /* 0x000000000000791b */ /* 0x003ff40003800000 */
.L_x_979:
[----:B------:R-:W-:Y:S05]  /*290b0*/  BSYNC B1 ;  /* 0x0000000000017941 */ /* 0x000fea0003800000 */
.L_x_978:
[----:B------:R-:W-:Y:S05]  /*290c0*/  BRA `(.L_x_703) ;  /* 0xffffff5c008c7947 */ /* 0x000fea000383ffff */
.L_x_706:
[----:B-1----:R1:W2:Y:S02]  /*290d0*/  SYNCS.PHASECHK.TRANS64.TRYWAIT P0, [R23+URZ+0x38820], R5 ;  /* 0x03882005170075a7 */ /* 0x0022a4000800017f */
[----:B--2---:R-:W-:Y:S05]  /*290e0*/  @!P0 NANOSLEEP.SYNCS 0x989680 ;  /* 0x009896800000895d */ /* 0x004fea0003900000 */
[----:B------:R-:W2:Y:S02]  /*290f0*/  @!P0 SYNCS.PHASECHK.TRANS64 P0, [R23+URZ+0x38820], R5 ;  /* 0x03882005170085a7 */ /* 0x000ea4000800007f */
[----:B--2---:R-:W-:Y:S05]  /*29100*/  @!P0 BRA `(.L_x_706) ;  /* 0xfffffffc00f08947 */ /* 0x004fea000383ffff */
[----:B------:R-:W-:Y:S05]  /*29110*/  BRA `(.L_x_980) ;  /* 0xffffff5c009c7947 */ /* 0x000fea000383ffff */
.L_x_710:
[----:B0-----:R0:W2:Y:S02]  /*29120*/  SYNCS.PHASECHK.TRANS64.TRYWAIT P0, [R9+URZ+0x388a0], R8 ;  /* 0x0388a008090075a7 */ /* 0x0010a4000800017f */
[----:B--2---:R-:W-:Y:S05]  /*29130*/  @!P0 NANOSLEEP.SYNCS 0x989680 ;  /* 0x009896800000895d */ /* 0x004fea0003900000 */
[----:B------:R-:W2:Y:S02]  /*29140*/  @!P0 SYNCS.PHASECHK.TRANS64 P0, [R9+URZ+0x388a0], R8 ;  /* 0x0388a008090085a7 */ /* 0x000ea4000800007f */
[----:B--2---:R-:W-:Y:S05]  /*29150*/  @!P0 BRA `(.L_x_710) ;  /* 0xfffffffc00f08947 */ /* 0x004fea000383ffff */
[----:B------:R-:W-:Y:S05]  /*29160*/  BRA `(.L_x_981) ;  /* 0xffffff5c00b47947 */ /* 0x000fea000383ffff */
.L_x_716:
[----:B-1----:R1:W2:Y:S02]  /*29170*/  SYNCS.PHASECHK.TRANS64.TRYWAIT P0, [R9+URZ+0x388c0], R8 ;  /* 0x0388c008090075a7 */ /* 0x0022a4000800017f */
[----:B--2---:R-:W-:Y:S05]  /*29180*/  @!P0 NANOSLEEP.SYNCS 0x989680 ;  /* 0x009896800000895d */ /* 0x004fea0003900000 */
[----:B------:R-:W2:Y:S02]  /*29190*/  @!P0 SYNCS.PHASECHK.TRANS64 P0, [R9+URZ+0x388c0], R8 ;  /* 0x0388c008090085a7 */ /* 0x000ea4000800007f */
[----:B--2---:R-:W-:Y:S05]  /*291a0*/  @!P0 BRA `(.L_x_716) ;  /* 0xfffffffc00f08947 */ /* 0x004fea000383ffff */
[----:B------:R-:W-:Y:S05]  /*291b0*/  BRA `(.L_x_982) ;  /* 0xffffff6000707947 */ /* 0x000fea000383ffff */
.L_x_724:
[----:B0-----:R0:W2:Y:S02]  /*291c0*/  SYNCS.PHASECHK.TRANS64.TRYWAIT P1, [R8+URZ+0x388a0], R7 ;  /* 0x0388a007080075a7 */ /* 0x0010a4000802017f */
[----:B--2---:R-:W-:Y:S05]  /*291d0*/  @!P1 NANOSLEEP.SYNCS 0x989680 ;  /* 0x009896800000995d */ /* 0x004fea0003900000 */
[----:B------:R-:W2:Y:S02]  /*291e0*/  @!P1 SYNCS.PHASECHK.TRANS64 P1, [R8+URZ+0x388a0], R7 ;  /* 0x0388a007080095a7 */ /* 0x000ea4000802007f */
[----:B--2---:R-:W-:Y:S05]  /*291f0*/  @!P1 BRA `(.L_x_724) ;  /* 0xfffffffc00f09947 */ /* 0x004fea000383ffff */
[----:B------:R-:W-:Y:S05]  /*29200*/  BRA `(.L_x_983) ;  /* 0xffffff6400687947 */ /* 0x000fea000383ffff */
.L_x_730:
[----:B-1----:R1:W2:Y:S02]  /*29210*/  SYNCS.PHASECHK.TRANS64.TRYWAIT P1, [R8+URZ+0x388c0], R7 ;  /* 0x0388c007080075a7 */ /* 0x0022a4000802017f */
[----:B--2---:R-:W-:Y:S05]  /*29220*/  @!P1 NANOSLEEP.SYNCS 0x989680 ;  /* 0x009896800000995d */ /* 0x004fea0003900000 */
[----:B------:R-:W2:Y:S02]  /*29230*/  @!P1 SYNCS.PHASECHK.TRANS64 P1, [R8+URZ+0x388c0], R7 ;  /* 0x0388c007080095a7 */ /* 0x000ea4000802007f */
[----:B--2---:R-:W-:Y:S05]  /*29240*/  @!P1 BRA `(.L_x_730) ;  /* 0xfffffffc00f09947 */ /* 0x004fea000383ffff */
[----:B------:R-:W-:Y:S05]  /*29250*/  BRA `(.L_x_984) ;  /* 0xffffff6800207947 */ /* 0x000fea000383ffff */
.L_x_746:
[----:B------:R-:W0:Y:S01]  /*29260*/  S2R R20, SR_TID.X ;  /* 0x0000000000147919 */ /* 0x000e220000002100 */
[----:B------:R-:W-:Y:S01]  /*29270*/  BSSY B0, `(.L_x_985) ;  /* 0x000000a000007945 */ /* 0x000fe20003800000 */
[----:B------:R-:W-:Y:S01]  /*29280*/  IMAD.MOV.U32 R12, RZ, RZ, RZ ;  /* 0x000000ffff0c7224 */ /* 0x000fe200078e00ff */
[----:B------:R-:W-:Y:S01]  /*29290*/  MOV R11, 0x1f ;  /* 0x0000001f000b7802 */ /* 0x000fe20000000f00 */
[----:B------:R-:W-:Y:S01]  /*292a0*/  IMAD.MOV.U32 R15, RZ, RZ, -0x1 ;  /* 0xffffffffff0f7424 */ /* 0x000fe200078e00ff */
[----:B0-----:R-:W-:-:S04]  /*292b0*/  SHF.R.U32.HI R9, RZ, 0x5, R20 ;  /* 0x00000005ff097819 */ /* 0x001fc80000011614 */
[----:B------:R-:W-:-:S05]  /*292c0*/  LOP3.LUT R9, R9, 0x3, RZ, 0xc0, !PT ;  /* 0x0000000309097812 */ /* 0x000fca00078ec0ff */
[----:B------:R-:W-:-:S07]  /*292d0*/  IMAD.MOV.U32 R13, RZ, RZ, R9 ;  /* 0x000000ffff0d7224 */ /* 0x000fce00078e0009 */
[----:B-----5:R-:W-:Y:S05]  /*292e0*/  WARPSYNC.COLLECTIVE R15, `(.L_x_986) ;  /* 0x000000000f087348 */ /* 0x020fea0003c00000 */
[----:B------:R0:W1:Y:S02]  /*292f0*/  SHFL.IDX P6, R14, R13, R12, R11 ;  /* 0x0000000c0d0e7389 */ /* 0x00006400000c000b */
[----:B01---5:R-:W-:Y:S01]  /*29300*/  ENDCOLLECTIVE ;  /* 0x000000000000791b */ /* 0x023fe20003800000 */
.L_x_986:
[----:B------:R-:W-:Y:S05]  /*29310*/  BSYNC B0 ;  /* 0x0000000000007941 */ /* 0x000fea0003800000 */
.L_x_985:
[----:B------:R-:W-:Y:S05]  /*29320*/  BRA `(.L_x_987) ;  /* 0xffffff7400447947 */ /* 0x000fea000383ffff */
.L_x_749:
[----:B0-----:R0:W1:Y:S02]  /*29330*/  SYNCS.PHASECHK.TRANS64.TRYWAIT P0, [R6+URZ+0x38880], R25 ;  /* 0x03888019060075a7 */ /* 0x001064000800017f */
[----:B-1----:R-:W-:Y:S05]  /*29340*/  @!P0 NANOSLEEP.SYNCS 0x989680 ;  /* 0x009896800000895d */ /* 0x002fea0003900000 */
[----:B------:R-:W1:Y:S02]  /*29350*/  @!P0 SYNCS.PHASECHK.TRANS64 P0, [R6+URZ+0x38880], R25 ;  /* 0x03888019060085a7 */ /* 0x000e64000800007f */
[----:B-1----:R-:W-:Y:S05]  /*29360*/  @!P0 BRA `(.L_x_749) ;  /* 0xfffffffc00f08947 */ /* 0x002fea000383ffff */
[----:B------:R-:W-:Y:S05]  /*29370*/  BRA `(.L_x_988) ;  /* 0xffffff7400547947 */ /* 0x000fea000383ffff */
.L_x_750:
[----:B------:R-:W-:Y:S01]  /*29380*/  BSSY B0, `(.L_x_989) ;  /* 0x0000008000007945 */ /* 0x000fe20003800000 */
[----:B------:R-:W-:Y:S01]  /*29390*/  IMAD.MOV.U32 R13, RZ, RZ, R3 ;  /* 0x000000ffff0d7224 */ /* 0x000fe200078e0003 */
[----:B------:R-:W-:Y:S01]  /*293a0*/  MOV R12, RZ ;  /* 0x000000ff000c7202 */ /* 0x000fe20000000f00 */
[----:B------:R-:W-:Y:S02]  /*293b0*/  IMAD.MOV.U32 R11, RZ, RZ, 0x181f ;  /* 0x0000181fff0b7424 */ /* 0x000fe400078e00ff */
[----:B------:R-:W-:-:S07]  /*293c0*/  IMAD.MOV.U32 R15, RZ, RZ, -0x1 ;  /* 0xffffffffff0f7424 */ /* 0x000fce00078e00ff */
[----:B0-----:R-:W-:Y:S05]  /*293d0*/  WARPSYNC.COLLECTIVE R15, `(.L_x_990) ;  /* 0x000000000f087348 */ /* 0x001fea0003c00000 */
[----:B------:R1:W2:Y:S02]  /*293e0*/  SHFL.IDX P6, R14, R13, R12, R11 ;  /* 0x0000000c0d0e7389 */ /* 0x0002a400000c000b */
[----:B012---:R-:W-:Y:S01]  /*293f0*/  ENDCOLLECTIVE ;  /* 0x000000000000791b */ /* 0x007fe20003800000 */
.L_x_990:
[----:B------:R-:W-:Y:S05]  /*29400*/  BSYNC B0 ;  /* 0x0000000000007941 */ /* 0x000fea0003800000 */
.L_x_989:
[----:B------:R-:W-:Y:S01]  /*29410*/  IMAD.MOV.U32 R13, RZ, RZ, R2 ;  /* 0x000000ffff0d7224 */ /* 0x000fe200078e0002 */
[----:B------:R-:W-:Y:S01]  /*29420*/  MOV R11, 0x181f ;  /* 0x0000181f000b7802 */ /* 0x000fe20000000f00 */
[----:B------:R-:W-:Y:S01]  /*29430*/  IMAD.MOV.U32 R12, RZ, RZ, RZ ;  /* 0x000000ffff0c7224 */ /* 0x000fe200078e00ff */
[----:B------:R-:W-:Y:S01]  /*29440*/  MOV R5, R14 ;  /* 0x0000000e00057202 */ /* 0x000fe20000000f00 */
[----:B------:R-:W-:Y:S01]  /*29450*/  IMAD.MOV.U32 R15, RZ, RZ, -0x1 ;  /* 0xffffffffff0f7424 */ /* 0x000fe200078e00ff */
[----:B------:R-:W-:Y:S02]  /*29460*/  LOP3.LUT R26, R31, 0x80, RZ, 0xfc, !PT ;  /* 0x000000801f1a7812 */ /* 0x000fe400078efcff */
[----:B------:R-:W-:-:S13]  /*29470*/  ISETP.GE.AND P3, PT, R7, 0x11, PT ;  /* 0x000000110700780c */ /* 0x000fda0003f66270 */
[----:B------:R-:W-:Y:S05]  /*29480*/  WARPSYNC.COLLECTIVE R15, `(.L_x_991) ;  /* 0x000000000f087348 */ /* 0x000fea0003c00000 */
[----:B------:R0:W1:Y:S02]  /*29490*/  SHFL.IDX P6, R14, R13, R12, R11 ;  /* 0x0000000c0d0e7389 */ /* 0x00006400000c000b */
[----:B01----:R-:W-:Y:S01]  /*294a0*/  ENDCOLLECTIVE ;  /* 0x000000000000791b */ /* 0x003fe20003800000 */
.L_x_991:
[----:B------:R-:W-:Y:S02]  /*294b0*/  LOP3.LUT R22, R22, 0xffffffef, RZ, 0xc0, !PT ;  /* 0xffffffef16167812 */ /* 0x000fe400078ec0ff */
[C---:B------:R-:W-:Y:S02]  /*294c0*/  ISETP.GE.AND P5, PT, R7.reuse, 0x31, PT ;  /* 0x000000310700780c */ /* 0x040fe40003fa6270 */
[C---:B------:R-:W-:Y:S02]  /*294d0*/  ISETP.GE.AND P4, PT, R7.reuse, 0x41, PT ;  /* 0x000000410700780c */ /* 0x040fe40003f86270 */
[----:B------:R-:W-:Y:S02]  /*294e0*/  @P3 LOP3.LUT R22, R22, 0x10, RZ, 0xfc, !PT ;  /* 0x0000001016163812 */ /* 0x000fe400078efcff */
[----:B------:R-:W-:Y:S01]  /*294f0*/  ISETP.GE.AND P3, PT, R7, 0x51, PT ;  /* 0x000000510700780c */ /* 0x000fe20003f66270 */
[----:B------:R-:W0:Y:S01]  /*29500*/  LDC R15, c[0x0][0x2f4] ;  /* 0x0000bd00ff0f7b82 */ /* 0x000e220000000800 */
[----:B------:R-:W-:Y:S01]  /*29510*/  IMAD.MOV.U32 R13, RZ, RZ, R3 ;  /* 0x000000ffff0d7224 */ /* 0x000fe200078e0003 */
[----:B------:R-:W-:-:S02]  /*29520*/  MOV R12, 0x1 ;  /* 0x00000001000c7802 */ /* 0x000fc40000000f00 */
[----:B------:R-:W-:Y:S01]  /*29530*/  LOP3.LUT R22, R22, 0xfffffff7, RZ, 0xc0, !PT ;  /* 0xfffffff716167812 */ /* 0x000fe200078ec0ff */
[----:B------:R-:W-:-:S05]  /*29540*/  IMAD.MOV.U32 R8, RZ, RZ, R14 ;  /* 0x000000ffff087224 */ /* 0x000fca00078e000e */
[----:B------:R-:W-:-:S04]  /*29550*/  IADD3 R8, P0, R31, R8, RZ ;  /* 0x000000081f087210 */ /* 0x000fc80007f1e0ff */
[----:B------:R-:W-:Y:S01]  /*29560*/  IADD3.X R9, RZ, R5, RZ, P0, !PT ;  /* 0x00000005ff097210 */ /* 0x000fe200007fe4ff */
[----:B------:R-:W-:Y:S01]  /*29570*/  IMAD.IADD R5, R23, 0x1, R10 ;  /* 0x0000000117057824 */ /* 0x000fe200078e020a */
[-C--:B0-----:R-:W-:Y:S02]  /*29580*/  ISETP.GE.AND P1, PT, R31, R15.reuse, PT ;  /* 0x0000000f1f00720c */ /* 0x081fe40003f26270 */
[----:B------:R-:W-:Y:S01]  /*29590*/  ISETP.GE.AND P0, PT, R26, R15, PT ;  /* 0x0000000f1a00720c */ /* 0x000fe20003f06270 */
[----:B------:R-:W-:Y:S01]  /*295a0*/  IMAD.MOV.U32 R15, RZ, RZ, -0x1 ;  /* 0xffffffffff0f7424 */ /* 0x000fe200078e00ff */
[----:B------:R-:W-:-:S13]  /*295b0*/  ISETP.LT.OR P2, PT, R7, 0x1, P1 ;  /* 0x000000010700780c */ /* 0x000fda0000f41670 */
[----:B------:R-:W-:Y:S05]  /*295c0*/  WARPSYNC.COLLECTIVE R15, `(.L_x_992) ;  /* 0x000000000f087348 */ /* 0x000fea0003c00000 */
[----:B------:R0:W1:Y:S02]  /*295d0*/  SHFL.IDX P6, R14, R13, R12, R11 ;  /* 0x0000000c0d0e7389 */ /* 0x00006400000c000b */
[----:B01----:R-:W-:Y:S01]  /*295e0*/  ENDCOLLECTIVE ;  /* 0x000000000000791b */ /* 0x003fe20003800000 */
.L_x_992:
[----:B------:R-:W-:Y:S01]  /*295f0*/  @!PT LDS RZ, [RZ] ;  /* 0x00000000fffff984 */ /* 0x000fe20000000800 */
[----:B------:R-:W-:Y:S01]  /*29600*/  @!PT LDS RZ, [RZ] ;  /* 0x00000000fffff984 */ /* 0x000fe20000000800 */
[----:B------:R-:W-:Y:S01]  /*29610*/  @!PT LDS RZ, [RZ] ;  /* 0x00000000fffff984 */ /* 0x000fe20000000800 */
[----:B------:R-:W-:Y:S01]  /*29620*/  LDGSTS.E.BYPASS.LTC128B.128 [R5+0x10400], desc[UR36][R8.64], !P2 ;  /* 0x1040000008057fae */ /* 0x000fe2000d101d64 */
[----:B------:R-:W-:Y:S02]  /*29630*/  ISETP.LT.OR P2, PT, R7, 0x1, P0 ;  /* 0x000000010700780c */ /* 0x000fe40000741670 */
[----:B------:R-:W-:-:S11]  /*29640*/  MOV R13, R2 ;  /* 0x00000002000d7202 */ /* 0x000fd60000000f00 */
[----:B------:R0:W-:Y:S02]  /*29650*/  LDGSTS.E.BYPASS.LTC128B.128 [R5+0x14400], desc[UR36][R8.64+0x80], !P2 ;  /* 0x1440008008057fae */ /* 0x0001e4000d101d64 */
[----:B0-----:R-:W-:-:S07]  /*29660*/  IMAD.MOV.U32 R9, RZ, RZ, R14 ;  /* 0x000000ffff097224 */ /* 0x001fce00078e000e */
[----:B------:R-:W-:Y:S05]  /*29670*/  WARPSYNC.COLLECTIVE R15, `(.L_x_993) ;  /* 0x000000000f087348 */ /* 0x000fea0003c00000 */
[----:B------:R0:W1:Y:S02]  /*29680*/  SHFL.IDX P6, R14, R13, R12, R11 ;  /* 0x0000000c0d0e7389 */ /* 0x00006400000c000b */
[----:B01----:R-:W-:Y:S01]  /*29690*/  ENDCOLLECTIVE ;  /* 0x000000000000791b */ /* 0x003fe20003800000 */
.L_x_993:
[----:B------:R-:W-:Y:S01]  /*296a0*/  MOV R13, R3 ;  /* 0x00000003000d7202 */ /* 0x000fe20000000f00 */
[----:B------:R-:W-:Y:S02]  /*296b0*/  IMAD.MOV.U32 R12, RZ, RZ, 0x2 ;  /* 0x00000002ff0c7424 */ /* 0x000fe400078e00ff */
[----:B------:R-:W-:-:S07]  /*296c0*/  IMAD.MOV.U32 R8, RZ, RZ, R14 ;  /* 0x000000ffff087224 */ /* 0x000fce00078e000e */
[----:B------:R-:W-:Y:S05]  /*296d0*/  WARPSYNC.COLLECTIVE R15, `(.L_x_994) ;  /* 0x000000000f087348 */ /* 0x000fea0003c00000 */
[----:B------:R0:W1:Y:S02]  /*296e0*/  SHFL.IDX P6, R14, R13, R12, R11 ;  /* 0x0000000c0d0e7389 */ /* 0x00006400000c000b */
[----:B01----:R-:W-:Y:S01]  /*296f0*/  ENDCOLLECTIVE ;  /* 0x000000000000791b */ /* 0x003fe20003800000 */
.L_x_994:
[----:B------:R-:W-:-:S05]  /*29700*/  IADD3 R8, P2, R31, R8, RZ ;  /* 0x000000081f087210 */ /* 0x000fca0007f5e0ff */
[----:B------:R-:W-:Y:S01]  /*29710*/  IMAD.X R9, RZ, RZ, R9, P2 ;  /* 0x000000ffff097224 */ /* 0x000fe200010e0609 */
[----:B------:R-:W-:Y:S02]  /*29720*/  ISETP.LT.OR P2, PT, R7, 0x11, P1 ;  /* 0x000000110700780c */ /* 0x000fe40000f41670 */
[----:B------:R-:W-:-:S11]  /*29730*/  MOV R13, R2 ;  /* 0x00000002000d7202 */ /* 0x000fd60000000f00 */
        /* <DEDUP_REMOVED lines=10> */
.L_x_995:
[----:B------:R-:W-:Y:S01]  /*297e0*/  MOV R13, R3 ;  /* 0x00000003000d7202 */ /* 0x000fe20000000f00 */
[----:B------:R-:W-:Y:S02]  /*297f0*/  IMAD.MOV.U32 R12, RZ, RZ, 0x3 ;  /* 0x00000003ff0c7424 */ /* 0x000fe400078e00ff */
[----:B------:R-:W-:-:S07]  /*29800*/  IMAD.MOV.U32 R8, RZ, RZ, R14 ;  /* 0x000000ffff087224 */ /* 0x000fce00078e000e */
[----:B------:R-:W-:Y:S05]  /*29810*/  WARPSYNC.COLLECTIVE R15, `(.L_x_996) ;  /* 0x000000000f087348 */ /* 0x000fea0003c00000 */
[----:B------:R0:W1:Y:S02]  /*29820*/  SHFL.IDX P6, R14, R13, R12, R11 ;  /* 0x0000000c0d0e7389 */ /* 0x00006400000c000b */
[----:B01----:R-:W-:Y:S01]  /*29830*/  ENDCOLLECTIVE ;  /* 0x000000000000791b */ /* 0x003fe20003800000 */
.L_x_996:
        /* <DEDUP_REMOVED lines=14> */
.L_x_997:
[----:B------:R-:W-:Y:S01]  /*29920*/  MOV R13, R3 ;  /* 0x00000003000d7202 */ /* 0x000fe20000000f00 */
[----:B------:R-:W-:Y:S02]  /*29930*/  IMAD.MOV.U32 R12, RZ, RZ, 0x4 ;  /* 0x00000004ff0c7424 */ /* 0x000fe400078e00ff */
[----:B------:R-:W-:-:S07]  /*29940*/  IMAD.MOV.U32 R8, RZ, RZ, R14 ;  /* 0x000000ffff087224 */ /* 0x000fce00078e000e */
[----:B------:R-:W-:Y:S05]  /*29950*/  WARPSYNC.COLLECTIVE R15, `(.L_x_998) ;  /* 0x000000000f087348 */ /* 0x000fea0003c00000 */
[----:B------:R0:W1:Y:S02]  /*29960*/  SHFL.IDX P6, R14, R13, R12, R11 ;  /* 0x0000000c0d0e7389 */ /* 0x00006400000c000b */
[----:B01----:R-:W-:Y:S01]  /*29970*/  ENDCOLLECTIVE ;  /* 0x000000000000791b */ /* 0x003fe20003800000 */
.L_x_998:
        /* <DEDUP_REMOVED lines=14> */
.L_x_999:
[----:B------:R-:W-:Y:S01]  /*29a60*/  MOV R13, R3 ;  /* 0x00000003000d7202 */ /* 0x000fe20000000f00 */
[----:B------:R-:W-:Y:S02]  /*29a70*/  IMAD.MOV.U32 R12, RZ, RZ, 0x5 ;  /* 0x00000005ff0c7424 */ /* 0x000fe400078e00ff */
[----:B------:R-:W-:-:S07]  /*29a80*/  IMAD.MOV.U32 R8, RZ, RZ, R14 ;  /* 0x000000ffff087224 */ /* 0x000fce00078e000e */
[----:B------:R-:W-:Y:S05]  /*29a90*/  WARPSYNC.COLLECTIVE R15, `(.L_x_1000) ;  /* 0x000000000f087348 */ /* 0x000fea0003c00000 */
[----:B------:R0:W1:Y:S02]  /*29aa0*/  SHFL.IDX P6, R14, R13, R12, R11 ;  /* 0x0000000c0d0e7389 */ /* 0x00006400000c000b */
[----:B01----:R-:W-:Y:S01]  /*29ab0*/  ENDCOLLECTIVE ;  /* 0x000000000000791b */ /* 0x003fe20003800000 */
.L_x_1000:
        /* <DEDUP_REMOVED lines=14> */
.L_x_1001:
[----:B------:R-:W-:Y:S01]  /*29ba0*/  MOV R13, R3 ;  /* 0x00000003000d7202 */ /* 0x000fe20000000f00 */
[----:B------:R-:W-:Y:S02]  /*29bb0*/  IMAD.MOV.U32 R12, RZ, RZ, 0x6 ;  /* 0x00000006ff0c7424 */ /* 0x000fe400078e00ff */
[----:B------:R-:W-:-:S07]  /*29bc0*/  IMAD.MOV.U32 R8, RZ, RZ, R14 ;  /* 0x000000ffff087224 */ /* 0x000fce00078e000e */
[----:B------:R-:W-:Y:S05]  /*29bd0*/  WARPSYNC.COLLECTIVE R15, `(.L_x_1002) ;  /* 0x000000000f087348 */ /* 0x000fea0003c00000 */
[----:B------:R0:W1:Y:S02]  /*29be0*/  SHFL.IDX P6, R14, R13, R12, R11 ;  /* 0x0000000c0d0e7389 */ /* 0x00006400000c000b */
[----:B01----:R-:W-:Y:S01]  /*29bf0*/  ENDCOLLECTIVE ;  /* 0x000000000000791b */ /* 0x003fe20003800000 */
.L_x_1002:
        /* <DEDUP_REMOVED lines=14> */
.L_x_1003:
[----:B------:R-:W-:Y:S01]  /*29ce0*/  MOV R13, R3 ;  /* 0x00000003000d7202 */ /* 0x000fe20000000f00 */
[----:B------:R-:W-:Y:S02]  /*29cf0*/  IMAD.MOV.U32 R12, RZ, RZ, 0x7 ;  /* 0x00000007ff0c7424 */ /* 0x000fe400078e00ff */
[----:B------:R-:W-:-:S07]  /*29d00*/  IMAD.MOV.U32 R8, RZ, RZ, R14 ;  /* 0x000000ffff087224 */ /* 0x000fce00078e000e */
[----:B------:R-:W-:Y:S05]  /*29d10*/  WARPSYNC.COLLECTIVE R15, `(.L_x_1004) ;  /* 0x000000000f087348 */ /* 0x000fea0003c00000 */
[----:B------:R0:W1:Y:S02]  /*29d20*/  SHFL.IDX P6, R14, R13, R12, R11 ;  /* 0x0000000c0d0e7389 */ /* 0x00006400000c000b */
[----:B01----:R-:W-:Y:S01]  /*29d30*/  ENDCOLLECTIVE ;  /* 0x000000000000791b */ /* 0x003fe20003800000 */
.L_x_1004:
[----:B------:R-:W-:-:S05]  /*29d40*/  IADD3 R8, P2, R31, R8, RZ ;  /* 0x000000081f087210 */ /* 0x000fca0007f5e0ff */
[----:B------:R-:W-:Y:S01]  /*29d50*/  IMAD.X R9, RZ, RZ, R9, P2 ;  /* 0x000000ffff097224 */ /* 0x000fe200010e0609 */
[----:B------:R-:W-:Y:S02]  /*29d60*/  ISETP.LT.OR P2, PT, R7, 0x61, P1 ;  /* 0x000000610700780c */ /* 0x000fe40000f41670 */
[----:B------:R-:W-:-:S11]  /*29d70*/  MOV R13, R2 ;  /* 0x00000002000d7202 */ /* 0x000fd60000000f00 */
        /* <DEDUP_REMOVED lines=9> */
.L_x_1005:
[----:B------:R-:W-:Y:S01]  /*29e10*/  @!PT LDS RZ, [RZ] ;  /* 0x00000000fffff984 */ /* 0x000fe20000000800 */
[----:B------:R-:W-:Y:S01]  /*29e20*/  @!PT LDS RZ, [RZ] ;  /* 0x00000000fffff984 */ /* 0x000fe20000000800 */
[----:B------:R-:W-:Y:S01]  /*29e30*/  @!PT LDS RZ, [RZ] ;  /* 0x00000000fffff984 */ /* 0x000fe20000000800 */
[----:B------:R1:W-:Y:S01]  /*29e40*/  LDGSTS.E.BYPASS.LTC128B.128 [R5+0x17400], desc[UR36][R8.64+0x80], !P2 ;  /* 0x1740008008057fae */ /* 0x0003e2000d101d64 */
[C---:B------:R-:W-:Y:S02]  /*29e50*/  ISETP.GE.AND P2, PT, R7.reuse, 0x21, PT ;  /* 0x000000210700780c */ /* 0x040fe40003f46270 */
[----:B------:R-:W-:Y:S01]  /*29e60*/  ISETP.GE.AND P6, PT, R7, 0x71, PT ;  /* 0x000000710700780c */ /* 0x000fe20003fc6270 */
[----:B------:R-:W-:-:S10]  /*29e70*/  IMAD.MOV.U32 R2, RZ, RZ, R14 ;  /* 0x000000ffff027224 */ /* 0x000fd400078e000e */
[----:B------:R-:W-:Y:S02]  /*29e80*/  @P2 LOP3.LUT R22, R22, 0x8, RZ, 0xfc, !PT ;  /* 0x0000000816162812 */ /* 0x000fe400078efcff */
[----:B------:R-:W-:Y:S02]  /*29e90*/  ISETP.GE.AND P2, PT, R7, 0x61, PT ;  /* 0x000000610700780c */ /* 0x000fe40003f46270 */
[----:B------:R-:W-:-:S04]  /*29ea0*/  LOP3.LUT R22, R22, 0xffffffbf, RZ, 0xc0, !PT ;  /* 0xffffffbf16167812 */ /* 0x000fc800078ec0ff */
[----:B------:R-:W-:Y:S01]  /*29eb0*/  @P6 LOP3.LUT R22, R22, 0x40, RZ, 0xfc, !PT ;  /* 0x0000004016166812 */ /* 0x000fe200078efcff */
[----:B-1----:R-:W-:Y:S06]  /*29ec0*/  BRA `(.L_x_1006) ;  /* 0xffffff70002c7947 */ /* 0x002fec000383ffff */
.L_x_755:
[----:B---3--:R3:W4:Y:S02]  /*29ed0*/  SYNCS.PHASECHK.TRANS64.TRYWAIT P0, [R6+URZ+0x38840], R25 ;  /* 0x03884019060075a7 */ /* 0x008724000800017f */
[----:B----4-:R-:W-:Y:S05]  /*29ee0*/  @!P0 NANOSLEEP.SYNCS 0x989680 ;  /* 0x009896800000895d */ /* 0x010fea0003900000 */
[----:B------:R-:W4:Y:S02]  /*29ef0*/  @!P0 SYNCS.PHASECHK.TRANS64 P0, [R6+URZ+0x38840], R25 ;  /* 0x03884019060085a7 */ /* 0x000f24000800007f */
[----:B----4-:R-:W-:Y:S05]  /*29f00*/  @!P0 BRA `(.L_x_755) ;  /* 0xfffffffc00f08947 */ /* 0x010fea000383ffff */
[----:B------:R-:W-:Y:S05]  /*29f10*/  BRA `(.L_x_1007) ;  /* 0xffffff7000847947 */ /* 0x000fea000383ffff */
.L_x_756:
[----:B------:R-:W-:Y:S01]  /*29f20*/  BSSY B0, `(.L_x_1008) ;  /* 0x0000008000007945 */ /* 0x000fe20003800000 */
[----:B------:R-:W-:Y:S01]  /*29f30*/  IMAD.MOV.U32 R13, RZ, RZ, R0 ;  /* 0x000000ffff0d7224 */ /* 0x000fe200078e0000 */
[----:B------:R-:W-:Y:S01]  /*29f40*/  MOV R12, RZ ;  /* 0x000000ff000c7202 */ /* 0x000fe20000000f00 */
[----:B------:R-:W-:Y:S02]  /*29f50*/  IMAD.MOV.U32 R11, RZ, RZ, 0x181f ;  /* 0x0000181fff0b7424 */ /* 0x000fe400078e00ff */
[----:B------:R-:W-:-:S07]  /*29f60*/  IMAD.MOV.U32 R15, RZ, RZ, -0x1 ;  /* 0xffffffffff0f7424 */ /* 0x000fce00078e00ff */
[----:B0-23--:R-:W-:Y:S05]  /*29f70*/  WARPSYNC.COLLECTIVE R15, `(.L_x_1009) ;  /* 0x000000000f087348 */ /* 0x00dfea0003c00000 */
[----:B------:R1:W4:Y:S02]  /*29f80*/  SHFL.IDX P6, R14, R13, R12, R11 ;  /* 0x0000000c0d0e7389 */ /* 0x00032400000c000b */
[----:B01234-:R-:W-:Y:S01]  /*29f90*/  ENDCOLLECTIVE ;  /* 0x000000000000791b */ /* 0x01ffe20003800000 */
.L_x_1009:
[----:B------:R-:W-:Y:S05]  /*29fa0*/  BSYNC B0 ;  /* 0x0000000000007941 */ /* 0x000fea0003800000 */
.L_x_1008:
        /* <DEDUP_REMOVED lines=8> */
.L_x_1010:
[----:B------:R-:W-:Y:S02]  /*2a030*/  IMAD.MOV.U32 R13, RZ, RZ, R0 ;  /* 0x000000ffff0d7224 */ /* 0x000fe400078e0000 */
[----:B------:R-:W-:Y:S01]  /*2a040*/  IMAD.MOV.U32 R12, RZ, RZ, 0x1 ;  /* 0x00000001ff0c7424 */ /* 0x000fe200078e00ff */
[----:B------:R-:W-:Y:S01]  /*2a050*/  LOP3.LUT P6, RZ, R22, 0x20, RZ, 0xc0, !PT ;  /* 0x0000002016ff7812 */ /* 0x000fe200078cc0ff */
[----:B------:R-:W-:-:S12]  /*2a060*/  IMAD.MOV.U32 R3, RZ, RZ, R14 ;  /* 0x000000ffff037224 */ /* 0x000fd800078e000e */
[----:B------:R-:W-:-:S04]  /*2a070*/  @P6 IADD3 R3, P0, R31, R3, RZ ;  /* 0x000000031f036210 */ /* 0x000fc80007f1e0ff */
[----:B------:R-:W-:Y:S02]  /*2a080*/  @P6 IADD3.X R2, RZ, R2, RZ, P0, !PT ;  /* 0x00000002ff026210 */ /* 0x000fe400007fe4ff */
[----:B------:R-:W-:Y:S02]  /*2a090*/  ISETP.GE.AND P0, PT, R31, R8, PT ;  /* 0x000000081f00720c */ /* 0x000fe40003f06270 */
        /* <DEDUP_REMOVED lines=11> */
.L_x_1011:
[----:B------:R-:W-:Y:S01]  /*2a150*/  IMAD.MOV.U32 R13, RZ, RZ, R4 ;  /* 0x000000ffff0d7224 */ /* 0x000fe200078e0004 */
[----:B------:R-:W-:-:S07]  /*2a160*/  MOV R2, R14 ;  /* 0x0000000e00027202 */ /* 0x000fce0000000f00 */
[----:B------:R-:W-:Y:S05]  /*2a170*/  WARPSYNC.COLLECTIVE R15, `(.L_x_1012) ;  /* 0x000000000f087348 */ /* 0x000fea0003c00000 */
[----:B------:R0:W1:Y:S02]  /*2a180*/  SHFL.IDX P6, R14, R13, R12, R11 ;  /* 0x0000000c0d0e7389 */ /* 0x00006400000c000b */
[----:B01----:R-:W-:Y:S01]  /*2a190*/  ENDCOLLECTIVE ;  /* 0x000000000000791b */ /* 0x003fe20003800000 */
.L_x_1012:
        /* <DEDUP_REMOVED lines=18> */
.L_x_1013:
[----:B------:R-:W-:Y:S01]  /*2a2c0*/  IMAD.MOV.U32 R13, RZ, RZ, R4 ;  /* 0x000000ffff0d7224 */ /* 0x000fe200078e0004 */
[----:B------:R-:W-:-:S07]  /*2a2d0*/  MOV R2, R14 ;  /* 0x0000000e00027202 */ /* 0x000fce0000000f00 */
[----:B------:R-:W-:Y:S05]  /*2a2e0*/  WARPSYNC.COLLECTIVE R15, `(.L_x_1014) ;  /* 0x000000000f087348 */ /* 0x000fea0003c00000 */
[----:B------:R0:W1:Y:S02]  /*2a2f0*/  SHFL.IDX P6, R14, R13, R12, R11 ;  /* 0x0000000c0d0e7389 */ /* 0x00006400000c000b */
[----:B01----:R-:W-:Y:S01]  /*2a300*/  ENDCOLLECTIVE ;  /* 0x000000000000791b */ /* 0x003fe20003800000 */
.L_x_1014:
        /* <DEDUP_REMOVED lines=18> */
.L_x_1015:
[----:B------:R-:W-:Y:S01]  /*2a430*/  IMAD.MOV.U32 R13, RZ, RZ, R4 ;  /* 0x000000ffff0d7224 */ /* 0x000fe200078e0004 */
[----:B------:R-:W-:-:S07]  /*2a440*/  MOV R2, R14 ;  /* 0x0000000e00027202 */ /* 0x000fce0000000f00 */
[----:B------:R-:W-:Y:S05]  /*2a450*/  WARPSYNC.COLLECTIVE R15, `(.L_x_1016) ;  /* 0x000000000f087348 */ /* 0x000fea0003c00000 */
[----:B------:R0:W1:Y:S02]  /*2a460*/  SHFL.IDX P6, R14, R13, R12, R11 ;  /* 0x0000000c0d0e7389 */ /* 0x00006400000c000b */
[----:B01----:R-:W-:Y:S01]  /*2a470*/  ENDCOLLECTIVE ;  /* 0x000000000000791b */ /* 0x003fe20003800000 */
.L_x_1016:
[----:B------:R-:W-:Y:S02]  /*2a480*/  IMAD.MOV.U32 R13, RZ, RZ, R0 ;  /* 0x000000ffff0d7224 */ /* 0x000fe400078e0000 */
[----:B------:R-:W-:Y:S02]  /*2a490*/  IMAD.MOV.U32 R12, RZ, RZ, 0x4 ;  /* 0x00000004ff0c7424 */ /* 0x000fe400078e00ff */
[----:B------:R-:W-:Y:S01]  /*2a4a0*/  IMAD.MOV.U32 R3, RZ, RZ, R14 ;  /* 0x000000ffff037224 */ /* 0x000fe200078e000e */
[----:B------:R-:W-:-:S04]  /*2a4b0*/  ISETP.GE.AND P6, PT, R31, R8, PT ;  /* 0x000000081f00720c */ /* 0x000fc80003fc6270 */
[----:B------:R-:W-:-:S04]  /*2a4c0*/  @P5 IADD3 R3, P0, R31, R3, RZ ;  /* 0x000000031f035210 */ /* 0x000fc80007f1e0ff */
[----:B------:R-:W-:-:S04]  /*2a4d0*/  @P5 IADD3.X R2, RZ, R2, RZ, P0, !PT ;  /* 0x00000002ff025210 */ /* 0x000fc800007fe4ff */
[----:B------:R-:W-:-:S04]  /*2a4e0*/  @P5 LOP3.LUT R3, R3, R2, RZ, 0x3c, !PT ;  /* 0x0000000203035212 */ /* 0x000fc800078e3cff */
[----:B------:R-:W-:-:S04]  /*2a4f0*/  @P5 LOP3.LUT R2, R3, R2, RZ, 0x3c, !PT ;  /* 0x0000000203025212 */ /* 0x000fc800078e3cff */
[----:B------:R-:W-:-:S05]  /*2a500*/  @P5 LOP3.LUT R3, R3, R2, RZ, 0x3c, !PT ;  /* 0x0000000203035212 */ /* 0x000fca00078e3cff */
[----:B------:R-:W-:Y:S01]  /*2a510*/  @!PT LDS RZ, [RZ] ;  /* 0x00000000fffff984 */ /* 0x000fe20000000800 */
[----:B------:R-:W-:Y:S01]  /*2a520*/  @!PT LDS RZ, [RZ] ;  /* 0x00000000fffff984 */ /* 0x000fe20000000800 */
[----:B------:R-:W-:Y:S01]  /*2a530*/  @!PT LDS RZ, [RZ] ;  /* 0x00000000fffff984 */ /* 0x000fe20000000800 */
[----:B------:R0:W-:Y:S02]  /*2a540*/  @P5 LDGSTS.E.BYPASS.LTC128B.128 [R5+0x29c00], desc[UR36][R2.64], !P6 ;  /* 0x29c0000002055fae */ /* 0x0001e4000f101d64 */
[----:B0-----:R-:W-:Y:S05]  /*2a550*/  WARPSYNC.COLLECTIVE R15, `(.L_x_1017) ;  /* 0x000000000f087348 */ /* 0x001fea0003c00000 */
[----:B------:R1:W2:Y:S02]  /*2a560*/  SHFL.IDX P6, R14, R13, R12, R11 ;  /* 0x0000000c0d0e7389 */ /* 0x0002a400000c000b */
[----:B012---:R-:W-:Y:S01]  /*2a570*/  ENDCOLLECTIVE ;  /* 0x000000000000791b */ /* 0x007fe20003800000 */
.L_x_1017:
[----:B------:R-:W-:Y:S01]  /*2a580*/  @!PT LDS RZ, [RZ] ;  /* 0x00000000fffff984 */ /* 0x000fe20000000800 */
[----:B------:R-:W-:Y:S01]  /*2a590*/  @!PT LDS RZ, [RZ] ;  /* 0x00000000fffff984 */ /* 0x000fe20000000800 */
[----:B------:R-:W-:Y:S01]  /*2a5a0*/  @!PT LDS RZ, [RZ] ;  /* 0x00000000fffff984 */ /* 0x000fe20000000800 */
[----:B------:R0:W-:Y:S01]  /*2a5b0*/  @P5 LDGSTS.E.BYPASS.LTC128B.128 [R5+0x2dc00], desc[UR36][R2.64+0x80], !P1 ;  /* 0x2dc0008002055fae */ /* 0x0001e2000c901d64 */
[----:B------:R-:W-:Y:S01]  /*2a5c0*/  ISETP.GE.AND P5, PT, R31, R8, PT ;  /* 0x000000081f00720c */ /* 0x000fe20003fa6270 */
[----:B------:R-:W-:Y:S01]  /*2a5d0*/  IMAD.MOV.U32 R13, RZ, RZ, R4 ;  /* 0x000000ffff0d7224 */ /* 0x000fe200078e0004 */
[----:B0-----:R-:W-:-:S11]  /*2a5e0*/  MOV R2, R14 ;  /* 0x0000000e00027202 */ /* 0x001fd60000000f00 */
[----:B------:R-:W-:Y:S05]  /*2a5f0*/  WARPSYNC.COLLECTIVE R15, `(.L_x_1018) ;  /* 0x000000000f087348 */ /* 0x000fea0003c00000 */
[----:B------:R0:W1:Y:S02]  /*2a600*/  SHFL.IDX P6, R14, R13, R12, R11 ;  /* 0x0000000c0d0e7389 */ /* 0x00006400000c000b */
[----:B01----:R-:W-:Y:S01]  /*2a610*/  ENDCOLLECTIVE ;  /* 0x000000000000791b */ /* 0x003fe20003800000 */
.L_x_1018:
[----:B------:R-:W-:Y:S02]  /*2a620*/  IMAD.MOV.U32 R13, RZ, RZ, R0 ;  /* 0x000000ffff0d7224 */ /* 0x000fe400078e0000 */
[----:B------:R-:W-:Y:S02]  /*2a630*/  IMAD.MOV.U32 R12, RZ, RZ, 0x5 ;  /* 0x00000005ff0c7424 */ /* 0x000fe400078e00ff */
[----:B------:R-:W-:-:S07]  /*2a640*/  IMAD.MOV.U32 R3, RZ, RZ, R14 ;  /* 0x000000ffff037224 */ /* 0x000fce00078e000e */
[----:B------:R-:W-:Y:S05]  /*2a650*/  WARPSYNC.COLLECTIVE R15, `(.L_x_1019) ;  /* 0x000000000f087348 */ /* 0x000fea0003c00000 */
[----:B------:R0:W1:Y:S02]  /*2a660*/  SHFL.IDX P6, R14, R13, R12, R11 ;  /* 0x0000000c0d0e7389 */ /* 0x00006400000c000b */
[----:B01----:R-:W-:Y:S01]  /*2a670*/  ENDCOLLECTIVE ;  /* 0x000000000000791b */ /* 0x003fe20003800000 */
.L_x_1019:
[----:B------:R-:W-:-:S04]  /*2a680*/  @P4 IADD3 R3, P0, R31, R3, RZ ;  /* 0x000000031f034210 */ /* 0x000fc80007f1e0ff */
[----:B------:R-:W-:-:S04]  /*2a690*/  @P4 IADD3.X R2, RZ, R2, RZ, P0, !PT ;  /* 0x00000002ff024210 */ /* 0x000fc800007fe4ff */
[----:B------:R-:W-:Y:S01]  /*2a6a0*/  @P4 LOP3.LUT R3, R3, R2, RZ, 0x3c, !PT ;  /* 0x0000000203034212 */ /* 0x000fe200078e3cff */
[----:B------:R-:W-:-:S03]  /*2a6b0*/  IMAD.MOV.U32 R13, RZ, RZ, R4 ;  /* 0x000000ffff0d7224 */ /* 0x000fc600078e0004 */
[----:B------:R-:W-:-:S04]  /*2a6c0*/  @P4 LOP3.LUT R2, R3, R2, RZ, 0x3c, !PT ;  /* 0x0000000203024212 */ /* 0x000fc800078e3cff */
[----:B------:R-:W-:-:S05]  /*2a6d0*/  @P4 LOP3.LUT R3, R3, R2, RZ, 0x3c, !PT ;  /* 0x0000000203034212 */ /* 0x000fca00078e3cff */
[----:B------:R-:W-:Y:S01]  /*2a6e0*/  @!PT LDS RZ, [RZ] ;  /* 0x00000000fffff984 */ /* 0x000fe20000000800 */
[----:B------:R-:W-:Y:S01]  /*2a6f0*/  @!PT LDS RZ, [RZ] ;  /* 0x00000000fffff984 */ /* 0x000fe20000000800 */
[----:B------:R-:W-:Y:S01]  /*2a700*/  @!PT LDS RZ, [RZ] ;  /* 0x00000000fffff984 */ /* 0x000fe20000000800 */
[----:B------:R-:W-:Y:S04]  /*2a710*/  @P4 LDGSTS.E.BYPASS.LTC128B.128 [R5+0x2a400], desc[UR36][R2.64], !P5 ;  /* 0x2a40000002054fae */ /* 0x000fe8000e901d64 */
[----:B------:R0:W-:Y:S02]  /*2a720*/  @P4 LDGSTS.E.BYPASS.LTC128B.128 [R5+0x2e400], desc[UR36][R2.64+0x80], !P1 ;  /* 0x2e40008002054fae */ /* 0x0001e4000c901d64 */
[----:B0-----:R-:W-:-:S07]  /*2a730*/  MOV R2, R14 ;  /* 0x0000000e00027202 */ /* 0x001fce0000000f00 */
[----:B------:R-:W-:Y:S05]  /*2a740*/  WARPSYNC.COLLECTIVE R15, `(.L_x_1020) ;  /* 0x000000000f087348 */ /* 0x000fea0003c00000 */
[----:B------:R0:W1:Y:S02]  /*2a750*/  SHFL.IDX P6, R14, R13, R12, R11 ;  /* 0x0000000c0d0e7389 */ /* 0x00006400000c000b */
[----:B01----:R-:W-:Y:S01]  /*2a760*/  ENDCOLLECTIVE ;  /* 0x000000000000791b */ /* 0x003fe20003800000 */
.L_x_1020:
[----:B------:R-:W-:Y:S02]  /*2a770*/  IMAD.MOV.U32 R13, RZ, RZ, R0 ;  /* 0x000000ffff0d7224 */ /* 0x000fe400078e0000 */
[----:B------:R-:W-:Y:S02]  /*2a780*/  IMAD.MOV.U32 R12, RZ, RZ, 0x6 ;  /* 0x00000006ff0c7424 */ /* 0x000fe400078e00ff */
[----:B------:R-:W-:-:S07]  /*2a790*/  IMAD.MOV.U32 R3, RZ, RZ, R14 ;  /* 0x000000ffff037224 */ /* 0x000fce00078e000e */
[----:B------:R-:W-:Y:S05]  /*2a7a0*/  WARPSYNC.COLLECTIVE R15, `(.L_x_1021) ;  /* 0x000000000f087348 */ /* 0x000fea0003c00000 */
[----:B------:R0:W1:Y:S02]  /*2a7b0*/  SHFL.IDX P6, R14, R13, R12, R11 ;  /* 0x0000000c0d0e7389 */ /* 0x00006400000c000b */
[----:B01----:R-:W-:Y:S01]  /*2a7c0*/  ENDCOLLECTIVE ;  /* 0x000000000000791b */ /* 0x003fe20003800000 */
.L_x_1021:
        /* <DEDUP_REMOVED lines=15> */
.L_x_1022:
[----:B------:R-:W-:Y:S02]  /*2a8c0*/  IMAD.MOV.U32 R13, RZ, RZ, R0 ;  /* 0x000000ffff0d7224 */ /* 0x000fe400078e0000 */
[----:B------:R-:W-:Y:S02]  /*2a8d0*/  IMAD.MOV.U32 R12, RZ, RZ, 0x7 ;  /* 0x00000007ff0c7424 */ /* 0x000fe400078e00ff */
[----:B------:R-:W-:-:S07]  /*2a8e0*/  IMAD.MOV.U32 R3, RZ, RZ, R14 ;  /* 0x000000ffff037224 */ /* 0x000fce00078e000e */
[----:B------:R-:W-:Y:S05]  /*2a8f0*/  WARPSYNC.COLLECTIVE R15, `(.L_x_1023) ;  /* 0x000000000f087348 */ /* 0x000fea0003c00000 */
[----:B------:R0:W1:Y:S02]  /*2a900*/  SHFL.IDX P6, R14, R13, R12, R11 ;  /* 0x0000000c0d0e7389 */ /* 0x00006400000c000b */
[----:B01----:R-:W-:Y:S01]  /*2a910*/  ENDCOLLECTIVE ;  /* 0x000000000000791b */ /* 0x003fe20003800000 */
.L_x_1023:
[----:B------:R-:W-:-:S04]  /*2a920*/  @P2 IADD3 R3, P0, R31, R3, RZ ;  /* 0x000000031f032210 */ /* 0x000fc80007f1e0ff */
[----:B------:R-:W-:-:S04]  /*2a930*/  @P2 IADD3.X R2, RZ, R2, RZ, P0, !PT ;  /* 0x00000002ff022210 */ /* 0x000fc800007fe4ff */
[----:B------:R-:W-:Y:S01]  /*2a940*/  @P2 LOP3.LUT R3, R3, R2, RZ, 0x3c, !PT ;  /* 0x0000000203032212 */ /* 0x000fe200078e3cff */
[----:B------:R-:W-:-:S03]  /*2a950*/  IMAD.MOV.U32 R13, RZ, RZ, R4 ;  /* 0x000000ffff0d7224 */ /* 0x000fc600078e0004 */
[----:B------:R-:W-:-:S04]  /*2a960*/  @P2 LOP3.LUT R2, R3, R2, RZ, 0x3c, !PT ;  /* 0x0000000203022212 */ /* 0x000fc800078e3cff */
[----:B------:R-:W-:Y:S02]  /*2a970*/  @P2 LOP3.LUT R3, R3, R2, RZ, 0x3c, !PT ;  /* 0x0000000203032212 */ /* 0x000fe400078e3cff */
[----:B------:R-:W-:-:S03]  /*2a980*/  MOV R0, R14 ;  /* 0x0000000e00007202 */ /* 0x000fc60000000f00 */
[----:B------:R-:W-:Y:S01]  /*2a990*/  @!PT LDS RZ, [RZ] ;  /* 0x00000000fffff984 */ /* 0x000fe20000000800 */
[----:B------:R-:W-:Y:S01]  /*2a9a0*/  @!PT LDS RZ, [RZ] ;  /* 0x00000000fffff984 */ /* 0x000fe20000000800 */
[----:B------:R-:W-:Y:S01]  /*2a9b0*/  @!PT LDS RZ, [RZ] ;  /* 0x00000000fffff984 */ /* 0x000fe20000000800 */
[----:B------:R0:W-:Y:S04]  /*2a9c0*/  @P2 LDGSTS.E.BYPASS.LTC128B.128 [R5+0x2b400], desc[UR36][R2.64], !P5 ;  /* 0x2b40000002052fae */ /* 0x0001e8000e901d64 */
[----:B0-----:R-:W-:Y:S05]  /*2a9d0*/  WARPSYNC.COLLECTIVE R15, `(.L_x_1024) ;  /* 0x000000000f087348 */ /* 0x001fea0003c00000 */
[----:B------:R1:W2:Y:S02]  /*2a9e0*/  SHFL.IDX P6, R14, R13, R12, R11 ;  /* 0x0000000c0d0e7389 */ /* 0x0002a400000c000b */
[----:B012---:R-:W-:Y:S01]  /*2a9f0*/  ENDCOLLECTIVE ;  /* 0x000000000000791b */ /* 0x007fe20003800000 */
.L_x_1024:
[----:B------:R-:W-:Y:S01]  /*2aa00*/  @!PT LDS RZ, [RZ] ;  /* 0x00000000fffff984 */ /* 0x000fe20000000800 */
[----:B------:R-:W-:Y:S01]  /*2aa10*/  @!PT LDS RZ, [RZ] ;  /* 0x00000000fffff984 */ /* 0x000fe20000000800 */
[----:B------:R-:W-:Y:S01]  /*2aa20*/  @!PT LDS RZ, [RZ] ;  /* 0x00000000fffff984 */ /* 0x000fe20000000800 */
[----:B------:R0:W-:Y:S01]  /*2aa30*/  @P2 LDGSTS.E.BYPASS.LTC128B.128 [R5+0x2f400], desc[UR36][R2.64+0x80], !P1 ;  /* 0x2f40008002052fae */ /* 0x0001e2000c901d64 */
[----:B------:R-:W-:Y:S01]  /*2aa40*/  IMAD.MOV.U32 R4, RZ, RZ, R14 ;  /* 0x000000ffff047224 */ /* 0x000fe200078e000e */
[----:B------:R-:W-:Y:S06]  /*2aa50*/  BRA `(.L_x_1025) ;  /* 0xffffff6c004c7947 */ /* 0x000fec000383ffff */
.L_x_761:
[----:B------:R-:W-:Y:S01]  /*2aa60*/  MOV R13, R5 ;  /* 0x00000005000d7202 */ /* 0x000fe20000000f00 */
[----:B------:R-:W-:Y:S01]  /*2aa70*/  IMAD.MOV.U32 R12, RZ, RZ, RZ ;  /* 0x000000ffff0c7224 */ /* 0x000fe200078e00ff */
[----:B------:R-:W-:Y:S01]  /*2aa80*/  MOV R15, 0xffffffff ;  /* 0xffffffff000f7802 */ /* 0x000fe20000000f00 */
[----:B------:R-:W-:Y:S02]  /*2aa90*/  IMAD.MOV.U32 R11, RZ, RZ, 0x181f ;  /* 0x0000181fff0b7424 */ /* 0x000fe400078e00ff */
[----:B-----5:R-:W-:Y:S02]  /*2aaa0*/  IMAD R6, R20, R8, RZ ;  /* 0x0000000814067224 */ /* 0x020fe400078e02ff */
[----:B------:R-:W-:-:S07]  /*2aab0*/  IMAD.IADD R4, R10, 0x1, R4 ;  /* 0x000000010a047824 */ /* 0x000fce00078e0204 */
[----:B------:R-:W-:Y:S05]  /*2aac0*/  WARPSYNC.COLLECTIVE R15, `(.L_x_1026) ;  /* 0x000000000f087348 */ /* 0x000fea0003c00000 */
[----:B------:R0:W1:Y:S02]  /*2aad0*/  SHFL.IDX P6, R14, R13, R12, R11 ;  /* 0x0000000c0d0e7389 */ /* 0x00006400000c000b */
[----:B01----:R-:W-:Y:S01]  /*2aae0*/  ENDCOLLECTIVE ;  /* 0x000000000000791b */ /* 0x003fe20003800000 */
.L_x_1026:
[C---:B------:R-:W-:Y:S02]  /*2aaf0*/  ISETP.GE.AND P3, PT, R4.reuse, R6, PT ;  /* 0x000000060400720c */ /* 0x040fe40003f66270 */
[----:B------:R-:W-:Y:S01]  /*2ab00*/  IADD3 R7, R4, 0x10, RZ ;  /* 0x0000001004077810 */ /* 0x000fe20007ffe0ff */
[----:B------:R-:W-:Y:S02]  /*2ab10*/  IMAD.MOV.U32 R13, RZ, RZ, R0 ;  /* 0x000000ffff0d7224 */ /* 0x000fe400078e0000 */
[----:B------:R-:W-:-:S08]  /*2ab20*/  IMAD.MOV.U32 R2, RZ, RZ, R14 ;  /* 0x000000ffff027224 */ /* 0x000fd000078e000e */
[----:B------:R-:W-:Y:S05]  /*2ab30*/  WARPSYNC.COLLECTIVE R15, `(.L_x_1027) ;  /* 0x000000000f087348 */ /* 0x000fea0003c00000 */
[----:B------:R0:W1:Y:S02]  /*2ab40*/  SHFL.IDX P6, R14, R13, R12, R11 ;  /* 0x0000000c0d0e7389 */ /* 0x00006400000c000b */
[----:B01----:R-:W-:Y:S01]  /*2ab50*/  ENDCOLLECTIVE ;  /* 0x000000000000791b */ /* 0x003fe20003800000 */
.L_x_1027:
[----:B------:R-:W-:Y:S02]  /*2ab60*/  IMAD.MOV.U32 R13, RZ, RZ, R5 ;  /* 0x000000ffff0d7224 */ /* 0x000fe400078e0005 */
[----:B------:R-:W-:Y:S01]  /*2ab70*/  IMAD.MOV.U32 R12, RZ, RZ, 0x1 ;  /* 0x00000001ff0c7424 */ /* 0x000fe200078e00ff */
[----:B------:R-:W-:-:S07]  /*2ab80*/  MOV R3, R14 ;  /* 0x0000000e00037202 */ /* 0x000fce0000000f00 */
[----:B------:R-:W-:Y:S05]  /*2ab90*/  WARPSYNC.COLLECTIVE R15, `(.L_x_1028) ;  /* 0x000000000f087348 */ /* 0x000fea0003c00000 */
[----:B------:R0:W1:Y:S02]  /*2aba0*/  SHFL.IDX P6, R14, R13, R12, R11 ;  /* 0x0000000c0d0e7389 */ /* 0x00006400000c000b */
[----:B01----:R-:W-:Y:S01]  /*2abb0*/  ENDCOLLECTIVE ;  /* 0x000000000000791b */ /* 0x003fe20003800000 */
.L_x_1028:
[----:B------:R-:W-:-:S05]  /*2abc0*/  @!P3 IADD3 R3, P2, R31, R3, RZ ;  /* 0x000000031f03b210 */ /* 0x000fca0007f5e0ff */
[----:B------:R-:W-:-:S05]  /*2abd0*/  @!P3 IMAD.X R2, RZ, RZ, R2, P2 ;  /* 0x000000ffff02b224 */ /* 0x000fca00010e0602 */
[----:B------:R-:W-:Y:S01]  /*2abe0*/  @!P3 LOP3.LUT R3, R3, R2, RZ, 0x3c, !PT ;  /* 0x000000020303b212 */ /* 0x000fe200078e3cff */
[----:B------:R-:W-:-:S03]  /*2abf0*/  IMAD.MOV.U32 R13, RZ, RZ, R0 ;  /* 0x000000ffff0d7224 */ /* 0x000fc600078e0000 */
[----:B------:R-:W-:-:S04]  /*2ac00*/  @!P3 LOP3.LUT R2, R3, R2, RZ, 0x3c, !PT ;  /* 0x000000020302b212 */ /* 0x000fc800078e3cff */
[----:B------:R-:W-:-:S05]  /*2ac10*/  @!P3 LOP3.LUT R3, R3, R2, RZ, 0x3c, !PT ;  /* 0x000000020303b212 */ /* 0x000fca00078e3cff */
[----:B------:R-:W-:Y:S01]  /*2ac20*/  @!PT LDS RZ, [RZ] ;  /* 0x00000000fffff984 */ /* 0x000fe20000000800 */
[----:B------:R-:W-:Y:S01]  /*2ac30*/  @!PT LDS RZ, [RZ] ;  /* 0x00000000fffff984 */ /* 0x000fe20000000800 */
[----:B------:R-:W-:Y:S01]  /*2ac40*/  @!PT LDS RZ, [RZ] ;  /* 0x00000000fffff984 */ /* 0x000fe20000000800 */
[----:B------:R-:W-:Y:S04]  /*2ac50*/  @!P3 LDGSTS.E.BYPASS.LTC128B.128 [R9+0x20400], desc[UR36][R2.64], !P0 ;  /* 0x204000000209bfae */ /* 0x000fe8000c101d64 */
[----:B------:R0:W-:Y:S01]  /*2ac60*/  @!P3 LDGSTS.E.BYPASS.LTC128B.128 [R9+0x24400], desc[UR36][R2.64+0x80], !P1 ;  /* 0x244000800209bfae */ /* 0x0001e2000c901d64 */
[----:B------:R-:W-:Y:S01]  /*2ac70*/  ISETP.GE.AND P3, PT, R7, R6, PT ;  /* 0x000000060700720c */ /* 0x000fe20003f66270 */
[----:B------:R-:W-:Y:S01]  /*2ac80*/  VIADD R7, R4, 0x20 ;  /* 0x0000002004077836 */ /* 0x000fe20000000000 */
[----:B0-----:R-:W-:-:S11]  /*2ac90*/  MOV R2, R14 ;  /* 0x0000000e00027202 */ /* 0x001fd60000000f00 */
[----:B------:R-:W-:Y:S05]  /*2aca0*/  WARPSYNC.COLLECTIVE R15, `(.L_x_1029) ;  /* 0x000000000f087348 */ /* 0x000fea0003c00000 */
[----:B------:R0:W1:Y:S02]  /*2acb0*/  SHFL.IDX P6, R14, R13, R12, R11 ;  /* 0x0000000c0d0e7389 */ /* 0x00006400000c000b */
[----:B01----:R-:W-:Y:S01]  /*2acc0*/  ENDCOLLECTIVE ;  /* 0x000000000000791b */ /* 0x003fe20003800000 */
.L_x_1029:
[----:B------:R-:W-:Y:S01]  /*2acd0*/  IMAD.MOV.U32 R13, RZ, RZ, R5 ;  /* 0x000000ffff0d7224 */ /* 0x000fe200078e0005 */
[----:B------:R-:W-:Y:S01]  /*2ace0*/  MOV R12, 0x2 ;  /* 0x00000002000c7802 */ /* 0x000fe20000000f00 */
[----:B------:R-:W-:-:S07]  /*2acf0*/  IMAD.MOV.U32 R3, RZ, RZ, R14 ;  /* 0x000000ffff037224 */ /* 0x000fce00078e000e */
[----:B------:R-:W-:Y:S05]  /*2ad00*/  WARPSYNC.COLLECTIVE R15, `(.L_x_1030) ;  /* 0x000000000f087348 */ /* 0x000fea0003c00000 */
[----:B------:R0:W1:Y:S02]  /*2ad10*/  SHFL.IDX P6, R14, R13, R12, R11 ;  /* 0x0000000c0d0e7389 */ /* 0x00006400000c000b */
[----:B01----:R-:W-:Y:S01]  /*2ad20*/  ENDCOLLECTIVE ;  /* 0x000000000000791b */ /* 0x003fe20003800000 */
.L_x_1030:
[----:B------:R-:W-:-:S04]  /*2ad30*/  @!P3 IADD3 R3, P2, R31, R3, RZ ;  /* 0x000000031f03b210 */ /* 0x000fc80007f5e0ff */
[----:B------:R-:W-:-:S04]  /*2ad40*/  @!P3 IADD3.X R2, RZ, R2, RZ, P2, !PT ;  /* 0x00000002ff02b210 */ /* 0x000fc800017fe4ff */
        /* <DEDUP_REMOVED lines=10> */
[----:B------:R-:W-:Y:S02]  /*2adf0*/  VIADD R7, R4, 0x30 ;  /* 0x0000003004077836 */ /* 0x000fe40000000000 */
[----:B0-----:R-:W-:-:S10]  /*2ae00*/  IMAD.MOV.U32 R2, RZ, RZ, R14 ;  /* 0x000000ffff027224 */ /* 0x001fd400078e000e */
[----:B------:R-:W-:Y:S05]  /*2ae10*/  WARPSYNC.COLLECTIVE R15, `(.L_x_1031) ;  /* 0x000000000f087348 */ /* 0x000fea0003c00000 */
[----:B------:R0:W1:Y:S02]  /*2ae20*/  SHFL.IDX P6, R14, R13, R12, R11 ;  /* 0x0000000c0d0e7389 */ /* 0x00006400000c000b */
[----:B01----:R-:W-:Y:S01]  /*2ae30*/  ENDCOLLECTIVE ;  /* 0x000000000000791b */ /* 0x003fe20003800000 */
.L_x_1031:
[----:B------:R-:W-:Y:S01]  /*2ae40*/  MOV R13, R5 ;  /* 0x00000005000d7202 */ /* 0x000fe20000000f00 */
[----:B------:R-:W-:Y:S01]  /*2ae50*/  IMAD.MOV.U32 R12, RZ, RZ, 0x3 ;  /* 0x00000003ff0c7424 */ /* 0x000fe200078e00ff */
[----:B------:R-:W-:-:S07]  /*2ae60*/  MOV R3, R14 ;  /* 0x0000000e00037202 */ /* 0x000fce0000000f00 */
[----:B------:R-:W-:Y:S05]  /*2ae70*/  WARPSYNC.COLLECTIVE R15, `(.L_x_1032) ;  /* 0x000000000f087348 */ /* 0x000fea0003c00000 */
[----:B------:R0:W1:Y:S02]  /*2ae80*/  SHFL.IDX P6, R14, R13, R12, R11 ;  /* 0x0000000c0d0e7389 */ /* 0x00006400000c000b */
[----:B01----:R-:W-:Y:S01]  /*2ae90*/  ENDCOLLECTIVE ;  /* 0x000000000000791b */ /* 0x003fe20003800000 */
.L_x_1032:
[----:B------:R-:W-:-:S05]  /*2aea0*/  @!P3 IADD3 R3, P2, R31, R3, RZ ;  /* 0x000000031f03b210 */ /* 0x000fca0007f5e0ff */
[----:B------:R-:W-:-:S05]  /*2aeb0*/  @!P3 IMAD.X R2, RZ, RZ, R2, P2 ;  /* 0x000000ffff02b224 */ /* 0x000fca00010e0602 */
[----:B------:R-:W-:Y:S02]  /*2aec0*/  @!P3 LOP3.LUT R3, R3, R2, RZ, 0x3c, !PT ;  /* 0x000000020303b212 */ /* 0x000fe400078e3cff */
[----:B------:R-:W-:Y:S02]  /*2aed0*/  MOV R13, R0 ;  /* 0x00000000000d7202 */ /* 0x000fe40000000f00 */
[----:B------:R-:W-:-:S04]  /*2aee0*/  @!P3 LOP3.LUT R2, R3, R2, RZ, 0x3c, !PT ;  /* 0x000000020302b212 */ /* 0x000fc800078e3cff */
[----:B------:R-:W-:-:S05]  /*2aef0*/  @!P3 LOP3.LUT R3, R3, R2, RZ, 0x3c, !PT ;  /* 0x000000020303b212 */ /* 0x000fca00078e3cff */
[----:B------:R-:W-:Y:S01]  /*2af00*/  @!PT LDS RZ, [RZ] ;  /* 0x00000000fffff984 */ /* 0x000fe20000000800 */
[----:B------:R-:W-:Y:S01]  /*2af10*/  @!PT LDS RZ, [RZ] ;  /* 0x00000000fffff984 */ /* 0x000fe20000000800 */
[----:B------:R-:W-:Y:S01]  /*2af20*/  @!PT LDS RZ, [RZ] ;  /* 0x00000000fffff984 */ /* 0x000fe20000000800 */
[----:B------:R-:W-:Y:S04]  /*2af30*/  @!P3 LDGSTS.E.BYPASS.LTC128B.128 [R9+0x21400], desc[UR36][R2.64], !P0 ;  /* 0x214000000209bfae */ /* 0x000fe8000c101d64 */
[----:B------:R0:W-:Y:S01]  /*2af40*/  @!P3 LDGSTS.E.BYPASS.LTC128B.128 [R9+0x25400], desc[UR36][R2.64+0x80], !P1 ;  /* 0x254000800209bfae */ /* 0x0001e2000c901d64 */
[----:B------:R-:W-:Y:S02]  /*2af50*/  ISETP.GE.AND P3, PT, R7, R6, PT ;  /* 0x000000060700720c */ /* 0x000fe40003f66270 */
[----:B------:R-:W-:Y:S01]  /*2af60*/  IADD3 R7, R4, 0x40, RZ ;  /* 0x0000004004077810 */ /* 0x000fe20007ffe0ff */
[----:B0-----:R-:W-:-:S10]  /*2af70*/  IMAD.MOV.U32 R2, RZ, RZ, R14 ;  /* 0x000000ffff027224 */ /* 0x001fd400078e000e */
[----:B------:R-:W-:Y:S05]  /*2af80*/  WARPSYNC.COLLECTIVE R15, `(.L_x_1033) ;  /* 0x000000000f087348 */ /* 0x000fea0003c00000 */
[----:B------:R0:W1:Y:S02]  /*2af90*/  SHFL.IDX P6, R14, R13, R12, R11 ;  /* 0x0000000c0d0e7389 */ /* 0x00006400000c000b */
[----:B01----:R-:W-:Y:S01]  /*2afa0*/  ENDCOLLECTIVE ;  /* 0x000000000000791b */ /* 0x003fe20003800000 */
.L_x_1033:
[----:B------:R-:W-:Y:S02]  /*2afb0*/  IMAD.MOV.U32 R13, RZ, RZ, R5 ;  /* 0x000000ffff0d7224 */ /* 0x000fe400078e0005 */
[----:B------:R-:W-:Y:S02]  /*2afc0*/  IMAD.MOV.U32 R12, RZ, RZ, 0x4 ;  /* 0x00000004ff0c7424 */ /* 0x000fe400078e00ff */
[----:B------:R-:W-:-:S07]  /*2afd0*/  IMAD.MOV.U32 R3, RZ, RZ, R14 ;  /* 0x000000ffff037224 */ /* 0x000fce00078e000e */
[----:B------:R-:W-:Y:S05]  /*2afe0*/  WARPSYNC.COLLECTIVE R15, `(.L_x_1034) ;  /* 0x000000000f087348 */ /* 0x000fea0003c00000 */
[----:B------:R0:W1:Y:S02]  /*2aff0*/  SHFL.IDX P6, R14, R13, R12, R11 ;  /* 0x0000000c0d0e7389 */ /* 0x00006400000c000b */
[----:B01----:R-:W-:Y:S01]  /*2b000*/  ENDCOLLECTIVE ;  /* 0x000000000000791b */ /* 0x003fe20003800000 */
.L_x_1034:
        /* <DEDUP_REMOVED lines=17> */
.L_x_1035:
[----:B------:R-:W-:Y:S01]  /*2b120*/  IMAD.MOV.U32 R13, RZ, RZ, R5 ;  /* 0x000000ffff0d7224 */ /* 0x000fe200078e0005 */
[----:B------:R-:W-:Y:S01]  /*2b130*/  MOV R12, 0x5 ;  /* 0x00000005000c7802 */ /* 0x000fe20000000f00 */
[----:B------:R-:W-:-:S07]  /*2b140*/  IMAD.MOV.U32 R3, RZ, RZ, R14 ;  /* 0x000000ffff037224 */ /* 0x000fce00078e000e */
[----:B------:R-:W-:Y:S05]  /*2b150*/  WARPSYNC.COLLECTIVE R15, `(.L_x_1036) ;  /* 0x000000000f087348 */ /* 0x000fea0003c00000 */
[----:B------:R0:W1:Y:S02]  /*2b160*/  SHFL.IDX P6, R14, R13, R12, R11 ;  /* 0x0000000c0d0e7389 */ /* 0x00006400000c000b */
[----:B01----:R-:W-:Y:S01]  /*2b170*/  ENDCOLLECTIVE ;  /* 0x000000000000791b */ /* 0x003fe20003800000 */
.L_x_1036:
        /* <DEDUP_REMOVED lines=17> */
.L_x_1037:
[----:B------:R-:W-:Y:S01]  /*2b290*/  IMAD.MOV.U32 R13, RZ, RZ, R5 ;  /* 0x000000ffff0d7224 */ /* 0x000fe200078e0005 */
[----:B------:R-:W-:Y:S02]  /*2b2a0*/  MOV R12, 0x6 ;  /* 0x00000006000c7802 */ /* 0x000fe40000000f00 */
[----:B------:R-:W-:-:S07]  /*2b2b0*/  MOV R3, R14 ;  /* 0x0000000e00037202 */ /* 0x000fce0000000f00 */
[----:B------:R-:W-:Y:S05]  /*2b2c0*/  WARPSYNC.COLLECTIVE R15, `(.L_x_1038) ;  /* 0x000000000f087348 */ /* 0x000fea0003c00000 */
[----:B------:R0:W1:Y:S02]  /*2b2d0*/  SHFL.IDX P6, R14, R13, R12, R11 ;  /* 0x0000000c0d0e7389 */ /* 0x00006400000c000b */
[----:B01----:R-:W-:Y:S01]  /*2b2e0*/  ENDCOLLECTIVE ;  /* 0x000000000000791b */ /* 0x003fe20003800000 */
.L_x_1038:
        /* <DEDUP_REMOVED lines=12> */
[----:B0-----:R-:W-:-:S12]  /*2b3b0*/  IMAD.MOV.U32 R2, RZ, RZ, R14 ;  /* 0x000000ffff027224 */ /* 0x001fd800078e000e */
[----:B------:R-:W-:Y:S05]  /*2b3c0*/  WARPSYNC.COLLECTIVE R15, `(.L_x_1039) ;  /* 0x000000000f087348 */ /* 0x000fea0003c00000 */
[----:B------:R0:W1:Y:S02]  /*2b3d0*/  SHFL.IDX P6, R14, R13, R12, R11 ;  /* 0x0000000c0d0e7389 */ /* 0x00006400000c000b */
[----:B01----:R-:W-:Y:S01]  /*2b3e0*/  ENDCOLLECTIVE ;  /* 0x000000000000791b */ /* 0x003fe20003800000 */
.L_x_1039:
[----:B------:R-:W-:Y:S01]  /*2b3f0*/  MOV R13, R5 ;  /* 0x00000005000d7202 */ /* 0x000fe20000000f00 */
[----:B------:R-:W-:Y:S01]  /*2b400*/  IMAD.MOV.U32 R12, RZ, RZ, 0x7 ;  /* 0x00000007ff0c7424 */ /* 0x000fe200078e00ff */
[----:B------:R-:W-:-:S07]  /*2b410*/  MOV R3, R14 ;  /* 0x0000000e00037202 */ /* 0x000fce0000000f00 */
[----:B------:R-:W-:Y:S05]  /*2b420*/  WARPSYNC.COLLECTIVE R15, `(.L_x_1040) ;  /* 0x000000000f087348 */ /* 0x000fea0003c00000 */
[----:B------:R0:W1:Y:S02]  /*2b430*/  SHFL.IDX P6, R14, R13, R12, R11 ;  /* 0x0000000c0d0e7389 */ /* 0x00006400000c000b */
[----:B01----:R-:W-:Y:S01]  /*2b440*/  ENDCOLLECTIVE ;  /* 0x000000000000791b */ /* 0x003fe20003800000 */
.L_x_1040:
[----:B------:R-:W-:-:S05]  /*2b450*/  @!P3 IADD3 R3, P2, R31, R3, RZ ;  /* 0x000000031f03b210 */ /* 0x000fca0007f5e0ff */
[----:B------:R-:W-:-:S05]  /*2b460*/  @!P3 IMAD.X R2, RZ, RZ, R2, P2 ;  /* 0x000000ffff02b224 */ /* 0x000fca00010e0602 */
[----:B------:R-:W-:Y:S02]  /*2b470*/  @!P3 LOP3.LUT R3, R3, R2, RZ, 0x3c, !PT ;  /* 0x000000020303b212 */ /* 0x000fe400078e3cff */
[----:B------:R-:W-:Y:S02]  /*2b480*/  MOV R13, R0 ;  /* 0x00000000000d7202 */ /* 0x000fe40000000f00 */
[----:B------:R-:W-:-:S04]  /*2b490*/  @!P3 LOP3.LUT R2, R3, R2, RZ, 0x3c, !PT ;  /* 0x000000020302b212 */ /* 0x000fc800078e3cff */
[----:B------:R-:W-:Y:S01]  /*2b4a0*/  @!P3 LOP3.LUT R3, R3, R2, RZ, 0x3c, !PT ;  /* 0x000000020303b212 */ /* 0x000fe200078e3cff */
[----:B------:R-:W-:-:S04]  /*2b4b0*/  IMAD.MOV.U32 R5, RZ, RZ, R14 ;  /* 0x000000ffff057224 */ /* 0x000fc800078e000e */
[----:B------:R-:W-:Y:S01]  /*2b4c0*/  @!PT LDS RZ, [RZ] ;  /* 0x00000000fffff984 */ /* 0x000fe20000000800 */
[----:B------:R-:W-:Y:S01]  /*2b4d0*/  @!PT LDS RZ, [RZ] ;  /* 0x00000000fffff984 */ /* 0x000fe20000000800 */
[----:B------:R-:W-:Y:S01]  /*2b4e0*/  @!PT LDS RZ, [RZ] ;  /* 0x00000000fffff984 */ /* 0x000fe20000000800 */
[----:B------:R0:W-:Y:S04]  /*2b4f0*/  @!P3 LDGSTS.E.BYPASS.LTC128B.128 [R9+0x23400], desc[UR36][R2.64], !P0 ;  /* 0x234000000209bfae */ /* 0x0001e8000c101d64 */
[----:B------:R0:W-:Y:S02]  /*2b500*/  @!P3 LDGSTS.E.BYPASS.LTC128B.128 [R9+0x27400], desc[UR36][R2.64+0x80], !P1 ;  /* 0x274000800209bfae */ /* 0x0001e4000c901d64 */
[----:B0-----:R-:W-:Y:S05]  /*2b510*/  WARPSYNC.COLLECTIVE R15, `(.L_x_1041) ;  /* 0x000000000f087348 */ /* 0x001fea0003c00000 */
[----:B------:R1:W2:Y:S02]  /*2b520*/  SHFL.IDX P6, R14, R13, R12, R11 ;  /* 0x0000000c0d0e7389 */ /* 0x0002a400000c000b */
[----:B012---:R-:W-:Y:S01]  /*2b530*/  ENDCOLLECTIVE ;  /* 0x000000000000791b */ /* 0x007fe20003800000 */
.L_x_1041:
[----:B------:R-:W-:Y:S05]  /*2b540*/  BRA `(.L_x_1042) ;  /* 0xffffff6c00947947 */ /* 0x000fea000383ffff */
.L_x_766:
[----:B0-----:R0:W1:Y:S02]  /*2b550*/  SYNCS.PHASECHK.TRANS64.TRYWAIT P0, [R23+URZ+0x38820], R0 ;  /* 0x03882000170075a7 */ /* 0x001064000800017f */
[----:B-1----:R-:W-:Y:S05]  /*2b560*/  @!P0 NANOSLEEP.SYNCS 0x989680 ;  /* 0x009896800000895d */ /* 0x002fea0003900000 */
[----:B------:R-:W1:Y:S02]  /*2b570*/  @!P0 SYNCS.PHASECHK.TRANS64 P0, [R23+URZ+0x38820], R0 ;  /* 0x03882000170085a7 */ /* 0x000e64000800007f */
[----:B-1----:R-:W-:Y:S05]  /*2b580*/  @!P0 BRA `(.L_x_766) ;  /* 0xfffffffc00f08947 */ /* 0x002fea000383ffff */
[----:B------:R-:W-:Y:S05]  /*2b590*/  BRA `(.L_x_1043) ;  /* 0xffffff7000047947 */ /* 0x000fea000383ffff */
.L_x_770:
[----:B0-----:R0:W1:Y:S02]  /*2b5a0*/  SYNCS.PHASECHK.TRANS64.TRYWAIT P0, [R0+URZ+0x38880], R21 ;  /* 0x03888015000075a7 */ /* 0x001064000800017f */
[----:B-1----:R-:W-:Y:S05]  /*2b5b0*/  @!P0 NANOSLEEP.SYNCS 0x989680 ;  /* 0x009896800000895d */ /* 0x002fea0003900000 */
[----:B------:R-:W1:Y:S02]  /*2b5c0*/  @!P0 SYNCS.PHASECHK.TRANS64 P0, [R0+URZ+0x38880], R21 ;  /* 0x03888015000085a7 */ /* 0x000e64000800007f */
[----:B-1----:R-:W-:Y:S05]  /*2b5d0*/  @!P0 BRA `(.L_x_770) ;  /* 0xfffffffc00f08947 */ /* 0x002fea000383ffff */
[----:B------:R-:W-:Y:S05]  /*2b5e0*/  BRA `(.L_x_1044) ;  /* 0xffffff7000b87947 */ /* 0x000fea000383ffff */
.L_x_771:
        /* <DEDUP_REMOVED lines=8> */
.L_x_1046:
[----:B------:R-:W-:Y:S05]  /*2b670*/  BSYNC B0 ;  /* 0x0000000000007941 */ /* 0x000fea0003800000 */
.L_x_1045:
[----:B------:R-:W-:Y:S01]  /*2b680*/  MOV R13, R8 ;  /* 0x00000008000d7202 */ /* 0x000fe20000000f00 */
[----:B------:R-:W-:Y:S01]  /*2b690*/  IMAD.MOV.U32 R12, RZ, RZ, RZ ;  /* 0x000000ffff0c7224 */ /* 0x000fe200078e00ff */
[----:B------:R-:W-:Y:S01]  /*2b6a0*/  MOV R15, 0xffffffff ;  /* 0xffffffff000f7802 */ /* 0x000fe20000000f00 */
[----:B------:R-:W-:Y:S01]  /*2b6b0*/  IMAD.MOV.U32 R11, RZ, RZ, 0x181f ;  /* 0x0000181fff0b7424 */ /* 0x000fe200078e00ff */
[----:B------:R-:W-:Y:S01]  /*2b6c0*/  IADD3 R4, R23, R4, RZ ;  /* 0x0000000417047210 */ /* 0x000fe20007ffe0ff */
[----:B------:R-:W-:-:S07]  /*2b6d0*/  IMAD.MOV.U32 R3, RZ, RZ, R14 ;  /* 0x000000ffff037224 */ /* 0x000fce00078e000e */
[----:B------:R-:W-:Y:S05]  /*2b6e0*/  WARPSYNC.COLLECTIVE R15, `(.L_x_1047) ;  /* 0x000000000f087348 */ /* 0x000fea0003c00000 */
[----:B------:R0:W1:Y:S02]  /*2b6f0*/  SHFL.IDX P6, R14, R13, R12, R11 ;  /* 0x0000000c0d0e7389 */ /* 0x00006400000c000b */
[----:B01----:R-:W-:Y:S01]  /*2b700*/  ENDCOLLECTIVE ;  /* 0x000000000000791b */ /* 0x003fe20003800000 */
.L_x_1047:
[----:B------:R-:W-:Y:S02]  /*2b710*/  IMAD.MOV.U32 R13, RZ, RZ, R7 ;  /* 0x000000ffff0d7224 */ /* 0x000fe400078e0007 */
[----:B------:R-:W-:Y:S02]  /*2b720*/  IMAD.MOV.U32 R12, RZ, RZ, 0x1 ;  /* 0x00000001ff0c7424 */ /* 0x000fe400078e00ff */
[----:B------:R-:W-:-:S07]  /*2b730*/  IMAD.MOV.U32 R2, RZ, RZ, R14 ;  /* 0x000000ffff027224 */ /* 0x000fce00078e000e */
[----:B------:R-:W-:Y:S05]  /*2b740*/  WARPSYNC.COLLECTIVE R15, `(.L_x_1048) ;  /* 0x000000000f087348 */ /* 0x000fea0003c00000 */
[----:B------:R0:W1:Y:S02]  /*2b750*/  SHFL.IDX P6, R14, R13, R12, R11 ;  /* 0x0000000c0d0e7389 */ /* 0x00006400000c000b */
[----:B01----:R-:W-:Y:S01]  /*2b760*/  ENDCOLLECTIVE ;  /* 0x000000000000791b */ /* 0x003fe20003800000 */
.L_x_1048:
        /* <DEDUP_REMOVED lines=8> */
[----:B0-----:R-:W-:-:S07]  /*2b7f0*/  MOV R3, R14 ;  /* 0x0000000e00037202 */ /* 0x001fce0000000f00 */
[----:B------:R-:W-:Y:S05]  /*2b800*/  WARPSYNC.COLLECTIVE R15, `(.L_x_1049) ;  /* 0x000000000f087348 */ /* 0x000fea0003c00000 */
[----:B------:R0:W1:Y:S02]  /*2b810*/  SHFL.IDX P6, R14, R13, R12, R11 ;  /* 0x0000000c0d0e7389 */ /* 0x00006400000c000b */
[----:B01----:R-:W-:Y:S01]  /*2b820*/  ENDCOLLECTIVE ;  /* 0x000000000000791b */ /* 0x003fe20003800000 */
.L_x_1049:
[----:B------:R-:W-:Y:S02]  /*2b830*/  IMAD.MOV.U32 R13, RZ, RZ, R7 ;  /* 0x000000ffff0d7224 */ /* 0x000fe400078e0007 */
[----:B------:R-:W-:Y:S02]  /*2b840*/  IMAD.MOV.U32 R12, RZ, RZ, 0x2 ;  /* 0x00000002ff0c7424 */ /* 0x000fe400078e00ff */
[----:B------:R-:W-:-:S07]  /*2b850*/  IMAD.MOV.U32 R2, RZ, RZ, R14 ;  /* 0x000000ffff027224 */ /* 0x000fce00078e000e */
[----:B------:R-:W-:Y:S05]  /*2b860*/  WARPSYNC.COLLECTIVE R15, `(.L_x_1050) ;  /* 0x000000000f087348 */ /* 0x000fea0003c00000 */
[----:B------:R0:W1:Y:S02]  /*2b870*/  SHFL.IDX P6, R14, R13, R12, R11 ;  /* 0x0000000c0d0e7389 */ /* 0x00006400000c000b */
[----:B01----:R-:W-:Y:S01]  /*2b880*/  ENDCOLLECTIVE ;  /* 0x000000000000791b */ /* 0x003fe20003800000 */
.L_x_1050:
[----:B------:R-:W-:-:S04]  /*2b890*/  IADD3 R2, P0, R31, R2, RZ ;  /* 0x000000021f027210 */ /* 0x000fc80007f1e0ff */
[----:B------:R-:W-:-:S05]  /*2b8a0*/  IADD3.X R3, RZ, R3, RZ, P0, !PT ;  /* 0x00000003ff037210 */ /* 0x000fca00007fe4ff */
        /* <DEDUP_REMOVED lines=10> */
.L_x_1051:
[----:B------:R-:W-:Y:S02]  /*2b950*/  IMAD.MOV.U32 R13, RZ, RZ, R7 ;  /* 0x000000ffff0d7224 */ /* 0x000fe400078e0007 */
[----:B------:R-:W-:Y:S02]  /*2b960*/  IMAD.MOV.U32 R12, RZ, RZ, 0x3 ;  /* 0x00000003ff0c7424 */ /* 0x000fe400078e00ff */
[----:B------:R-:W-:-:S07]  /*2b970*/  IMAD.MOV.U32 R2, RZ, RZ, R14 ;  /* 0x000000ffff027224 */ /* 0x000fce00078e000e */
[----:B------:R-:W-:Y:S05]  /*2b980*/  WARPSYNC.COLLECTIVE R15, `(.L_x_1052) ;  /* 0x000000000f087348 */ /* 0x000fea0003c00000 */
[----:B------:R0:W1:Y:S02]  /*2b990*/  SHFL.IDX P6, R14, R13, R12, R11 ;  /* 0x0000000c0d0e7389 */ /* 0x00006400000c000b */
[----:B01----:R-:W-:Y:S01]  /*2b9a0*/  ENDCOLLECTIVE ;  /* 0x000000000000791b */ /* 0x003fe20003800000 */
.L_x_1052:
        /* <DEDUP_REMOVED lines=12> */
.L_x_1053:
[----:B------:R-:W-:Y:S02]  /*2ba70*/  IMAD.MOV.U32 R13, RZ, RZ, R7 ;  /* 0x000000ffff0d7224 */ /* 0x000fe400078e0007 */
[----:B------:R-:W-:Y:S02]  /*2ba80*/  IMAD.MOV.U32 R12, RZ, RZ, 0x4 ;  /* 0x00000004ff0c7424 */ /* 0x000fe400078e00ff */
[----:B------:R-:W-:-:S07]  /*2ba90*/  IMAD.MOV.U32 R2, RZ, RZ, R14 ;  /* 0x000000ffff027224 */ /* 0x000fce00078e000e */
[----:B------:R-:W-:Y:S05]  /*2baa0*/  WARPSYNC.COLLECTIVE R15, `(.L_x_1054) ;  /* 0x000000000f087348 */ /* 0x000fea0003c00000 */
[----:B------:R0:W1:Y:S02]  /*2bab0*/  SHFL.IDX P6, R14, R13, R12, R11 ;  /* 0x0000000c0d0e7389 */ /* 0x00006400000c000b */
[----:B01----:R-:W-:Y:S01]  /*2bac0*/  ENDCOLLECTIVE ;  /* 0x000000000000791b */ /* 0x003fe20003800000 */
.L_x_1054:
        /* <DEDUP_REMOVED lines=12> */
.L_x_1055:
[----:B------:R-:W-:Y:S02]  /*2bb90*/  IMAD.MOV.U32 R13, RZ, RZ, R7 ;  /* 0x000000ffff0d7224 */ /* 0x000fe400078e0007 */
[----:B------:R-:W-:Y:S02]  /*2bba0*/  IMAD.MOV.U32 R12, RZ, RZ, 0x5 ;  /* 0x00000005ff0c7424 */ /* 0x000fe400078e00ff */
[----:B------:R-:W-:-:S07]  /*2bbb0*/  IMAD.MOV.U32 R2, RZ, RZ, R14 ;  /* 0x000000ffff027224 */ /* 0x000fce00078e000e */
[----:B------:R-:W-:Y:S05]  /*2bbc0*/  WARPSYNC.COLLECTIVE R15, `(.L_x_1056) ;  /* 0x000000000f087348 */ /* 0x000fea0003c00000 */
[----:B------:R0:W1:Y:S02]  /*2bbd0*/  SHFL.IDX P6, R14, R13, R12, R11 ;  /* 0x0000000c0d0e7389 */ /* 0x00006400000c000b */
[----:B01----:R-:W-:Y:S01]  /*2bbe0*/  ENDCOLLECTIVE ;  /* 0x000000000000791b */ /* 0x003fe20003800000 */
.L_x_1056:
        /* <DEDUP_REMOVED lines=12> */
.L_x_1057:
[----:B------:R-:W-:Y:S02]  /*2bcb0*/  IMAD.MOV.U32 R13, RZ, RZ, R7 ;  /* 0x000000ffff0d7224 */ /* 0x000fe400078e0007 */
[----:B------:R-:W-:Y:S02]  /*2bcc0*/  IMAD.MOV.U32 R12, RZ, RZ, 0x6 ;  /* 0x00000006ff0c7424 */ /* 0x000fe400078e00ff */
[----:B------:R-:W-:-:S07]  /*2bcd0*/  IMAD.MOV.U32 R2, RZ, RZ, R14 ;  /* 0x000000ffff027224 */ /* 0x000fce00078e000e */
[----:B------:R-:W-:Y:S05]  /*2bce0*/  WARPSYNC.COLLECTIVE R15, `(.L_x_1058) ;  /* 0x000000000f087348 */ /* 0x000fea0003c00000 */
[----:B------:R0:W1:Y:S02]  /*2bcf0*/  SHFL.IDX P6, R14, R13, R12, R11 ;  /* 0x0000000c0d0e7389 */ /* 0x00006400000c000b */
[----:B01----:R-:W-:Y:S01]  /*2bd00*/  ENDCOLLECTIVE ;  /* 0x000000000000791b */ /* 0x003fe20003800000 */
.L_x_1058:
        /* <DEDUP_REMOVED lines=12> */
.L_x_1059:
[----:B------:R-:W-:Y:S02]  /*2bdd0*/  IMAD.MOV.U32 R13, RZ, RZ, R7 ;  /* 0x000000ffff0d7224 */ /* 0x000fe400078e0007 */
[----:B------:R-:W-:Y:S02]  /*2bde0*/  IMAD.MOV.U32 R12, RZ, RZ, 0x7 ;  /* 0x00000007ff0c7424 */ /* 0x000fe400078e00ff */
[----:B------:R-:W-:-:S07]  /*2bdf0*/  IMAD.MOV.U32 R2, RZ, RZ, R14 ;  /* 0x000000ffff027224 */ /* 0x000fce00078e000e */
[----:B------:R-:W-:Y:S05]  /*2be00*/  WARPSYNC.COLLECTIVE R15, `(.L_x_1060) ;  /* 0x000000000f087348 */ /* 0x000fea0003c00000 */
[----:B------:R0:W1:Y:S02]  /*2be10*/  SHFL.IDX P6, R14, R13, R12, R11 ;  /* 0x0000000c0d0e7389 */ /* 0x00006400000c000b */
[----:B01----:R-:W-:Y:S01]  /*2be20*/  ENDCOLLECTIVE ;  /* 0x000000000000791b */ /* 0x003fe20003800000 */
.L_x_1060:
[----:B------:R-:W-:-:S04]  /*2be30*/  IADD3 R2, P0, R31, R2, RZ ;  /* 0x000000021f027210 */ /* 0x000fc80007f1e0ff */
[----:B------:R-:W-:-:S05]  /*2be40*/  IADD3.X R3, RZ, R3, RZ, P0, !PT ;  /* 0x00000003ff037210 */ /* 0x000fca00007fe4ff */
[----:B------:R-:W-:Y:S01]  /*2be50*/  @!PT LDS RZ, [RZ] ;  /* 0x00000000fffff984 */ /* 0x000fe20000000800 */
[----:B------:R-:W-:Y:S01]  /*2be60*/  @!PT LDS RZ, [RZ] ;  /* 0x00000000fffff984 */ /* 0x000fe20000000800 */
[----:B------:R-:W-:Y:S01]  /*2be70*/  @!PT LDS RZ, [RZ] ;  /* 0x00000000fffff984 */ /* 0x000fe20000000800 */
[----:B------:R0:W-:Y:S01]  /*2be80*/  LDGSTS.E.BYPASS.LTC128B.128 [R4+0x13400], desc[UR36][R2.64], !P3 ;  /* 0x1340000002047fae */ /* 0x0001e2000d901d64 */
[----:B------:R-:W-:-:S03]  /*2be90*/  IMAD.MOV.U32 R13, RZ, RZ, R8 ;  /* 0x000000ffff0d7224 */ /* 0x000fc600078e0008 */
[----:B------:R0:W-:Y:S01]  /*2bea0*/  LDGSTS.E.BYPASS.LTC128B.128 [R4+0x17400], desc[UR36][R2.64+0x80], !P2 ;  /* 0x1740008002047fae */ /* 0x0001e2000d101d64 */
[----:B------:R-:W-:-:S07]  /*2beb0*/  MOV R7, R14 ;  /* 0x0000000e00077202 */ /* 0x000fce0000000f00 */
[----:B0-----:R-:W-:Y:S05]  /*2bec0*/  WARPSYNC.COLLECTIVE R15, `(.L_x_1061) ;  /* 0x000000000f087348 */ /* 0x001fea0003c00000 */
[----:B------:R1:W2:Y:S02]  /*2bed0*/  SHFL.IDX P6, R14, R13, R12, R11 ;  /* 0x0000000c0d0e7389 */ /* 0x0002a400000c000b */
[----:B012---:R-:W-:Y:S01]  /*2bee0*/  ENDCOLLECTIVE ;  /* 0x000000000000791b */ /* 0x007fe20003800000 */
.L_x_1061:
[----:B------:R-:W-:Y:S01]  /*2bef0*/  IMAD.MOV.U32 R2, RZ, RZ, R14 ;  /* 0x000000ffff027224 */ /* 0x000fe200078e000e */
[----:B------:R-:W-:Y:S06]  /*2bf00*/  BRA `(.L_x_1062) ;  /* 0xffffff6c00907947 */ /* 0x000fec000383ffff */
.L_x_776:
[----:B----4-:R4:W0:Y:S02]  /*2bf10*/  SYNCS.PHASECHK.TRANS64.TRYWAIT P0, [R0+URZ+0x38840], R21 ;  /* 0x03884015000075a7 */ /* 0x010824000800017f */
[----:B0-----:R-:W-:Y:S05]  /*2bf20*/  @!P0 NANOSLEEP.SYNCS 0x989680 ;  /* 0x009896800000895d */ /* 0x001fea0003900000 */
[----:B------:R-:W0:Y:S02]  /*2bf30*/  @!P0 SYNCS.PHASECHK.TRANS64 P0, [R0+URZ+0x38840], R21 ;  /* 0x03884015000085a7 */ /* 0x000e24000800007f */
[----:B0-----:R-:W-:Y:S05]  /*2bf40*/  @!P0 BRA `(.L_x_776) ;  /* 0xfffffffc00f08947 */ /* 0x001fea000383ffff */
[----:B------:R-:W-:Y:S05]  /*2bf50*/  BRA `(.L_x_1063) ;  /* 0xffffff6c00e07947 */ /* 0x000fea000383ffff */
.L_x_777:
[----:B------:R-:W-:Y:S01]  /*2bf60*/  BSSY B0, `(.L_x_1064) ;  /* 0x0000008000007945 */ /* 0x000fe20003800000 */
[----:B------:R-:W-:Y:S01]  /*2bf70*/  MOV R13, R5 ;  /* 0x00000005000d7202 */ /* 0x000fe20000000f00 */
[----:B------:R-:W-:Y:S01]  /*2bf80*/  IMAD.MOV.U32 R12, RZ, RZ, RZ ;  /* 0x000000ffff0c7224 */ /* 0x000fe200078e00ff */
[----:B------:R-:W-:Y:S01]  /*2bf90*/  MOV R15, 0xffffffff ;  /* 0xffffffff000f7802 */ /* 0x000fe20000000f00 */
[----:B------:R-:W-:-:S07]  /*2bfa0*/  IMAD.MOV.U32 R11, RZ, RZ, 0x181f ;  /* 0x0000181fff0b7424 */ /* 0x000fce00078e00ff */
[----:B0--34-:R-:W-:Y:S05]  /*2bfb0*/  WARPSYNC.COLLECTIVE R15, `(.L_x_1065) ;  /* 0x000000000f087348 */ /* 0x019fea0003c00000 */
[----:B------:R1:W2:Y:S02]  /*2bfc0*/  SHFL.IDX P6, R14, R13, R12, R11 ;  /* 0x0000000c0d0e7389 */ /* 0x0002a400000c000b */
[----:B01234-:R-:W-:Y:S01]  /*2bfd0*/  ENDCOLLECTIVE ;  /* 0x000000000000791b */ /* 0x01ffe20003800000 */
.L_x_1065:
[----:B------:R-:W-:Y:S05]  /*2bfe0*/  BSYNC B0 ;  /* 0x0000000000007941 */ /* 0x000fea0003800000 */
.L_x_1064:
        /* <DEDUP_REMOVED lines=8> */
.L_x_1066:
[----:B------:R-:W-:Y:S01]  /*2c070*/  IMAD.MOV.U32 R13, RZ, RZ, R5 ;  /* 0x000000ffff0d7224 */ /* 0x000fe200078e0005 */
[----:B------:R-:W-:Y:S02]  /*2c080*/  MOV R12, 0x1 ;  /* 0x00000001000c7802 */ /* 0x000fe40000000f00 */
[----:B------:R-:W-:-:S07]  /*2c090*/  MOV R2, R14 ;  /* 0x0000000e00027202 */ /* 0x000fce0000000f00 */
[----:B------:R-:W-:Y:S05]  /*2c0a0*/  WARPSYNC.COLLECTIVE R15, `(.L_x_1067) ;  /* 0x000000000f087348 */ /* 0x000fea0003c00000 */
[----:B------:R0:W1:Y:S02]  /*2c0b0*/  SHFL.IDX P6, R14, R13, R12, R11 ;  /* 0x0000000c0d0e7389 */ /* 0x00006400000c000b */
[----:B01----:R-:W-:Y:S01]  /*2c0c0*/  ENDCOLLECTIVE ;  /* 0x000000000000791b */ /* 0x003fe20003800000 */
.L_x_1067:
        /* <DEDUP_REMOVED lines=12> */
.L_x_1068:
[----:B------:R-:W-:Y:S01]  /*2c190*/  IMAD.MOV.U32 R13, RZ, RZ, R5 ;  /* 0x000000ffff0d7224 */ /* 0x000fe200078e0005 */
[----:B------:R-:W-:Y:S02]  /*2c1a0*/  MOV R12, 0x2 ;  /* 0x00000002000c7802 */ /* 0x000fe40000000f00 */
[----:B------:R-:W-:-:S07]  /*2c1b0*/  MOV R2, R14 ;  /* 0x0000000e00027202 */ /* 0x000fce0000000f00 */
[----:B------:R-:W-:Y:S05]  /*2c1c0*/  WARPSYNC.COLLECTIVE R15, `(.L_x_1069) ;  /* 0x000000000f087348 */ /* 0x000fea0003c00000 */
[----:B------:R0:W1:Y:S02]  /*2c1d0*/  SHFL.IDX P6, R14, R13, R12, R11 ;  /* 0x0000000c0d0e7389 */ /* 0x00006400000c000b */
[----:B01----:R-:W-:Y:S01]  /*2c1e0*/  ENDCOLLECTIVE ;  /* 0x000000000000791b */ /* 0x003fe20003800000 */
.L_x_1069:
        /* <DEDUP_REMOVED lines=12> */
.L_x_1070:
[----:B------:R-:W-:Y:S01]  /*2c2b0*/  IMAD.MOV.U32 R13, RZ, RZ, R5 ;  /* 0x000000ffff0d7224 */ /* 0x000fe200078e0005 */
[----:B------:R-:W-:Y:S02]  /*2c2c0*/  MOV R12, 0x3 ;  /* 0x00000003000c7802 */ /* 0x000fe40000000f00 */
[----:B------:R-:W-:-:S07]  /*2c2d0*/  MOV R2, R14 ;  /* 0x0000000e00027202 */ /* 0x000fce0000000f00 */
[----:B------:R-:W-:Y:S05]  /*2c2e0*/  WARPSYNC.COLLECTIVE R15, `(.L_x_1071) ;  /* 0x000000000f087348 */ /* 0x000fea0003c00000 */
[----:B------:R0:W1:Y:S02]  /*2c2f0*/  SHFL.IDX P6, R14, R13, R12, R11 ;  /* 0x0000000c0d0e7389 */ /* 0x00006400000c000b */
[----:B01----:R-:W-:Y:S01]  /*2c300*/  ENDCOLLECTIVE ;  /* 0x000000000000791b */ /* 0x003fe20003800000 */
.L_x_1071:
        /* <DEDUP_REMOVED lines=12> */
.L_x_1072:
[----:B------:R-:W-:Y:S01]  /*2c3d0*/  IMAD.MOV.U32 R13, RZ, RZ, R5 ;  /* 0x000000ffff0d7224 */ /* 0x000fe200078e0005 */
[----:B------:R-:W-:Y:S02]  /*2c3e0*/  MOV R12, 0x4 ;  /* 0x00000004000c7802 */ /* 0x000fe40000000f00 */
[----:B------:R-:W-:-:S07]  /*2c3f0*/  MOV R2, R14 ;  /* 0x0000000e00027202 */ /* 0x000fce0000000f00 */
[----:B------:R-:W-:Y:S05]  /*2c400*/  WARPSYNC.COLLECTIVE R15, `(.L_x_1073) ;  /* 0x000000000f087348 */ /* 0x000fea0003c00000 */
[----:B------:R0:W1:Y:S02]  /*2c410*/  SHFL.IDX P6, R14, R13, R12, R11 ;  /* 0x0000000c0d0e7389 */ /* 0x00006400000c000b */
[----:B01----:R-:W-:Y:S01]  /*2c420*/  ENDCOLLECTIVE ;  /* 0x000000000000791b */ /* 0x003fe20003800000 */
.L_x_1073:
        /* <DEDUP_REMOVED lines=12> */
.L_x_1074:
[----:B------:R-:W-:Y:S01]  /*2c4f0*/  IMAD.MOV.U32 R13, RZ, RZ, R5 ;  /* 0x000000ffff0d7224 */ /* 0x000fe200078e0005 */
[----:B------:R-:W-:Y:S02]  /*2c500*/  MOV R12, 0x5 ;  /* 0x00000005000c7802 */ /* 0x000fe40000000f00 */
[----:B------:R-:W-:-:S07]  /*2c510*/  MOV R2, R14 ;  /* 0x0000000e00027202 */ /* 0x000fce0000000f00 */
[----:B------:R-:W-:Y:S05]  /*2c520*/  WARPSYNC.COLLECTIVE R15, `(.L_x_1075) ;  /* 0x000000000f087348 */ /* 0x000fea0003c00000 */
[----:B------:R0:W1:Y:S02]  /*2c530*/  SHFL.IDX P6, R14, R13, R12, R11 ;  /* 0x0000000c0d0e7389 */ /* 0x00006400000c000b */
[----:B01----:R-:W-:Y:S01]  /*2c540*/  ENDCOLLECTIVE ;  /* 0x000000000000791b */ /* 0x003fe20003800000 */
.L_x_1075:
        /* <DEDUP_REMOVED lines=12> */
.L_x_1076:
[----:B------:R-:W-:Y:S01]  /*2c610*/  IMAD.MOV.U32 R13, RZ, RZ, R5 ;  /* 0x000000ffff0d7224 */ /* 0x000fe200078e0005 */
[----:B------:R-:W-:Y:S02]  /*2c620*/  MOV R12, 0x6 ;  /* 0x00000006000c7802 */ /* 0x000fe40000000f00 */
[----:B------:R-:W-:-:S07]  /*2c630*/  MOV R2, R14 ;  /* 0x0000000e00027202 */ /* 0x000fce0000000f00 */
[----:B------:R-:W-:Y:S05]  /*2c640*/  WARPSYNC.COLLECTIVE R15, `(.L_x_1077) ;  /* 0x000000000f087348 */ /* 0x000fea0003c00000 */
[----:B------:R0:W1:Y:S02]  /*2c650*/  SHFL.IDX P6, R14, R13, R12, R11 ;  /* 0x0000000c0d0e7389 */ /* 0x00006400000c000b */
[----:B01----:R-:W-:Y:S01]  /*2c660*/  ENDCOLLECTIVE ;  /* 0x000000000000791b */ /* 0x003fe20003800000 */
.L_x_1077:
        /* <DEDUP_REMOVED lines=12> */
.L_x_1078:
[----:B------:R-:W-:Y:S01]  /*2c730*/  IMAD.MOV.U32 R13, RZ, RZ, R5 ;  /* 0x000000ffff0d7224 */ /* 0x000fe200078e0005 */
[----:B------:R-:W-:Y:S02]  /*2c740*/  MOV R12, 0x7 ;  /* 0x00000007000c7802 */ /* 0x000fe40000000f00 */
[----:B------:R-:W-:-:S07]  /*2c750*/  MOV R2, R14 ;  /* 0x0000000e00027202 */ /* 0x000fce0000000f00 */
[----:B------:R-:W-:Y:S05]  /*2c760*/  WARPSYNC.COLLECTIVE R15, `(.L_x_1079) ;  /* 0x000000000f087348 */ /* 0x000fea0003c00000 */
[----:B------:R0:W1:Y:S02]  /*2c770*/  SHFL.IDX P6, R14, R13, R12, R11 ;  /* 0x0000000c0d0e7389 */ /* 0x00006400000c000b */
[----:B01----:R-:W-:Y:S01]  /*2c780*/  ENDCOLLECTIVE ;  /* 0x000000000000791b */ /* 0x003fe20003800000 */
.L_x_1079:
        /* <DEDUP_REMOVED lines=12> */
.L_x_1080:
[----:B------:R-:W-:Y:S01]  /*2c850*/  MOV R2, R14 ;  /* 0x0000000e00027202 */ /* 0x000fe20000000f00 */
[----:B------:R-:W-:Y:S06]  /*2c860*/  BRA `(.L_x_1081) ;  /* 0xffffff6800b07947 */ /* 0x000fec000383ffff */
.L_x_782:
[----:B--2---:R2:W3:Y:S02]  /*2c870*/  SYNCS.PHASECHK.TRANS64.TRYWAIT P2, [R17+URZ+0x38870], R0 ;  /* 0x03887000110075a7 */ /* 0x0044e4000804017f */
[----:B---3--:R-:W-:Y:S05]  /*2c880*/  @!P2 NANOSLEEP.SYNCS 0x989680 ;  /* 0x009896800000a95d */ /* 0x008fea0003900000 */
[----:B------:R-:W3:Y:S02]  /*2c890*/  @!P2 SYNCS.PHASECHK.TRANS64 P2, [R17+URZ+0x38870], R0 ;  /* 0x038870001100a5a7 */ /* 0x000ee4000804007f */
[----:B---3--:R-:W-:Y:S05]  /*2c8a0*/  @!P2 BRA `(.L_x_782) ;  /* 0xfffffffc00f0a947 */ /* 0x008fea000383ffff */
[----:B------:R-:W-:Y:S05]  /*2c8b0*/  BRA `(.L_x_1082) ;  /* 0xffffff6c00147947 */ /* 0x000fea000383ffff */
.L_x_784:
[----:B0-----:R0:W2:Y:S02]  /*2c8c0*/  SYNCS.PHASECHK.TRANS64.TRYWAIT P2, [R17+URZ+0x38860], R0 ;  /* 0x03886000110075a7 */ /* 0x0010a4000804017f */
[----:B--2---:R-:W-:Y:S05]  /*2c8d0*/  @!P2 NANOSLEEP.SYNCS 0x989680 ;  /* 0x009896800000a95d */ /* 0x004fea0003900000 */
[----:B------:R-:W2:Y:S02]  /*2c8e0*/  @!P2 SYNCS.PHASECHK.TRANS64 P2, [R17+URZ+0x38860], R0 ;  /* 0x038860001100a5a7 */ /* 0x000ea4000804007f */
[----:B--2---:R-:W-:Y:S05]  /*2c8f0*/  @!P2 BRA `(.L_x_784) ;  /* 0xfffffffc00f0a947 */ /* 0x004fea000383ffff */
[----:B------:R-:W-:Y:S05]  /*2c900*/  BRA `(.L_x_1083) ;  /* 0xffffff6c00207947 */ /* 0x000fea000383ffff */
.L_x_792:
[----:B0-----:R0:W2:Y:S02]  /*2c910*/  SYNCS.PHASECHK.TRANS64.TRYWAIT P1, [R18+URZ+0x38870], R3 ;  /* 0x03887003120075a7 */ /* 0x0010a4000802017f */
[----:B--2---:R-:W-:Y:S05]  /*2c920*/  @!P1 NANOSLEEP.SYNCS 0x989680 ;  /* 0x009896800000995d */ /* 0x004fea0003900000 */
[----:B------:R-:W2:Y:S02]  /*2c930*/  @!P1 SYNCS.PHASECHK.TRANS64 P1, [R18+URZ+0x38870], R3 ;  /* 0x03887003120095a7 */ /* 0x000ea4000802007f */
[----:B--2---:R-:W-:Y:S05]  /*2c940*/  @!P1 BRA `(.L_x_792) ;  /* 0xfffffffc00f09947 */ /* 0x004fea000383ffff */
[----:B------:R-:W-:Y:S05]  /*2c950*/  BRA `(.L_x_1084) ;  /* 0xffffff7400787947 */ /* 0x000fea000383ffff */
.L_x_794:
[----:B0-----:R0:W2:Y:S02]  /*2c960*/  SYNCS.PHASECHK.TRANS64.TRYWAIT P1, [R18+URZ+0x38860], R3 ;  /* 0x03886003120075a7 */ /* 0x0010a4000802017f */
[----:B--2---:R-:W-:Y:S05]  /*2c970*/  @!P1 NANOSLEEP.SYNCS 0x989680 ;  /* 0x009896800000995d */ /* 0x004fea0003900000 */
[----:B------:R-:W2:Y:S02]  /*2c980*/  @!P1 SYNCS.PHASECHK.TRANS64 P1, [R18+URZ+0x38860], R3 ;  /* 0x03886003120095a7 */ /* 0x000ea4000802007f */
[----:B--2---:R-:W-:Y:S05]  /*2c990*/  @!P1 BRA `(.L_x_794) ;  /* 0xfffffffc00f09947 */ /* 0x004fea000383ffff */
[----:B------:R-:W-:Y:S05]  /*2c9a0*/  BRA `(.L_x_1085) ;  /* 0xffffff7400807947 */ /* 0x000fea000383ffff */
.L_x_799:
[----:B------:R-:W-:Y:S01]  /*2c9b0*/  BSSY B0, `(.L_x_1086) ;  /* 0x0000008000007945 */ /* 0x000fe20003800000 */
[----:B------:R-:W-:Y:S01]  /*2c9c0*/  IMAD.MOV.U32 R13, RZ, RZ, R16 ;  /* 0x000000ffff0d7224 */ /* 0x000fe200078e0010 */
[----:B------:R-:W-:Y:S01]  /*2c9d0*/  MOV R11, 0x1f ;  /* 0x0000001f000b7802 */ /* 0x000fe20000000f00 */
[----:B------:R-:W-:Y:S02]  /*2c9e0*/  IMAD.MOV.U32 R12, RZ, RZ, RZ ;  /* 0x000000ffff0c7224 */ /* 0x000fe400078e00ff */
[----:B------:R-:W-:-:S07]  /*2c9f0*/  IMAD.MOV.U32 R15, RZ, RZ, -0x1 ;  /* 0xffffffffff0f7424 */ /* 0x000fce00078e00ff */
[----:B-1----:R-:W-:Y:S05]  /*2ca00*/  WARPSYNC.COLLECTIVE R15, `(.L_x_1087) ;  /* 0x000000000f087348 */ /* 0x002fea0003c00000 */
[----:B------:R0:W2:Y:S02]  /*2ca10*/  SHFL.IDX P6, R14, R13, R12, R11 ;  /* 0x0000000c0d0e7389 */ /* 0x0000a400000c000b */
[----:B012---:R-:W-:Y:S01]  /*2ca20*/  ENDCOLLECTIVE ;  /* 0x000000000000791b */ /* 0x007fe20003800000 */
.L_x_1087:
[----:B------:R-:W-:Y:S05]  /*2ca30*/  BSYNC B0 ;  /* 0x0000000000007941 */ /* 0x000fea0003800000 */
.L_x_1086:
[----:B------:R-:W-:Y:S01]  /*2ca40*/  MOV R13, R16 ;  /* 0x00000010000d7202 */ /* 0x000fe20000000f00 */
[----:B------:R-:W-:Y:S01]  /*2ca50*/  IMAD.MOV.U32 R12, RZ, RZ, 0x1 ;  /* 0x00000001ff0c7424 */ /* 0x000fe200078e00ff */
[----:B------:R-:W-:Y:S01]  /*2ca60*/  MOV R15, 0xffffffff ;  /* 0xffffffff000f7802 */ /* 0x000fe20000000f00 */
[----:B------:R-:W-:Y:S02]  /*2ca70*/  IMAD.MOV.U32 R11, RZ, RZ, 0x1f ;  /* 0x0000001fff0b7424 */ /* 0x000fe400078e00ff */
[----:B------:R-:W-:Y:S02]  /*2ca80*/  IMAD.IADD R5, R19, 0x1, R8 ;  /* 0x0000000113057824 */ /* 0x000fe400078e0208 */
[----:B------:R-:W-:-:S07]  /*2ca90*/  IMAD.MOV.U32 R0, RZ, RZ, R14 ;  /* 0x000000ffff007224 */ /* 0x000fce00078e000e */
[----:B------:R-:W-:Y:S05]  /*2caa0*/  WARPSYNC.COLLECTIVE R15, `(.L_x_1088) ;  /* 0x000000000f087348 */ /* 0x000fea0003c00000 */
[----:B------:R0:W1:Y:S02]  /*2cab0*/  SHFL.IDX P6, R14, R13, R12, R11 ;  /* 0x0000000c0d0e7389 */ /* 0x00006400000c000b */
[----:B01----:R-:W-:Y:S01]  /*2cac0*/  ENDCOLLECTIVE ;  /* 0x000000000000791b */ /* 0x003fe20003800000 */
.L_x_1088:
[----:B------:R-:W-:Y:S02]  /*2cad0*/  ULDC UR4, c[0x0][0xc3c] ;  /* 0x00030f0000047ab9 */ /* 0x000fe40000000800 */
[----:B------:R-:W-:-:S13]  /*2cae0*/  ISETP.GE.OR P1, PT, R5, UR4, !P0 ;  /* 0x0000000405007c0c */ /* 0x000fda000c726670 */
[----:B------:R-:W0:Y:S01]  /*2caf0*/  @!P1 LDC.64 R2, c[0x0][0xc80] ;  /* 0x00032000ff029b82 */ /* 0x000e220000000a00 */
[----:B------:R-:W-:Y:S01]  /*2cb00*/  MOV R11, RZ ;  /* 0x000000ff000b7202 */ /* 0x000fe20000000f00 */
[----:B------:R-:W-:Y:S02]  /*2cb10*/  IMAD.MOV.U32 R4, RZ, RZ, R14 ;  /* 0x000000ffff047224 */ /* 0x000fe400078e000e */
[----:B0-----:R-:W-:-:S06]  /*2cb20*/  @!P1 IMAD.WIDE R2, R5, 0x4, R2 ;  /* 0x0000000405029825 */ /* 0x001fcc00078e0202 */
[----:B------:R-:W2:Y:S01]  /*2cb30*/  @!P1 LDG.E R2, desc[UR36][R2.64] ;  /* 0x0000002402029981 */ /* 0x000ea2000c1e1900 */
[----:B------:R-:W-:Y:S02]  /*2cb40*/  MOV R5, RZ ;  /* 0x000000ff00057202 */ /* 0x000fe40000000f00 */
[C---:B------:R-:W-:Y:S02]  /*2cb50*/  ISETP.GE.U32.AND P2, PT, R8.reuse, 0x2, PT ;  /* 0x000000020800780c */ /* 0x040fe40003f46070 */
[C---:B------:R-:W-:Y:S02]  /*2cb60*/  ISETP.GE.U32.AND P3, PT, R8.reuse, 0x4, PT ;  /* 0x000000040800780c */ /* 0x040fe40003f66070 */
[C---:B------:R-:W-:Y:S02]  /*2cb70*/  ISETP.GE.U32.AND P4, PT, R8.reuse, 0x8, PT ;  /* 0x000000080800780c */ /* 0x040fe40003f86070 */
[C---:B------:R-:W-:Y:S01]  /*2cb80*/  ISETP.GE.U32.AND P5, PT, R8.reuse, 0x10, PT ;  /* 0x000000100800780c */ /* 0x040fe20003fa6070 */
[----:B--2---:R-:W-:Y:S01]  /*2cb90*/  @!P1 IMAD.MOV.U32 R5, RZ, RZ, R2 ;  /* 0x000000ffff059224 */ /* 0x004fe200078e0002 */
[----:B------:R-:W-:-:S03]  /*2cba0*/  ISETP.NE.AND P1, PT, R8, RZ, PT ;  /* 0x000000ff0800720c */ /* 0x000fc60003f25270 */
[----:B------:R-:W-:-:S10]  /*2cbb0*/  IMAD.MOV.U32 R13, RZ, RZ, R5 ;  /* 0x000000ffff0d7224 */ /* 0x000fd400078e0005 */
[----:B------:R-:W-:Y:S05]  /*2cbc0*/  WARPSYNC.COLLECTIVE R15, `(.L_x_1089) ;  /* 0x000000000f087348 */ /* 0x000fea0003c00000 */
[----:B------:R0:W1:Y:S02]  /*2cbd0*/  SHFL.UP P6, R14, R13, R12, R11 ;  /* 0x0400000c0d0e7389 */ /* 0x00006400000c000b */
[----:B01----:R-:W-:Y:S01]  /*2cbe0*/  ENDCOLLECTIVE ;  /* 0x000000000000791b */ /* 0x003fe20003800000 */
.L_x_1089:
[----:B------:R-:W-:Y:S02]  /*2cbf0*/  MOV R12, 0x2 ;  /* 0x00000002000c7802 */ /* 0x000fe40000000f00 */
[----:B------:R-:W-:-:S05]  /*2cc00*/  SEL R6, R14, RZ, P1 ;  /* 0x000000ff0e067207 */ /* 0x000fca0000800000 */
[----:B------:R-:W-:-:S04]  /*2cc10*/  IMAD.IADD R6, R5, 0x1, R6 ;  /* 0x0000000105067824 */ /* 0x000fc800078e0206 */
[----:B------:R-:W-:-:S07]  /*2cc20*/  IMAD.MOV.U32 R13, RZ, RZ, R6 ;  /* 0x000000ffff0d7224 */ /* 0x000fce00078e0006 */
[----:B------:R-:W-:Y:S05]  /*2cc30*/  WARPSYNC.COLLECTIVE R15, `(.L_x_1090) ;  /* 0x000000000f087348 */ /* 0x000fea0003c00000 */
[----:B------:R0:W1:Y:S02]  /*2cc40*/  SHFL.UP P6, R14, R13, R12, R11 ;  /* 0x0400000c0d0e7389 */ /* 0x00006400000c000b */
[----:B01----:R-:W-:Y:S01]  /*2cc50*/  ENDCOLLECTIVE ;  /* 0x000000000000791b */ /* 0x003fe20003800000 */
.L_x_1090:
[----:B------:R-:W-:Y:S02]  /*2cc60*/  MOV R12, 0x4 ;  /* 0x00000004000c7802 */ /* 0x000fe40000000f00 */
[----:B------:R-:W-:-:S05]  /*2cc70*/  SEL R7, R14, RZ, P2 ;  /* 0x000000ff0e077207 */ /* 0x000fca0001000000 */
[----:B------:R-:W-:-:S04]  /*2cc80*/  IMAD.IADD R7, R6, 0x1, R7 ;  /* 0x0000000106077824 */ /* 0x000fc800078e0207 */
[----:B------:R-:W-:-:S07]  /*2cc90*/  IMAD.MOV.U32 R13, RZ, RZ, R7 ;  /* 0x000000ffff0d7224 */ /* 0x000fce00078e0007 */
[----:B------:R-:W-:Y:S05]  /*2cca0*/  WARPSYNC.COLLECTIVE R15, `(.L_x_1091) ;  /* 0x000000000f087348 */ /* 0x000fea0003c00000 */
[----:B------:R0:W1:Y:S02]  /*2ccb0*/  SHFL.UP P6, R14, R13, R12, R11 ;  /* 0x0400000c0d0e7389 */ /* 0x00006400000c000b */
[----:B01----:R-:W-:Y:S01]  /*2ccc0*/  ENDCOLLECTIVE ;  /* 0x000000000000791b */ /* 0x003fe20003800000 */
.L_x_1091:
[----:B------:R-:W-:Y:S02]  /*2ccd0*/  MOV R12, 0x8 ;  /* 0x00000008000c7802 */ /* 0x000fe40000000f00 */
[----:B------:R-:W-:-:S05]  /*2cce0*/  SEL R2, R14, RZ, P3 ;  /* 0x000000ff0e027207 */ /* 0x000fca0001800000 */
[----:B------:R-:W-:-:S04]  /*2ccf0*/  IMAD.IADD R2, R7, 0x1, R2 ;  /* 0x0000000107027824 */ /* 0x000fc800078e0202 */
[----:B------:R-:W-:-:S07]  /*2cd00*/  IMAD.MOV.U32 R13, RZ, RZ, R2 ;  /* 0x000000ffff0d7224 */ /* 0x000fce00078e0002 */
[----:B------:R-:W-:Y:S05]  /*2cd10*/  WARPSYNC.COLLECTIVE R15, `(.L_x_1092) ;  /* 0x000000000f087348 */ /* 0x000fea0003c00000 */
[----:B------:R0:W1:Y:S02]  /*2cd20*/  SHFL.UP P6, R14, R13, R12, R11 ;  /* 0x0400000c0d0e7389 */ /* 0x00006400000c000b */
[----:B01----:R-:W-:Y:S01]  /*2cd30*/  ENDCOLLECTIVE ;  /* 0x000000000000791b */ /* 0x003fe20003800000 */
.L_x_1092:
[----:B------:R-:W-:Y:S02]  /*2cd40*/  MOV R12, 0x10 ;  /* 0x00000010000c7802 */ /* 0x000fe40000000f00 */
[----:B------:R-:W-:-:S05]  /*2cd50*/  SEL R3, R14, RZ, P4 ;  /* 0x000000ff0e037207 */ /* 0x000fca0002000000 */
[----:B------:R-:W-:-:S04]  /*2cd60*/  IMAD.IADD R3, R2, 0x1, R3 ;  /* 0x0000000102037824 */ /* 0x000fc800078e0203 */
[----:B------:R-:W-:-:S07]  /*2cd70*/  IMAD.MOV.U32 R13, RZ, RZ, R3 ;  /* 0x000000ffff0d7224 */ /* 0x000fce00078e0003 */
[----:B------:R-:W-:Y:S05]  /*2cd80*/  WARPSYNC.COLLECTIVE R15, `(.L_x_1093) ;  /* 0x000000000f087348 */ /* 0x000fea0003c00000 */
[----:B------:R0:W1:Y:S02]  /*2cd90*/  SHFL.UP P6, R14, R13, R12, R11 ;  /* 0x0400000c0d0e7389 */ /* 0x00006400000c000b */
[----:B01----:R-:W-:Y:S01]  /*2cda0*/  ENDCOLLECTIVE ;  /* 0x000000000000791b */ /* 0x003fe20003800000 */
.L_x_1093:
[----:B------:R-:W-:Y:S01]  /*2cdb0*/  MOV R12, 0x1f ;  /* 0x0000001f000c7802 */ /* 0x000fe20000000f00 */
[----:B------:R-:W-:Y:S01]  /*2cdc0*/  IMAD.MOV.U32 R11, RZ, RZ, 0x1f ;  /* 0x0000001fff0b7424 */ /* 0x000fe200078e00ff */
[----:B------:R-:W-:-:S05]  /*2cdd0*/  SEL R2, R14, RZ, P5 ;  /* 0x000000ff0e027207 */ /* 0x000fca0002800000 */
[----:B------:R-:W-:-:S04]  /*2cde0*/  IMAD.IADD R2, R3, 0x1, R2 ;  /* 0x0000000103027824 */ /* 0x000fc800078e0202 */
[----:B------:R-:W-:-:S07]  /*2cdf0*/  IMAD.MOV.U32 R13, RZ, RZ, R2 ;  /* 0x000000ffff0d7224 */ /* 0x000fce00078e0002 */
[----:B------:R-:W-:Y:S05]  /*2ce00*/  WARPSYNC.COLLECTIVE R15, `(.L_x_1094) ;  /* 0x000000000f087348 */ /* 0x000fea0003c00000 */
[----:B------:R0:W1:Y:S02]  /*2ce10*/  SHFL.IDX P6, R14, R13, R12, R11 ;  /* 0x0000000c0d0e7389 */ /* 0x00006400000c000b */
[----:B01----:R-:W-:Y:S01]  /*2ce20*/  ENDCOLLECTIVE ;  /* 0x000000000000791b */ /* 0x003fe20003800000 */
.L_x_1094:
[----:B------:R-:W-:Y:S05]  /*2ce30*/  BRA `(.L_x_1095) ;  /* 0xffffff7c00247947 */ /* 0x000fea000383ffff */
.L_x_804:
[----:B------:R-:W-:Y:S01]  /*2ce40*/  BSSY B0, `(.L_x_1096) ;  /* 0x0000008000007945 */ /* 0x000fe20003800000 */
[----:B-----5:R-:W-:Y:S01]  /*2ce50*/  IMAD.MOV.U32 R13, RZ, RZ, R5 ;  /* 0x000000ffff0d7224 */ /* 0x020fe200078e0005 */
[----:B------:R-:W-:Y:S01]  /*2ce60*/  MOV R12, 0x1 ;  /* 0x00000001000c7802 */ /* 0x000fe20000000f00 */
[----:B------:R-:W-:Y:S02]  /*2ce70*/  IMAD.MOV.U32 R11, RZ, RZ, RZ ;  /* 0x000000ffff0b7224 */ /* 0x000fe400078e00ff */
[----:B------:R-:W-:-:S07]  /*2ce80*/  IMAD.MOV.U32 R15, RZ, RZ, -0x1 ;  /* 0xffffffffff0f7424 */ /* 0x000fce00078e00ff */
[----:B0-----:R-:W-:Y:S05]  /*2ce90*/  WARPSYNC.COLLECTIVE R15, `(.L_x_1097) ;  /* 0x000000000f087348 */ /* 0x001fea0003c00000 */
[----:B------:R1:W2:Y:S02]  /*2cea0*/  SHFL.UP P6, R14, R13, R12, R11 ;  /* 0x0400000c0d0e7389 */ /* 0x0002a400000c000b */
[----:B012---:R-:W-:Y:S01]  /*2ceb0*/  ENDCOLLECTIVE ;  /* 0x000000000000791b */ /* 0x007fe20003800000 */
.L_x_1097:
[----:B------:R-:W-:Y:S05]  /*2cec0*/  BSYNC B0 ;  /* 0x0000000000007941 */ /* 0x000fea0003800000 */
.L_x_1096:
[----:B------:R-:W-:Y:S01]  /*2ced0*/  SEL R14, R14, RZ, P1 ;  /* 0x000000ff0e0e7207 */ /* 0x000fe20000800000 */
[----:B------:R-:W-:Y:S01]  /*2cee0*/  IMAD.MOV.U32 R12, RZ, RZ, 0x2 ;  /* 0x00000002ff0c7424 */ /* 0x000fe200078e00ff */
[----:B------:R-:W-:Y:S01]  /*2cef0*/  MOV R15, 0xffffffff ;  /* 0xffffffff000f7802 */ /* 0x000fe20000000f00 */
[----:B------:R-:W-:Y:S01]  /*2cf00*/  IMAD.MOV.U32 R11, RZ, RZ, RZ ;  /* 0x000000ffff0b7224 */ /* 0x000fe200078e00ff */
[----:B------:R-:W-:-:S07]  /*2cf10*/  IADD3 R13, R5, R14, RZ ;  /* 0x0000000e050d7210 */ /* 0x000fce0007ffe0ff */
[----:B------:R-:W-:Y:S05]  /*2cf20*/  WARPSYNC.COLLECTIVE R15, `(.L_x_1098) ;  /* 0x000000000f087348 */ /* 0x000fea0003c00000 */
[----:B------:R0:W1:Y:S02]  /*2cf30*/  SHFL.UP P6, R14, R13, R12, R11 ;  /* 0x0400000c0d0e7389 */ /* 0x00006400000c000b */
[----:B01----:R-:W-:Y:S01]  /*2cf40*/  ENDCOLLECTIVE ;  /* 0x000000000000791b */ /* 0x003fe20003800000 */
.L_x_1098:
[----:B------:R-:W-:Y:S02]  /*2cf50*/  MOV R12, 0x4 ;  /* 0x00000004000c7802 */ /* 0x000fe40000000f00 */
[----:B------:R-:W-:-:S05]  /*2cf60*/  SEL R2, R14, RZ, P2 ;  /* 0x000000ff0e027207 */ /* 0x000fca0001000000 */
[----:B------:R-:W-:-:S04]  /*2cf70*/  IMAD.IADD R2, R13, 0x1, R2 ;  /* 0x000000010d027824 */ /* 0x000fc800078e0202 */
[----:B------:R-:W-:-:S07]  /*2cf80*/  IMAD.MOV.U32 R13, RZ, RZ, R2 ;  /* 0x000000ffff0d7224 */ /* 0x000fce00078e0002 */
[----:B------:R-:W-:Y:S05]  /*2cf90*/  WARPSYNC.COLLECTIVE R15, `(.L_x_1099) ;  /* 0x000000000f087348 */ /* 0x000fea0003c00000 */
[----:B------:R0:W1:Y:S02]  /*2cfa0*/  SHFL.UP P6, R14, R13, R12, R11 ;  /* 0x0400000c0d0e7389 */ /* 0x00006400000c000b */
[----:B01----:R-:W-:Y:S01]  /*2cfb0*/  ENDCOLLECTIVE ;  /* 0x000000000000791b */ /* 0x003fe20003800000 */
.L_x_1099:
[----:B------:R-:W-:Y:S02]  /*2cfc0*/  MOV R12, 0x8 ;  /* 0x00000008000c7802 */ /* 0x000fe40000000f00 */
[----:B------:R-:W-:-:S05]  /*2cfd0*/  SEL R3, R14, RZ, P3 ;  /* 0x000000ff0e037207 */ /* 0x000fca0001800000 */
[----:B------:R-:W-:-:S04]  /*2cfe0*/  IMAD.IADD R3, R2, 0x1, R3 ;  /* 0x0000000102037824 */ /* 0x000fc800078e0203 */
[----:B------:R-:W-:-:S07]  /*2cff0*/  IMAD.MOV.U32 R13, RZ, RZ, R3 ;  /* 0x000000ffff0d7224 */ /* 0x000fce00078e0003 */
[----:B------:R-:W-:Y:S05]  /*2d000*/  WARPSYNC.COLLECTIVE R15, `(.L_x_1100) ;  /* 0x000000000f087348 */ /* 0x000fea0003c00000 */
[----:B------:R0:W1:Y:S02]  /*2d010*/  SHFL.UP P6, R14, R13, R12, R11 ;  /* 0x0400000c0d0e7389 */ /* 0x00006400000c000b */
[----:B01----:R-:W-:Y:S01]  /*2d020*/  ENDCOLLECTIVE ;  /* 0x000000000000791b */ /* 0x003fe20003800000 */
.L_x_1100:
[----:B------:R-:W-:Y:S02]  /*2d030*/  MOV R12, 0x10 ;  /* 0x00000010000c7802 */ /* 0x000fe40000000f00 */
[----:B------:R-:W-:-:S05]  /*2d040*/  SEL R4, R14, RZ, P4 ;  /* 0x000000ff0e047207 */ /* 0x000fca0002000000 */
[----:B------:R-:W-:-:S04]  /*2d050*/  IMAD.IADD R4, R3, 0x1, R4 ;  /* 0x0000000103047824 */ /* 0x000fc800078e0204 */
[----:B------:R-:W-:-:S07]  /*2d060*/  IMAD.MOV.U32 R13, RZ, RZ, R4 ;  /* 0x000000ffff0d7224 */ /* 0x000fce00078e0004 */
[----:B------:R-:W-:Y:S05]  /*2d070*/  WARPSYNC.COLLECTIVE R15, `(.L_x_1101) ;  /* 0x000000000f087348 */ /* 0x000fea0003c00000 */
[----:B------:R0:W1:Y:S02]  /*2d080*/  SHFL.UP P6, R14, R13, R12, R11 ;  /* 0x0400000c0d0e7389 */ /* 0x00006400000c000b */
[----:B01----:R-:W-:Y:S01]  /*2d090*/  ENDCOLLECTIVE ;  /* 0x000000000000791b */ /* 0x003fe20003800000 */
.L_x_1101:
        /* <DEDUP_REMOVED lines=8> */
.L_x_1102:
[----:B------:R-:W-:Y:S05]  /*2d120*/  BRA `(.L_x_1103) ;  /* 0xffffff7c00047947 */ /* 0x000fea000383ffff */
.L_x_806:
[----:B------:R-:W-:Y:S01]  /*2d130*/  BSSY B0, `(.L_x_1104) ;  /* 0x0000006000007945 */ /* 0x000fe20003800000 */
[----:B------:R-:W-:Y:S01]  /*2d140*/  PLOP3.LUT P6, PT, P6, PT, PT, 0x8, 0x0 ;  /* 0x000000000000781c */ /* 0x000fe200037ce170 */
[----:B------:R-:W-:-:S12]  /*2d150*/  IMAD.MOV.U32 R15, RZ, RZ, -0x1 ;  /* 0xffffffffff0f7424 */ /* 0x000fd800078e00ff */
[----:B0-----:R-:W-:Y:S05]  /*2d160*/  WARPSYNC.COLLECTIVE R15, `(.L_x_1105) ;  /* 0x000000000f087348 */ /* 0x001fea0003c00000 */
[----:B------:R-:W-:Y:S01]  /*2d170*/  VOTE.ANY R14, PT, P6 ;  /* 0x00000000000e7806 */ /* 0x000fe200030e0100 */
[----:B0-----:R-:W-:Y:S06]  /*2d180*/  ENDCOLLECTIVE ;  /* 0x000000000000791b */ /* 0x001fec0003800000 */
.L_x_1105:
[----:B------:R-:W-:Y:S05]  /*2d190*/  BSYNC B0 ;  /* 0x0000000000007941 */ /* 0x000fea0003800000 */
.L_x_1104:
[----:B------:R-:W-:Y:S01]  /*2d1a0*/  MOV R3, R14 ;  /* 0x0000000e00037202 */ /* 0x000fe20000000f00 */
[----:B------:R-:W-:Y:S01]  /*2d1b0*/  IMAD.MOV.U32 R13, RZ, RZ, R5 ;  /* 0x000000ffff0d7224 */ /* 0x000fe200078e0005 */
[----:B------:R-:W-:Y:S01]  /*2d1c0*/  MOV R11, 0x1f ;  /* 0x0000001f000b7802 */ /* 0x000fe20000000f00 */
[----:B------:R-:W-:Y:S01]  /*2d1d0*/  IMAD.MOV.U32 R15, RZ, RZ, -0x1 ;  /* 0xffffffffff0f7424 */ /* 0x000fe200078e00ff */
[----:B------:R-:W0:Y:S02]  /*2d1e0*/  POPC R4, R3 ;  /* 0x0000000300047309 */ /* 0x000e240000000000 */
[----:B0-----:R-:W-:-:S07]  /*2d1f0*/  IMAD.MOV.U32 R12, RZ, RZ, R4 ;  /* 0x000000ffff0c7224 */ /* 0x001fce00078e0004 */
[----:B------:R-:W-:Y:S05]  /*2d200*/  WARPSYNC.COLLECTIVE R15, `(.L_x_1106) ;  /* 0x000000000f087348 */ /* 0x000fea0003c00000 */
[----:B------:R0:W1:Y:S02]  /*2d210*/  SHFL.IDX P6, R14, R13, R12, R11 ;  /* 0x0000000c0d0e7389 */ /* 0x00006400000c000b */
[----:B01----:R-:W-:Y:S01]  /*2d220*/  ENDCOLLECTIVE ;  /* 0x000000000000791b */ /* 0x003fe20003800000 */
.L_x_1106:
[----:B------:R-:W-:Y:S01]  /*2d230*/  IMAD.MOV.U32 R5, RZ, RZ, R14 ;  /* 0x000000ffff057224 */ /* 0x000fe200078e000e */
[----:B------:R-:W-:Y:S06]  /*2d240*/  BRA `(.L_x_1107) ;  /* 0xffffff7800f47947 */ /* 0x000fec000383ffff */
.L_x_808:
[----:B------:R-:W-:Y:S01]  /*2d250*/  BSSY B0, `(.L_x_1108) ;  /* 0x0000007000007945 */ /* 0x000fe20003800000 */
[----:B------:R-:W-:Y:S01]  /*2d260*/  MOV R13, R2 ;  /* 0x00000002000d7202 */ /* 0x000fe20000000f00 */
[----:B------:R-:W-:Y:S02]  /*2d270*/  IMAD.MOV.U32 R11, RZ, RZ, 0x1f ;  /* 0x0000001fff0b7424 */ /* 0x000fe400078e00ff */
[----:B------:R-:W-:-:S07]  /*2d280*/  IMAD.MOV.U32 R15, RZ, RZ, -0x1 ;  /* 0xffffffffff0f7424 */ /* 0x000fce00078e00ff */
[----:B012---:R-:W-:Y:S05]  /*2d290*/  WARPSYNC.COLLECTIVE R15, `(.L_x_1109) ;  /* 0x000000000f087348 */ /* 0x007fea0003c00000 */
[----:B------:R3:W4:Y:S02]  /*2d2a0*/  SHFL.IDX P6, R14, R13, R12, R11 ;  /* 0x0000000c0d0e7389 */ /* 0x00072400000c000b */
[----:B01234-:R-:W-:Y:S01]  /*2d2b0*/  ENDCOLLECTIVE ;  /* 0x000000000000791b */ /* 0x01ffe20003800000 */
.L_x_1109:
[----:B------:R-:W-:Y:S05]  /*2d2c0*/  BSYNC B0 ;  /* 0x0000000000007941 */ /* 0x000fea0003800000 */
.L_x_1108:
[----:B------:R-:W-:Y:S05]  /*2d2d0*/  BRA `(.L_x_807) ;  /* 0xffffff7800ec7947 */ /* 0x000fea000383ffff */
.L_x_812:
[----:B0-----:R0:W2:Y:S02]  /*2d2e0*/  SYNCS.PHASECHK.TRANS64.TRYWAIT P0, [R7+URZ+0x38820], R0 ;  /* 0x03882000070075a7 */ /* 0x0010a4000800017f */
[----:B--2---:R-:W-:Y:S05]  /*2d2f0*/  @!P0 NANOSLEEP.SYNCS 0x989680 ;  /* 0x009896800000895d */ /* 0x004fea0003900000 */
[----:B------:R-:W2:Y:S02]  /*2d300*/  @!P0 SYNCS.PHASECHK.TRANS64 P0, [R7+URZ+0x38820], R0 ;  /* 0x03882000070085a7 */ /* 0x000ea4000800007f */
[----:B--2---:R-:W-:Y:S05]  /*2d310*/  @!P0 BRA `(.L_x_812) ;  /* 0xfffffffc00f08947 */ /* 0x004fea000383ffff */
[----:B------:R-:W-:Y:S05]  /*2d320*/  BRA `(.L_x_1110) ;  /* 0xffffff7c00e07947 */ /* 0x000fea000383ffff */
.L_x_813:
[----:B------:R-:W2:Y:S01]  /*2d330*/  S2R R2, SR_TID.X ;  /* 0x0000000000027919 */ /* 0x000ea20000002100 */
[----:B------:R-:W-:Y:S01]  /*2d340*/  BSSY B0, `(.L_x_1111) ;  /* 0x000000a000007945 */ /* 0x000fe20003800000 */
[----:B------:R-:W-:Y:S01]  /*2d350*/  IMAD.MOV.U32 R12, RZ, RZ, RZ ;  /* 0x000000ffff0c7224 */ /* 0x000fe200078e00ff */
[----:B------:R-:W-:Y:S01]  /*2d360*/  MOV R15, 0xffffffff ;  /* 0xffffffff000f7802 */ /* 0x000fe20000000f00 */
[----:B------:R-:W-:Y:S01]  /*2d370*/  IMAD.MOV.U32 R11, RZ, RZ, 0x1f ;  /* 0x0000001fff0b7424 */ /* 0x000fe200078e00ff */
[----:B--2---:R-:W-:-:S04]  /*2d380*/  SHF.R.U32.HI R2, RZ, 0x5, R2 ;  /* 0x00000005ff027819 */ /* 0x004fc80000011602 */
[----:B------:R-:W-:-:S04]  /*2d390*/  LOP3.LUT R2, R2, 0x3, RZ, 0xc0, !PT ;  /* 0x0000000302027812 */ /* 0x000fc800078ec0ff */
[----:B------:R-:W-:-:S07]  /*2d3a0*/  MOV R13, R2 ;  /* 0x00000002000d7202 */ /* 0x000fce0000000f00 */
[----:B01----:R-:W-:Y:S05]  /*2d3b0*/  WARPSYNC.COLLECTIVE R15, `(.L_x_1112) ;  /* 0x000000000f087348 */ /* 0x003fea0003c00000 */
[----:B------:R2:W3:Y:S02]  /*2d3c0*/  SHFL.IDX P6, R14, R13, R12, R11 ;  /* 0x0000000c0d0e7389 */ /* 0x0004e400000c000b */
[----:B0123--:R-:W-:Y:S01]  /*2d3d0*/  ENDCOLLECTIVE ;  /* 0x000000000000791b */ /* 0x00ffe20003800000 */
.L_x_1112:
[----:B------:R-:W-:Y:S05]  /*2d3e0*/  BSYNC B0 ;  /* 0x0000000000007941 */ /* 0x000fea0003800000 */
.L_x_1111:
[----:B------:R-:W-:Y:S05]  /*2d3f0*/  BRA `(.L_x_1113) ;  /* 0xffffff7c00c87947 */ /* 0x000fea000383ffff */
.L_x_814:
[----:B------:R-:W-:Y:S01]  /*2d400*/  BSSY B0, `(.L_x_1114) ;  /* 0x0000006000007945 */ /* 0x000fe20003800000 */
[----:B------:R-:W-:-:S07]  /*2d410*/  IMAD.MOV.U32 R15, RZ, RZ, -0x1 ;  /* 0xffffffffff0f7424 */ /* 0x000fce00078e00ff */
[----:B01----:R-:W-:Y:S05]  /*2d420*/  WARPSYNC.COLLECTIVE R15, `(.L_x_1115) ;  /* 0x000000000f0c7348 */ /* 0x003fea0003c00000 */
[----:B------:R-:W-:Y:S02]  /*2d430*/  ELECT P6, UR62, PT ;  /* 0x00000000003e782f */ /* 0x000fe400038c0000 */
[----:B------:R-:W-:Y:S01]  /*2d440*/  MOV R14, UR62 ;  /* 0x0000003e000e7c02 */ /* 0x000fe20008000f00 */
[----:B01----:R-:W-:Y:S10]  /*2d450*/  ENDCOLLECTIVE ;  /* 0x000000000000791b */ /* 0x003ff40003800000 */
.L_x_1115:
[----:B------:R-:W-:Y:S05]  /*2d460*/  BSYNC B0 ;  /* 0x0000000000007941 */ /* 0x000fea0003800000 */
.L_x_1114:
[----:B------:R-:W-:Y:S05]  /*2d470*/  BRA `(.L_x_1116) ;  /* 0xffffff7c00bc7947 */ /* 0x000fea000383ffff */
.L_x_816:
[----:B0-----:R0:W2:Y:S02]  /*2d480*/  SYNCS.PHASECHK.TRANS64.TRYWAIT P1, [R5+URZ+0x38840], R0 ;  /* 0x03884000050075a7 */ /* 0x0010a4000802017f */
[----:B--2---:R-:W-:Y:S05]  /*2d490*/  @!P1 NANOSLEEP.SYNCS 0x989680 ;  /* 0x009896800000995d */ /* 0x004fea0003900000 */
[----:B------:R-:W2:Y:S02]  /*2d4a0*/  @!P1 SYNCS.PHASECHK.TRANS64 P1, [R5+URZ+0x38840], R0 ;  /* 0x03884000050095a7 */ /* 0x000ea4000802007f */
[----:B--2---:R-:W-:Y:S05]  /*2d4b0*/  @!P1 BRA `(.L_x_816) ;  /* 0xfffffffc00f09947 */ /* 0x004fea000383ffff */
[----:B------:R-:W-:Y:S05]  /*2d4c0*/  BRA `(.L_x_1117) ;  /* 0xffffff7c00e47947 */ /* 0x000fea000383ffff */
.L_x_818:
[----:B--2---:R2:W3:Y:S02]  /*2d4d0*/  SYNCS.PHASECHK.TRANS64.TRYWAIT P1, [R3+URZ+0x38840], R2 ;  /* 0x03884002030075a7 */ /* 0x0044e4000802017f */
[----:B---3--:R-:W-:Y:S05]  /*2d4e0*/  @!P1 NANOSLEEP.SYNCS 0x989680 ;  /* 0x009896800000995d */ /* 0x008fea0003900000 */
[----:B------:R-:W3:Y:S02]  /*2d4f0*/  @!P1 SYNCS.PHASECHK.TRANS64 P1, [R3+URZ+0x38840], R2 ;  /* 0x03884002030095a7 */ /* 0x000ee4000802007f */
[----:B---3--:R-:W-:Y:S05]  /*2d500*/  @!P1 BRA `(.L_x_818) ;  /* 0xfffffffc00f09947 */ /* 0x008fea000383ffff */
[----:B------:R-:W-:Y:S05]  /*2d510*/  BRA `(.L_x_1118) ;  /* 0xffffff7c00f07947 */ /* 0x000fea000383ffff */
.L_x_820:
[----:B---3--:R3:W4:Y:S02]  /*2d520*/  SYNCS.PHASECHK.TRANS64.TRYWAIT P1, [R5+URZ+0x38860], R0 ;  /* 0x03886000050075a7 */ /* 0x008724000802017f */
[----:B----4-:R-:W-:Y:S05]  /*2d530*/  @!P1 NANOSLEEP.SYNCS 0x989680 ;  /* 0x009896800000995d */ /* 0x010fea0003900000 */
[----:B------:R-:W4:Y:S02]  /*2d540*/  @!P1 SYNCS.PHASECHK.TRANS64 P1, [R5+URZ+0x38860], R0 ;  /* 0x03886000050095a7 */ /* 0x000f24000802007f */
[----:B----4-:R-:W-:Y:S05]  /*2d550*/  @!P1 BRA `(.L_x_820) ;  /* 0xfffffffc00f09947 */ /* 0x010fea000383ffff */
[----:B------:R-:W-:Y:S05]  /*2d560*/  BRA `(.L_x_1119) ;  /* 0xffffff7c00ec7947 */ /* 0x000fea000383ffff */
.L_x_822:
[----:B----4-:R4:W0:Y:S02]  /*2d570*/  SYNCS.PHASECHK.TRANS64.TRYWAIT P1, [R3+URZ+0x38860], R2 ;  /* 0x03886002030075a7 */ /* 0x010824000802017f */
[----:B0-----:R-:W-:Y:S05]  /*2d580*/  @!P1 NANOSLEEP.SYNCS 0x989680 ;  /* 0x009896800000995d */ /* 0x001fea0003900000 */
[----:B------:R-:W0:Y:S02]  /*2d590*/  @!P1 SYNCS.PHASECHK.TRANS64 P1, [R3+URZ+0x38860], R2 ;  /* 0x03886002030095a7 */ /* 0x000e24000802007f */
[----:B0-----:R-:W-:Y:S05]  /*2d5a0*/  @!P1 BRA `(.L_x_822) ;  /* 0xfffffffc00f09947 */ /* 0x001fea000383ffff */
[----:B------:R-:W-:Y:S05]  /*2d5b0*/  BRA `(.L_x_1120) ;  /* 0xffffff7c00e87947 */ /* 0x000fea000383ffff */
.L_x_824:
[----:B------:R0:W0:Y:S02]  /*2d5c0*/  SYNCS.PHASECHK.TRANS64.TRYWAIT P1, [R5+URZ+0x38880], R0 ;  /* 0x03888000050075a7 */ /* 0x000024000802017f */
[----:B0-----:R-:W-:Y:S05]  /*2d5d0*/  @!P1 NANOSLEEP.SYNCS 0x989680 ;  /* 0x009896800000995d */ /* 0x001fea0003900000 */
[----:B------:R-:W0:Y:S02]  /*2d5e0*/  @!P1 SYNCS.PHASECHK.TRANS64 P1, [R5+URZ+0x38880], R0 ;  /* 0x03888000050095a7 */ /* 0x000e24000802007f */
[----:B0-----:R-:W-:Y:S05]  /*2d5f0*/  @!P1 BRA `(.L_x_824) ;  /* 0xfffffffc00f09947 */ /* 0x001fea000383ffff */
[----:B------:R-:W-:Y:S05]  /*2d600*/  BRA `(.L_x_1121) ;  /* 0xffffff7c00e47947 */ /* 0x000fea000383ffff */
.L_x_1122:
        /* <DEDUP_REMOVED lines=15> */
.L_x_3632:


//--------------------- .text._ZN7cutlass13device_kernelIN5flash11enable_sm90INS1_16FlashAttnFwdSm90INS1_25CollectiveMainloopFwdSm90ILi2EN4cute5tupleIJNS5_1CILi1EEES8_S8_EEENS6_IJNS7_ILi128EEENS7_ILi64EEENS7_ILi256EEEEEELi256ENS_12float_e4m3_tEfNS_4arch4Sm90ELb0ELb1ELb1ELb0ELb1ELb0ELb0ELb1ELb0ELb1ELb0ELb0EEENS1_21CollectiveEpilogueFwdINS6_IJSA_SC_SB_EEES9_NS_10bfloat16_tESG_Li256ELb0ELb1ELb0ELb1EEENS1_30DynamicPersistentTileSchedulerILi256ELi128ELb0ELb1ELb1EEEEEEEEEvNT_6ParamsE --------------------------
	.section	.text._ZN7cutlass13device_kernelIN5flash11enable_sm90INS1_16FlashAttnFwdSm90INS1_25CollectiveMainloopFwdSm90ILi2EN4cute5tupleIJNS5_1CILi1EEES8_S8_EEENS6_IJNS7_ILi128EEENS7_ILi64EEENS7_ILi256EEEEEELi256ENS_12float_e4m3_tEfNS_4arch4Sm90ELb0ELb1ELb1ELb0ELb1ELb0ELb0ELb1ELb0ELb1ELb0ELb0EEENS1_21CollectiveEpilogueFwdINS6_IJSA_SC_SB_EEES9_NS_10bfloat16_tESG_Li256ELb0ELb1ELb0ELb1EEENS1_30DynamicPersistentTileSchedulerILi256ELi128ELb0ELb1ELb1EEEEEEEEEvNT_6ParamsE,"ax",@progbits
	.align	128
.text._ZN7cutlass13device_kernelIN5flash11enable_sm90INS1_16FlashAttnFwdSm90INS1_25CollectiveMainloopFwdSm90ILi2EN4cute5tupleIJNS5_1CILi1EEES8_S8_EEENS6_IJNS7_ILi128EEENS7_ILi64EEENS7_ILi256EEEEEELi256ENS_12float_e4m3_tEfNS_4arch4Sm90ELb0ELb1ELb1ELb0ELb1ELb0ELb0ELb1ELb0ELb1ELb0ELb0EEENS1_21CollectiveEpilogueFwdINS6_IJSA_SC_SB_EEES9_NS_10bfloat16_tESG_Li256ELb0ELb1ELb0ELb1EEENS1_30DynamicPersistentTileSchedulerILi256ELi128ELb0ELb1ELb1EEEEEEEEEvNT_6ParamsE:
        .type           _ZN7cutlass13device_kernelIN5flash11enable_sm90INS1_16FlashAttnFwdSm90INS1_25CollectiveMainloopFwdSm90ILi2EN4cute5tupleIJNS5_1CILi1EEES8_S8_EEENS6_IJNS7_ILi128EEENS7_ILi64EEENS7_ILi256EEEEEELi256ENS_12float_e4m3_tEfNS_4arch4Sm90ELb0ELb1ELb1ELb0ELb1ELb0ELb0ELb1ELb0ELb1ELb0ELb0EEENS1_21CollectiveEpilogueFwdINS6_IJSA_SC_SB_EEES9_NS_10bfloat16_tESG_Li256ELb0ELb1ELb0ELb1EEENS1_30DynamicPersistentTileSchedulerILi256ELi128ELb0ELb1ELb1EEEEEEEEEvNT_6ParamsE,@function
        .size           _ZN7cutlass13device_kernelIN5flash11enable_sm90INS1_16FlashAttnFwdSm90INS1_25CollectiveMainloopFwdSm90ILi2EN4cute5tupleIJNS5_1CILi1EEES8_S8_EEENS6_IJNS7_ILi128EEENS7_ILi64EEENS7_ILi256EEEEEELi256ENS_12float_e4m3_tEfNS_4arch4Sm90ELb0ELb1ELb1ELb0ELb1ELb0ELb0ELb1ELb0ELb1ELb0ELb0EEENS1_21CollectiveEpilogueFwdINS6_IJSA_SC_SB_EEES9_NS_10bfloat16_tESG_Li256ELb0ELb1ELb0ELb1EEENS1_30DynamicPersistentTileSchedulerILi256ELi128ELb0ELb1ELb1EEEEEEEEEvNT_6ParamsE,(.L_x_3633 - _ZN7cutlass13device_kernelIN5flash11enable_sm90INS1_16FlashAttnFwdSm90INS1_25CollectiveMainloopFwdSm90ILi2EN4cute5tupleIJNS5_1CILi1EEES8_S8_EEENS6_IJNS7_ILi128EEENS7_ILi64EEENS7_ILi256EEEEEELi256ENS_12float_e4m3_tEfNS_4arch4Sm90ELb0ELb1ELb1ELb0ELb1ELb0ELb0ELb1ELb0ELb1ELb0ELb0EEENS1_21CollectiveEpilogueFwdINS6_IJSA_SC_SB_EEES9_NS_10bfloat16_tESG_Li256ELb0ELb1ELb0ELb1EEENS1_30DynamicPersistentTileSchedulerILi256ELi128ELb0ELb1ELb1EEEEEEEEEvNT_6ParamsE)
        .other          _ZN7cutlass13device_kernelIN5flash11enable_sm90INS1_16FlashAttnFwdSm90INS1_25CollectiveMainloopFwdSm90ILi2EN4cute5tupleIJNS5_1CILi1EEES8_S8_EEENS6_IJNS7_ILi128EEENS7_ILi64EEENS7_ILi256EEEEEELi256ENS_12float_e4m3_tEfNS_4arch4Sm90ELb0ELb1ELb1ELb0ELb1ELb0ELb0ELb1ELb0ELb1ELb0ELb0EEENS1_21CollectiveEpilogueFwdINS6_IJSA_SC_SB_EEES9_NS_10bfloat16_tESG_Li256ELb0ELb1ELb0ELb1EEENS1_30DynamicPersistentTileSchedulerILi256ELi128ELb0ELb1ELb1EEEEEEEEEvNT_6ParamsE,@"STO_CUDA_ENTRY STV_DEFAULT"
_ZN7cutlass13device_kernelIN5flash11enable_sm90INS1_16FlashAttnFwdSm90INS1_25CollectiveMainloopFwdSm90ILi2EN4cute5tupleIJNS5_1CILi1EEES8_S8_EEENS6_IJNS7_ILi128EEENS7_ILi64EEENS7_ILi256EEEEEELi256ENS_12float_e4m3_tEfNS_4arch4Sm90ELb0ELb1ELb1ELb0ELb1ELb0ELb0ELb1ELb0ELb1ELb0ELb0EEENS1_21CollectiveEpilogueFwdINS6_IJSA_SC_SB_EEES9_NS_10bfloat16_tESG_Li256ELb0ELb1ELb0ELb1EEENS1_30DynamicPersistentTileSchedulerILi256ELi128ELb0ELb1ELb1EEEEEEEEEvNT_6ParamsE:
        /* <DEDUP_REMOVED lines=45> */
.L_x_1123:
        /* <DEDUP_REMOVED lines=22> */
.L_x_1124:
        /* <DEDUP_REMOVED lines=18> */
.L_x_1125:
        /* <DEDUP_REMOVED lines=22> */
.L_x_1126:
        /* <DEDUP_REMOVED lines=24> */
.L_x_1127:
[----:B------:R-:W-:Y:S01]  /*0830*/  UISETP.NE.AND UP0, UPT, UR9, URZ, UPT ;  /* 0x0000003f0900728c */ /* 0x000fe2000bf05270 */
[----:B------:R-:W-:Y:S01]  /*0840*/  NOP ;  /* 0x0000000000007918 */ /* 0x000fe20000000000 */
[----:B------:R-:W-:Y:S01]  /*0850*/  UMOV UR36, 0x1 ;  /* 0x0000000100247882 */ /* 0x000fe20000000000 */
[----:B------:R-:W-:Y:S01]  /*0860*/  IMAD.U32 R31, RZ, RZ, UR10 ;  /* 0x0000000aff1f7e24 */ /* 0x000fe2000f8e00ff */
[----:B------:R-:W-:Y:S01]  /*0870*/  USEL UR36, UR36, 0x2, !UP0 ;  /* 0x0000000224247887 */ /* 0x000fe2000c000000 */
[----:B01234-:R-:W-:Y:S01]  /*0880*/  BAR.SYNC.DEFER_BLOCKING 0x0 ;  /* 0x0000000000007b1d */ /* 0x01ffe20000010000 */
[----:B------:R-:W-:-:S05]  /*0890*/  PLOP3.LUT P0, PT, PT, PT, UP0, 0x80, 0x0 ;  /* 0x000000000000781c */ /* 0x000fca0003f0f008 */
[----:B------:R-:W-:-:S08]  /*08a0*/  ULDC.64 UR50, c[0x0][0x208] ;  /* 0x0000820000327ab9 */ /* 0x000fd00000000a00 */
[----:B------:R-:W-:Y:S05]  /*08b0*/  @!P0 BRA `(.L_x_1128) ;  /* 0x000000ec006c8947 */ /* 0x000fea0003800000 */
.L_x_1129:
[----:B------:R-:W-:-:S08]  /*08c0*/  NOP ;  /* 0x0000000000007918 */ /* 0x000fd00000000000 */
[----:B------:R-:W0:Y:S02]  /*08d0*/  USETMAXREG.TRY_ALLOC.CTAPOOL UP0, 0xe8 ;  /* 0x000000e8000079c8 */ /* 0x000e240008000600 */
[----:B0-----:R-:W-:-:S13]  /*08e0*/  PLOP3.LUT P0, PT, PT, PT, UP0, 0x80, 0x0 ;  /* 0x000000000000781c */ /* 0x001fda0003f0f008 */
[----:B------:R-:W-:Y:S05]  /*08f0*/  @!P0 BRA `(.L_x_1129) ;  /* 0xfffffffc00f08947 */ /* 0x000fea000383ffff */
[----:B------:R-:W0:Y:S01]  /*0900*/  S2R R0, SR_TID.X ;  /* 0x0000000000007919 */ /* 0x000e220000002100 */
[----:B------:R-:W1:Y:S08]  /*0910*/  S2UR UR4, SR_CTAID.X ;  /* 0x00000000000479c3 */ /* 0x000e700000002500 */
[----:B------:R-:W-:Y:S08]  /*0920*/  BAR.ARV 0x4, 0x180 ;  /* 0x0106000000007b1d */ /* 0x000ff00000002000 */
        /* <DEDUP_REMOVED lines=17> */
[CC--:B------:R-:W-:Y:S01]  /*0a40*/  LEA.HI R2, R3.reuse, R194.reuse, RZ, 0x4 ;  /* 0x000000c203027211 */ /* 0x0c0fe200078f20ff */
[----:B------:R-:W-:Y:S01]  /*0a50*/  IMAD.SHL.U32 R4, R4, 0x20, RZ ;  /* 0x0000002004047824 */ /* 0x000fe200078e00ff */
[----:B------:R-:W-:Y:S01]  /*0a60*/  LEA.HI R10, R3, R194, RZ, 0x2 ;  /* 0x000000c2030a7211 */ /* 0x000fe200078f10ff */
[----:B------:R-:W-:Y:S01]  /*0a70*/  IMAD.IADD R186, R194, 0x1, -R5 ;  /* 0x00000001c2ba7824 */ /* 0x000fe200078e0a05 */
[----:B------:R-:W-:-:S02]  /*0a80*/  LOP3.LUT R5, R2, 0x3fffff0, RZ, 0xc0, !PT ;  /* 0x03fffff002057812 */ /* 0x000fc400078ec0ff */
[----:B------:R-:W-:Y:S02]  /*0a90*/  LOP3.LUT R4, R4, 0xfffffc00, RZ, 0xc0, !PT ;  /* 0xfffffc0004047812 */ /* 0x000fe400078ec0ff */
[----:B------:R-:W-:Y:S01]  /*0aa0*/  SHF.R.S32.HI R9, RZ, 0x1f, R186 ;  /* 0x0000001fff097819 */ /* 0x000fe200000114ba */
[----:B------:R-:W-:Y:S01]  /*0ab0*/  IMAD.IADD R5, R194, 0x1, -R5 ;  /* 0x00000001c2057824 */ /* 0x000fe200078e0a05 */
[----:B------:R-:W-:Y:S02]  /*0ac0*/  SHF.R.S32.HI R7, RZ, 0x4, R2 ;  /* 0x00000004ff077819 */ /* 0x000fe40000011402 */
[----:B------:R-:W-:Y:S01]  /*0ad0*/  LEA.HI R6, R9, R186, RZ, 0x2 ;  /* 0x000000ba09067211 */ /* 0x000fe200078f10ff */
[----:B------:R-:W-:Y:S01]  /*0ae0*/  IMAD R189, R5, 0x40, R4 ;  /* 0x0000004005bd7824 */ /* 0x000fe200078e0204 */
[----:B------:R-:W-:Y:S02]  /*0af0*/  LOP3.LUT R5, R10, 0xfffffffc, RZ, 0xc0, !PT ;  /* 0xfffffffc0a057812 */ /* 0x000fe400078ec0ff */
[----:B------:R-:W-:-:S02]  /*0b00*/  SHF.R.S32.HI R8, RZ, 0x2, R6 ;  /* 0x00000002ff087819 */ /* 0x000fc40000011406 */
[----:B------:R-:W-:Y:S01]  /*0b10*/  SHF.R.S32.HI R11, RZ, 0x1f, R6 ;  /* 0x0000001fff0b7819 */ /* 0x000fe20000011406 */
[----:B------:R-:W-:Y:S01]  /*0b20*/  IMAD.IADD R4, R194, 0x1, -R5 ;  /* 0x00000001c2047824 */ /* 0x000fe200078e0a05 */
[----:B------:R-:W-:Y:S02]  /*0b30*/  LEA.HI R2, R2, R7, RZ, 0x1 ;  /* 0x0000000702027211 */ /* 0x000fe400078f08ff */
[----:B------:R-:W-:Y:S02]  /*0b40*/  LEA.HI R3, R3, R194, RZ, 0x3 ;  /* 0x000000c203037211 */ /* 0x000fe400078f18ff */
[----:B------:R-:W-:Y:S02]  /*0b50*/  LEA.HI R11, R11, R8, RZ, 0x3 ;  /* 0x000000080b0b7211 */ /* 0x000fe400078f18ff */
[----:B------:R-:W-:Y:S02]  /*0b60*/  SHF.R.S32.HI R187, RZ, 0x7, R0 ;  /* 0x00000007ffbb7819 */ /* 0x000fe40000011400 */
[----:B------:R-:W-:-:S02]  /*0b70*/  LOP3.LUT R2, R2, 0x1ffffffe, RZ, 0xc0, !PT ;  /* 0x1ffffffe02027812 */ /* 0x000fc400078ec0ff */
[----:B------:R-:W-:Y:S02]  /*0b80*/  LOP3.LUT R5, R3, 0xfffffff8, RZ, 0xc0, !PT ;  /* 0xfffffff803057812 */ /* 0x000fe400078ec0ff */
[----:B------:R-:W-:Y:S01]  /*0b90*/  LOP3.LUT R11, R11, 0xfffffff8, RZ, 0xc0, !PT ;  /* 0xfffffff80b0b7812 */ /* 0x000fe200078ec0ff */
[----:B------:R-:W-:Y:S01]  /*0ba0*/  IMAD.IADD R2, R7, 0x1, -R2 ;  /* 0x0000000107027824 */ /* 0x000fe200078e0a02 */
[----:B------:R-:W-:Y:S01]  /*0bb0*/  LEA.HI R9, R9, R186, RZ, 0x5 ;  /* 0x000000ba09097211 */ /* 0x000fe200078f28ff */
[----:B------:R-:W-:Y:S01]  /*0bc0*/  IMAD.IADD R184, R194, 0x1, -R5 ;  /* 0x00000001c2b87824 */ /* 0x000fe200078e0a05 */
[----:B------:R-:W-:Y:S01]  /*0bd0*/  LEA.HI R0, R0, R187, RZ, 0x1 ;  /* 0x000000bb00007211 */ /* 0x000fe200078f08ff */
[----:B------:R-:W-:Y:S01]  /*0be0*/  IMAD.IADD R8, R8, 0x1, -R11 ;  /* 0x0000000108087824 */ /* 0x000fe200078e0a0b */
[----:B------:R-:W-:Y:S01]  /*0bf0*/  SHF.R.S32.HI R9, RZ, 0x5, R9 ;  /* 0x00000005ff097819 */ /* 0x000fe20000011409 */
[----:B------:R-:W-:Y:S01]  /*0c00*/  IMAD.SHL.U32 R17, R184, 0x8, RZ ;  /* 0x00000008b8117824 */ /* 0x000fe200078e00ff */
[----:B------:R-:W-:Y:S01]  /*0c10*/  LEA.HI R7, R4, R4, RZ, 0x1 ;  /* 0x0000000404077211 */ /* 0x000fe200078f08ff */
[----:B------:R-:W-:Y:S01]  /*0c20*/  IMAD R189, R2, 0x8, R189 ;  /* 0x0000000802bd7824 */ /* 0x000fe200078e02bd */
[----:B------:R-:W-:Y:S01]  /*0c30*/  LOP3.LUT R0, R0, 0x3fffffe, RZ, 0xc0, !PT ;  /* 0x03fffffe00007812 */ /* 0x000fe200078ec0ff */
[----:B------:R-:W-:Y:S01]  /*0c40*/  IMAD R9, R9, 0x10, R8 ;  /* 0x0000001009097824 */ /* 0x000fe200078e0208 */
[----:B------:R-:W-:Y:S01]  /*0c50*/  LOP3.LUT R7, R7, 0x1ffffffe, RZ, 0xc0, !PT ;  /* 0x1ffffffe07077812 */ /* 0x000fe200078ec0ff */
[----:B------:R-:W-:Y:S01]  /*0c60*/  VIADD R22, R17, 0x40 ;  /* 0x0000004011167836 */ /* 0x000fe20000000000 */
[----:B------:R-:W-:Y:S01]  /*0c70*/  SHF.R.S32.HI R185, RZ, 0x3, R3 ;  /* 0x00000003ffb97819 */ /* 0x000fe20000011403 */
[----:B------:R-:W-:Y:S01]  /*0c80*/  IMAD.IADD R0, R187, 0x1, -R0 ;  /* 0x00000001bb007824 */ /* 0x000fe200078e0a00 */
[----:B------:R-:W-:Y:S01]  /*0c90*/  LOP3.LUT R3, R6, 0x7ffffffc, RZ, 0xc0, !PT ;  /* 0x7ffffffc06037812 */ /* 0x000fe200078ec0ff */
        /* <DEDUP_REMOVED lines=10> */
.L_x_1234:
[----:B------:R-:W-:Y:S01]  /*0d40*/  ULDC UR5, c[0x0][0xc60] ;  /* 0x0003180000057ab9 */ /* 0x000fe20000000800 */
[----:B------:R-:W-:Y:S01]  /*0d50*/  UMOV UR8, UR4 ;  /* 0x0000000400087c82 */ /* 0x000fe20008000000 */
[----:B------:R-:W-:-:S11]  /*0d60*/  UISETP.NE.AND UP0, UPT, UR5, 0x1, UPT ;  /* 0x000000010500788c */ /* 0x000fd6000bf05270 */
[----:B------:R-:W-:Y:S01]  /*0d70*/  @UP0 ULDC UR6, c[0x0][0xc64] ;  /* 0x0003190000060ab9 */ /* 0x000fe20000000800 */
[----:B------:R-:W-:Y:S01]  /*0d80*/  @UP0 ULDC UR9, c[0x0][0xc68] ;  /* 0x00031a0000090ab9 */ /* 0x000fe20000000800 */
[----:B------:R-:W-:-:S04]  /*0d90*/  UIMAD.WIDE.U32 UR6, UR4, UR6, URZ ;  /* 0x00000006040672a5 */ /* 0x000fc8000f8e003f */
[----:B------:R-:W-:-:S03]  /*0da0*/  @UP0 USHF.R.U32.HI UR8, URZ, UR9, UR7 ;  /* 0x000000093f080299 */ /* 0x000fc60008011607 */
[----:B------:R-:W-:Y:S02]  /*0db0*/  ULDC UR6, c[0x0][0xc78] ;  /* 0x00031e0000067ab9 */ /* 0x000fe40000000800 */
[----:B------:R-:W-:Y:S02]  /*0dc0*/  UISETP.GE.AND UP0, UPT, UR8, UR6, UPT ;  /* 0x000000060800728c */ /* 0x000fe4000bf06270 */
[----:B------:R-:W-:-:S04]  /*0dd0*/  UIADD3 UR6, -UR8, URZ, URZ ;  /* 0x0000003f08067290 */ /* 0x000fc8000fffe13f */
[----:B------:R-:W-:Y:S01]  /*0de0*/  PLOP3.LUT P0, PT, PT, PT, UP0, 0x80, 0x0 ;  /* 0x000000000000781c */ /* 0x000fe20003f0f008 */
[----:B------:R-:W-:-:S12]  /*0df0*/  UIMAD UR9, UR5, UR6, UR4 ;  /* 0x00000006050972a4 */ /* 0x000fd8000f8e0204 */
[----:B012345:R-:W-:Y:S05]  /*0e00*/  @!P0 BRA `(.L_x_1130) ;  /* 0x0000000000208947 */ /* 0x03ffea0003800000 */
[----:B------:R-:W-:Y:S01]  /*0e10*/  ULDC UR7, c[0x0][0xc6c] ;  /* 0x00031b0000077ab9 */ /* 0x000fe20000000800 */
[----:B------:R-:W-:Y:S01]  /*0e20*/  UMOV UR6, UR9 ;  /* 0x0000000900067c82 */ /* 0x000fe20008000000 */
[----:B------:R-:W-:-:S11]  /*0e30*/  UISETP.NE.AND UP0, UPT, UR7, 0x1, UPT ;  /* 0x000000010700788c */ /* 0x000fd6000bf05270 */
[----:B------:R-:W-:Y:S02]  /*0e40*/  @UP0 ULDC.64 UR10, c[0x0][0xc70] ;  /* 0x00031c00000a0ab9 */ /* 0x000fe40000000a00 */
[----:B------:R-:W-:-:S04]  /*0e50*/  UIMAD.WIDE.U32 UR4, UR9, UR10, URZ ;  /* 0x0000000a090472a5 */ /* 0x000fc8000f8e003f */
[----:B------:R-:W-:-:S04]  /*0e60*/  @UP0 USHF.R.U32.HI UR6, URZ, UR11, UR5 ;  /* 0x0000000b3f060299 */ /* 0x000fc80008011605 */
[----:B------:R-:W-:Y:S01]  /*0e70*/  UIMAD UR4, UR6, UR7, URZ ;  /* 0x00000007060472a4 */ /* 0x000fe2000f8e023f */
[----:B------:R-:W-:Y:S11]  /*0e80*/  BRA `(.L_x_1131) ;  /* 0x00000000001c7947 */ /* 0x000ff60003800000 */
.L_x_1130:
[----:B------:R-:W-:Y:S01]  /*0e90*/  ULDC UR7, c[0x0][0xc54] ;  /* 0x0003150000077ab9 */ /* 0x000fe20000000800 */
[----:B------:R-:W-:Y:S01]  /*0ea0*/  UMOV UR6, UR9 ;  /* 0x0000000900067c82 */ /* 0x000fe20008000000 */
[----:B------:R-:W-:-:S11]  /*0eb0*/  UISETP.NE.AND UP0, UPT, UR7, 0x1, UPT ;  /* 0x000000010700788c */ /* 0x000fd6000bf05270 */
[----:B------:R-:W-:Y:S02]  /*0ec0*/  @UP0 ULDC.64 UR10, c[0x0][0xc58] ;  /* 0x00031600000a0ab9 */ /* 0x000fe40000000a00 */
[----:B------:R-:W-:-:S04]  /*0ed0*/  UIMAD.WIDE.U32 UR4, UR9, UR10, URZ ;  /* 0x0000000a090472a5 */ /* 0x000fc8000f8e003f */
[----:B------:R-:W-:-:S04]  /*0ee0*/  @UP0 USHF.R.U32.HI UR6, URZ, UR11, UR5 ;  /* 0x0000000b3f060299 */ /* 0x000fc80008011605 */
[----:B------:R-:W-:-:S12]  /*0ef0*/  UIMAD UR4, UR6, UR7, URZ ;  /* 0x00000007060472a4 */ /* 0x000fd8000f8e023f */
.L_x_1131:
[----:B------:R-:W-:Y:S01]  /*0f00*/  ULOP3.LUT UR6, URZ, UR6, URZ, 0x33, !UPT ;  /* 0x000000063f067292 */ /* 0x000fe2000f8e333f */
[----:B------:R-:W-:Y:S01]  /*0f10*/  ULDC UR7, c[0x0][0x448] ;  /* 0x0001120000077ab9 */ /* 0x000fe20000000800 */
[----:B------:R-:W-:Y:S01]  /*0f20*/  ULDC UR5, c[0x0][0xc3c] ;  /* 0x00030f0000057ab9 */ /* 0x000fe20000000800 */
[----:B------:R-:W-:Y:S02]  /*0f30*/  UISETP.NE.AND UP3, UPT, UR7, 0x1, UPT ;  /* 0x000000010700788c */ /* 0x000fe4000bf65270 */
[----:B------:R-:W-:Y:S01]  /*0f40*/  UIADD3 UR6, UR6, UR5, URZ ;  /* 0x0000000506067290 */ /* 0x000fe2000fffe03f */
[----:B------:R-:W-:Y:S01]  /*0f50*/  ULDC.64 UR10, c[0x0][0x418] ;  /* 0x00010600000a7ab9 */ /* 0x000fe20000000a00 */
[----:B------:R-:W-:Y:S01]  /*0f60*/  UIADD3 UR4, UR9, -UR4, URZ ;  /* 0x8000000409047290 */ /* 0x000fe2000fffe03f */
[----:B------:R-:W-:Y:S01]  /*0f70*/  ULDC UR40, c[0x0][0xc48] ;  /* 0x0003120000287ab9 */ /* 0x000fe20000000800 */
[----:B------:R-:W-:Y:S02]  /*0f80*/  UISETP.NE.U32.AND UP0, UPT, UR10, URZ, UPT ;  /* 0x0000003f0a00728c */ /* 0x000fe4000bf05070 */
[----:B------:R-:W-:-:S02]  /*0f90*/  USHF.L.U32 UR37, UR6, 0x7, URZ ;  /* 0x0000000706257899 */ /* 0x000fc4000800063f */
[----:B------:R-:W-:Y:S01]  /*0fa0*/  UISETP.NE.AND UP1, UPT, UR40, 0x1, UPT ;  /* 0x000000012800788c */ /* 0x000fe2000bf25270 */
[----:B------:R-:W-:Y:S01]  /*0fb0*/  ULDC UR13, c[0x0][0xc54] ;  /* 0x00031500000d7ab9 */ /* 0x000fe20000000800 */
[----:B------:R-:W-:Y:S02]  /*0fc0*/  UISETP.NE.AND.EX UP0, UPT, UR11, URZ, UPT, UP0 ;  /* 0x0000003f0b00728c */ /* 0x000fe4000bf05300 */
[----:B------:R-:W-:Y:S02]  /*0fd0*/  UIADD3 UR10, UR37, 0x7f, URZ ;  /* 0x0000007f250a7890 */ /* 0x000fe4000fffe03f */
[----:B------:R-:W-:Y:S01]  /*0fe0*/  UIMAD UR13, UR8, UR13, UR4 ;  /* 0x0000000d080d72a4 */ /* 0x000fe2000f8e0204 */
[----:B------:R-:W-:Y:S01]  /*0ff0*/  ULDC UR39, c[0x0][0x424] ;  /* 0x0001090000277ab9 */ /* 0x000fe20000000800 */
[----:B------:R-:W-:Y:S01]  /*1000*/  ULDC UR53, c[0x0][0x288] ;  /* 0x0000a20000357ab9 */ /* 0x000fe20000000800 */
[----:B------:R-:W-:Y:S01]  /*1010*/  ULDC.64 UR4, c[0x0][0x9e0] ;  /* 0x0002780000047ab9 */ /* 0x000fe20000000a00 */
[----:B------:R-:W-:Y:S01]  /*1020*/  @UP3 ULDC UR8, c[0x0][0x44c] ;  /* 0x0001130000083ab9 */ /* 0x000fe20000000800 */
[----:B------:R-:W-:-:S02]  /*1030*/  UIADD3 UR11, -UR53, 0x1, URZ ;  /* 0x00000001350b7890 */ /* 0x000fc4000fffe13f */
[----:B------:R-:W-:Y:S02]  /*1040*/  UISETP.GE.AND UP2, UPT, UR5, 0x1, UPT ;  /* 0x000000010500788c */ /* 0x000fe4000bf46270 */
[----:B------:R-:W-:Y:S02]  /*1050*/  USEL UR39, UR39, 0x1, UP0 ;  /* 0x0000000127277887 */ /* 0x000fe40008000000 */
[----:B------:R-:W-:Y:S01]  /*1060*/  UIMAD.WIDE.U32 UR8, UR10, UR8, URZ ;  /* 0x000000080a0872a5 */ /* 0x000fe2000f8e003f */
[----:B------:R-:W-:Y:S01]  /*1070*/  ULDC UR12, c[0x0][0x2f0] ;  /* 0x0000bc00000c7ab9 */ /* 0x000fe20000000800 */
[----:B------:R-:W-:Y:S01]  /*1080*/  @UP3 ULDC UR15, c[0x0][0x450] ;  /* 0x00011400000f3ab9 */ /* 0x000fe20000000800 */
[----:B------:R-:W-:Y:S01]  /*1090*/  @UP1 ULDC UR6, c[0x0][0xc4c] ;  /* 0x0003130000061ab9 */ /* 0x000fe20000000800 */
[----:B------:R-:W-:Y:S01]  /*10a0*/  UIMAD UR11, UR39, UR12, UR11 ;  /* 0x0000000c270b72a4 */ /* 0x000fe2000f8e020b */
[----:B------:R-:W-:Y:S01]  /*10b0*/  PLOP3.LUT P0, PT, PT, PT, UP2, 0x40, 0x0 ;  /* 0x000000000000781c */ /* 0x000fe20003f0e828 */
[----:B------:R-:W-:-:S02]  /*10c0*/  @UP3 USHF.R.U32.HI UR10, URZ, UR15, UR9 ;  /* 0x0000000f3f0a3299 */ /* 0x000fc40008011609 */
[----:B------:R-:W-:Y:S01]  /*10d0*/  UIMAD.WIDE.U32 UR6, UR13, UR6, URZ ;  /* 0x000000060d0672a5 */ /* 0x000fe2000f8e003f */
[----:B------:R-:W-:Y:S01]  /*10e0*/  @UP1 ULDC UR14, c[0x0][0xc50] ;  /* 0x00031400000e1ab9 */ /* 0x000fe20000000800 */
[----:B------:R-:W-:Y:S01]  /*10f0*/  UIADD3 UR10, UR11, UR10, URZ ;  /* 0x0000000a0b0a7290 */ /* 0x000fe2000fffe03f */
[----:B------:R-:W-:Y:S01]  /*1100*/  UMOV UR38, UR13 ;  /* 0x0000000d00267c82 */ /* 0x000fe20008000000 */
[----:B------:R-:W-:Y:S02]  /*1110*/  @UP1 USHF.R.U32.HI UR38, URZ, UR14, UR7 ;  /* 0x0000000e3f261299 */ /* 0x000fe40008011607 */
[----:B------:R-:W-:Y:S02]  /*1120*/  UIADD3 UR4, UR10, UR4, URZ ;  /* 0x000000040a047290 */ /* 0x000fe4000fffe03f */
[----:B------:R-:W-:Y:S02]  /*1130*/  UIADD3 UR6, -UR38, URZ, URZ ;  /* 0x0000003f26067290 */ /* 0x000fe4000fffe13f */
[----:B------:R-:W-:-:S02]  /*1140*/  UP2UR UR47, UPR, URZ, 0x8 ;  /* 0x000000083f2f7883 */ /* 0x000fc40008000000 */
[----:B------:R-:W-:Y:S01]  /*1150*/  UP2UR UR46, UPR, URZ, 0x4 ;  /* 0x000000043f2e7883 */ /* 0x000fe20008000000 */
[----:B------:R-:W-:Y:S01]  /*1160*/  IMAD.U32 R0, RZ, RZ, UR4 ;  /* 0x00000004ff007e24 */ /* 0x000fe2000f8e00ff */
[----:B------:R-:W-:Y:S01]  /*1170*/  UIMAD UR40, UR40, UR6, UR13 ;  /* 0x00000006282872a4 */ /* 0x000fe2000f8e020d */
[----:B------:R-:W-:Y:S11]  /*1180*/  @P0 BRA `(.L_x_1132) ;  /* 0x0000000000400947 */ /* 0x000ff60003800000 */
[----:B------:R-:W-:Y:S01]  /*1190*/  ISETP.LT.AND P0, PT, RZ, UR10, PT ;  /* 0x0000000aff007c0c */ /* 0x000fe2000bf01270 */
[----:B------:R-:W-:-:S12]  /*11a0*/  UIADD3 UR4, UR10, -0x1, URZ ;  /* 0xffffffff0a047890 */ /* 0x000fd8000fffe03f */
[----:B------:R-:W-:Y:S05]  /*11b0*/  @P0 BRA `(.L_x_1133) ;  /* 0x00000000001c0947 */ /* 0x000fea0003800000 */
[----:B------:R-:W-:Y:S02]  /*11c0*/  UISETP.NE.AND UP0, UPT, UR5, 0x1, UPT ;  /* 0x000000010500788c */ /* 0x000fe4000bf05270 */
[----:B------:R-:W-:-:S09]  /*11d0*/  UIADD3 UR4, -UR10, URZ, URZ ;  /* 0x0000003f0a047290 */ /* 0x000fd2000fffe13f */
[----:B------:R-:W-:Y:S02]  /*11e0*/  @UP0 ULDC.64 UR8, c[0x0][0x9e8] ;  /* 0x00027a0000080ab9 */ /* 0x000fe40000000a00 */
[----:B------:R-:W-:-:S04]  /*11f0*/  UIMAD.WIDE.U32 UR6, UR4, UR8, URZ ;  /* 0x00000008040672a5 */ /* 0x000fc8000f8e003f */
[----:B------:R-:W-:-:S04]  /*1200*/  @UP0 USHF.R.U32.HI UR4, URZ, UR9, UR7 ;  /* 0x000000093f040299 */ /* 0x000fc80008011607 */
[----:B------:R-:W-:Y:S01]  /*1210*/  ULOP3.LUT UR4, URZ, UR4, URZ, 0x33, !UPT ;  /* 0x000000043f047292 */ /* 0x000fe2000f8e333f */
[----:B------:R-:W-:Y:S11]  /*1220*/  BRA `(.L_x_1134) ;  /* 0x0000000000107947 */ /* 0x000ff60003800000 */
.L_x_1133:
[----:B------:R-:W-:-:S11]  /*1230*/  UISETP.NE.AND UP0, UPT, UR5, 0x1, UPT ;  /* 0x000000010500788c */ /* 0x000fd6000bf05270 */
[----:B------:R-:W-:Y:S02]  /*1240*/  @UP0 ULDC.64 UR8, c[0x0][0x9e8] ;  /* 0x00027a0000080ab9 */ /* 0x000fe40000000a00 */
[----:B------:R-:W-:-:S04]  /*1250*/  UIMAD.WIDE.U32 UR6, UR4, UR8, URZ ;  /* 0x00000008040672a5 */ /* 0x000fc8000f8e003f */
[----:B------:R-:W-:-:S12]  /*1260*/  @UP0 USHF.R.U32.HI UR4, URZ, UR9, UR7 ;  /* 0x000000093f040299 */ /* 0x000fd80008011607 */
.L_x_1134:
[----:B------:R-:W-:-:S06]  /*1270*/  UIMAD UR4, UR4, UR5, UR5 ;  /* 0x00000005040472a4 */ /* 0x000fcc000f8e0205 */
[----:B------:R-:W-:-:S07]  /*1280*/  VIMNMX R0, R0, UR4, PT ;  /* 0x0000000400007c48 */ /* 0x000fce000bfe0100 */
.L_x_1132:
[----:B------:R-:W-:Y:S01]  /*1290*/  UISETP.NE.AND UP0, UPT, UR47, URZ, UPT ;  /* 0x0000003f2f00728c */ /* 0x000fe2000bf05270 */
[----:B------:R-:W-:Y:S01]  /*12a0*/  VIADD R0, R0, 0x3f ;  /* 0x0000003f00007836 */ /* 0x000fe20000000000 */
[----:B------:R-:W-:Y:S01]  /*12b0*/  UMOV UR9, UR37 ;  /* 0x0000002500097c82 */ /* 0x000fe20008000000 */
[----:B------:R-:W-:Y:S02]  /*12c0*/  UIMAD UR4, UR39, UR12, 0x3f ;  /* 0x0000003f270474a4 */ /* 0x000fe4000f8e020c */
[----:B------:R-:W-:Y:S01]  /*12d0*/  UIMAD UR53, UR39, UR12, -UR53 ;  /* 0x0000000c273572a4 */ /* 0x000fe2000f8e0a35 */
[----:B------:R-:W-:Y:S01]  /*12e0*/  SHF.R.S32.HI R3, RZ, 0x1f, R0 ;  /* 0x0000001fff037819 */ /* 0x000fe20000011400 */
[----:B------:R-:W-:Y:S01]  /*12f0*/  USHF.R.S32.HI UR8, URZ, 0x1f, UR4 ;  /* 0x0000001f3f087899 */ /* 0x000fe20008011404 */
[----:B------:R-:W-:Y:S02]  /*1300*/  ULDC UR10, c[0x0][0x9dc] ;  /* 0x00027700000a7ab9 */ /* 0x000fe40000000800 */
[----:B------:R-:W-:Y:S01]  /*1310*/  LEA.HI R3, R3, R0, RZ, 0x6 ;  /* 0x0000000003037211 */ /* 0x000fe200078f30ff */
[----:B------:R-:W-:Y:S01]  /*1320*/  @UP0 ULDC UR6, c[0x0][0x44c] ;  /* 0x0001130000060ab9 */ /* 0x000fe20000000800 */
[----:B------:R-:W-:Y:S01]  /*1330*/  @UP0 ULDC UR11, c[0x0][0x450] ;  /* 0x00011400000b0ab9 */ /* 0x000fe20000000800 */
[----:B------:R-:W-:Y:S01]  /*1340*/  UIMAD.WIDE.U32 UR6, UR37, UR6, URZ ;  /* 0x00000006250672a5 */ /* 0x000fe2000f8e003f */
[----:B------:R-:W-:Y:S01]  /*1350*/  SHF.R.S32.HI R3, RZ, 0x6, R3 ;  /* 0x00000006ff037819 */ /* 0x000fe20000011403 */
[----:B------:R-:W-:-:S02]  /*1360*/  ULEA.HI UR8, UR8, UR4, URZ, 0x6 ;  /* 0x0000000408087291 */ /* 0x000fc4000f8f303f */
[----:B------:R-:W-:Y:S02]  /*1370*/  @UP0 USHF.R.U32.HI UR9, URZ, UR11, UR7 ;  /* 0x0000000b3f090299 */ /* 0x000fe40008011607 */
[----:B------:R-:W-:Y:S02]  /*1380*/  UISETP.GE.AND UP0, UPT, UR5, 0x1, UPT ;  /* 0x000000010500788c */ /* 0x000fe4000bf06270 */
[----:B------:R-:W-:Y:S02]  /*1390*/  USHF.R.S32.HI UR8, URZ, 0x6, UR8 ;  /* 0x000000063f087899 */ /* 0x000fe40008011408 */
[----:B------:R-:W-:Y:S02]  /*13a0*/  UIADD3 UR4, UR53, UR9, URZ ;  /* 0x0000000935047290 */ /* 0x000fe4000fffe03f */
[----:B------:R-:W-:Y:S02]  /*13b0*/  PLOP3.LUT P0, PT, PT, PT, UP0, 0x40, 0x0 ;  /* 0x000000000000781c */ /* 0x000fe40003f0e808 */
[----:B------:R-:W-:Y:S01]  /*13c0*/  UIADD3 UR9, UR4, -UR10, URZ ;  /* 0x8000000a04097290 */ /* 0x000fe2000fffe03f */
[----:B------:R-:W-:-:S10]  /*13d0*/  VIMNMX R160, R3, UR8, PT ;  /* 0x0000000803a07c48 */ /* 0x000fd4000bfe0100 */
[----:B------:R-:W-:Y:S05]  /*13e0*/  @P0 BRA `(.L_x_1135) ;  /* 0x0000000000440947 */ /* 0x000fea0003800000 */
[----:B------:R-:W-:-:S06]  /*13f0*/  UISETP.GT.AND UP0, UPT, UR4, -0x1, UPT ;  /* 0xffffffff0400788c */ /* 0x000fcc000bf04270 */
[----:B------:R-:W-:-:S13]  /*1400*/  PLOP3.LUT P0, PT, PT, PT, UP0, 0x80, 0x0 ;  /* 0x000000000000781c */ /* 0x000fda0003f0f008 */
[----:B------:R-:W-:Y:S05]  /*1410*/  @P0 BRA `(.L_x_1136) ;  /* 0x00000000001c0947 */ /* 0x000fea0003800000 */
[----:B------:R-:W-:Y:S02]  /*1420*/  UISETP.NE.AND UP0, UPT, UR5, 0x1, UPT ;  /* 0x000000010500788c */ /* 0x000fe4000bf05270 */
[----:B------:R-:W-:-:S09]  /*1430*/  ULOP3.LUT UR4, URZ, UR4, URZ, 0x33, !UPT ;  /* 0x000000043f047292 */ /* 0x000fd2000f8e333f */
[----:B------:R-:W-:Y:S02]  /*1440*/  @UP0 ULDC.64 UR10, c[0x0][0x9e8] ;  /* 0x00027a00000a0ab9 */ /* 0x000fe40000000a00 */
[----:B------:R-:W-:-:S04]  /*1450*/  UIMAD.WIDE.U32 UR6, UR4, UR10, URZ ;  /* 0x0000000a040672a5 */ /* 0x000fc8000f8e003f */
[----:B------:R-:W-:-:S04]  /*1460*/  @UP0 USHF.R.U32.HI UR4, URZ, UR11, UR7 ;  /* 0x0000000b3f040299 */ /* 0x000fc80008011607 */
[----:B------:R-:W-:Y:S01]  /*1470*/  ULOP3.LUT UR4, URZ, UR4, URZ, 0x33, !UPT ;  /* 0x000000043f047292 */ /* 0x000fe2000f8e333f */
[----:B------:R-:W-:Y:S11]  /*1480*/  BRA `(.L_x_1137) ;  /* 0x0000000000107947 */ /* 0x000ff60003800000 */
.L_x_1136:
[----:B------:R-:W-:-:S11]  /*1490*/  UISETP.NE.AND UP0, UPT, UR5, 0x1, UPT ;  /* 0x000000010500788c */ /* 0x000fd6000bf05270 */
[----:B------:R-:W-:Y:S02]  /*14a0*/  @UP0 ULDC.64 UR10, c[0x0][0x9e8] ;  /* 0x00027a00000a0ab9 */ /* 0x000fe40000000a00 */
[----:B------:R-:W-:-:S04]  /*14b0*/  UIMAD.WIDE.U32 UR6, UR4, UR10, URZ ;  /* 0x0000000a040672a5 */ /* 0x000fc8000f8e003f */
[----:B------:R-:W-:-:S12]  /*14c0*/  @UP0 USHF.R.U32.HI UR4, URZ, UR11, UR7 ;  /* 0x0000000b3f040299 */ /* 0x000fd80008011607 */
.L_x_1137:
[----:B------:R-:W-:-:S04]  /*14d0*/  UIMAD UR4, UR4, UR5, URZ ;  /* 0x00000005040472a4 */ /* 0x000fc8000f8e023f */
[----:B------:R-:W-:-:S04]  /*14e0*/  UISETP.LT.AND UP0, UPT, UR9, UR4, UPT ;  /* 0x000000040900728c */ /* 0x000fc8000bf01270 */
[----:B------:R-:W-:-:S12]  /*14f0*/  USEL UR9, UR9, UR4, !UP0 ;  /* 0x0000000409097287 */ /* 0x000fd8000c000000 */
.L_x_1135:
[----:B------:R-:W-:Y:S01]  /*1500*/  USHF.R.S32.HI UR4, URZ, 0x1f, UR9 ;  /* 0x0000001f3f047899 */ /* 0x000fe20008011409 */
[----:B------:R-:W-:Y:S01]  /*1510*/  PLOP3.LUT P0, PT, PT, PT, PT, 0x80, 0x0 ;  /* 0x000000000000781c */ /* 0x000fe20003f0f070 */
[----:B------:R-:W-:Y:S01]  /*1520*/  IMAD.MOV.U32 R0, RZ, RZ, RZ ;  /* 0x000000ffff007224 */ /* 0x000fe200078e00ff */
[----:B------:R-:W-:Y:S01]  /*1530*/  CS2R R150, SRZ ;  /* 0x0000000000967805 */ /* 0x000fe2000001ff00 */
[----:B------:R-:W-:Y:S01]  /*1540*/  ULEA.HI UR4, UR4, UR9, URZ, 0x6 ;  /* 0x0000000904047291 */ /* 0x000fe2000f8f303f */
[----:B------:R-:W-:Y:S01]  /*1550*/  IMAD.MOV.U32 R2, RZ, RZ, RZ ;  /* 0x000000ffff027224 */ /* 0x000fe200078e00ff */
[----:B------:R-:W-:Y:S02]  /*1560*/  CS2R R26, SRZ ;  /* 0x00000000001a7805 */ /* 0x000fe4000001ff00 */
[----:B------:R-:W-:Y:S01]  /*1570*/  CS2R R92, SRZ ;  /* 0x00000000005c7805 */ /* 0x000fe2000001ff00 */
[----:B------:R-:W-:Y:S01]  /*1580*/  USHF.R.S32.HI UR4, URZ, 0x6, UR4 ;  /* 0x000000063f047899 */ /* 0x000fe20008011404 */
[----:B------:R-:W-:-:S02]  /*1590*/  CS2R R144, SRZ ;  /* 0x0000000000907805 */ /* 0x000fc4000001ff00 */
[----:B------:R-:W-:Y:S02]  /*15a0*/  CS2R R142, SRZ ;  /* 0x00000000008e7805 */ /* 0x000fe4000001ff00 */
[----:B------:R-:W-:Y:S01]  /*15b0*/  CS2R R30, SRZ ;  /* 0x00000000001e7805 */ /* 0x000fe2000001ff00 */
[----:B------:R-:W-:Y:S01]  /*15c0*/  UISETP.LT.AND UP0, UPT, URZ, UR4, UPT ;  /* 0x000000043f00728c */ /* 0x000fe2000bf01270 */
[----:B------:R-:W-:Y:S02]  /*15d0*/  CS2R R84, SRZ ;  /* 0x0000000000547805 */ /* 0x000fe4000001ff00 */
[----:B------:R-:W-:Y:S02]  /*15e0*/  CS2R R136, SRZ ;  /* 0x0000000000887805 */ /* 0x000fe4000001ff00 */
[----:B------:R-:W-:Y:S01]  /*15f0*/  CS2R R134, SRZ ;  /* 0x0000000000867805 */ /* 0x000fe2000001ff00 */
[----:B------:R-:W-:Y:S01]  /*1600*/  USEL UR41, URZ, UR4, !UP0 ;  /* 0x000000043f297287 */ /* 0x000fe2000c000000 */
[----:B------:R-:W-:-:S02]  /*1610*/  CS2R R34, SRZ ;  /* 0x0000000000227805 */ /* 0x000fc4000001ff00 */
[----:B------:R-:W-:Y:S02]  /*1620*/  CS2R R76, SRZ ;  /* 0x00000000004c7805 */ /* 0x000fe4000001ff00 */
[----:B------:R-:W-:Y:S02]  /*1630*/  CS2R R128, SRZ ;  /* 0x0000000000807805 */ /* 0x000fe4000001ff00 */
[----:B------:R-:W-:Y:S02]  /*1640*/  CS2R R126, SRZ ;  /* 0x00000000007e7805 */ /* 0x000fe4000001ff00 */
[----:B------:R-:W-:Y:S02]  /*1650*/  CS2R R38, SRZ ;  /* 0x0000000000267805 */ /* 0x000fe4000001ff00 */
[----:B------:R-:W-:Y:S02]  /*1660*/  ISETP.GT.AND P1, PT, R160, UR41, PT ;  /* 0x00000029a0007c0c */ /* 0x000fe4000bf24270 */
        /* <DEDUP_REMOVED lines=49> */
[----:B------:R-:W-:Y:S01]  /*1980*/  CS2R R24, SRZ ;  /* 0x0000000000187805 */ /* 0x000fe2000001ff00 */
[----:B------:R-:W-:Y:S01]  /*1990*/  IMAD.MOV.U32 R159, RZ, RZ, RZ ;  /* 0x000000ffff9f7224 */ /* 0x000fe200078e00ff */
[----:B------:R-:W-:Y:S06]  /*19a0*/  @!P1 BRA `(.L_x_1138) ;  /* 0x000000a400ac9947 */ /* 0x000fec0003800000 */
[----:B------:R-:W0:Y:S01]  /*19b0*/  SHFL.IDX PT, R0, R187, RZ, 0x1f ;  /* 0x00001fffbb007589 */ /* 0x000e2200000e0000 */
[----:B------:R-:W1:Y:S01]  /*19c0*/  S2UR UR52, SR_CgaCtaId ;  /* 0x00000000003479c3 */ /* 0x000e620000008800 */
[----:B------:R-:W-:Y:S01]  /*19d0*/  UMOV UR49, 0x400 ;  /* 0x0000040000317882 */ /* 0x000fe20000000000 */
        /* <DEDUP_REMOVED lines=28> */
.L_x_1139:
        /* <DEDUP_REMOVED lines=13> */
[----:B------:R-:W-:Y:S01]  /*1c70*/  @UP1 ULDC.64 UR14, c[0x0][0x9b8] ;  /* 0x00026e00000e1ab9 */ /* 0x000fe20000000a00 */
[----:B------:R-:W-:Y:S02]  /*1c80*/  @UP0 UIMAD UR8, UR8, UR16, URZ ;  /* 0x00000010080802a4 */ /* 0x000fe4000f8e023f */
[----:B------:R-:W-:Y:S02]  /*1c90*/  @UP1 UIMAD UR9, UR9, UR14, URZ ;  /* 0x0000000e090912a4 */ /* 0x000fe4000f8e023f */
[----:B------:R-:W-:Y:S02]  /*1ca0*/  @UP0 UIMAD.WIDE.U32 UR10, UR38, UR16, URZ ;  /* 0x00000010260a02a5 */ /* 0x000fe4000f8e003f */
[----:B------:R-:W-:-:S02]  /*1cb0*/  @UP0 UIMAD UR17, UR38, UR17, UR8 ;  /* 0x00000011261102a4 */ /* 0x000fc4000f8e0208 */
[----:B------:R-:W-:Y:S02]  /*1cc0*/  @UP0 USHF.R.S32.HI UR16, URZ, 0x1f, UR40 ;  /* 0x0000001f3f100899 */ /* 0x000fe40008011428 */
[----:B------:R-:W-:Y:S02]  /*1cd0*/  @UP1 USHF.R.S32.HI UR19, URZ, 0x1f, UR40 ;  /* 0x0000001f3f131899 */ /* 0x000fe40008011428 */
[----:B------:R-:W-:Y:S02]  /*1ce0*/  @UP1 UIMAD.WIDE.U32 UR12, UR38, UR14, URZ ;  /* 0x0000000e260c12a5 */ /* 0x000fe4000f8e003f */
[----:B------:R-:W-:Y:S02]  /*1cf0*/  @UP1 UIMAD UR18, UR38, UR15, UR9 ;  /* 0x0000000f261212a4 */ /* 0x000fe4000f8e0209 */
[----:B------:R-:W-:Y:S01]  /*1d00*/  @UP0 UIADD3 UR11, UR11, UR17, URZ ;  /* 0x000000110b0b0290 */ /* 0x000fe2000fffe03f */
[----:B------:R-:W-:Y:S01]  /*1d10*/  @UP0 ULDC.64 UR14, c[0x0][0x9b0] ;  /* 0x00026c00000e0ab9 */ /* 0x000fe20000000a00 */
[----:B------:R-:W-:Y:S01]  /*1d20*/  @UP1 ULDC.64 UR8, c[0x0][0x9c0] ;  /* 0x0002700000081ab9 */ /* 0x000fe20000000a00 */
[----:B------:R-:W-:-:S02]  /*1d30*/  @UP0 UIMAD UR16, UR16, UR14, URZ ;  /* 0x0000000e101002a4 */ /* 0x000fc4000f8e023f */
[----:B------:R-:W-:Y:S02]  /*1d40*/  @UP1 UIMAD UR17, UR19, UR8, URZ ;  /* 0x00000008131112a4 */ /* 0x000fe4000f8e023f */
[----:B------:R-:W-:Y:S02]  /*1d50*/  @UP1 UIADD3 UR13, UR13, UR18, URZ ;  /* 0x000000120d0d1290 */ /* 0x000fe4000fffe03f */
[----:B------:R-:W-:Y:S02]  /*1d60*/  @UP0 UIMAD UR16, UR40, UR15, UR16 ;  /* 0x0000000f281002a4 */ /* 0x000fe4000f8e0210 */
[----:B------:R-:W-:Y:S02]  /*1d70*/  @UP1 UIMAD UR17, UR40, UR9, UR17 ;  /* 0x00000009281112a4 */ /* 0x000fe4000f8e0211 */
[----:B------:R-:W-:Y:S02]  /*1d80*/  @UP0 UIMAD.WIDE.U32 UR14, UR40, UR14, UR10 ;  /* 0x0000000e280e02a5 */ /* 0x000fe4000f8e000a */
[----:B------:R-:W-:-:S02]  /*1d90*/  @UP1 UIMAD.WIDE.U32 UR8, UR40, UR8, UR12 ;  /* 0x00000008280812a5 */ /* 0x000fc4000f8e000c */
[----:B------:R-:W-:Y:S02]  /*1da0*/  @UP0 UIADD3 UR10, UR15, UR16, URZ ;  /* 0x000000100f0a0290 */ /* 0x000fe4000fffe03f */
[----:B------:R-:W-:Y:S02]  /*1db0*/  @UP0 ULEA UR4, UP2, UR14, UR4, 0x2 ;  /* 0x000000040e040291 */ /* 0x000fe4000f84103f */
[----:B------:R-:W-:Y:S02]  /*1dc0*/  @UP1 UIADD3 UR9, UR9, UR17, URZ ;  /* 0x0000001109091290 */ /* 0x000fe4000fffe03f */
[----:B------:R-:W-:Y:S02]  /*1dd0*/  @UP1 ULEA UR6, UP3, UR8, UR6, 0x2 ;  /* 0x0000000608061291 */ /* 0x000fe4000f86103f */
[----:B------:R-:W-:Y:S01]  /*1de0*/  @UP0 ULEA.HI.X UR5, UR14, UR5, UR10, 0x2, UP2 ;  /* 0x000000050e050291 */ /* 0x000fe200090f140a */
[----:B------:R-:W-:Y:S01]  /*1df0*/  IMAD.U32 R2, RZ, RZ, UR4 ;  /* 0x00000004ff027e24 */ /* 0x000fe2000f8e00ff */
[----:B------:R-:W-:-:S02]  /*1e00*/  @UP1 ULEA.HI.X UR7, UR8, UR7, UR9, 0x2, UP3 ;  /* 0x0000000708071291 */ /* 0x000fc400098f1409 */
[----:B------:R-:W-:Y:S02]  /*1e10*/  IMAD.U32 R4, RZ, RZ, UR6 ;  /* 0x00000006ff047e24 */ /* 0x000fe4000f8e00ff */
        /* <DEDUP_REMOVED lines=17> */
.L_x_1324:
[----:B------:R-:W-:Y:S05]  /*1f30*/  WARPSYNC.ALL ;  /* 0x0000000000007948 */ /* 0x000fea0003800000 */
[----:B------:R-:W-:Y:S01]  /*1f40*/  UISETP.NE.AND UP0, UPT, UR45, 0x3, UPT ;  /* 0x000000032d00788c */ /* 0x000fe2000bf05270 */
[----:B------:R1:W-:Y:S05]  /*1f50*/  BAR.SYNC.DEFER_BLOCKING R7, 0x100 ;  /* 0x000400070000751d */ /* 0x0003ea0000010000 */
[----:B------:R-:W-:-:S13]  /*1f60*/  PLOP3.LUT P0, PT, PT, PT, UP0, 0x40, 0x0 ;  /* 0x000000000000781c */ /* 0x000fda0003f0e808 */
[----:B-1----:R-:W-:Y:S05]  /*1f70*/  @P0 BRA `(.L_x_1141) ;  /* 0x0000000000040947 */ /* 0x002fea0003800000 */
[----:B------:R-:W-:Y:S01]  /*1f80*/  BPT.TRAP 0x1 ;  /* 0x000000040000795c */ /* 0x000fe20000300000 */
.L_x_1141:
[----:B------:R-:W-:Y:S01]  /*1f90*/  PLOP3.LUT P1, PT, PT, PT, UP0, 0x40, 0x0 ;  /* 0x000000000000781c */ /* 0x000fe20003f2e808 */
[----:B------:R-:W-:Y:S01]  /*1fa0*/  ULEA UR54, UR42, UR49, 0x3 ;  /* 0x000000312a367291 */ /* 0x000fe2000f8e183f */
[----:B------:R-:W-:-:S05]  /*1fb0*/  IMAD.U32 R8, RZ, RZ, UR43 ;  /* 0x0000002bff087e24 */ /* 0x000fca000f8e00ff */
[----:B------:R-:W-:-:S04]  /*1fc0*/  SHF.L.U32 R8, R8, 0x1f, RZ ;  /* 0x0000001f08087819 */ /* 0x000fc800000006ff */
[----:B------:R1:W2:Y:S02]  /*1fd0*/  SYNCS.PHASECHK.TRANS64.TRYWAIT P0, [UR54+0x28430], R8 ;  /* 0x02843008ff0075a7 */ /* 0x0002a40008000176 */
[----:B------:R-:W-:Y:S05]  /*1fe0*/  @P1 BRA `(.L_x_1142) ;  /* 0x0000000000041947 */ /* 0x000fea0003800000 */
[----:B------:R-:W-:Y:S01]  /*1ff0*/  BPT.TRAP 0x1 ;  /* 0x000000040000795c */ /* 0x000fe20000300000 */
.L_x_1142:
[----:B--2---:R-:W-:Y:S05]  /*2000*/  @P0 BRA `(.L_x_1143) ;  /* 0x0000000000080947 */ /* 0x004fea0003800000 */
[----:B------:R-:W2:Y:S02]  /*2010*/  SYNCS.PHASECHK.TRANS64.TRYWAIT P0, [UR54+0x28430], R8 ;  /* 0x02843008ff0075a7 */ /* 0x000ea40008000176 */
[----:B--2---:R-:W-:Y:S05]  /*2020*/  @!P0 BRA `(.L_x_1144) ;  /* 0x0000012000f48947 */ /* 0x004fea0003800000 */
.L_x_1143:
[----:B------:R-:W-:Y:S01]  /*2030*/  UIADD3 UR4, UR49, 0x20000, URZ ;  /* 0x0002000031047890 */ /* 0x000fe2000fffe03f */
[----:B------:R-:W-:Y:S01]  /*2040*/  WARPGROUP.ARRIVE ;  /* 0x00000000000079c5 */ /* 0x000fe20000000000 */
[----:B------:R-:W-:-:S05]  /*2050*/  ULOP3.LUT UR32, UR55, 0x10000, URZ, 0xfc, !UPT ;  /* 0x0001000037207892 */ /* 0x000fca000f8efc3f */
[----:B------:R-:W2:Y:S01]  /*2060*/  S2R R2, SR_TID.X ;  /* 0x0000000000027919 */ /* 0x000ea20000002100 */
[----:B------:R-:W-:Y:S01]  /*2070*/  USHF.R.U32.HI UR4, URZ, 0x4, UR4 ;  /* 0x000000043f047899 */ /* 0x000fe20008011604 */
[----:B------:R-:W-:Y:S01]  /*2080*/  PLOP3.LUT P0, PT, PT, PT, UP0, 0x40, 0x0 ;  /* 0x000000000000781c */ /* 0x000fe20003f0e808 */
[----:B------:R-:W-:Y:S01]  /*2090*/  UMOV UR33, 0x40000040 ;  /* 0x4000004000217882 */ /* 0x000fe20000000000 */
[----:B------:R-:W-:Y:S01]  /*20a0*/  UMOV UR35, 0x40000040 ;  /* 0x4000004000237882 */ /* 0x000fe20000000000 */
        /* <DEDUP_REMOVED lines=10> */
[----:B------:R-:W-:Y:S01]  /*2150*/  QGMMA.64x64x32.F32.E4M3.E4M3 R24, gdesc[UR32], RZ, !UPT, gsb0 ;  /* 0x00e00000201879f3 */ /* 0x000fe2000c0008ff */
        /* <DEDUP_REMOVED lines=25> */
[----:B------:R-:W-:Y:S03]  /*22f0*/  QGMMA.64x64x32.F32.E4M3.E4M3 R24, gdesc[UR4], R24, gsb0 ;  /* 0x00e00000041879f3 */ /* 0x000fe60008000818 */
        /* <DEDUP_REMOVED lines=19> */
[----:B------:R2:W-:Y:S06]  /*2430*/  BAR.ARV R2, 0x100 ;  /* 0x000400020000751d */ /* 0x0005ec0000002000 */
[----:B------:R-:W-:Y:S05]  /*2440*/  @P0 BRA `(.L_x_1145) ;  /* 0x0000000000040947 */ /* 0x000fea0003800000 */
[----:B------:R-:W-:Y:S01]  /*2450*/  BPT.TRAP 0x1 ;  /* 0x000000040000795c */ /* 0x000fe20000300000 */
.L_x_1145:
[----:B------:R-:W-:Y:S01]  /*2460*/  UISETP.NE.AND UP2, UPT, UR47, URZ, UPT ;  /* 0x0000003f2f00728c */ /* 0x000fe2000bf45270 */
[----:B------:R-:W3:Y:S01]  /*2470*/  LDC R14, c[0x0][0x2f0] ;  /* 0x0000bc00ff0e7b82 */ /* 0x000ee20000000800 */
[----:B------:R-:W-:Y:S01]  /*2480*/  VIADD R4, R18, UR37 ;  /* 0x0000002512047c36 */ /* 0x000fe20008000000 */
[----:B------:R-:W-:Y:S01]  /*2490*/  UISETP.NE.AND UP1, UPT, UR46, URZ, UPT ;  /* 0x0000003f2e00728c */ /* 0x000fe2000bf25270 */
[----:B------:R-:W-:Y:S02]  /*24a0*/  IMAD.MOV.U32 R5, RZ, RZ, -0x40 ;  /* 0xffffffc0ff057424 */ /* 0x000fe400078e00ff */
[C---:B------:R-:W-:Y:S01]  /*24b0*/  FMUL.FTZ R34, R0.reuse, R34 ;  /* 0x0000002200227220 */ /* 0x040fe20000410000 */
[----:B------:R-:W-:Y:S01]  /*24c0*/  PLOP3.LUT P0, PT, PT, PT, UP2, 0x80, 0x0 ;  /* 0x000000000000781c */ /* 0x000fe20003f0f028 */
[----:B------:R-:W-:Y:S01]  /*24d0*/  FMUL.FTZ R24, R0, R24 ;  /* 0x0000001800187220 */ /* 0x000fe20000410000 */
[----:B------:R-:W-:Y:S01]  /*24e0*/  PLOP3.LUT P1, PT, PT, PT, UP2, 0x80, 0x0 ;  /* 0x000000000000781c */ /* 0x000fe20003f2f028 */
[----:B------:R-:W4:Y:S01]  /*24f0*/  LDC R15, c[0x0][0x288] ;  /* 0x0000a200ff0f7b82 */ /* 0x000f220000000800 */
[----:B------:R-:W-:Y:S01]  /*2500*/  IMAD R5, R160, R5, 0x41 ;  /* 0x00000041a0057424 */ /* 0x000fe200078e0205 */
[----:B------:R-:W-:Y:S01]  /*2510*/  @UP2 ULDC UR6, c[0x0][0x44c] ;  /* 0x0001130000062ab9 */ /* 0x000fe20000000800 */
[C---:B------:R-:W-:Y:S01]  /*2520*/  FMUL.FTZ R25, R0.reuse, R25 ;  /* 0x0000001900197220 */ /* 0x040fe20000410000 */
[C---:B------:R-:W-:Y:S01]  /*2530*/  FMUL.FTZ R26, R0.reuse, R26 ;  /* 0x0000001a001a7220 */ /* 0x040fe20000410000 */
[C---:B------:R-:W-:Y:S01]  /*2540*/  FMUL.FTZ R27, R0.reuse, R27 ;  /* 0x0000001b001b7220 */ /* 0x040fe20000410000 */
[C---:B------:R-:W-:Y:S01]  /*2550*/  FMUL.FTZ R28, R0.reuse, R28 ;  /* 0x0000001c001c7220 */ /* 0x040fe20000410000 */
[C---:B------:R-:W-:Y:S01]  /*2560*/  FMUL.FTZ R29, R0.reuse, R29 ;  /* 0x0000001d001d7220 */ /* 0x040fe20000410000 */
[C---:B------:R-:W-:Y:S01]  /*2570*/  FMUL.FTZ R30, R0.reuse, R30 ;  /* 0x0000001e001e7220 */ /* 0x040fe20000410000 */
[----:B------:R-:W-:Y:S01]  /*2580*/  FMUL.FTZ R32, R0, R32 ;  /* 0x0000002000207220 */ /* 0x000fe20000410000 */
[----:B0-----:R-:W-:Y:S01]  /*2590*/  @P0 IMAD.HI.U32 R3, R4, UR6, RZ ;  /* 0x0000000604030c27 */ /* 0x001fe2000f8e00ff */
[----:B------:R-:W-:-:S03]  /*25a0*/  @UP2 ULDC UR6, c[0x0][0x450] ;  /* 0x0001140000062ab9 */ /* 0x000fc60000000800 */
[C---:B------:R-:W-:Y:S01]  /*25b0*/  FMUL.FTZ R33, R0.reuse, R33 ;  /* 0x0000002100217220 */ /* 0x040fe20000410000 */
[C---:B------:R-:W-:Y:S01]  /*25c0*/  FMUL.FTZ R36, R0.reuse, R36 ;  /* 0x0000002400247220 */ /* 0x040fe20000410000 */
[C---:B------:R-:W-:Y:S01]  /*25d0*/  FMUL.FTZ R37, R0.reuse, R37 ;  /* 0x0000002500257220 */ /* 0x040fe20000410000 */
[----:B------:R-:W-:Y:S01]  /*25e0*/  @P1 SHF.R.U32.HI R4, RZ, UR6, R3 ;  /* 0x00000006ff041c19 */ /* 0x000fe20008011603 */
[----:B------:R-:W-:Y:S01]  /*25f0*/  UIADD3 UR6, UR54, 0x28440, URZ ;  /* 0x0002844036067890 */ /* 0x000fe2000fffe03f */
[C---:B------:R-:W-:Y:S01]  /*2600*/  FMUL.FTZ R40, R0.reuse, R40 ;  /* 0x0000002800287220 */ /* 0x040fe20000410000 */
[C---:B------:R-:W-:Y:S01]  /*2610*/  FMUL.FTZ R41, R0.reuse, R41 ;  /* 0x0000002900297220 */ /* 0x040fe20000410000 */
[C---:B------:R-:W-:Y:S01]  /*2620*/  FMUL.FTZ R42, R0.reuse, R42 ;  /* 0x0000002a002a7220 */ /* 0x040fe20000410000 */
[----:B------:R-:W0:Y:S01]  /*2630*/  SHFL.IDX PT, R9, R4, RZ, 0x1c1f ;  /* 0x001c1fff04097589 */ /* 0x000e2200000e0000 */
[----:B------:R-:W-:Y:S01]  /*2640*/  UPRMT UR6, UR52, 0x654, UR6 ;  /* 0x0000065434067896 */ /* 0x000fe20008000006 */
[C---:B------:R-:W-:Y:S01]  /*2650*/  FMUL.FTZ R43, R0.reuse, R43 ;  /* 0x0000002b002b7220 */ /* 0x040fe20000410000 */
        /* <DEDUP_REMOVED lines=10> */
[----:B------:R-:W-:Y:S01]  /*2700*/  FMUL.FTZ R54, R0, R54 ;  /* 0x0000003600367220 */ /* 0x000fe20000410000 */
[----:B---3--:R-:W-:-:S02]  /*2710*/  IMAD R3, R14, UR39, R5 ;  /* 0x000000270e037c24 */ /* 0x008fc4000f8e0205 */
[----:B------:R-:W-:Y:S01]  /*2720*/  FMUL.FTZ R55, R0, R55 ;  /* 0x0000003700377220 */ /* 0x000fe20000410000 */
[----:B------:R3:W0:Y:S01]  /*2730*/  MUFU.TANH R12, R34 ;  /* 0x00000022000c7308 */ /* 0x0006220000002400 */
[----:B------:R-:W-:Y:S01]  /*2740*/  PLOP3.LUT P0, PT, PT, PT, UP1, 0x40, 0x0 ;  /* 0x000000000000781c */ /* 0x000fe20003f0e818 */
[----:B------:R-:W-:Y:S01]  /*2750*/  IMAD R6, R16, -0x2, R3 ;  /* 0xfffffffe10067824 */ /* 0x000fe200078e0203 */
[----:B------:R-:W-:Y:S01]  /*2760*/  ULDC UR11, c[0x0][0x9dc] ;  /* 0x00027700000b7ab9 */ /* 0x000fe20000000800 */
[----:B------:R-:W-:Y:S01]  /*2770*/  SYNCS.ARRIVE.TRANS64.RED.A1T0 RZ, [UR6], RZ ;  /* 0x000000ffffff79a7 */ /* 0x000fe20008100406 */
[C---:B------:R-:W-:Y:S01]  /*2780*/  FMUL.FTZ R31, R0.reuse, R31 ;  /* 0x0000001f001f7220 */ /* 0x040fe20000410000 */
[----:B------:R-:W-:Y:S01]  /*2790*/  FMUL.FTZ R38, R0, R38 ;  /* 0x0000002600267220 */ /* 0x000fe20000410000 */
[----:B------:R-:W-:Y:S01]  /*27a0*/  ULOP3.LUT UR6, URZ, UR11, URZ, 0x33, !UPT ;  /* 0x0000000b3f067292 */ /* 0x000fe2000f8e333f */
[----:B------:R-:W0:Y:S01]  /*27b0*/  MUFU.TANH R10, R30 ;  /* 0x0000001e000a7308 */ /* 0x000e220000002400 */
[----:B---3--:R-:W-:Y:S01]  /*27c0*/  LEA R34, R160, 0xffffffc0, 0x6 ;  /* 0xffffffc0a0227811 */ /* 0x008fe200078e30ff */
[----:B------:R-:W-:Y:S01]  /*27d0*/  FMUL.FTZ R35, R0, R35 ;  /* 0x0000002300237220 */ /* 0x000fe20000410000 */
[----:B----4-:R-:W-:Y:S01]  /*27e0*/  IMAD.IADD R6, R6, 0x1, -R15 ;  /* 0x0000000106067824 */ /* 0x010fe200078e0a0f */
[----:B------:R-:W-:Y:S01]  /*27f0*/  ULDC UR14, c[0x0][0x9e0] ;  /* 0x00027800000e7ab9 */ /* 0x000fe20000000800 */
[----:B------:R-:W-:Y:S01]  /*2800*/  FMUL.FTZ R39, R0, R39 ;  /* 0x0000002700277220 */ /* 0x000fe20000410000 */
[----:B------:R-:W-:-:S02]  /*2810*/  IMAD R3, R14, UR39, -R34 ;  /* 0x000000270e037c24 */ /* 0x000fc4000f8e0a22 */
[----:B------:R-:W3:Y:S08]  /*2820*/  MUFU.TANH R24, R24 ;  /* 0x0000001800187308 */ /* 0x000ef00000002400 */
[----:B------:R-:W4:Y:S08]  /*2830*/  MUFU.TANH R25, R25 ;  /* 0x0000001900197308 */ /* 0x000f300000002400 */
[----:B------:R-:W0:Y:S08]  /*2840*/  MUFU.TANH R26, R26 ;  /* 0x0000001a001a7308 */ /* 0x000e300000002400 */
        /* <DEDUP_REMOVED lines=23> */
[----:B------:R5:W0:Y:S08]  /*29c0*/  MUFU.TANH R11, R31 ;  /* 0x0000001f000b7308 */ /* 0x000a300000002400 */
[----:B------:R1:W2:Y:S01]  /*29d0*/  MUFU.TANH R20, R38 ;  /* 0x0000002600147308 */ /* 0x0002a20000002400 */
[----:B-----5:R-:W-:-:S07]  /*29e0*/  IMAD R31, R16, -0x2, R3 ;  /* 0xfffffffe101f7824 */ /* 0x020fce00078e0203 */
[----:B------:R5:W2:Y:S01]  /*29f0*/  MUFU.TANH R13, R35 ;  /* 0x00000023000d7308 */ /* 0x000aa20000002400 */
[----:B-1----:R-:W-:-:S05]  /*2a00*/  VIADD R38, R6, UR14 ;  /* 0x0000000e06267c36 */ /* 0x002fca0008000000 */
[----:B0-----:R-:W-:Y:S02]  /*2a10*/  VIADDMNMX R3, R9, R38, R31, PT ;  /* 0x0000002609037246 */ /* 0x001fe4000380011f */
[----:B------:R0:W1:Y:S01]  /*2a20*/  MUFU.TANH R21, R39 ;  /* 0x0000002700157308 */ /* 0x0000620000002400 */
[----:B-----5:R-:W-:Y:S02]  /*2a30*/  VIADD R35, R6, UR6 ;  /* 0x0000000606237c36 */ /* 0x020fe40008000000 */
[----:B0-----:R-:W-:Y:S02]  /*2a40*/  VIADD R39, R5, 0xffffffff ;  /* 0xffffffff05277836 */ /* 0x001fe40000000000 */
[----:B------:R-:W-:Y:S01]  /*2a50*/  IMAD.IADD R5, R35, 0x1, R9 ;  /* 0x0000000123057824 */ /* 0x000fe200078e0209 */
[----:B--234-:R-:W-:Y:S06]  /*2a60*/  @P0 BRA `(.L_x_1146) ;  /* 0x0000000000640947 */ /* 0x01cfec0003800000 */
[----:B------:R-:W-:Y:S01]  /*2a70*/  IMAD R6, R14, UR39, R9 ;  /* 0x000000270e067c24 */ /* 0x000fe2000f8e0209 */
[----:B------:R-:W-:Y:S03]  /*2a80*/  BSSY B0, `(.L_x_1147) ;  /* 0x0000013000007945 */ /* 0x000fe60003800000 */
[----:B------:R-:W-:-:S05]  /*2a90*/  IMAD.IADD R9, R6, 0x1, -R15 ;  /* 0x0000000106097824 */ /* 0x000fca00078e0a0f */
[----:B------:R-:W-:-:S13]  /*2aa0*/  ISETP.GT.AND P0, PT, R9, -0x1, PT ;  /* 0xffffffff0900780c */ /* 0x000fda0003f04270 */
[----:B------:R-:W-:Y:S05]  /*2ab0*/  @P0 BRA `(.L_x_1148) ;  /* 0x0000000000240947 */ /* 0x000fea0003800000 */
[----:B------:R-:W-:Y:S01]  /*2ac0*/  ULDC UR6, c[0x0][0x9e4] ;  /* 0x0002790000067ab9 */ /* 0x000fe20000000800 */
[----:B------:R-:W-:Y:S01]  /*2ad0*/  LOP3.LUT R9, RZ, R9, RZ, 0x33, !PT ;  /* 0x00000009ff097212 */ /* 0x000fe200078e33ff */
[----:B------:R-:W-:-:S05]  /*2ae0*/  IMAD.U32 R55, RZ, RZ, UR6 ;  /* 0x00000006ff377e24 */ /* 0x000fca000f8e00ff */
[----:B------:R-:W-:-:S13]  /*2af0*/  ISETP.NE.AND P0, PT, R55, 0x1, PT ;  /* 0x000000013700780c */ /* 0x000fda0003f05270 */
[----:B------:R-:W0:Y:S02]  /*2b00*/  @P0 LDC.64 R56, c[0x0][0x9e8] ;  /* 0x00027a00ff380b82 */ /* 0x000e240000000a00 */
[----:B0-----:R-:W-:-:S05]  /*2b10*/  @P0 IMAD.HI.U32 R6, R9, R56, RZ ;  /* 0x0000003809060227 */ /* 0x001fca00078e00ff */
[----:B------:R-:W-:-:S04]  /*2b20*/  @P0 SHF.R.U32.HI R9, RZ, R57, R6 ;  /* 0x00000039ff090219 */ /* 0x000fc80000011606 */
[----:B------:R-:W-:Y:S01]  /*2b30*/  LOP3.LUT R9, RZ, R9, RZ, 0x33, !PT ;  /* 0x00000009ff097212 */ /* 0x000fe200078e33ff */
[----:B------:R-:W-:Y:S06]  /*2b40*/  BRA `(.L_x_1149) ;  /* 0x0000000000187947 */ /* 0x000fec0003800000 */
.L_x_1148:
[----:B------:R-:W-:Y:S02]  /*2b50*/  ULDC UR6, c[0x0][0x9e4] ;  /* 0x0002790000067ab9 */ /* 0x000fe40000000800 */
[----:B------:R-:W-:-:S05]  /*2b60*/  IMAD.U32 R55, RZ, RZ, UR6 ;  /* 0x00000006ff377e24 */ /* 0x000fca000f8e00ff */
[----:B------:R-:W-:-:S13]  /*2b70*/  ISETP.NE.AND P0, PT, R55, 0x1, PT ;  /* 0x000000013700780c */ /* 0x000fda0003f05270 */
[----:B------:R-:W0:Y:S02]  /*2b80*/  @P0 LDC.64 R56, c[0x0][0x9e8] ;  /* 0x00027a00ff380b82 */ /* 0x000e240000000a00 */
[----:B0-----:R-:W-:-:S05]  /*2b90*/  @P0 IMAD.HI.U32 R6, R9, R56, RZ ;  /* 0x0000003809060227 */ /* 0x001fca00078e00ff */
[----:B------:R-:W-:-:S07]  /*2ba0*/  @P0 SHF.R.U32.HI R9, RZ, R57, R6 ;  /* 0x00000039ff090219 */ /* 0x000fce0000011606 */
.L_x_1149:
[----:B------:R-:W-:Y:S05]  /*2bb0*/  BSYNC B0 ;  /* 0x0000000000007941 */ /* 0x000fea0003800000 */
.L_x_1147:
[----:B------:R-:W-:-:S04]  /*2bc0*/  IMAD R9, R9, R55, -R34 ;  /* 0x0000003709097224 */ /* 0x000fc800078e0a22 */
[----:B------:R-:W-:-:S05]  /*2bd0*/  IMAD R6, R16, -0x2, R9 ;  /* 0xfffffffe10067824 */ /* 0x000fca00078e0209 */
[----:B------:R-:W-:Y:S02]  /*2be0*/  VIADDMNMX R3, R6, R55, R3, PT ;  /* 0x0000003706037246 */ /* 0x000fe40003800103 */
[----:B------:R-:W-:-:S07]  /*2bf0*/  VIMNMX R5, R5, R6, !PT ;  /* 0x0000000605057248 */ /* 0x000fce0007fe0100 */
.L_x_1146:
[C---:B------:R-:W-:Y:S01]  /*2c00*/  ISETP.GE.AND P1, PT, R39.reuse, 0x1, PT ;  /* 0x000000012700780c */ /* 0x040fe20003f26270 */
[----:B------:R-:W0:Y:S01]  /*2c10*/  SHFL.IDX PT, R4, R4, 0x1, 0x1c1f ;  /* 0x003c1f0004047f89 */ /* 0x000e2200000e0000 */
[----:B------:R-:W-:Y:S01]  /*2c20*/  ISETP.GE.AND P0, PT, R39, 0x2, PT ;  /* 0x000000022700780c */ /* 0x000fe20003f06270 */
[----:B------:R-:W-:Y:S01]  /*2c30*/  UISETP.NE.AND UP1, UPT, UR46, URZ, UPT ;  /* 0x0000003f2e00728c */ /* 0x000fe2000bf25270 */
[----:B------:R-:W-:Y:S02]  /*2c40*/  P2R R9, PR, RZ, 0x2 ;  /* 0x00000002ff097803 */ /* 0x000fe40000000000 */
[----:B------:R-:W-:Y:S02]  /*2c50*/  ISETP.GT.AND P3, PT, R5, RZ, !P1 ;  /* 0x000000ff0500720c */ /* 0x000fe40004f64270 */
[----:B------:R-:W-:Y:S02]  /*2c60*/  ISETP.GE.AND P1, PT, R39, 0x9, PT ;  /* 0x000000092700780c */ /* 0x000fe40003f26270 */
[----:B------:R-:W-:-:S02]  /*2c70*/  ISETP.GT.AND P2, PT, R5, 0x1, !P0 ;  /* 0x000000010500780c */ /* 0x000fc40004744270 */
[----:B------:R-:W-:Y:S02]  /*2c80*/  P2R R55, PR, RZ, 0x2 ;  /* 0x00000002ff377803 */ /* 0x000fe40000000000 */
[----:B------:R-:W-:Y:S02]  /*2c90*/  ISETP.GT.AND P1, PT, R5, 0x8, !P1 ;  /* 0x000000080500780c */ /* 0x000fe40004f24270 */
[----:B------:R-:W-:Y:S02]  /*2ca0*/  ISETP.GE.AND P4, PT, R39, 0x11, PT ;  /* 0x000000112700780c */ /* 0x000fe40003f86270 */
[C---:B------:R-:W-:Y:S02]  /*2cb0*/  ISETP.LT.OR P1, PT, R3.reuse, 0x9, P1 ;  /* 0x000000090300780c */ /* 0x040fe40000f21670 */
[----:B------:R-:W-:Y:S02]  /*2cc0*/  ISETP.LT.OR P3, PT, R3, 0x1, P3 ;  /* 0x000000010300780c */ /* 0x000fe40001f61670 */
[----:B------:R-:W-:-:S02]  /*2cd0*/  FSEL R60, R28, -INF , !P1 ;  /* 0xff8000001c3c7808 */ /* 0x000fc40004800000 */
[----:B------:R-:W-:Y:S01]  /*2ce0*/  ISETP.LT.OR P2, PT, R3, 0x2, P2 ;  /* 0x000000020300780c */ /* 0x000fe20001741670 */
[----:B0-----:R-:W-:Y:S01]  /*2cf0*/  IMAD.IADD R6, R35, 0x1, R4 ;  /* 0x0000000123067824 */ /* 0x001fe200078e0204 */
[----:B------:R-:W-:Y:S02]  /*2d00*/  ISETP.GT.AND P1, PT, R5, 0x10, !P4 ;  /* 0x000000100500780c */ /* 0x000fe40006724270 */
[----:B------:R-:W-:Y:S02]  /*2d10*/  ISETP.GE.AND P5, PT, R39, 0xa, PT ;  /* 0x0000000a2700780c */ /* 0x000fe40003fa6270 */
[----:B------:R-:W-:Y:S02]  /*2d20*/  FSEL R56, R24, -INF , !P3 ;  /* 0xff80000018387808 */ /* 0x000fe40005800000 */
[----:B------:R-:W-:Y:S02]  /*2d30*/  FSEL R58, R25, -INF , !P2 ;  /* 0xff800000193a7808 */ /* 0x000fe40005000000 */
[----:B------:R-:W-:-:S02]  /*2d40*/  ISETP.LT.OR P1, PT, R3, 0x11, P1 ;  /* 0x000000110300780c */ /* 0x000fc40000f21670 */
[----:B------:R-:W-:Y:S02]  /*2d50*/  ISETP.GT.AND P2, PT, R5, 0x9, !P5 ;  /* 0x000000090500780c */ /* 0x000fe40006f44270 */
[----:B------:R-:W-:Y:S02]  /*2d60*/  ISETP.GE.AND P3, PT, R39, 0x12, PT ;  /* 0x000000122700780c */ /* 0x000fe40003f66270 */
[----:B------:R-:W-:Y:S02]  /*2d70*/  FSEL R64, R32, -INF , !P1 ;  /* 0xff80000020407808 */ /* 0x000fe40004800000 */
[----:B------:R-:W-:Y:S02]  /*2d80*/  ISETP.LT.OR P2, PT, R3, 0xa, P2 ;  /* 0x0000000a0300780c */ /* 0x000fe40001741670 */
[----:B------:R-:W-:Y:S02]  /*2d90*/  ISETP.GT.AND P1, PT, R5, 0x11, !P3 ;  /* 0x000000110500780c */ /* 0x000fe40005f24270 */
[----:B------:R-:W-:-:S02]  /*2da0*/  FSEL R62, R29, -INF , !P2 ;  /* 0xff8000001d3e7808 */ /* 0x000fc40005000000 */
[----:B------:R-:W-:Y:S02]  /*2db0*/  ISETP.LT.OR P1, PT, R3, 0x12, P1 ;  /* 0x000000120300780c */ /* 0x000fe40000f21670 */
[----:B------:R-:W-:Y:S02]  /*2dc0*/  ISETP.GE.AND P2, PT, R39, 0x19, PT ;  /* 0x000000192700780c */ /* 0x000fe40003f46270 */
[----:B------:R-:W-:Y:S02]  /*2dd0*/  FSEL R66, R33, -INF , !P1 ;  /* 0xff80000021427808 */ /* 0x000fe40004800000 */
[----:B------:R-:W-:Y:S02]  /*2de0*/  ISETP.GT.AND P1, PT, R5, 0x18, !P2 ;  /* 0x000000180500780c */ /* 0x000fe40005724270 */
[----:B------:R-:W-:Y:S02]  /*2df0*/  P2R R33, PR, RZ, 0x4 ;  /* 0x00000004ff217803 */ /* 0x000fe40000000000 */
[----:B------:R-:W-:-:S02]  /*2e00*/  ISETP.LT.OR P1, PT, R3, 0x19, P1 ;  /* 0x000000190300780c */ /* 0x000fc40000f21670 */
[----:B------:R-:W-:Y:S02]  /*2e10*/  ISETP.GE.AND P2, PT, R39, 0x1a, PT ;  /* 0x0000001a2700780c */ /* 0x000fe40003f46270 */
[----:B------:R-:W-:Y:S02]  /*2e20*/  FSEL R68, R36, -INF , !P1 ;  /* 0xff80000024447808 */ /* 0x000fe40004800000 */
[----:B------:R-:W-:Y:S02]  /*2e30*/  ISETP.GT.AND P1, PT, R5, 0x19, !P2 ;  /* 0x000000190500780c */ /* 0x000fe40005724270 */
[----:B------:R-:W-:Y:S02]  /*2e40*/  P2R R36, PR, RZ, 0x4 ;  /* 0x00000004ff247803 */ /* 0x000fe40000000000 */
[----:B------:R-:W-:Y:S02]  /*2e50*/  ISETP.LT.OR P1, PT, R3, 0x1a, P1 ;  /* 0x0000001a0300780c */ /* 0x000fe40000f21670 */
[----:B------:R-:W-:-:S02]  /*2e60*/  ISETP.GE.AND P2, PT, R39, 0x21, PT ;  /* 0x000000212700780c */ /* 0x000fc40003f46270 */
[----:B------:R-:W-:Y:S02]  /*2e70*/  FSEL R70, R37, -INF , !P1 ;  /* 0xff80000025467808 */ /* 0x000fe40004800000 */
[----:B------:R-:W-:Y:S02]  /*2e80*/  ISETP.GT.AND P1, PT, R5, 0x20, !P2 ;  /* 0x000000200500780c */ /* 0x000fe40005724270 */
[----:B------:R-:W-:Y:S02]  /*2e90*/  P2R R37, PR, RZ, 0x4 ;  /* 0x00000004ff257803 */ /* 0x000fe40000000000 */
[----:B------:R-:W-:Y:S02]  /*2ea0*/  ISETP.LT.OR P1, PT, R3, 0x21, P1 ;  /* 0x000000210300780c */ /* 0x000fe40000f21670 */
[----:B------:R-:W-:Y:S02]  /*2eb0*/  ISETP.GE.AND P2, PT, R39, 0x22, PT ;  /* 0x000000222700780c */ /* 0x000fe40003f46270 */
[----:B------:R-:W-:-:S02]  /*2ec0*/  FSEL R72, R40, -INF , !P1 ;  /* 0xff80000028487808 */ /* 0x000fc40004800000 */
[----:B------:R-:W-:Y:S02]  /*2ed0*/  ISETP.GT.AND P1, PT, R5, 0x21, !P2 ;  /* 0x000000210500780c */ /* 0x000fe40005724270 */
[----:B------:R-:W-:Y:S02]  /*2ee0*/  P2R R40, PR, RZ, 0x4 ;  /* 0x00000004ff287803 */ /* 0x000fe40000000000 */
[----:B------:R-:W-:Y:S02]  /*2ef0*/  ISETP.LT.OR P1, PT, R3, 0x22, P1 ;  /* 0x000000220300780c */ /* 0x000fe40000f21670 */
[----:B------:R-:W-:Y:S02]  /*2f00*/  P2R R32, PR, RZ, 0x8 ;  /* 0x00000008ff207803 */ /* 0x000fe40000000000 */
[----:B------:R-:W-:Y:S02]  /*2f10*/  FSEL R74, R41, -INF , !P1 ;  /* 0xff800000294a7808 */ /* 0x000fe40004800000 */
[----:B------:R-:W-:-:S02]  /*2f20*/  ISETP.GE.AND P1, PT, R39, 0x29, PT ;  /* 0x000000292700780c */ /* 0x000fc40003f26270 */
[----:B------:R-:W-:Y:S02]  /*2f30*/  P2R R25, PR, RZ, 0x10 ;  /* 0x00000010ff197803 */ /* 0x000fe40000000000 */
[----:B------:R-:W-:Y:S02]  /*2f40*/  ISETP.GT.AND P2, PT, R5, 0x28, !P1 ;  /* 0x000000280500780c */ /* 0x000fe40004f44270 */
[----:B------:R-:W-:Y:S02]  /*2f50*/  P2R R57, PR, RZ, 0x20 ;  /* 0x00000020ff397803 */ /* 0x000fe40000000000 */
[----:B------:R-:W-:-:S04]  /*2f60*/  ISETP.LT.OR P2, PT, R3, 0x29, P2 ;  /* 0x000000290300780c */ /* 0x000fc80001741670 */
[----:B------:R-:W-:Y:S02]  /*2f70*/  FSEL R44, R44, -INF , !P2 ;  /* 0xff8000002c2c7808 */ /* 0x000fe40005000000 */
[----:B------:R-:W-:-:S04]  /*2f80*/  ISETP.GE.AND P2, PT, R39, 0x2a, PT ;  /* 0x0000002a2700780c */ /* 0x000fc80003f46270 */
[----:B------:R-:W-:-:S04]  /*2f90*/  ISETP.GT.AND P3, PT, R5, 0x29, !P2 ;  /* 0x000000290500780c */ /* 0x000fc80005764270 */
        /* <DEDUP_REMOVED lines=15> */
[----:B------:R-:W-:Y:S02]  /*3090*/  P2R R39, PR, RZ, 0x40 ;  /* 0x00000040ff277803 */ /* 0x000fe40000000000 */
[----:B------:R-:W-:-:S04]  /*30a0*/  ISETP.GT.AND P6, PT, R5, 0x39, !P6 ;  /* 0x000000390500780c */ /* 0x000fc800077c4270 */
[----:B------:R-:W-:Y:S02]  /*30b0*/  ISETP.LT.OR P6, PT, R3, 0x3a, P6 ;  /* 0x0000003a0300780c */ /* 0x000fe400037c1670 */
[----:B------:R-:W-:Y:S02]  /*30c0*/  VIADDMNMX R3, R4, R38, R31, PT ;  /* 0x0000002604037246 */ /* 0x000fe4000380011f */
[----:B------:R-:W-:Y:S02]  /*30d0*/  FSEL R80, R53, -INF , !P6 ;  /* 0xff80000035507808 */ /* 0x000fe40007000000 */
[----:B------:R-:W-:-:S13]  /*30e0*/  PLOP3.LUT P6, PT, PT, PT, UP1, 0x40, 0x0 ;  /* 0x000000000000781c */ /* 0x000fda0003fce818 */
[----:B------:R-:W-:Y:S05]  /*30f0*/  @P6 BRA `(.L_x_1150) ;  /* 0x0000000000646947 */ /* 0x000fea0003800000 */
        /* <DEDUP_REMOVED lines=14> */
.L_x_1152:
[----:B------:R-:W-:Y:S02]  /*31e0*/  ULDC UR6, c[0x0][0x9e4] ;  /* 0x0002790000067ab9 */ /* 0x000fe40000000800 */
[----:B------:R-:W-:-:S05]  /*31f0*/  IMAD.U32 R24, RZ, RZ, UR6 ;  /* 0x00000006ff187e24 */ /* 0x000fca000f8e00ff */
[----:B------:R-:W-:-:S13]  /*3200*/  ISETP.NE.AND P6, PT, R24, 0x1, PT ;  /* 0x000000011800780c */ /* 0x000fda0003fc5270 */
[----:B------:R-:W0:Y:S02]  /*3210*/  @P6 LDC.64 R28, c[0x0][0x9e8] ;  /* 0x00027a00ff1c6b82 */ /* 0x000e240000000a00 */
[----:B0-----:R-:W-:-:S05]  /*3220*/  @P6 IMAD.HI.U32 R4, R5, R28, RZ ;  /* 0x0000001c05046227 */ /* 0x001fca00078e00ff */
[----:B------:R-:W-:-:S07]  /*3230*/  @P6 SHF.R.U32.HI R5, RZ, R29, R4 ;  /* 0x0000001dff056219 */ /* 0x000fce0000011604 */
.L_x_1153:
[----:B------:R-:W-:Y:S05]  /*3240*/  BSYNC B0 ;  /* 0x0000000000007941 */ /* 0x000fea0003800000 */
.L_x_1151:
[----:B------:R-:W-:-:S04]  /*3250*/  IMAD R5, R5, R24, -R34 ;  /* 0x0000001805057224 */ /* 0x000fc800078e0a22 */
[----:B------:R-:W-:-:S05]  /*3260*/  IMAD R5, R16, -0x2, R5 ;  /* 0xfffffffe10057824 */ /* 0x000fca00078e0205 */
[----:B------:R-:W-:Y:S02]  /*3270*/  VIADDMNMX R3, R5, R24, R3, PT ;  /* 0x0000001805037246 */ /* 0x000fe40003800103 */
[----:B------:R-:W-:-:S07]  /*3280*/  VIMNMX R6, R6, R5, !PT ;  /* 0x0000000506067248 */ /* 0x000fce0007fe0100 */
.L_x_1150:
[----:B------:R-:W-:Y:S01]  /*3290*/  ISETP.GT.AND P0, PT, R6, 0x1, !P0 ;  /* 0x000000010600780c */ /* 0x000fe20004704270 */
[----:B------:R-:W-:Y:S01]  /*32a0*/  ULDC UR10, c[0x0][0x988] ;  /* 0x00026200000a7ab9 */ /* 0x000fe20000000800 */
[----:B------:R-:W-:Y:S01]  /*32b0*/  ISETP.NE.AND P6, PT, R9, RZ, PT ;  /* 0x000000ff0900720c */ /* 0x000fe20003fc5270 */
[----:B------:R-:W-:Y:S01]  /*32c0*/  IMAD.U32 R49, RZ, RZ, UR10 ;  /* 0x0000000aff317e24 */ /* 0x000fe2000f8e00ff */
[----:B------:R-:W-:Y:S02]  /*32d0*/  ISETP.LT.OR P0, PT, R3, 0x2, P0 ;  /* 0x000000020300780c */ /* 0x000fe40000701670 */
[----:B------:R-:W-:Y:S02]  /*32e0*/  FMNMX.FTZ R5, R56, R58, !PT ;  /* 0x0000003a38057209 */ /* 0x000fe40007810000 */
[----:B------:R-:W-:Y:S02]  /*32f0*/  FSEL R9, R27, -INF , !P0 ;  /* 0xff8000001b097808 */ /* 0x000fe40004000000 */
[----:B------:R-:W-:-:S02]  /*3300*/  ISETP.NE.AND P0, PT, R55, RZ, PT ;  /* 0x000000ff3700720c */ /* 0x000fc40003f05270 */
[----:B------:R-:W-:Y:S02]  /*3310*/  FMNMX.FTZ R5, R60, R5, !PT ;  /* 0x000000053c057209 */ /* 0x000fe40007810000 */
[----:B------:R-:W-:Y:S02]  /*3320*/  ISETP.GT.AND P0, PT, R6, 0x8, !P0 ;  /* 0x000000080600780c */ /* 0x000fe40004704270 */
[----:B------:R-:W-:Y:S02]  /*3330*/  FMNMX.FTZ R5, R62, R5, !PT ;  /* 0x000000053e057209 */ /* 0x000fe40007810000 */
[----:B------:R-:W-:Y:S02]  /*3340*/  ISETP.LT.OR P0, PT, R3, 0x9, P0 ;  /* 0x000000090300780c */ /* 0x000fe40000701670 */
[----:B------:R-:W-:Y:S02]  /*3350*/  FMNMX.FTZ R5, R64, R5, !PT ;  /* 0x0000000540057209 */ /* 0x000fe40007810000 */
[----:B------:R-:W-:-:S02]  /*3360*/  FSEL R10, R10, -INF , !P0 ;  /* 0xff8000000a0a7808 */ /* 0x000fc40004000000 */
[----:B------:R-:W-:Y:S02]  /*3370*/  ISETP.NE.AND P0, PT, R57, RZ, PT ;  /* 0x000000ff3900720c */ /* 0x000fe40003f05270 */
[----:B------:R-:W-:Y:S02]  /*3380*/  FMNMX.FTZ R5, R66, R5, !PT ;  /* 0x0000000542057209 */ /* 0x000fe40007810000 */
[----:B------:R-:W-:Y:S02]  /*3390*/  ISETP.GT.AND P0, PT, R6, 0x9, !P0 ;  /* 0x000000090600780c */ /* 0x000fe40004704270 */
[----:B------:R-:W-:Y:S02]  /*33a0*/  FMNMX.FTZ R5, R68, R5, !PT ;  /* 0x0000000544057209 */ /* 0x000fe40007810000 */
[----:B------:R-:W-:Y:S02]  /*33b0*/  ISETP.LT.OR P0, PT, R3, 0xa, P0 ;  /* 0x0000000a0300780c */ /* 0x000fe40000701670 */
[----:B------:R-:W-:-:S02]  /*33c0*/  FMNMX.FTZ R5, R70, R5, !PT ;  /* 0x0000000546057209 */ /* 0x000fc40007810000 */
[----:B------:R-:W-:Y:S02]  /*33d0*/  FSEL R11, R11, -INF , !P0 ;  /* 0xff8000000b0b7808 */ /* 0x000fe40004000000 */
[----:B------:R-:W-:Y:S02]  /*33e0*/  ISETP.NE.AND P0, PT, R25, RZ, PT ;  /* 0x000000ff1900720c */ /* 0x000fe40003f05270 */
[----:B------:R-:W-:Y:S02]  /*33f0*/  FMNMX.FTZ R5, R72, R5, !PT ;  /* 0x0000000548057209 */ /* 0x000fe40007810000 */
[----:B------:R-:W-:Y:S02]  /*3400*/  ISETP.GT.AND P0, PT, R6, 0x10, !P0 ;  /* 0x000000100600780c */ /* 0x000fe40004704270 */
[----:B------:R-:W-:Y:S02]  /*3410*/  FMNMX.FTZ R5, R74, R5, !PT ;  /* 0x000000054a057209 */ /* 0x000fe40007810000 */
[----:B------:R-:W-:-:S02]  /*3420*/  ISETP.LT.OR P0, PT, R3, 0x11, P0 ;  /* 0x000000110300780c */ /* 0x000fc40000701670 */
[----:B------:R-:W-:Y:S02]  /*3430*/  FMNMX.FTZ R5, R44, R5, !PT ;  /* 0x000000052c057209 */ /* 0x000fe40007810000 */
[----:B------:R-:W-:Y:S02]  /*3440*/  FSEL R12, R12, -INF , !P0 ;  /* 0xff8000000c0c7808 */ /* 0x000fe40004000000 */
[----:B------:R-:W-:Y:S02]  /*3450*/  ISETP.NE.AND P0, PT, R32, RZ, PT ;  /* 0x000000ff2000720c */ /* 0x000fe40003f05270 */
[----:B------:R-:W-:Y:S02]  /*3460*/  FMNMX.FTZ R5, R76, R5, !PT ;  /* 0x000000054c057209 */ /* 0x000fe40007810000 */
[----:B------:R-:W-:Y:S02]  /*3470*/  ISETP.GT.AND P0, PT, R6, 0x11, !P0 ;  /* 0x000000110600780c */ /* 0x000fe40004704270 */
[----:B------:R-:W-:-:S02]  /*3480*/  FMNMX.FTZ R5, R48, R5, !PT ;  /* 0x0000000530057209 */ /* 0x000fc40007810000 */
[----:B------:R-:W-:Y:S02]  /*3490*/  ISETP.LT.OR P0, PT, R3, 0x12, P0 ;  /* 0x000000120300780c */ /* 0x000fe40000701670 */
[----:B------:R-:W-:Y:S02]  /*34a0*/  FMNMX.FTZ R5, R78, R5, !PT ;  /* 0x000000054e057209 */ /* 0x000fe40007810000 */
[----:B------:R-:W-:Y:S02]  /*34b0*/  FSEL R13, R13, -INF , !P0 ;  /* 0xff8000000d0d7808 */ /* 0x000fe40004000000 */
[----:B------:R-:W-:Y:S02]  /*34c0*/  ISETP.NE.AND P0, PT, R33, RZ, PT ;  /* 0x000000ff2100720c */ /* 0x000fe40003f05270 */
[----:B------:R-:W-:Y:S02]  /*34d0*/  FMNMX.FTZ R5, R52, R5, !PT ;  /* 0x0000000534057209 */ /* 0x000fe40007810000 */
[----:B------:R-:W-:-:S02]  /*34e0*/  ISETP.GT.AND P0, PT, R6, 0x18, !P0 ;  /* 0x000000180600780c */ /* 0x000fc40004704270 */
[----:B------:R-:W-:Y:S02]  /*34f0*/  FMNMX.FTZ R27, R80, R5, !PT ;  /* 0x00000005501b7209 */ /* 0x000fe40007810000 */
[----:B------:R-:W-:Y:S02]  /*3500*/  ISETP.LT.OR P0, PT, R3, 0x19, P0 ;  /* 0x000000190300780c */ /* 0x000fe40000701670 */
[----:B------:R-:W-:Y:S02]  /*3510*/  ISETP.GT.AND P1, PT, R6, 0x28, !P1 ;  /* 0x000000280600780c */ /* 0x000fe40004f24270 */
[----:B------:R-:W-:Y:S02]  /*3520*/  FSEL R20, R20, -INF , !P0 ;  /* 0xff80000014147808 */ /* 0x000fe40004000000 */
[----:B------:R-:W-:Y:S02]  /*3530*/  ISETP.NE.AND P0, PT, R36, RZ, PT ;  /* 0x000000ff2400720c */ /* 0x000fe40003f05270 */
[----:B------:R-:W-:-:S02]  /*3540*/  ISETP.GT.AND P2, PT, R6, 0x29, !P2 ;  /* 0x000000290600780c */ /* 0x000fc40005744270 */
[C---:B------:R-:W-:Y:S02]  /*3550*/  ISETP.GT.AND P0, PT, R6.reuse, 0x19, !P0 ;  /* 0x000000190600780c */ /* 0x040fe40004704270 */
[C---:B------:R-:W-:Y:S02]  /*3560*/  ISETP.GT.AND P3, PT, R6.reuse, 0x30, !P3 ;  /* 0x000000300600780c */ /* 0x040fe40005f64270 */
[----:B------:R-:W-:Y:S02]  /*3570*/  ISETP.LT.OR P0, PT, R3, 0x1a, P0 ;  /* 0x0000001a0300780c */ /* 0x000fe40000701670 */
[----:B------:R-:W-:Y:S02]  /*3580*/  ISETP.GT.AND P4, PT, R6, 0x31, !P4 ;  /* 0x000000310600780c */ /* 0x000fe40006784270 */
[----:B-1----:R-:W-:Y:S02]  /*3590*/  FSEL R21, R21, -INF , !P0 ;  /* 0xff80000015157808 */ /* 0x002fe40004000000 */
[----:B------:R-:W-:-:S02]  /*35a0*/  ISETP.NE.AND P0, PT, R37, RZ, PT ;  /* 0x000000ff2500720c */ /* 0x000fc40003f05270 */
[C---:B------:R-:W-:Y:S02]  /*35b0*/  ISETP.GT.AND P5, PT, R6.reuse, 0x38, !P5 ;  /* 0x000000380600780c */ /* 0x040fe40006fa4270 */
[----:B------:R-:W-:Y:S02]  /*35c0*/  ISETP.GT.AND P0, PT, R6, 0x20, !P0 ;  /* 0x000000200600780c */ /* 0x000fe40004704270 */
[C---:B------:R-:W-:Y:S02]  /*35d0*/  ISETP.LT.OR P1, PT, R3.reuse, 0x29, P1 ;  /* 0x000000290300780c */ /* 0x040fe40000f21670 */
[C---:B------:R-:W-:Y:S02]  /*35e0*/  ISETP.LT.OR P0, PT, R3.reuse, 0x21, P0 ;  /* 0x000000210300780c */ /* 0x040fe40000701670 */
[----:B------:R-:W-:Y:S02]  /*35f0*/  ISETP.LT.OR P2, PT, R3, 0x2a, P2 ;  /* 0x0000002a0300780c */ /* 0x000fe40001741670 */
[----:B------:R-:W-:-:S02]  /*3600*/  FSEL R24, R42, -INF , !P0 ;  /* 0xff8000002a187808 */ /* 0x000fc40004000000 */
[C---:B------:R-:W-:Y:S02]  /*3610*/  ISETP.GT.AND P0, PT, R6.reuse, RZ, !P6 ;  /* 0x000000ff0600720c */ /* 0x040fe40007704270 */
[----:B------:R-:W-:Y:S02]  /*3620*/  ISETP.NE.AND P6, PT, R39, RZ, PT ;  /* 0x000000ff2700720c */ /* 0x000fe40003fc5270 */
[----:B------:R-:W-:Y:S02]  /*3630*/  ISETP.LT.OR P0, PT, R3, 0x1, P0 ;  /* 0x000000010300780c */ /* 0x000fe40000701670 */
[----:B------:R-:W-:Y:S02]  /*3640*/  ISETP.GT.AND P6, PT, R6, 0x39, !P6 ;  /* 0x000000390600780c */ /* 0x000fe400077c4270 */
[----:B------:R-:W-:Y:S02]  /*3650*/  FSEL R4, R26, -INF , !P0 ;  /* 0xff8000001a047808 */ /* 0x000fe40004000000 */
[----:B------:R-:W0:Y:S01]  /*3660*/  SHFL.BFLY PT, R26, R27, 0x2, 0x1f ;  /* 0x0c401f001b1a7f89 */ /* 0x000e2200000e0000 */
[----:B------:R-:W-:-:S02]  /*3670*/  ISETP.NE.AND P0, PT, R40, RZ, PT ;  /* 0x000000ff2800720c */ /* 0x000fc40003f05270 */
[----:B------:R-:W-:Y:S02]  /*3680*/  FMNMX.FTZ R5, R4, R9, !PT ;  /* 0x0000000904057209 */ /* 0x000fe40007810000 */
[----:B------:R-:W-:Y:S02]  /*3690*/  ISETP.GT.AND P0, PT, R6, 0x21, !P0 ;  /* 0x000000210600780c */ /* 0x000fe40004704270 */
[C---:B------:R-:W-:Y:S02]  /*36a0*/  ISETP.LT.OR P3, PT, R3.reuse, 0x31, P3 ;  /* 0x000000310300780c */ /* 0x040fe40001f61670 */
[C---:B------:R-:W-:Y:S02]  /*36b0*/  ISETP.LT.OR P0, PT, R3.reuse, 0x22, P0 ;  /* 0x000000220300780c */ /* 0x040fe40000701670 */
[C---:B------:R-:W-:Y:S02]  /*36c0*/  ISETP.LT.OR P4, PT, R3.reuse, 0x32, P4 ;  /* 0x000000320300780c */ /* 0x040fe40002781670 */
[----:B------:R-:W-:-:S02]  /*36d0*/  ISETP.LT.OR P5, PT, R3, 0x39, P5 ;  /* 0x000000390300780c */ /* 0x000fc40002fa1670 */
[----:B------:R-:W-:Y:S02]  /*36e0*/  ISETP.LT.OR P6, PT, R3, 0x3a, P6 ;  /* 0x0000003a0300780c */ /* 0x000fe400037c1670 */
[----:B------:R-:W-:Y:S02]  /*36f0*/  FSEL R3, R54, -INF , !P5 ;  /* 0xff80000036037808 */ /* 0x000fe40006800000 */
[----:B------:R-:W-:Y:S02]  /*3700*/  FSEL R30, R30, -INF , !P6 ;  /* 0xff8000001e1e7808 */ /* 0x000fe40007000000 */
[----:B0-----:R-:W-:Y:S02]  /*3710*/  FMNMX.FTZ R28, R27, R26, !PT ;  /* 0x0000001a1b1c7209 */ /* 0x001fe40007810000 */
[----:B------:R-:W-:-:S03]  /*3720*/  FMNMX.FTZ R26, R10, R5, !PT ;  /* 0x000000050a1a7209 */ /* 0x000fc60007810000 */
[----:B------:R-:W0:Y:S01]  /*3730*/  SHFL.BFLY PT, R29, R28, 0x1, 0x1f ;  /* 0x0c201f001c1d7f89 */ /* 0x000e2200000e0000 */
[----:B------:R-:W-:-:S04]  /*3740*/  FMNMX.FTZ R25, R11, R26, !PT ;  /* 0x0000001a0b197209 */ /* 0x000fc80007810000 */
[----:B------:R-:W-:-:S04]  /*3750*/  FMNMX.FTZ R26, R12, R25, !PT ;  /* 0x000000190c1a7209 */ /* 0x000fc80007810000 */
[----:B------:R-:W-:-:S04]  /*3760*/  FMNMX.FTZ R25, R13, R26, !PT ;  /* 0x0000001a0d197209 */ /* 0x000fc80007810000 */
[----:B------:R-:W-:Y:S02]  /*3770*/  FMNMX.FTZ R26, R20, R25, !PT ;  /* 0x00000019141a7209 */ /* 0x000fe40007810000 */
[----:B------:R-:W-:Y:S02]  /*3780*/  FSEL R25, R43, -INF , !P0 ;  /* 0xff8000002b197808 */ /* 0x000fe40004000000 */
[----:B------:R-:W-:-:S04]  /*3790*/  FMNMX.FTZ R27, R21, R26, !PT ;  /* 0x0000001a151b7209 */ /* 0x000fc80007810000 */
[----:B------:R-:W-:Y:S02]  /*37a0*/  FMNMX.FTZ R6, R24, R27, !PT ;  /* 0x0000001b18067209 */ /* 0x000fe40007810000 */
[----:B------:R-:W-:Y:S02]  /*37b0*/  FSEL R27, R47, -INF , !P2 ;  /* 0xff8000002f1b7808 */ /* 0x000fe40005000000 */
[----:B0-----:R-:W-:Y:S01]  /*37c0*/  FMNMX.FTZ R5, R28, R29, !PT ;  /* 0x0000001d1c057209 */ /* 0x001fe20007810000 */
[----:B------:R-:W-:Y:S01]  /*37d0*/  IMAD.U32 R28, RZ, RZ, UR10 ;  /* 0x0000000aff1c7e24 */ /* 0x000fe2000f8e00ff */
[----:B------:R-:W-:Y:S02]  /*37e0*/  FMNMX.FTZ R29, R25, R6, !PT ;  /* 0x00000006191d7209 */ /* 0x000fe40007810000 */
[C---:B------:R-:W-:Y:S01]  /*37f0*/  FSETP.NEU.FTZ.AND P0, PT, R5.reuse, -INF , PT ;  /* 0xff8000000500780b */ /* 0x040fe20003f1d000 */
[----:B------:R-:W-:-:S01]  /*3800*/  FFMA.FTZ R26, R5, R28, -8 ;  /* 0xc1000000051a7423 */ /* 0x000fc2000001001c */
[----:B------:R-:W-:-:S04]  /*3810*/  FSEL R28, R50, -INF , !P3 ;  /* 0xff800000321c7808 */ /* 0x000fc80005800000 */
[----:B------:R-:W-:Y:S02]  /*3820*/  FSEL R33, R26, RZ, P0 ;  /* 0x000000ff1a217208 */ /* 0x000fe40000000000 */
[----:B------:R-:W-:-:S03]  /*3830*/  FSEL R26, R46, -INF , !P1 ;  /* 0xff8000002e1a7808 */ /* 0x000fc60004800000 */
[--C-:B------:R-:W-:Y:S01]  /*3840*/  FFMA.FTZ R32, R56, UR10, -R33.reuse ;  /* 0x0000000a38207c23 */ /* 0x100fe20008010821 */
[----:B------:R-:W-:Y:S01]  /*3850*/  FMNMX.FTZ R6, R26, R29, !PT ;  /* 0x0000001d1a067209 */ /* 0x000fe20007810000 */
[--C-:B------:R-:W-:Y:S01]  /*3860*/  FFMA.FTZ R34, R58, UR10, -R33.reuse ;  /* 0x0000000a3a227c23 */ /* 0x100fe20008010821 */
[----:B------:R-:W-:Y:S01]  /*3870*/  FSEL R29, R51, -INF , !P4 ;  /* 0xff800000331d7808 */ /* 0x000fe20006000000 */
[----:B------:R0:W-:Y:S01]  /*3880*/  MUFU.EX2 R152, R32 ;  /* 0x0000002000987308 */ /* 0x0001e20000000800 */
[----:B------:R-:W-:Y:S01]  /*3890*/  FMNMX.FTZ R31, R27, R6, !PT ;  /* 0x000000061b1f7209 */ /* 0x000fe20007810000 */
[--C-:B------:R-:W-:Y:S01]  /*38a0*/  FFMA.FTZ R37, R62, UR10, -R33.reuse ;  /* 0x0000000a3e257c23 */ /* 0x100fe20008010821 */
[----:B------:R-:W-:-:S01]  /*38b0*/  FFMA.FTZ R46, R48, UR10, -R33 ;  /* 0x0000000a302e7c23 */ /* 0x000fc20008010821 */
[--C-:B------:R-:W-:Y:S01]  /*38c0*/  FFMA.FTZ R38, R64, UR10, -R33.reuse ;  /* 0x0000000a40267c23 */ /* 0x100fe20008010821 */
[----:B------:R-:W-:Y:S01]  /*38d0*/  FMNMX.FTZ R6, R28, R31, !PT ;  /* 0x0000001f1c067209 */ /* 0x000fe20007810000 */
[--C-:B------:R-:W-:Y:S01]  /*38e0*/  FFMA.FTZ R40, R68, UR10, -R33.reuse ;  /* 0x0000000a44287c23 */ /* 0x100fe20008010821 */
[----:B------:R-:W-:-:S01]  /*38f0*/  FFMA.FTZ R41, R70, UR10, -R33 ;  /* 0x0000000a46297c23 */ /* 0x000fc20008010821 */
[----:B------:R1:W2:Y:S01]  /*3900*/  MUFU.EX2 R35, R34 ;  /* 0x0000002200237308 */ /* 0x0002a20000000800 */
[----:B------:R-:W-:Y:S01]  /*3910*/  FMNMX.FTZ R6, R29, R6, !PT ;  /* 0x000000061d067209 */ /* 0x000fe20007810000 */
[--C-:B0-----:R-:W-:Y:S01]  /*3920*/  FFMA.FTZ R32, R60, UR10, -R33.reuse ;  /* 0x0000000a3c207c23 */ /* 0x101fe20008010821 */
[----:B------:R-:W-:-:S01]  /*3930*/  FFMA.FTZ R42, R72, UR10, -R33 ;  /* 0x0000000a482a7c23 */ /* 0x000fc20008010821 */
[--C-:B------:R-:W-:Y:S01]  /*3940*/  FFMA.FTZ R43, R74, UR10, -R33.reuse ;  /* 0x0000000a4a2b7c23 */ /* 0x100fe20008010821 */
[----:B------:R-:W-:Y:S01]  /*3950*/  FMNMX.FTZ R31, R3, R6, !PT ;  /* 0x00000006031f7209 */ /* 0x000fe20007810000 */
[----:B------:R-:W-:-:S02]  /*3960*/  FFMA.FTZ R47, R78, UR10, -R33 ;  /* 0x0000000a4e2f7c23 */ /* 0x000fc40008010821 */
[----:B------:R-:W0:Y:S01]  /*3970*/  MUFU.EX2 R36, R32 ;  /* 0x0000002000247308 */ /* 0x000e220000000800 */
[----:B------:R-:W-:Y:S01]  /*3980*/  FMNMX.FTZ R31, R30, R31, !PT ;  /* 0x0000001f1e1f7209 */ /* 0x000fe20007810000 */
[----:B-1----:R-:W-:-:S04]  /*3990*/  FFMA.FTZ R34, R66, UR10, -R33 ;  /* 0x0000000a42227c23 */ /* 0x002fc80008010821 */
[----:B------:R-:W1:Y:S02]  /*39a0*/  SHFL.BFLY PT, R6, R31, 0x2, 0x1f ;  /* 0x0c401f001f067f89 */ /* 0x000e6400000e0000 */
[----:B------:R3:W-:Y:S08]  /*39b0*/  MUFU.EX2 R39, R34 ;  /* 0x0000002200277308 */ /* 0x0007f00000000800 */
[----:B------:R-:W-:Y:S01]  /*39c0*/  MUFU.EX2 R37, R37 ;  /* 0x0000002500257308 */ /* 0x000fe20000000800 */
[----:B---3--:R-:W-:-:S01]  /*39d0*/  FFMA.FTZ R34, R44, UR10, -R33 ;  /* 0x0000000a2c227c23 */ /* 0x008fc20008010821 */
[----:B------:R-:W-:-:S06]  /*39e0*/  FFMA.FTZ R44, R76, UR10, -R33 ;  /* 0x0000000a4c2c7c23 */ /* 0x000fcc0008010821 */
[----:B------:R3:W-:Y:S01]  /*39f0*/  MUFU.EX2 R45, R44 ;  /* 0x0000002c002d7308 */ /* 0x0007e20000000800 */
[----:B-1----:R-:W-:-:S07]  /*3a00*/  FMNMX.FTZ R32, R31, R6, !PT ;  /* 0x000000061f207209 */ /* 0x002fce0007810000 */
[----:B------:R-:W-:Y:S01]  /*3a10*/  MUFU.EX2 R38, R38 ;  /* 0x0000002600267308 */ /* 0x000fe20000000800 */
[----:B------:R-:W1:Y:S07]  /*3a20*/  SHFL.BFLY PT, R31, R32, 0x1, 0x1f ;  /* 0x0c201f00201f7f89 */ /* 0x000e6e00000e0000 */
[----:B------:R-:W-:Y:S08]  /*3a30*/  MUFU.EX2 R40, R40 ;  /* 0x0000002800287308 */ /* 0x000ff00000000800 */
[----:B------:R-:W-:Y:S08]  /*3a40*/  MUFU.EX2 R41, R41 ;  /* 0x0000002900297308 */ /* 0x000ff00000000800 */
[----:B------:R-:W-:Y:S01]  /*3a50*/  MUFU.EX2 R42, R42 ;  /* 0x0000002a002a7308 */ /* 0x000fe20000000800 */
[----:B-1----:R-:W-:Y:S01]  /*3a60*/  FMNMX.FTZ R6, R32, R31, !PT ;  /* 0x0000001f20067209 */ /* 0x002fe20007810000 */
[--C-:B------:R-:W-:Y:S01]  /*3a70*/  FFMA.FTZ R31, R52, UR10, -R33.reuse ;  /* 0x0000000a341f7c23 */ /* 0x100fe20008010821 */
[----:B------:R-:W-:-:S02]  /*3a80*/  FFMA.FTZ R33, R80, UR10, -R33 ;  /* 0x0000000a50217c23 */ /* 0x000fc40008010821 */
[C---:B------:R-:W-:Y:S01]  /*3a90*/  FSETP.NEU.FTZ.AND P0, PT, R6.reuse, -INF , PT ;  /* 0xff8000000600780b */ /* 0x040fe20003f1d000 */
[----:B------:R-:W-:-:S02]  /*3aa0*/  FFMA.FTZ R32, R6, R49, -8 ;  /* 0xc100000006207423 */ /* 0x000fc40000010031 */
[----:B------:R-:W-:Y:S03]  /*3ab0*/  MUFU.EX2 R43, R43 ;  /* 0x0000002b002b7308 */ /* 0x000fe60000000800 */
[----:B---3--:R-:W-:Y:S02]  /*3ac0*/  FSEL R44, R32, RZ, P0 ;  /* 0x000000ff202c7208 */ /* 0x008fe40000000000 */
[----:B------:R-:W-:-:S03]  /*3ad0*/  PLOP3.LUT P0, PT, PT, PT, UP0, 0x40, 0x0 ;  /* 0x000000000000781c */ /* 0x000fc60003f0e808 */
        /* <DEDUP_REMOVED lines=16> */
[----:B------:R2:W1:Y:S01]  /*3be0*/  MUFU.EX2 R48, R9 ;  /* 0x0000000900307308 */ /* 0x0004620000000800 */
[----:B------:R-:W-:-:S01]  /*3bf0*/  FFMA.FTZ R3, R3, UR10, -R44 ;  /* 0x0000000a03037c23 */ /* 0x000fc2000801082c */
[----:B------:R-:W-:-:S06]  /*3c00*/  FFMA.FTZ R30, R30, UR10, -R44 ;  /* 0x0000000a1e1e7c23 */ /* 0x000fcc000801082c */
[----:B------:R-:W3:Y:S01]  /*3c10*/  MUFU.EX2 R10, R10 ;  /* 0x0000000a000a7308 */ /* 0x000ee20000000800 */
[----:B--2---:R-:W-:-:S04]  /*3c20*/  FADD.FTZ R9, R152, R35 ;  /* 0x0000002398097221 */ /* 0x004fc80000010000 */
[----:B0-----:R-:W-:-:S03]  /*3c30*/  FADD.FTZ R4, R36, R9 ;  /* 0x0000000924047221 */ /* 0x001fc60000010000 */
[----:B------:R-:W0:Y:S01]  /*3c40*/  MUFU.EX2 R11, R11 ;  /* 0x0000000b000b7308 */ /* 0x000e220000000800 */
[----:B-1----:R-:W-:-:S01]  /*3c50*/  FADD.FTZ R33, R153, R48 ;  /* 0x0000003099217221 */ /* 0x002fc20000010000 */
[C---:B------:R-:W-:Y:S01]  /*3c60*/  FADD.FTZ R9, R37.reuse, R4 ;  /* 0x0000000425097221 */ /* 0x040fe20000010000 */
[----:B------:R-:W-:-:S03]  /*3c70*/  F2FP.SATFINITE.E4M3.F32.PACK_AB_MERGE_C R37, R37, R36, RZ ;  /* 0x000000242525723e */ /* 0x000fc600048070ff */
[----:B------:R-:W-:Y:S01]  /*3c80*/  FADD.FTZ R4, R38, R9 ;  /* 0x0000000926047221 */ /* 0x000fe20000010000 */
[----:B------:R-:W-:Y:S01]  /*3c90*/  F2FP.SATFINITE.E4M3.F32.PACK_AB_MERGE_C R152, R35, R152, R37 ;  /* 0x000000982398723e */ /* 0x000fe20004807025 */
[----:B------:R-:W1:Y:S01]  /*3ca0*/  MUFU.EX2 R12, R12 ;  /* 0x0000000c000c7308 */ /* 0x000e620000000800 */
[----:B---3--:R-:W-:-:S01]  /*3cb0*/  FADD.FTZ R50, R10, R33 ;  /* 0x000000210a327221 */ /* 0x008fc20000010000 */
[----:B------:R-:W-:-:S04]  /*3cc0*/  FADD.FTZ R9, R39, R4 ;  /* 0x0000000427097221 */ /* 0x000fc80000010000 */
[----:B------:R-:W-:Y:S02]  /*3cd0*/  FADD.FTZ R4, R40, R9 ;  /* 0x0000000928047221 */ /* 0x000fe40000010000 */
[----:B------:R-:W2:Y:S01]  /*3ce0*/  MUFU.EX2 R13, R13 ;  /* 0x0000000d000d7308 */ /* 0x000ea20000000800 */
[----:B0-----:R-:W-:-:S01]  /*3cf0*/  FADD.FTZ R33, R11, R50 ;  /* 0x000000320b217221 */ /* 0x001fc20000010000 */
[C---:B------:R-:W-:Y:S01]  /*3d00*/  FADD.FTZ R9, R41.reuse, R4 ;  /* 0x0000000429097221 */ /* 0x040fe20000010000 */
[----:B------:R-:W-:-:S04]  /*3d10*/  F2FP.SATFINITE.E4M3.F32.PACK_AB_MERGE_C R41, R41, R40, RZ ;  /* 0x000000282929723e */ /* 0x000fc800048070ff */
[----:B------:R-:W-:Y:S01]  /*3d20*/  F2FP.SATFINITE.E4M3.F32.PACK_AB_MERGE_C R154, R39, R38, R41 ;  /* 0x00000026279a723e */ /* 0x000fe20004807029 */
        /* <DEDUP_REMOVED lines=8> */
[----:B------:R-:W-:Y:S01]  /*3db0*/  FADD.FTZ R50, R42, R9 ;  /* 0x000000092a327221 */ /* 0x000fe20000010000 */
[----:B------:R-:W-:-:S03]  /*3dc0*/  F2FP.SATFINITE.E4M3.F32.PACK_AB_MERGE_C R20, R21, R20, RZ ;  /* 0x000000141514723e */ /* 0x000fc600048070ff */
[----:B------:R-:W-:Y:S01]  /*3dd0*/  FADD.FTZ R9, R43, R50 ;  /* 0x000000322b097221 */ /* 0x000fe20000010000 */
[----:B------:R-:W-:Y:S01]  /*3de0*/  F2FP.SATFINITE.E4M3.F32.PACK_AB_MERGE_C R155, R13, R12, R20 ;  /* 0x0000000c0d9b723e */ /* 0x000fe20004807014 */
        /* <DEDUP_REMOVED lines=10> */
[----:B------:R-:W-:-:S06]  /*3e90*/  FADD.FTZ R33, R45, R44 ;  /* 0x0000002c2d217221 */ /* 0x000fcc0000010000 */
        /* <DEDUP_REMOVED lines=12> */
[----:B------:R1:W0:Y:S08]  /*3f60*/  MUFU.EX2 R4, R3 ;  /* 0x0000000300047308 */ /* 0x0002300000000800 */
[----:B------:R-:W3:Y:S01]  /*3f70*/  MUFU.EX2 R9, R30 ;  /* 0x0000001e00097308 */ /* 0x000ee20000000800 */
[----:B-1----:R-:W-:-:S01]  /*3f80*/  FADD.FTZ R3, R29, R40 ;  /* 0x000000281d037221 */ /* 0x002fc20000010000 */
[----:B--2---:R-:W-:Y:S01]  /*3f90*/  FADD.FTZ R11, R31, R36 ;  /* 0x000000241f0b7221 */ /* 0x004fe20000010000 */
[----:B------:R-:W-:-:S04]  /*3fa0*/  F2FP.SATFINITE.E4M3.F32.PACK_AB_MERGE_C R31, R32, R31, RZ ;  /* 0x0000001f201f723e */ /* 0x000fc800048070ff */
[----:B------:R-:W-:Y:S01]  /*3fb0*/  F2FP.SATFINITE.E4M3.F32.PACK_AB_MERGE_C R158, R47, R46, R31 ;  /* 0x0000002e2f9e723e */ /* 0x000fe2000480701f */
[----:B0-----:R-:W-:-:S01]  /*3fc0*/  FADD.FTZ R10, R4, R3 ;  /* 0x00000003040a7221 */ /* 0x001fc20000010000 */
[----:B------:R-:W-:Y:S01]  /*3fd0*/  FADD.FTZ R3, R32, R11 ;  /* 0x0000000b20037221 */ /* 0x000fe20000010000 */
[C---:B---3--:R-:W-:Y:S02]  /*3fe0*/  F2FP.SATFINITE.E4M3.F32.PACK_AB_MERGE_C R159, R9.reuse, R4, RZ ;  /* 0x00000004099f723e */ /* 0x048fe400048070ff */
[----:B------:R-:W-:Y:S02]  /*3ff0*/  FADD.FTZ R4, R9, R10 ;  /* 0x0000000a09047221 */ /* 0x000fe40000010000 */
[----:B------:R-:W-:Y:S01]  /*4000*/  F2FP.SATFINITE.E4M3.F32.PACK_AB_MERGE_C R159, R29, R28, R159 ;  /* 0x0000001c1d9f723e */ /* 0x000fe2000480709f */
[----:B------:R-:W-:Y:S06]  /*4010*/  @P0 BRA `(.L_x_1154) ;  /* 0x0000000000040947 */ /* 0x000fec0003800000 */
[----:B------:R-:W-:Y:S01]  /*4020*/  BPT.TRAP 0x1 ;  /* 0x000000040000795c */ /* 0x000fe20000300000 */
.L_x_1154:
[----:B------:R-:W-:Y:S01]  /*4030*/  PLOP3.LUT P1, PT, PT, PT, UP0, 0x40, 0x0 ;  /* 0x000000000000781c */ /* 0x000fe20003f2e808 */
[----:B------:R0:W1:-:S12]  /*4040*/  SYNCS.PHASECHK.TRANS64.TRYWAIT P0, [UR54+0x28450], R8 ;  /* 0x02845008ff0075a7 */ /* 0x0000580008000176 */
[----:B0-----:R-:W-:Y:S05]  /*4050*/  @P1 BRA `(.L_x_1155) ;  /* 0x0000000000041947 */ /* 0x001fea0003800000 */
[----:B------:R-:W-:Y:S01]  /*4060*/  BPT.TRAP 0x1 ;  /* 0x000000040000795c */ /* 0x000fe20000300000 */
.L_x_1155:
[----:B-1----:R-:W-:Y:S05]  /*4070*/  @P0 BRA `(.L_x_1156) ;  /* 0x0000000000080947 */ /* 0x002fea0003800000 */
[----:B------:R-:W0:Y:S02]  /*4080*/  SYNCS.PHASECHK.TRANS64.TRYWAIT P0, [UR54+0x28450], R8 ;  /* 0x02845008ff0075a7 */ /* 0x000e240008000176 */
[----:B0-----:R-:W-:Y:S05]  /*4090*/  @!P0 BRA `(.L_x_1157) ;  /* 0x0000010000f08947 */ /* 0x001fea0003800000 */
.L_x_1156:
[----:B------:R1:W-:Y:S01]  /*40a0*/  BAR.SYNC.DEFER_BLOCKING R7, 0x100 ;  /* 0x000400070000751d */ /* 0x0003e20000010000 */
[----:B------:R-:W-:Y:S01]  /*40b0*/  UIADD3 UR49, UR49, 0x8000, URZ ;  /* 0x0000800031317890 */ /* 0x000fe2000fffe03f */
[----:B------:R-:W-:-:S03]  /*40c0*/  PLOP3.LUT P0, PT, PT, PT, UP0, 0x40, 0x0 ;  /* 0x000000000000781c */ /* 0x000fc60003f0e808 */
[----:B------:R-:W-:Y:S01]  /*40d0*/  USHF.R.U32.HI UR49, URZ, 0x4, UR49 ;  /* 0x000000043f317899 */ /* 0x000fe20008011631 */
[----:B------:R-:W-:-:S03]  /*40e0*/  UMOV UR7, 0x80000020 ;  /* 0x8000002000077882 */ /* 0x000fc60000000000 */
[----:B------:R-:W-:-:S04]  /*40f0*/  ULOP3.LUT UR49, UR49, 0x3fff, URZ, 0xc0, !UPT ;  /* 0x00003fff31317892 */ /* 0x000fc8000f8ec03f */
[----:B------:R-:W-:-:S04]  /*4100*/  ULOP3.LUT UR49, UR49, 0x10000, URZ, 0xfc, !UPT ;  /* 0x0001000031317892 */ /* 0x000fc8000f8efc3f */
[----:B------:R-:W-:Y:S01]  /*4110*/  ULEA UR6, UR42, UR49, 0xa ;  /* 0x000000312a067291 */ /* 0x000fe2000f8e503f */
[----:B------:R-:W-:-:S08]  /*4120*/  WARPGROUP.ARRIVE ;  /* 0x00000000000079c5 */ /* 0x000fd00000000000 */
[----:B------:R-:W-:Y:S01]  /*4130*/  QGMMA.64x256x32.F32.E4M3.E4M3 R24, R152, gdesc[UR4], RZ, !UPT, gsb0 ;  /* 0x03e0000498187df3 */ /* 0x000fe2000c0008ff */
[----:B------:R-:W-:Y:S01]  /*4140*/  UIADD3 UR6, UR6, 0x2, URZ ;  /* 0x0000000206067890 */ /* 0x000fe2000fffe03f */
[----:B------:R-:W-:Y:S01]  /*4150*/  UMOV UR7, 0x80000020 ;  /* 0x8000002000077882 */ /* 0x000fe20000000000 */
[----:B------:R-:W-:Y:S02]  /*4160*/  WARPGROUP.DEPBAR.LE gsb0, 0x0 ;  /* 0x00008000000079c5 */ /* 0x000fe40000010000 */
[----:B------:R-:W-:-:S15]  /*4170*/  WARPGROUP.ARRIVE ;  /* 0x00000000000079c5 */ /* 0x000fde0000000000 */
[----:B------:R-:W-:-:S08]  /*4180*/  NOP ;  /* 0x0000000000007918 */ /* 0x000fd00000000000 */
[----:B------:R-:W-:Y:S03]  /*4190*/  QGMMA.64x256x32.F32.E4M3.E4M3 R24, R156, gdesc[UR4], R24, gsb0 ;  /* 0x03e000049c187df3 */ /* 0x000fe60008000818 */
[----:B------:R-:W-:Y:S02]  /*41a0*/  WARPGROUP.DEPBAR.LE gsb0, 0x0 ;  /* 0x00008000000079c5 */ /* 0x000fe40000010000 */
[----:B-1----:R-:W-:Y:S05]  /*41b0*/  @P0 BRA `(.L_x_1158) ;  /* 0x0000000000040947 */ /* 0x002fea0003800000 */
[----:B------:R-:W-:Y:S01]  /*41c0*/  BPT.TRAP 0x1 ;  /* 0x000000040000795c */ /* 0x000fe20000300000 */
.L_x_1158:
[----:B------:R-:W-:Y:S01]  /*41d0*/  UISETP.NE.AND UP2, UPT, UR47, URZ, UPT ;  /* 0x0000003f2f00728c */ /* 0x000fe2000bf45270 */
[----:B0-----:R-:W-:Y:S01]  /*41e0*/  VIADD R9, R160, 0xfffffffe ;  /* 0xfffffffea0097836 */ /* 0x001fe20000000000 */
[----:B------:R-:W-:Y:S02]  /*41f0*/  UISETP.NE.AND UP1, UPT, UR46, URZ, UPT ;  /* 0x0000003f2e00728c */ /* 0x000fe4000bf25270 */
[----:B------:R-:W-:Y:S01]  /*4200*/  UIADD3 UR54, UR54, 0x28460, URZ ;  /* 0x0002846036367890 */ /* 0x000fe2000fffe03f */
[----:B------:R-:W-:-:S03]  /*4210*/  UMOV UR15, UR37 ;  /* 0x00000025000f7c82 */ /* 0x000fc60008000000 */
[----:B------:R-:W-:Y:S01]  /*4220*/  PLOP3.LUT P0, PT, PT, PT, UP1, 0x40, 0x0 ;  /* 0x000000000000781c */ /* 0x000fe20003f0e818 */
[----:B------:R-:W-:Y:S02]  /*4230*/  UPRMT UR54, UR52, 0x654, UR54 ;  /* 0x0000065434367896 */ /* 0x000fe40008000036 */
[----:B------:R-:W-:Y:S01]  /*4240*/  @UP2 ULDC UR6, c[0x0][0x44c] ;  /* 0x0001130000062ab9 */ /* 0x000fe20000000800 */
[----:B------:R-:W-:Y:S01]  /*4250*/  @UP2 ULDC UR18, c[0x0][0x450] ;  /* 0x0001140000122ab9 */ /* 0x000fe20000000800 */
[----:B------:R-:W-:-:S04]  /*4260*/  UIMAD.WIDE.U32 UR6, UR37, UR6, URZ ;  /* 0x00000006250672a5 */ /* 0x000fc8000f8e003f */
[----:B------:R-:W-:Y:S01]  /*4270*/  @UP2 USHF.R.U32.HI UR15, URZ, UR18, UR7 ;  /* 0x000000123f0f2299 */ /* 0x000fe20008011607 */
[----:B------:R-:W-:Y:S03]  /*4280*/  SYNCS.ARRIVE.TRANS64.RED.A1T0 RZ, [UR54], RZ ;  /* 0x000000ffffff79a7 */ /* 0x000fe60008100436 */
[----:B------:R-:W-:-:S04]  /*4290*/  UIADD3 UR53, UR53, UR15, URZ ;  /* 0x0000000f35357290 */ /* 0x000fc8000fffe03f */
[----:B------:R-:W-:Y:S01]  /*42a0*/  UIADD3 UR18, UR53, UR14, URZ ;  /* 0x0000000e35127290 */ /* 0x000fe2000fffe03f */
[----:B------:R-:W-:Y:S11]  /*42b0*/  @P0 BRA `(.L_x_1159) ;  /* 0x00000000004c0947 */ /* 0x000ff60003800000 */
[----:B------:R-:W-:Y:S01]  /*42c0*/  ISETP.LT.AND P0, PT, RZ, UR53, PT ;  /* 0x00000035ff007c0c */ /* 0x000fe2000bf01270 */
[----:B------:R-:W-:-:S12]  /*42d0*/  UIADD3 UR19, UR53, -0x1, URZ ;  /* 0xffffffff35137890 */ /* 0x000fd8000fffe03f */
[----:B------:R-:W-:Y:S05]  /*42e0*/  @P0 BRA `(.L_x_1160) ;  /* 0x0000000000200947 */ /* 0x000fea0003800000 */
[----:B------:R-:W-:Y:S01]  /*42f0*/  ULDC UR22, c[0x0][0x9e4] ;  /* 0x0002790000167ab9 */ /* 0x000fe20000000800 */
[----:B------:R-:W-:Y:S02]  /*4300*/  UIADD3 UR19, -UR53, URZ, URZ ;  /* 0x0000003f35137290 */ /* 0x000fe4000fffe13f */
[----:B------:R-:W-:-:S11]  /*4310*/  UISETP.NE.AND UP1, UPT, UR22, 0x1, UPT ;  /* 0x000000011600788c */ /* 0x000fd6000bf25270 */
[----:B------:R-:W-:Y:S02]  /*4320*/  @UP1 ULDC.64 UR6, c[0x0][0x9e8] ;  /* 0x00027a0000061ab9 */ /* 0x000fe40000000a00 */
[----:B------:R-:W-:-:S04]  /*4330*/  UIMAD.WIDE.U32 UR14, UR19, UR6, URZ ;  /* 0x00000006130e72a5 */ /* 0x000fc8000f8e003f */
[----:B------:R-:W-:-:S04]  /*4340*/  @UP1 USHF.R.U32.HI UR19, URZ, UR7, UR15 ;  /* 0x000000073f131299 */ /* 0x000fc8000801160f */
[----:B------:R-:W-:Y:S01]  /*4350*/  ULOP3.LUT UR19, URZ, UR19, URZ, 0x33, !UPT ;  /* 0x000000133f137292 */ /* 0x000fe2000f8e333f */
[----:B------:R-:W-:Y:S11]  /*4360*/  BRA `(.L_x_1161) ;  /* 0x0000000000147947 */ /* 0x000ff60003800000 */
.L_x_1160:
[----:B------:R-:W-:Y:S02]  /*4370*/  ULDC UR22, c[0x0][0x9e4] ;  /* 0x0002790000167ab9 */ /* 0x000fe40000000800 */
[----:B------:R-:W-:-:S11]  /*4380*/  UISETP.NE.AND UP1, UPT, UR22, 0x1, UPT ;  /* 0x000000011600788c */ /* 0x000fd6000bf25270 */
[----:B------:R-:W-:Y:S02]  /*4390*/  @UP1 ULDC.64 UR6, c[0x0][0x9e8] ;  /* 0x00027a0000061ab9 */ /* 0x000fe40000000a00 */
[----:B------:R-:W-:-:S04]  /*43a0*/  UIMAD.WIDE.U32 UR14, UR19, UR6, URZ ;  /* 0x00000006130e72a5 */ /* 0x000fc8000f8e003f */
[----:B------:R-:W-:-:S12]  /*43b0*/  @UP1 USHF.R.U32.HI UR19, URZ, UR7, UR15 ;  /* 0x000000073f131299 */ /* 0x000fd8000801160f */
.L_x_1161:
[----:B------:R-:W-:-:S04]  /*43c0*/  UIMAD UR19, UR19, UR22, UR22 ;  /* 0x00000016131372a4 */ /* 0x000fc8000f8e0216 */
[----:B------:R-:W-:-:S04]  /*43d0*/  UISETP.LT.AND UP1, UPT, UR18, UR19, UPT ;  /* 0x000000131200728c */ /* 0x000fc8000bf21270 */
[----:B------:R-:W-:-:S12]  /*43e0*/  USEL UR18, UR18, UR19, UP1 ;  /* 0x0000001312127287 */ /* 0x000fd80008800000 */
.L_x_1159:
[----:B------:R-:W-:-:S04]  /*43f0*/  USHF.R.S32.HI UR6, URZ, 0x1f, UR18 ;  /* 0x0000001f3f067899 */ /* 0x000fc80008011412 */
[----:B------:R-:W-:-:S04]  /*4400*/  ULEA.HI UR6, UR6, UR18, URZ, 0x6 ;  /* 0x0000001206067291 */ /* 0x000fc8000f8f303f */
[----:B------:R-:W-:-:S04]  /*4410*/  USHF.R.S32.HI UR6, URZ, 0x6, UR6 ;  /* 0x000000063f067899 */ /* 0x000fc80008011406 */
[----:B------:R-:W-:-:S04]  /*4420*/  UISETP.LT.AND UP1, UPT, UR41, UR6, UPT ;  /* 0x000000062900728c */ /* 0x000fc8000bf21270 */
[----:B------:R-:W-:-:S06]  /*4430*/  USEL UR58, UR41, UR6, !UP1 ;  /* 0x00000006293a7287 */ /* 0x000fcc000c800000 */
[----:B------:R-:W-:-:S13]  /*4440*/  ISETP.GE.AND P0, PT, R9, UR58, PT ;  /* 0x0000003a09007c0c */ /* 0x000fda000bf06270 */
[----:B------:R-:W-:Y:S05]  /*4450*/  @!P0 BRA `(.L_x_1162) ;  /* 0x0000002800188947 */ /* 0x000fea0003800000 */
[----:B------:R-:W-:Y:S01]  /*4460*/  IMAD.MOV.U32 R11, RZ, RZ, R6 ;  /* 0x000000ffff0b7224 */ /* 0x000fe200078e0006 */
[----:B------:R-:W-:Y:S01]  /*4470*/  ULDC UR53, c[0x0][0x9e4] ;  /* 0x0002790000357ab9 */ /* 0x000fe20000000800 */
[----:B------:R-:W-:Y:S01]  /*4480*/  IMAD.MOV.U32 R10, RZ, RZ, R5 ;  /* 0x000000ffff0a7224 */ /* 0x000fe200078e0005 */
[----:B------:R-:W-:Y:S01]  /*4490*/  ULDC UR54, c[0x0][0x9dc] ;  /* 0x0002770000367ab9 */ /* 0x000fe20000000800 */
[----:B------:R-:W-:Y:S01]  /*44a0*/  ULDC UR52, c[0x0][0x988] ;  /* 0x0002620000347ab9 */ /* 0x000fe20000000800 */
[----:B------:R-:W-:-:S05]  /*44b0*/  ULDC UR55, c[0x0][0x9e0] ;  /* 0x0002780000377ab9 */ /* 0x000fca0000000800 */
.L_x_1181:
[----:B------:R-:W-:Y:S01]  /*44c0*/  UIADD3 UR42, UR42, 0x1, URZ ;  /* 0x000000012a2a7890 */ /* 0x000fe2000fffe03f */
[----:B------:R-:W-:-:S03]  /*44d0*/  PLOP3.LUT P0, PT, PT, PT, UP0, 0x40, 0x0 ;  /* 0x000000000000781c */ /* 0x000fc60003f0e808 */
[----:B------:R-:W-:-:S04]  /*44e0*/  UISETP.NE.AND UP1, UPT, UR42, 0x2, UPT ;  /* 0x000000022a00788c */ /* 0x000fc8000bf25270 */
[----:B------:R-:W-:Y:S02]  /*44f0*/  USEL UR6, URZ, 0x1, UP1 ;  /* 0x000000013f067887 */ /* 0x000fe40008800000 */
[----:B------:R-:W-:Y:S02]  /*4500*/  USEL UR42, UR42, URZ, UP1 ;  /* 0x0000003f2a2a7287 */ /* 0x000fe40008800000 */
[----:B------:R-:W-:Y:S02]  /*4510*/  ULOP3.LUT UR43, UR43, UR6, URZ, 0x3c, !UPT ;  /* 0x000000062b2b7292 */ /* 0x000fe4000f8e3c3f */
[----:B--2---:R-:W-:Y:S10]  /*4520*/  @P0 BRA `(.L_x_1163) ;  /* 0x0000000000040947 */ /* 0x004ff40003800000 */
[----:B------:R-:W-:Y:S01]  /*4530*/  BPT.TRAP 0x1 ;  /* 0x000000040000795c */ /* 0x000fe20000300000 */
.L_x_1163:
[----:B------:R-:W0:Y:S01]  /*4540*/  S2UR UR57, SR_CgaCtaId ;  /* 0x00000000003979c3 */ /* 0x000e220000008800 */
[----:B------:R-:W-:Y:S01]  /*4550*/  UMOV UR6, 0x400 ;  /* 0x0000040000067882 */ /* 0x000fe20000000000 */
[----:B------:R-:W-:Y:S01]  /*4560*/  PLOP3.LUT P1, PT, PT, PT, UP0, 0x40, 0x0 ;  /* 0x000000000000781c */ /* 0x000fe20003f2e808 */
[----:B------:R-:W-:-:S05]  /*4570*/  IMAD.U32 R8, RZ, RZ, UR43 ;  /* 0x0000002bff087e24 */ /* 0x000fca000f8e00ff */
[----:B------:R-:W-:Y:S01]  /*4580*/  SHF.L.U32 R8, R8, 0x1f, RZ ;  /* 0x0000001f08087819 */ /* 0x000fe200000006ff */
[----:B0-----:R-:W-:-:S04]  /*4590*/  ULEA UR6, UR57, UR6, 0x18 ;  /* 0x0000000639067291 */ /* 0x001fc8000f8ec03f */
[----:B------:R-:W-:-:S09]  /*45a0*/  ULEA UR56, UR42, UR6, 0x3 ;  /* 0x000000062a387291 */ /* 0x000fd2000f8e183f */
[----:B------:R0:W1:Y:S01]  /*45b0*/  SYNCS.PHASECHK.TRANS64.TRYWAIT P0, [UR56+0x28430], R8 ;  /* 0x02843008ff0075a7 */ /* 0x0000620008000178 */
[----:B------:R-:W-:Y:S05]  /*45c0*/  @P1 BRA `(.L_x_1164) ;  /* 0x0000000000041947 */ /* 0x000fea0003800000 */
[----:B------:R-:W-:Y:S01]  /*45d0*/  BPT.TRAP 0x1 ;  /* 0x000000040000795c */ /* 0x000fe20000300000 */
.L_x_1164:
[----:B-1----:R-:W-:Y:S05]  /*45e0*/  @P0 BRA `(.L_x_1165) ;  /* 0x0000000000080947 */ /* 0x002fea0003800000 */
[----:B------:R-:W1:Y:S02]  /*45f0*/  SYNCS.PHASECHK.TRANS64.TRYWAIT P0, [UR56+0x28430], R8 ;  /* 0x02843008ff0075a7 */ /* 0x000e640008000178 */
[----:B-1----:R-:W-:Y:S05]  /*4600*/  @!P0 BRA `(.L_x_1166) ;  /* 0x000000fc00ac8947 */ /* 0x002fea0003800000 */
.L_x_1165:
[----:B------:R-:W-:Y:S01]  /*4610*/  ULEA UR34, UR42, UR48, 0xa ;  /* 0x000000302a227291 */ /* 0x000fe2000f8e503f */
[----:B------:R-:W-:Y:S01]  /*4620*/  WARPGROUP.ARRIVE ;  /* 0x00000000000079c5 */ /* 0x000fe20000000000 */
[----:B------:R-:W-:Y:S01]  /*4630*/  UMOV UR35, 0x40000040 ;  /* 0x4000004000237882 */ /* 0x000fe20000000000 */
[----:B------:R-:W-:Y:S01]  /*4640*/  UMOV UR7, 0x40000040 ;  /* 0x4000004000077882 */ /* 0x000fe20000000000 */
[----:B------:R-:W-:-:S03]  /*4650*/  UIADD3 UR6, UR34, 0x2, URZ ;  /* 0x0000000222067890 */ /* 0x000fc6000fffe03f */
[----:B------:R-:W2:Y:S01]  /*4660*/  S2R R2, SR_TID.X ;  /* 0x0000000000027919 */ /* 0x000ea20000002100 */
[----:B------:R-:W-:Y:S01]  /*4670*/  UIADD3 UR10, UR34, 0x4, URZ ;  /* 0x00000004220a7890 */ /* 0x000fe2000fffe03f */
[----:B------:R-:W-:Y:S01]  /*4680*/  PLOP3.LUT P0, PT, PT, PT, UP0, 0x40, 0x0 ;  /* 0x000000000000781c */ /* 0x000fe20003f0e808 */
[----:B------:R-:W-:Y:S01]  /*4690*/  UMOV UR11, 0x40000040 ;  /* 0x40000040000b7882 */ /* 0x000fe20000000000 */
[----:B------:R-:W-:Y:S01]  /*46a0*/  QGMMA.64x64x32.F32.E4M3.E4M3 R152, gdesc[UR32], RZ, !UPT, gsb0 ;  /* 0x00e00000209879f3 */ /* 0x000fe2000c0008ff */
        /* <DEDUP_REMOVED lines=10> */
[----:B--2---:R-:W-:-:S04]  /*4750*/  SHF.R.U32.HI R200, RZ, 0x7, R2 ;  /* 0x00000007ffc87819 */ /* 0x004fc80000011602 */
[----:B------:R-:W-:Y:S01]  /*4760*/  IADD3 R2, -R200, 0xb, RZ ;  /* 0x0000000bc8027810 */ /* 0x000fe20007ffe1ff */
        /* <DEDUP_REMOVED lines=25> */
.L_x_1167:
[----:B------:R-:W-:Y:S01]  /*4900*/  UISETP.NE.AND UP2, UPT, UR47, URZ, UPT ;  /* 0x0000003f2f00728c */ /* 0x000fe2000bf45270 */
[C---:B------:R-:W-:Y:S01]  /*4910*/  FMUL.FTZ R196, R0.reuse, R156 ;  /* 0x0000009c00c47220 */ /* 0x040fe20000410000 */
[C---:B------:R-:W-:Y:S01]  /*4920*/  FMUL.FTZ R156, R0.reuse, R170 ;  /* 0x000000aa009c7220 */ /* 0x040fe20000410000 */
[----:B------:R-:W-:Y:S01]  /*4930*/  FMUL.FTZ R170, R0, R176 ;  /* 0x000000b000aa7220 */ /* 0x000fe20000410000 */
[----:B------:R-:W-:Y:S01]  /*4940*/  VIADD R176, R18, UR37 ;  /* 0x0000002512b07c36 */ /* 0x000fe20008000000 */
[----:B------:R-:W3:Y:S01]  /*4950*/  LDC R14, c[0x0][0x2f0] ;  /* 0x0000bc00ff0e7b82 */ /* 0x000ee20000000800 */
[----:B------:R-:W-:Y:S01]  /*4960*/  PLOP3.LUT P0, PT, PT, PT, UP2, 0x80, 0x0 ;  /* 0x000000000000781c */ /* 0x000fe20003f0f028 */
[C---:B------:R-:W-:Y:S01]  /*4970*/  FMUL.FTZ R13, R0.reuse, R155 ;  /* 0x0000009b000d7220 */ /* 0x040fe20000410000 */
[----:B------:R-:W-:Y:S01]  /*4980*/  PLOP3.LUT P1, PT, PT, PT, UP2, 0x80, 0x0 ;  /* 0x000000000000781c */ /* 0x000fe20003f2f028 */
[C---:B------:R-:W-:Y:S01]  /*4990*/  FMUL.FTZ R155, R0.reuse, R167 ;  /* 0x000000a7009b7220 */ /* 0x040fe20000410000 */
[C---:B------:R-:W-:Y:S01]  /*49a0*/  FMUL.FTZ R167, R0.reuse, R169 ;  /* 0x000000a900a77220 */ /* 0x040fe20000410000 */
[----:B------:R-:W-:Y:S01]  /*49b0*/  @UP2 ULDC UR6, c[0x0][0x44c] ;  /* 0x0001130000062ab9 */ /* 0x000fe20000000800 */
[C---:B------:R-:W-:Y:S01]  /*49c0*/  FMUL.FTZ R169, R0.reuse, R172 ;  /* 0x000000ac00a97220 */ /* 0x040fe20000410000 */
[----:B------:R-:W4:Y:S01]  /*49d0*/  LDC R15, c[0x0][0x288] ;  /* 0x0000a200ff0f7b82 */ /* 0x000f220000000800 */
[----:B------:R-:W-:Y:S01]  /*49e0*/  FMUL.FTZ R21, R0, R159 ;  /* 0x0000009f00157220 */ /* 0x000fe20000410000 */
[----:B------:R-:W-:-:S02]  /*49f0*/  IMAD.SHL.U32 R172, R9, 0x40, RZ ;  /* 0x0000004009ac7824 */ /* 0x000fc400078e00ff */
[C---:B------:R-:W-:Y:S01]  /*4a00*/  FMUL.FTZ R159, R0.reuse, R175 ;  /* 0x000000af009f7220 */ /* 0x040fe20000410000 */
[----:B------:R-:W-:Y:S01]  /*4a10*/  FMUL.FTZ R12, R0, R154 ;  /* 0x0000009a000c7220 */ /* 0x000fe20000410000 */
[----:B------:R-:W-:Y:S01]  /*4a20*/  UISETP.NE.AND UP1, UPT, UR46, URZ, UPT ;  /* 0x0000003f2e00728c */ /* 0x000fe2000bf25270 */
[----:B------:R-:W-:Y:S01]  /*4a30*/  @P0 IMAD.HI.U32 R6, R176, UR6, RZ ;  /* 0x00000006b0060c27 */ /* 0x000fe2000f8e00ff */
[----:B------:R-:W-:-:S03]  /*4a40*/  @UP2 ULDC UR6, c[0x0][0x450] ;  /* 0x0001140000062ab9 */ /* 0x000fc60000000800 */
[----:B------:R-:W-:Y:S01]  /*4a50*/  FMUL.FTZ R154, R0, R166 ;  /* 0x000000a6009a7220 */ /* 0x000fe20000410000 */
[----:B------:R-:W-:Y:S01]  /*4a60*/  IADD3 R7, -R172, 0x1, RZ ;  /* 0x00000001ac077810 */ /* 0x000fe20007ffe1ff */
[C---:B-1----:R-:W-:Y:S01]  /*4a70*/  FMUL.FTZ R5, R0.reuse, R152 ;  /* 0x0000009800057220 */ /* 0x042fe20000410000 */
[----:B------:R-:W-:Y:S01]  /*4a80*/  @P1 SHF.R.U32.HI R176, RZ, UR6, R6 ;  /* 0x00000006ffb01c19 */ /* 0x000fe20008011606 */
[----:B------:R-:W-:Y:S01]  /*4a90*/  UIADD3 UR6, UR56, 0x28440, URZ ;  /* 0x0002844038067890 */ /* 0x000fe2000fffe03f */
[C---:B------:R-:W-:Y:S01]  /*4aa0*/  FMUL.FTZ R195, R0.reuse, R153 ;  /* 0x0000009900c37220 */ /* 0x040fe20000410000 */
[C---:B------:R-:W-:Y:S01]  /*4ab0*/  FMUL.FTZ R197, R0.reuse, R157 ;  /* 0x0000009d00c57220 */ /* 0x040fe20000410000 */
[C---:B------:R-:W-:Y:S01]  /*4ac0*/  FMUL.FTZ R20, R0.reuse, R158 ;  /* 0x0000009e00147220 */ /* 0x040fe20000410000 */
[----:B------:R-:W1:Y:S01]  /*4ad0*/  SHFL.IDX PT, R175, R176, RZ, 0x1c1f ;  /* 0x001c1fffb0af7589 */ /* 0x000e6200000e0000 */
[C---:B------:R-:W-:Y:S01]  /*4ae0*/  FMUL.FTZ R166, R0.reuse, R168 ;  /* 0x000000a800a67220 */ /* 0x040fe20000410000 */
        /* <DEDUP_REMOVED lines=17> */
[----:B------:R-:W-:Y:S01]  /*4c00*/  IMAD R7, R16, -0x2, R7 ;  /* 0xfffffffe10077824 */ /* 0x000fe200078e0207 */
[----:B------:R-:W-:Y:S01]  /*4c10*/  PLOP3.LUT P0, PT, PT, PT, UP1, 0x40, 0x0 ;  /* 0x000000000000781c */ /* 0x000fe20003f0e818 */
[----:B------:R-:W0:Y:S01]  /*4c20*/  MUFU.TANH R5, R5 ;  /* 0x0000000500057308 */ /* 0x000e220000002400 */
[----:B------:R-:W-:Y:S01]  /*4c30*/  UMOV UR11, UR54 ;  /* 0x00000036000b7c82 */ /* 0x000fe20008000000 */
[----:B---3--:R-:W-:Y:S01]  /*4c40*/  IMAD R6, R14, UR39, R7 ;  /* 0x000000270e067c24 */ /* 0x008fe2000f8e0207 */
[----:B------:R-:W-:Y:S01]  /*4c50*/  SYNCS.ARRIVE.TRANS64.RED.A1T0 RZ, [UR6], RZ ;  /* 0x000000ffffff79a7 */ /* 0x000fe20008100406 */
[----:B------:R-:W-:-:S02]  /*4c60*/  ULOP3.LUT UR6, URZ, UR11, URZ, 0x33, !UPT ;  /* 0x0000000b3f067292 */ /* 0x000fc4000f8e333f */
[----:B----4-:R-:W-:Y:S02]  /*4c70*/  IMAD.IADD R6, R6, 0x1, -R15 ;  /* 0x0000000106067824 */ /* 0x010fe400078e0a0f */
[----:B------:R-:W3:Y:S02]  /*4c80*/  MUFU.TANH R195, R195 ;  /* 0x000000c300c37308 */ /* 0x000ee40000002400 */
[C---:B------:R-:W-:Y:S02]  /*4c90*/  VIADD R179, R6.reuse, UR55 ;  /* 0x0000003706b37c36 */ /* 0x040fe40008000000 */
[----:B------:R-:W-:Y:S02]  /*4ca0*/  VIADD R180, R6, UR6 ;  /* 0x0000000606b47c36 */ /* 0x000fe40008000000 */
[----:B-1----:R-:W-:Y:S02]  /*4cb0*/  IMAD.IADD R177, R179, 0x1, R175 ;  /* 0x00000001b3b17824 */ /* 0x002fe400078e02af */
[----:B------:R-:W1:Y:S01]  /*4cc0*/  MUFU.TANH R12, R12 ;  /* 0x0000000c000c7308 */ /* 0x000e620000002400 */
[----:B------:R-:W-:-:S07]  /*4cd0*/  IMAD.IADD R178, R175, 0x1, R180 ;  /* 0x00000001afb27824 */ /* 0x000fce00078e02b4 */
        /* <DEDUP_REMOVED lines=28> */
[----:B------:R-:W0:Y:S01]  /*4ea0*/  MUFU.TANH R163, R163 ;  /* 0x000000a300a37308 */ /* 0x000e220000002400 */
[----:B-1-34-:R-:W-:Y:S05]  /*4eb0*/  @P0 BRA `(.L_x_1168) ;  /* 0x00000000005c0947 */ /* 0x01afea0003800000 */
[----:B------:R-:W-:Y:S01]  /*4ec0*/  IMAD R6, R14, UR39, R175 ;  /* 0x000000270e067c24 */ /* 0x000fe2000f8e02af */
[----:B------:R-:W-:Y:S03]  /*4ed0*/  BSSY B0, `(.L_x_1169) ;  /* 0x0000011000007945 */ /* 0x000fe60003800000 */
[----:B------:R-:W-:-:S05]  /*4ee0*/  IMAD.IADD R175, R6, 0x1, -R15 ;  /* 0x0000000106af7824 */ /* 0x000fca00078e0a0f */
[----:B------:R-:W-:-:S13]  /*4ef0*/  ISETP.GT.AND P0, PT, R175, -0x1, PT ;  /* 0xffffffffaf00780c */ /* 0x000fda0003f04270 */
[----:B------:R-:W-:Y:S05]  /*4f00*/  @P0 BRA `(.L_x_1170) ;  /* 0x0000000000200947 */ /* 0x000fea0003800000 */
[----:B------:R-:W-:Y:S01]  /*4f10*/  IMAD.U32 R182, RZ, RZ, UR53 ;  /* 0x00000035ffb67e24 */ /* 0x000fe2000f8e00ff */
[----:B------:R-:W-:-:S04]  /*4f20*/  LOP3.LUT R175, RZ, R175, RZ, 0x33, !PT ;  /* 0x000000afffaf7212 */ /* 0x000fc800078e33ff */
[----:B------:R-:W-:-:S13]  /*4f30*/  ISETP.NE.AND P0, PT, R182, 0x1, PT ;  /* 0x00000001b600780c */ /* 0x000fda0003f05270 */
[----:B------:R-:W1:Y:S02]  /*4f40*/  @P0 LDC.64 R6, c[0x0][0x9e8] ;  /* 0x00027a00ff060b82 */ /* 0x000e640000000a00 */
[----:B-1----:R-:W-:-:S05]  /*4f50*/  @P0 IMAD.HI.U32 R6, R175, R6, RZ ;  /* 0x00000006af060227 */ /* 0x002fca00078e00ff */
[----:B------:R-:W-:-:S04]  /*4f60*/  @P0 SHF.R.U32.HI R175, RZ, R7, R6 ;  /* 0x00000007ffaf0219 */ /* 0x000fc80000011606 */
[----:B------:R-:W-:Y:S01]  /*4f70*/  LOP3.LUT R175, RZ, R175, RZ, 0x33, !PT ;  /* 0x000000afffaf7212 */ /* 0x000fe200078e33ff */
[----:B------:R-:W-:Y:S06]  /*4f80*/  BRA `(.L_x_1171) ;  /* 0x0000000000147947 */ /* 0x000fec0003800000 */
.L_x_1170:
[----:B------:R-:W-:-:S05]  /*4f90*/  IMAD.U32 R182, RZ, RZ, UR53 ;  /* 0x00000035ffb67e24 */ /* 0x000fca000f8e00ff */
[----:B------:R-:W-:-:S13]  /*4fa0*/  ISETP.NE.AND P0, PT, R182, 0x1, PT ;  /* 0x00000001b600780c */ /* 0x000fda0003f05270 */
[----:B------:R-:W1:Y:S02]  /*4fb0*/  @P0 LDC.64 R6, c[0x0][0x9e8] ;  /* 0x00027a00ff060b82 */ /* 0x000e640000000a00 */
[----:B-1----:R-:W-:-:S05]  /*4fc0*/  @P0 IMAD.HI.U32 R6, R175, R6, RZ ;  /* 0x00000006af060227 */ /* 0x002fca00078e00ff */
[----:B------:R-:W-:-:S07]  /*4fd0*/  @P0 SHF.R.U32.HI R175, RZ, R7, R6 ;  /* 0x00000007ffaf0219 */ /* 0x000fce0000011606 */
.L_x_1171:
[----:B------:R-:W-:Y:S05]  /*4fe0*/  BSYNC B0 ;  /* 0x0000000000007941 */ /* 0x000fea0003800000 */
.L_x_1169:
[----:B------:R-:W-:-:S04]  /*4ff0*/  IMAD R175, R175, R182, -R172 ;  /* 0x000000b6afaf7224 */ /* 0x000fc800078e0aac */
[----:B------:R-:W-:-:S05]  /*5000*/  IMAD R175, R16, -0x2, R175 ;  /* 0xfffffffe10af7824 */ /* 0x000fca00078e02af */
[----:B------:R-:W-:Y:S02]  /*5010*/  VIADDMNMX R177, R175, R182, R177, PT ;  /* 0x000000b6afb17246 */ /* 0x000fe400038001b1 */
[----:B------:R-:W-:-:S07]  /*5020*/  VIMNMX R178, R178, R175, !PT ;  /* 0x000000afb2b27248 */ /* 0x000fce0007fe0100 */
.L_x_1168:
[----:B------:R-:W-:Y:S01]  /*5030*/  ISETP.GT.AND P0, PT, R9, -0x1, PT ;  /* 0xffffffff0900780c */ /* 0x000fe20003f04270 */
[----:B------:R-:W1:Y:S01]  /*5040*/  SHFL.IDX PT, R7, R176, 0x1, 0x1c1f ;  /* 0x003c1f00b0077f89 */ /* 0x000e6200000e0000 */
[----:B------:R-:W-:Y:S02]  /*5050*/  UISETP.NE.AND UP1, UPT, UR46, URZ, UPT ;  /* 0x0000003f2e00728c */ /* 0x000fe4000bf25270 */
[C---:B------:R-:W-:Y:S02]  /*5060*/  ISETP.GT.AND P3, PT, R178.reuse, 0x10, P0 ;  /* 0x00000010b200780c */ /* 0x040fe40000764270 */
[C---:B------:R-:W-:Y:S02]  /*5070*/  ISETP.GT.AND P5, PT, R178.reuse, RZ, P0 ;  /* 0x000000ffb200720c */ /* 0x040fe400007a4270 */
[----:B------:R-:W-:Y:S02]  /*5080*/  ISETP.LT.OR P3, PT, R177, 0x11, P3 ;  /* 0x00000011b100780c */ /* 0x000fe40001f61670 */
[----:B------:R-:W-:-:S02]  /*5090*/  ISETP.GT.AND P6, PT, R178, 0x1, P0 ;  /* 0x00000001b200780c */ /* 0x000fc400007c4270 */
[C---:B------:R-:W-:Y:S02]  /*50a0*/  ISETP.GT.AND P1, PT, R178.reuse, 0x8, P0 ;  /* 0x00000008b200780c */ /* 0x040fe40000724270 */
[----:B------:R-:W-:Y:S02]  /*50b0*/  ISETP.GT.AND P4, PT, R178, 0x9, P0 ;  /* 0x00000009b200780c */ /* 0x000fe40000784270 */
[----:B0-----:R-:W-:Y:S02]  /*50c0*/  FSEL R198, R198, -INF , !P3 ;  /* 0xff800000c6c67808 */ /* 0x001fe40005800000 */
[----:B------:R-:W-:Y:S02]  /*50d0*/  ISETP.GT.AND P3, PT, R178, 0x28, P0 ;  /* 0x00000028b200780c */ /* 0x000fe40000764270 */
[C---:B------:R-:W-:Y:S02]  /*50e0*/  ISETP.LT.OR P5, PT, R177.reuse, 0x1, P5 ;  /* 0x00000001b100780c */ /* 0x040fe40002fa1670 */
[----:B------:R-:W-:-:S02]  /*50f0*/  ISETP.LT.OR P6, PT, R177, 0x2, P6 ;  /* 0x00000002b100780c */ /* 0x000fc400037c1670 */
[----:B------:R-:W-:Y:S01]  /*5100*/  ISETP.LT.OR P1, PT, R177, 0x9, P1 ;  /* 0x00000009b100780c */ /* 0x000fe20000f21670 */
[----:B-1----:R-:W-:Y:S01]  /*5110*/  IMAD.IADD R176, R179, 0x1, R7 ;  /* 0x00000001b3b07824 */ /* 0x002fe200078e0207 */
[C---:B------:R-:W-:Y:S02]  /*5120*/  ISETP.LT.OR P4, PT, R177.reuse, 0xa, P4 ;  /* 0x0000000ab100780c */ /* 0x040fe40002781670 */
[----:B------:R-:W-:Y:S02]  /*5130*/  ISETP.LT.OR P3, PT, R177, 0x29, P3 ;  /* 0x00000029b100780c */ /* 0x000fe40001f61670 */
[----:B------:R-:W-:Y:S02]  /*5140*/  FSEL R175, R5, -INF , !P5 ;  /* 0xff80000005af7808 */ /* 0x000fe40006800000 */
[----:B------:R-:W-:Y:S02]  /*5150*/  FSEL R195, R195, -INF , !P6 ;  /* 0xff800000c3c37808 */ /* 0x000fe40007000000 */
[----:B------:R-:W-:-:S02]  /*5160*/  FSEL R196, R196, -INF , !P1 ;  /* 0xff800000c4c47808 */ /* 0x000fc40004800000 */
[----:B------:R-:W-:Y:S02]  /*5170*/  FSEL R197, R197, -INF , !P4 ;  /* 0xff800000c5c57808 */ /* 0x000fe40006000000 */
[C---:B------:R-:W-:Y:S02]  /*5180*/  ISETP.GT.AND P2, PT, R178.reuse, 0x11, P0 ;  /* 0x00000011b200780c */ /* 0x040fe40000744270 */
[C---:B------:R-:W-:Y:S02]  /*5190*/  ISETP.GT.AND P5, PT, R178.reuse, 0x18, P0 ;  /* 0x00000018b200780c */ /* 0x040fe400007a4270 */
[C---:B------:R-:W-:Y:S02]  /*51a0*/  ISETP.GT.AND P6, PT, R178.reuse, 0x19, P0 ;  /* 0x00000019b200780c */ /* 0x040fe400007c4270 */
[C---:B------:R-:W-:Y:S02]  /*51b0*/  ISETP.GT.AND P1, PT, R178.reuse, 0x20, P0 ;  /* 0x00000020b200780c */ /* 0x040fe40000724270 */
[----:B------:R-:W-:-:S02]  /*51c0*/  ISETP.GT.AND P4, PT, R178, 0x21, P0 ;  /* 0x00000021b200780c */ /* 0x000fc40000784270 */
[----:B------:R-:W-:Y:S02]  /*51d0*/  FSEL R169, R169, -INF , !P3 ;  /* 0xff800000a9a97808 */ /* 0x000fe40005800000 */
[----:B------:R-:W-:Y:S02]  /*51e0*/  PLOP3.LUT P3, PT, PT, PT, UP1, 0x40, 0x0 ;  /* 0x000000000000781c */ /* 0x000fe40003f6e818 */
[C---:B------:R-:W-:Y:S02]  /*51f0*/  ISETP.LT.OR P2, PT, R177.reuse, 0x12, P2 ;  /* 0x00000012b100780c */ /* 0x040fe40001741670 */
[C---:B------:R-:W-:Y:S02]  /*5200*/  ISETP.LT.OR P5, PT, R177.reuse, 0x19, P5 ;  /* 0x00000019b100780c */ /* 0x040fe40002fa1670 */
[C---:B------:R-:W-:Y:S02]  /*5210*/  ISETP.LT.OR P6, PT, R177.reuse, 0x1a, P6 ;  /* 0x0000001ab100780c */ /* 0x040fe400037c1670 */
[----:B------:R-:W-:-:S02]  /*5220*/  ISETP.LT.OR P1, PT, R177, 0x21, P1 ;  /* 0x00000021b100780c */ /* 0x000fc40000f21670 */
[----:B------:R-:W-:Y:S02]  /*5230*/  ISETP.LT.OR P4, PT, R177, 0x22, P4 ;  /* 0x00000022b100780c */ /* 0x000fe40002781670 */
[----:B------:R-:W-:Y:S02]  /*5240*/  FSEL R199, R199, -INF , !P2 ;  /* 0xff800000c7c77808 */ /* 0x000fe40005000000 */
[----:B------:R-:W-:Y:S02]  /*5250*/  FSEL R164, R164, -INF , !P5 ;  /* 0xff800000a4a47808 */ /* 0x000fe40006800000 */
[----:B------:R-:W-:Y:S02]  /*5260*/  FSEL R165, R165, -INF , !P6 ;  /* 0xff800000a5a57808 */ /* 0x000fe40007000000 */
[----:B------:R-:W-:Y:S02]  /*5270*/  FSEL R166, R166, -INF , !P1 ;  /* 0xff800000a6a67808 */ /* 0x000fe40004800000 */
[----:B------:R-:W-:-:S02]  /*5280*/  FSEL R167, R167, -INF , !P4 ;  /* 0xff800000a7a77808 */ /* 0x000fc40006000000 */
[C---:B------:R-:W-:Y:S02]  /*5290*/  ISETP.GT.AND P2, PT, R178.reuse, 0x29, P0 ;  /* 0x00000029b200780c */ /* 0x040fe40000744270 */
[C---:B------:R-:W-:Y:S02]  /*52a0*/  ISETP.GT.AND P5, PT, R178.reuse, 0x30, P0 ;  /* 0x00000030b200780c */ /* 0x040fe400007a4270 */
[C---:B------:R-:W-:Y:S02]  /*52b0*/  ISETP.GT.AND P6, PT, R178.reuse, 0x31, P0 ;  /* 0x00000031b200780c */ /* 0x040fe400007c4270 */
[C---:B------:R-:W-:Y:S02]  /*52c0*/  ISETP.GT.AND P1, PT, R178.reuse, 0x38, P0 ;  /* 0x00000038b200780c */ /* 0x040fe40000724270 */
[----:B------:R-:W-:Y:S02]  /*52d0*/  ISETP.GT.AND P4, PT, R178, 0x39, P0 ;  /* 0x00000039b200780c */ /* 0x000fe40000784270 */
[----:B------:R-:W-:-:S02]  /*52e0*/  ISETP.LT.OR P2, PT, R177, 0x2a, P2 ;  /* 0x0000002ab100780c */ /* 0x000fc40001741670 */
[C---:B------:R-:W-:Y:S02]  /*52f0*/  ISETP.LT.OR P5, PT, R177.reuse, 0x31, P5 ;  /* 0x00000031b100780c */ /* 0x040fe40002fa1670 */
[C---:B------:R-:W-:Y:S02]  /*5300*/  ISETP.LT.OR P6, PT, R177.reuse, 0x32, P6 ;  /* 0x00000032b100780c */ /* 0x040fe400037c1670 */
[C---:B------:R-:W-:Y:S02]  /*5310*/  ISETP.LT.OR P1, PT, R177.reuse, 0x39, P1 ;  /* 0x00000039b100780c */ /* 0x040fe40000f21670 */
[----:B------:R-:W-:Y:S01]  /*5320*/  ISETP.LT.OR P4, PT, R177, 0x3a, P4 ;  /* 0x0000003ab100780c */ /* 0x000fe20002781670 */
[----:B------:R-:W-:Y:S01]  /*5330*/  IMAD.IADD R177, R180, 0x1, R7 ;  /* 0x00000001b4b17824 */ /* 0x000fe200078e0207 */
[----:B------:R-:W-:Y:S02]  /*5340*/  FSEL R168, R168, -INF , !P2 ;  /* 0xff800000a8a87808 */ /* 0x000fe40005000000 */
[----:B------:R-:W-:-:S02]  /*5350*/  FSEL R170, R170, -INF , !P5 ;  /* 0xff800000aaaa7808 */ /* 0x000fc40006800000 */
[----:B------:R-:W-:Y:S02]  /*5360*/  FSEL R171, R171, -INF , !P6 ;  /* 0xff800000abab7808 */ /* 0x000fe40007000000 */
[----:B------:R-:W-:Y:S02]  /*5370*/  FSEL R173, R173, -INF , !P1 ;  /* 0xff800000adad7808 */ /* 0x000fe40004800000 */
[----:B------:R-:W-:Y:S01]  /*5380*/  FSEL R174, R174, -INF , !P4 ;  /* 0xff800000aeae7808 */ /* 0x000fe20006000000 */
[----:B------:R-:W-:Y:S06]  /*5390*/  @P3 BRA `(.L_x_1172) ;  /* 0x00000000005c3947 */ /* 0x000fec0003800000 */
        /* <DEDUP_REMOVED lines=8> */
[----:B------:R-:W0:Y:S02]  /*5420*/  @P1 LDC.64 R6, c[0x0][0x9e8] ;  /* 0x00027a00ff061b82 */ /* 0x000e240000000a00 */
[----:B0-----:R-:W-:-:S05]  /*5430*/  @P1 IMAD.HI.U32 R6, R5, R6, RZ ;  /* 0x0000000605061227 */ /* 0x001fca00078e00ff */
[----:B------:R-:W-:-:S04]  /*5440*/  @P1 SHF.R.U32.HI R5, RZ, R7, R6 ;  /* 0x00000007ff051219 */ /* 0x000fc80000011606 */
[----:B------:R-:W-:Y:S01]  /*5450*/  LOP3.LUT R5, RZ, R5, RZ, 0x33, !PT ;  /* 0x00000005ff057212 */ /* 0x000fe200078e33ff */
[----:B------:R-:W-:Y:S06]  /*5460*/  BRA `(.L_x_1175) ;  /* 0x0000000000147947 */ /* 0x000fec0003800000 */
.L_x_1174:
[----:B------:R-:W-:-:S05]  /*5470*/  IMAD.U32 R178, RZ, RZ, UR53 ;  /* 0x00000035ffb27e24 */ /* 0x000fca000f8e00ff */
[----:B------:R-:W-:-:S13]  /*5480*/  ISETP.NE.AND P1, PT, R178, 0x1, PT ;  /* 0x00000001b200780c */ /* 0x000fda0003f25270 */
[----:B------:R-:W0:Y:S02]  /*5490*/  @P1 LDC.64 R6, c[0x0][0x9e8] ;  /* 0x00027a00ff061b82 */ /* 0x000e240000000a00 */
[----:B0-----:R-:W-:-:S05]  /*54a0*/  @P1 IMAD.HI.U32 R6, R5, R6, RZ ;  /* 0x0000000605061227 */ /* 0x001fca00078e00ff */
[----:B------:R-:W-:-:S07]  /*54b0*/  @P1 SHF.R.U32.HI R5, RZ, R7, R6 ;  /* 0x00000007ff051219 */ /* 0x000fce0000011606 */
.L_x_1175:
[----:B------:R-:W-:Y:S05]  /*54c0*/  BSYNC B0 ;  /* 0x0000000000007941 */ /* 0x000fea0003800000 */
.L_x_1173:
[----:B------:R-:W-:-:S04]  /*54d0*/  IMAD R5, R5, R178, -R172 ;  /* 0x000000b205057224 */ /* 0x000fc800078e0aac */
[----:B------:R-:W-:-:S05]  /*54e0*/  IMAD R5, R16, -0x2, R5 ;  /* 0xfffffffe10057824 */ /* 0x000fca00078e0205 */
[----:B------:R-:W-:Y:S02]  /*54f0*/  VIADDMNMX R176, R5, R178, R176, PT ;  /* 0x000000b205b07246 */ /* 0x000fe400038001b0 */
[----:B------:R-:W-:-:S07]  /*5500*/  VIMNMX R177, R177, R5, !PT ;  /* 0x00000005b1b17248 */ /* 0x000fce0007fe0100 */
.L_x_1172:
[----:B------:R-:W-:Y:S01]  /*5510*/  FMNMX.FTZ R6, R175, R10, !PT ;  /* 0x0000000aaf067209 */ /* 0x000fe20007810000 */
[----:B------:R-:W-:Y:S01]  /*5520*/  UMOV UR10, UR52 ;  /* 0x00000034000a7c82 */ /* 0x000fe20008000000 */
[----:B------:R-:W-:Y:S02]  /*5530*/  ISETP.GT.AND P1, PT, R177, RZ, P0 ;  /* 0x000000ffb100720c */ /* 0x000fe40000724270 */
[----:B------:R-:W-:Y:S02]  /*5540*/  FMNMX.FTZ R5, R195, R6, !PT ;  /* 0x00000006c3057209 */ /* 0x000fe40007810000 */
[----:B------:R-:W-:Y:S02]  /*5550*/  ISETP.GT.AND P2, PT, R177, 0x1, P0 ;  /* 0x00000001b100780c */ /* 0x000fe40000744270 */
[----:B------:R-:W-:Y:S02]  /*5560*/  FMNMX.FTZ R6, R196, R5, !PT ;  /* 0x00000005c4067209 */ /* 0x000fe40007810000 */
[----:B------:R-:W-:-:S02]  /*5570*/  ISETP.LT.OR P1, PT, R176, 0x1, P1 ;  /* 0x00000001b000780c */ /* 0x000fc40000f21670 */
[----:B------:R-:W-:Y:S02]  /*5580*/  FMNMX.FTZ R5, R197, R6, !PT ;  /* 0x00000006c5057209 */ /* 0x000fe40007810000 */
[----:B------:R-:W-:Y:S02]  /*5590*/  ISETP.GT.AND P3, PT, R177, 0x8, P0 ;  /* 0x00000008b100780c */ /* 0x000fe40000764270 */
[----:B------:R-:W-:Y:S02]  /*55a0*/  FMNMX.FTZ R6, R198, R5, !PT ;  /* 0x00000005c6067209 */ /* 0x000fe40007810000 */
[----:B------:R-:W-:Y:S02]  /*55b0*/  ISETP.LT.OR P2, PT, R176, 0x2, P2 ;  /* 0x00000002b000780c */ /* 0x000fe40001741670 */
[----:B------:R-:W-:Y:S02]  /*55c0*/  FMNMX.FTZ R5, R199, R6, !PT ;  /* 0x00000006c7057209 */ /* 0x000fe40007810000 */
[----:B------:R-:W-:-:S02]  /*55d0*/  FSEL R12, R12, -INF , !P1 ;  /* 0xff8000000c0c7808 */ /* 0x000fc40004800000 */
        /* <DEDUP_REMOVED lines=15> */
[----:B------:R-:W-:Y:S02]  /*56d0*/  FSEL R21, R21, -INF , !P4 ;  /* 0xff80000015157808 */ /* 0x000fe40006000000 */
[----:B------:R-:W-:Y:S02]  /*56e0*/  FMNMX.FTZ R5, R173, R6, !PT ;  /* 0x00000006ad057209 */ /* 0x000fe40007810000 */
[----:B------:R-:W-:-:S02]  /*56f0*/  ISETP.LT.OR P5, PT, R176, 0x11, P5 ;  /* 0x00000011b000780c */ /* 0x000fc40002fa1670 */
[----:B------:R-:W-:Y:S02]  /*5700*/  FMNMX.FTZ R6, R174, R5, !PT ;  /* 0x00000005ae067209 */ /* 0x000fe40007810000 */
[C---:B------:R-:W-:Y:S02]  /*5710*/  ISETP.GT.AND P3, PT, R177.reuse, 0x19, P0 ;  /* 0x00000019b100780c */ /* 0x040fe40000764270 */
[----:B------:R-:W-:Y:S01]  /*5720*/  ISETP.GT.AND P2, PT, R177, 0x18, P0 ;  /* 0x00000018b100780c */ /* 0x000fe20000744270 */
[----:B------:R-:W0:Y:S01]  /*5730*/  SHFL.BFLY PT, R5, R6, 0x2, 0x1f ;  /* 0x0c401f0006057f89 */ /* 0x000e2200000e0000 */
[----:B------:R-:W-:Y:S02]  /*5740*/  ISETP.LT.OR P6, PT, R176, 0x12, P6 ;  /* 0x00000012b000780c */ /* 0x000fe400037c1670 */
[----:B------:R-:W-:Y:S02]  /*5750*/  FSEL R152, R152, -INF , !P5 ;  /* 0xff80000098987808 */ /* 0x000fe40006800000 */
[----:B------:R-:W-:-:S02]  /*5760*/  ISETP.LT.OR P3, PT, R176, 0x1a, P3 ;  /* 0x0000001ab000780c */ /* 0x000fc40001f61670 */
[----:B------:R-:W-:Y:S02]  /*5770*/  FSEL R153, R153, -INF , !P6 ;  /* 0xff80000099997808 */ /* 0x000fe40007000000 */
[----:B------:R-:W-:Y:S02]  /*5780*/  ISETP.LT.OR P2, PT, R176, 0x19, P2 ;  /* 0x00000019b000780c */ /* 0x000fe40001741670 */
[----:B------:R-:W-:Y:S02]  /*5790*/  FSEL R155, R155, -INF , !P3 ;  /* 0xff8000009b9b7808 */ /* 0x000fe40005800000 */
[C---:B------:R-:W-:Y:S02]  /*57a0*/  ISETP.GT.AND P4, PT, R177.reuse, 0x20, P0 ;  /* 0x00000020b100780c */ /* 0x040fe40000784270 */
[----:B------:R-:W-:Y:S02]  /*57b0*/  FSEL R154, R154, -INF , !P2 ;  /* 0xff8000009a9a7808 */ /* 0x000fe40005000000 */
[----:B------:R-:W-:-:S02]  /*57c0*/  ISETP.GT.AND P1, PT, R177, 0x21, P0 ;  /* 0x00000021b100780c */ /* 0x000fc40000724270 */
[C---:B------:R-:W-:Y:S02]  /*57d0*/  ISETP.LT.OR P4, PT, R176.reuse, 0x21, P4 ;  /* 0x00000021b000780c */ /* 0x040fe40002781670 */
[C---:B------:R-:W-:Y:S02]  /*57e0*/  ISETP.GT.AND P5, PT, R177.reuse, 0x28, P0 ;  /* 0x00000028b100780c */ /* 0x040fe400007a4270 */
[----:B------:R-:W-:Y:S02]  /*57f0*/  ISETP.LT.OR P1, PT, R176, 0x22, P1 ;  /* 0x00000022b000780c */ /* 0x000fe40000f21670 */
[----:B0-----:R-:W-:Y:S02]  /*5800*/  FMNMX.FTZ R7, R6, R5, !PT ;  /* 0x0000000506077209 */ /* 0x001fe40007810000 */
[----:B------:R-:W-:Y:S02]  /*5810*/  FMNMX.FTZ R6, R12, R11, !PT ;  /* 0x0000000b0c067209 */ /* 0x000fe40007810000 */
[----:B------:R-:W-:Y:S01]  /*5820*/  FSEL R156, R156, -INF , !P4 ;  /* 0xff8000009c9c7808 */ /* 0x000fe20006000000 */
[----:B------:R-:W0:Y:S01]  /*5830*/  SHFL.BFLY PT, R172, R7, 0x1, 0x1f ;  /* 0x0c201f0007ac7f89 */ /* 0x000e2200000e0000 */
[----:B------:R-:W-:-:S02]  /*5840*/  ISETP.GT.AND P6, PT, R177, 0x29, P0 ;  /* 0x00000029b100780c */ /* 0x000fc400007c4270 */
[----:B------:R-:W-:Y:S02]  /*5850*/  FSEL R157, R157, -INF , !P1 ;  /* 0xff8000009d9d7808 */ /* 0x000fe40004800000 */
[C---:B------:R-:W-:Y:S02]  /*5860*/  ISETP.LT.OR P5, PT, R176.reuse, 0x29, P5 ;  /* 0x00000029b000780c */ /* 0x040fe40002fa1670 */
[C---:B------:R-:W-:Y:S02]  /*5870*/  ISETP.GT.AND P2, PT, R177.reuse, 0x30, P0 ;  /* 0x00000030b100780c */ /* 0x040fe40000744270 */
[----:B------:R-:W-:Y:S02]  /*5880*/  ISETP.LT.OR P6, PT, R176, 0x2a, P6 ;  /* 0x0000002ab000780c */ /* 0x000fe400037c1670 */
[----:B------:R-:W-:Y:S02]  /*5890*/  FSEL R158, R158, -INF , !P5 ;  /* 0xff8000009e9e7808 */ /* 0x000fe40006800000 */
[----:B------:R-:W-:-:S02]  /*58a0*/  ISETP.GT.AND P4, PT, R177, 0x31, P0 ;  /* 0x00000031b100780c */ /* 0x000fc40000784270 */
[C---:B------:R-:W-:Y:S02]  /*58b0*/  ISETP.LT.OR P2, PT, R176.reuse, 0x31, P2 ;  /* 0x00000031b000780c */ /* 0x040fe40001741670 */
[----:B------:R-:W-:Y:S02]  /*58c0*/  FSEL R159, R159, -INF , !P6 ;  /* 0xff8000009f9f7808 */ /* 0x000fe40007000000 */
[C---:B------:R-:W-:Y:S02]  /*58d0*/  ISETP.GT.AND P1, PT, R177.reuse, 0x38, P0 ;  /* 0x00000038b100780c */ /* 0x040fe40000724270 */
[----:B------:R-:W-:Y:S02]  /*58e0*/  ISETP.GT.AND P0, PT, R177, 0x39, P0 ;  /* 0x00000039b100780c */ /* 0x000fe40000704270 */
[----:B------:R-:W-:Y:S02]  /*58f0*/  ISETP.LT.OR P4, PT, R176, 0x32, P4 ;  /* 0x00000032b000780c */ /* 0x000fe40002781670 */
[----:B0-----:R-:W-:Y:S01]  /*5900*/  FMNMX.FTZ R5, R7, R172, !PT ;  /* 0x000000ac07057209 */ /* 0x001fe20007810000 */
[----:B------:R-:W-:Y:S01]  /*5910*/  IMAD.U32 R172, RZ, RZ, UR10 ;  /* 0x0000000affac7e24 */ /* 0x000fe2000f8e00ff */
[----:B------:R-:W-:-:S02]  /*5920*/  FMNMX.FTZ R7, R13, R6, !PT ;  /* 0x000000060d077209 */ /* 0x000fc40007810000 */
[C---:B------:R-:W-:Y:S01]  /*5930*/  FSETP.NEU.FTZ.AND P3, PT, R5.reuse, -INF , PT ;  /* 0xff8000000500780b */ /* 0x040fe20003f7d000 */
[----:B------:R-:W-:-:S01]  /*5940*/  FFMA.FTZ R172, R5, R172, -8 ;  /* 0xc100000005ac7423 */ /* 0x000fc200000100ac */
[----:B------:R-:W-:Y:S02]  /*5950*/  FMNMX.FTZ R6, R20, R7, !PT ;  /* 0x0000000714067209 */ /* 0x000fe40007810000 */
[----:B------:R-:W-:Y:S02]  /*5960*/  FSEL R160, R160, -INF , !P2 ;  /* 0xff800000a0a07808 */ /* 0x000fe40005000000 */
[----:B------:R-:W-:Y:S02]  /*5970*/  FMNMX.FTZ R7, R21, R6, !PT ;  /* 0x0000000615077209 */ /* 0x000fe40007810000 */
[----:B------:R-:W-:Y:S02]  /*5980*/  ISETP.LT.OR P1, PT, R176, 0x39, P1 ;  /* 0x00000039b000780c */ /* 0x000fe40000f21670 */
[----:B------:R-:W-:-:S02]  /*5990*/  FMNMX.FTZ R6, R152, R7, !PT ;  /* 0x0000000798067209 */ /* 0x000fc40007810000 */
[----:B------:R-:W-:Y:S02]  /*59a0*/  ISETP.LT.OR P0, PT, R176, 0x3a, P0 ;  /* 0x0000003ab000780c */ /* 0x000fe40000701670 */
[----:B------:R-:W-:Y:S02]  /*59b0*/  FMNMX.FTZ R7, R153, R6, !PT ;  /* 0x0000000699077209 */ /* 0x000fe40007810000 */
[----:B------:R-:W-:Y:S02]  /*59c0*/  FSEL R6, R172, RZ, P3 ;  /* 0x000000ffac067208 */ /* 0x000fe40001800000 */
[----:B------:R-:W-:Y:S02]  /*59d0*/  FMNMX.FTZ R172, R154, R7, !PT ;  /* 0x000000079aac7209 */ /* 0x000fe40007810000 */
[----:B------:R-:W-:Y:S01]  /*59e0*/  FSEL R162, R162, -INF , !P1 ;  /* 0xff800000a2a27808 */ /* 0x000fe20004800000 */
        /* <DEDUP_REMOVED lines=8> */
[----:B------:R-:W-:Y:S01]  /*5a70*/  FFMA.FTZ R164, R164, UR10, -R6 ;  /* 0x0000000aa4a47c23 */ /* 0x000fe20008010806 */
[----:B------:R-:W-:-:S03]  /*5a80*/  FMNMX.FTZ R175, R157, R178, !PT ;  /* 0x000000b29daf7209 */ /* 0x000fc60007810000 */
[----:B------:R-:W-:Y:S01]  /*5a90*/  MUFU.EX2 R7, R7 ;  /* 0x0000000700077308 */ /* 0x000fe20000000800 */
[----:B------:R-:W-:Y:S01]  /*5aa0*/  FMNMX.FTZ R178, R158, R175, !PT ;  /* 0x000000af9eb27209 */ /* 0x000fe20007810000 */
[--C-:B0-----:R-:W-:Y:S01]  /*5ab0*/  FFMA.FTZ R179, R165, UR10, -R6.reuse ;  /* 0x0000000aa5b37c23 */ /* 0x101fe20008010806 */
[----:B------:R-:W-:Y:S01]  /*5ac0*/  FSEL R175, R161, -INF , !P4 ;  /* 0xff800000a1af7808 */ /* 0x000fe20006000000 */
[--C-:B------:R-:W-:Y:S01]  /*5ad0*/  FFMA.FTZ R165, R166, UR10, -R6.reuse ;  /* 0x0000000aa6a57c23 */ /* 0x100fe20008010806 */
[----:B------:R-:W-:Y:S01]  /*5ae0*/  FMNMX.FTZ R177, R159, R178, !PT ;  /* 0x000000b29fb17209 */ /* 0x000fe20007810000 */
[--C-:B------:R-:W-:Y:S01]  /*5af0*/  FFMA.FTZ R166, R167, UR10, -R6.reuse ;  /* 0x0000000aa7a67c23 */ /* 0x100fe20008010806 */
[----:B------:R-:W-:-:S01]  /*5b00*/  FFMA.FTZ R167, R169, UR10, -R6 ;  /* 0x0000000aa9a77c23 */ /* 0x000fc20008010806 */
[----:B------:R-:W-:Y:S01]  /*5b10*/  FFMA.FTZ R169, R171, UR10, -R6 ;  /* 0x0000000aaba97c23 */ /* 0x000fe20008010806 */
[----:B------:R-:W-:Y:S01]  /*5b20*/  FMNMX.FTZ R178, R160, R177, !PT ;  /* 0x000000b1a0b27209 */ /* 0x000fe20007810000 */
[----:B------:R-:W-:Y:S01]  /*5b30*/  MUFU.EX2 R161, R196 ;  /* 0x000000c400a17308 */ /* 0x000fe20000000800 */
[----:B------:R-:W-:-:S02]  /*5b40*/  FSEL R171, R5, RZ, P3 ;  /* 0x000000ff05ab7208 */ /* 0x000fc40001800000 */
[----:B------:R-:W-:-:S03]  /*5b50*/  FMNMX.FTZ R177, R175, R178, !PT ;  /* 0x000000b2afb17209 */ /* 0x000fc60007810000 */
[----:B------:R-:W-:Y:S01]  /*5b60*/  FADD.FTZ R171, -R171, R10 ;  /* 0x0000000aabab7221 */ /* 0x000fe20000010100 */
[----:B------:R-:W-:Y:S01]  /*5b70*/  FMNMX.FTZ R178, R162, R177, !PT ;  /* 0x000000b1a2b27209 */ /* 0x000fe20007810000 */
[--C-:B------:R-:W-:Y:S01]  /*5b80*/  FFMA.FTZ R177, R198, UR10, -R6.reuse ;  /* 0x0000000ac6b17c23 */ /* 0x100fe20008010806 */
[----:B------:R-:W-:Y:S01]  /*5b90*/  MUFU.EX2 R176, R176 ;  /* 0x000000b000b07308 */ /* 0x000fe20000000800 */
[----:B------:R-:W-:Y:S01]  /*5ba0*/  FMUL.FTZ R171, R171, UR10 ;  /* 0x0000000aabab7c20 */ /* 0x000fe20008410000 */
[----:B------:R-:W-:Y:S01]  /*5bb0*/  FMNMX.FTZ R180, R163, R178, !PT ;  /* 0x000000b2a3b47209 */ /* 0x000fe20007810000 */
[----:B------:R-:W-:-:S04]  /*5bc0*/  FFMA.FTZ R178, R199, UR10, -R6 ;  /* 0x0000000ac7b27c23 */ /* 0x000fc80008010806 */
[----:B------:R-:W0:Y:S01]  /*5bd0*/  SHFL.BFLY PT, R181, R180, 0x2, 0x1f ;  /* 0x0c401f00b4b57f89 */ /* 0x000e2200000e0000 */
[----:B------:R-:W1:Y:S08]  /*5be0*/  MUFU.EX2 R171, R171 ;  /* 0x000000ab00ab7308 */ /* 0x000e700000000800 */
[----:B------:R-:W-:Y:S08]  /*5bf0*/  MUFU.EX2 R177, R177 ;  /* 0x000000b100b17308 */ /* 0x000ff00000000800 */
[----:B------:R-:W-:Y:S01]  /*5c00*/  MUFU.EX2 R178, R178 ;  /* 0x000000b200b27308 */ /* 0x000fe20000000800 */
[-C--:B-1----:R-:W-:Y:S01]  /*5c10*/  FMUL.FTZ R24, R24, R171.reuse ;  /* 0x000000ab18187220 */ /* 0x082fe20000410000 */
[-C--:B------:R-:W-:Y:S01]  /*5c20*/  FMUL.FTZ R25, R25, R171.reuse ;  /* 0x000000ab19197220 */ /* 0x080fe20000410000 */
[-C--:B------:R-:W-:Y:S01]  /*5c30*/  FMUL.FTZ R28, R28, R171.reuse ;  /* 0x000000ab1c1c7220 */ /* 0x080fe20000410000 */
[-C--:B------:R-:W-:Y:S01]  /*5c40*/  FMUL.FTZ R29, R29, R171.reuse ;  /* 0x000000ab1d1d7220 */ /* 0x080fe20000410000 */
[-C--:B------:R-:W-:Y:S01]  /*5c50*/  FMUL.FTZ R32, R32, R171.reuse ;  /* 0x000000ab20207220 */ /* 0x080fe20000410000 */
[----:B------:R-:W-:Y:S01]  /*5c60*/  FMUL.FTZ R33, R33, R171 ;  /* 0x000000ab21217220 */ /* 0x000fe20000410000 */
[----:B0-----:R-:W-:Y:S01]  /*5c70*/  FMNMX.FTZ R181, R180, R181, !PT ;  /* 0x000000b5b4b57209 */ /* 0x001fe20007810000 */
[--C-:B------:R-:W-:Y:S01]  /*5c80*/  FFMA.FTZ R180, R168, UR10, -R6.reuse ;  /* 0x0000000aa8b47c23 */ /* 0x100fe20008010806 */
[----:B------:R-:W-:-:S01]  /*5c90*/  FFMA.FTZ R168, R170, UR10, -R6 ;  /* 0x0000000aaaa87c23 */ /* 0x000fc20008010806 */
[--C-:B------:R-:W-:Y:S01]  /*5ca0*/  FFMA.FTZ R170, R173, UR10, -R6.reuse ;  /* 0x0000000aadaa7c23 */ /* 0x100fe20008010806 */
[----:B------:R-:W-:-:S01]  /*5cb0*/  FFMA.FTZ R173, R174, UR10, -R6 ;  /* 0x0000000aaead7c23 */ /* 0x000fc20008010806 */
[----:B------:R-:W0:Y:S01]  /*5cc0*/  SHFL.BFLY PT, R182, R181, 0x1, 0x1f ;  /* 0x0c201f00b5b67f89 */ /* 0x000e2200000e0000 */
[----:B------:R-:W-:Y:S01]  /*5cd0*/  MUFU.EX2 R164, R164 ;  /* 0x000000a400a47308 */ /* 0x000fe20000000800 */
[-C--:B------:R-:W-:Y:S01]  /*5ce0*/  FMUL.FTZ R36, R36, R171.reuse ;  /* 0x000000ab24247220 */ /* 0x080fe20000410000 */
[-C--:B------:R-:W-:Y:S01]  /*5cf0*/  FMUL.FTZ R37, R37, R171.reuse ;  /* 0x000000ab25257220 */ /* 0x080fe20000410000 */
[-C--:B------:R-:W-:Y:S01]  /*5d00*/  FMUL.FTZ R40, R40, R171.reuse ;  /* 0x000000ab28287220 */ /* 0x080fe20000410000 */
[-C--:B------:R-:W-:Y:S01]  /*5d10*/  FMUL.FTZ R41, R41, R171.reuse ;  /* 0x000000ab29297220 */ /* 0x080fe20000410000 */
[-C--:B------:R-:W-:Y:S01]  /*5d20*/  FMUL.FTZ R44, R44, R171.reuse ;  /* 0x000000ab2c2c7220 */ /* 0x080fe20000410000 */
[-C--:B------:R-:W-:Y:S01]  /*5d30*/  FMUL.FTZ R45, R45, R171.reuse ;  /* 0x000000ab2d2d7220 */ /* 0x080fe20000410000 */
[-C--:B------:R-:W-:Y:S01]  /*5d40*/  FMUL.FTZ R48, R48, R171.reuse ;  /* 0x000000ab30307220 */ /* 0x080fe20000410000 */
        /* <DEDUP_REMOVED lines=15> */
[----:B0-----:R-:W-:Y:S01]  /*5e40*/  FMNMX.FTZ R6, R181, R182, !PT ;  /* 0x000000b6b5067209 */ /* 0x001fe20007810000 */
[----:B------:R-:W-:Y:S01]  /*5e50*/  IMAD.U32 R181, RZ, RZ, UR10 ;  /* 0x0000000affb57e24 */ /* 0x000fe2000f8e00ff */
[----:B------:R-:W-:Y:S01]  /*5e60*/  MUFU.EX2 R166, R166 ;  /* 0x000000a600a67308 */ /* 0x000fe20000000800 */
[----:B------:R-:W-:Y:S01]  /*5e70*/  FMUL.FTZ R76, R76, R171 ;  /* 0x000000ab4c4c7220 */ /* 0x000fe20000410000 */
[C---:B------:R-:W-:Y:S01]  /*5e80*/  FSETP.NEU.FTZ.AND P0, PT, R6.reuse, -INF , PT ;  /* 0xff8000000600780b */ /* 0x040fe20003f1d000 */
[----:B------:R-:W-:-:S01]  /*5e90*/  FFMA.FTZ R174, R6, R181, -8 ;  /* 0xc100000006ae7423 */ /* 0x000fc200000100b5 */
[-C--:B------:R-:W-:Y:S01]  /*5ea0*/  FMUL.FTZ R77, R77, R171.reuse ;  /* 0x000000ab4d4d7220 */ /* 0x080fe20000410000 */
[-C--:B------:R-:W-:Y:S01]  /*5eb0*/  FMUL.FTZ R80, R80, R171.reuse ;  /* 0x000000ab50507220 */ /* 0x080fe20000410000 */
[-C--:B------:R-:W-:Y:S01]  /*5ec0*/  FMUL.FTZ R81, R81, R171.reuse ;  /* 0x000000ab51517220 */ /* 0x080fe20000410000 */
[-C--:B------:R-:W-:Y:S01]  /*5ed0*/  FMUL.FTZ R84, R84, R171.reuse ;  /* 0x000000ab54547220 */ /* 0x080fe20000410000 */
[----:B------:R-:W-:Y:S01]  /*5ee0*/  FSEL R174, R174, RZ, P0 ;  /* 0x000000ffaeae7208 */ /* 0x000fe20000000000 */
[----:B------:R-:W-:Y:S01]  /*5ef0*/  MUFU.EX2 R167, R167 ;  /* 0x000000a700a77308 */ /* 0x000fe20000000800 */
[-C--:B------:R-:W-:Y:S01]  /*5f00*/  FMUL.FTZ R85, R85, R171.reuse ;  /* 0x000000ab55557220 */ /* 0x080fe20000410000 */
[-C--:B------:R-:W-:Y:S01]  /*5f10*/  FMUL.FTZ R88, R88, R171.reuse ;  /* 0x000000ab58587220 */ /* 0x080fe20000410000 */
[----:B------:R-:W-:Y:S01]  /*5f20*/  FMUL.FTZ R89, R89, R171 ;  /* 0x000000ab59597220 */ /* 0x000fe20000410000 */
[--C-:B------:R-:W-:Y:S01]  /*5f30*/  FFMA.FTZ R181, R12, UR10, -R174.reuse ;  /* 0x0000000a0cb57c23 */ /* 0x100fe200080108ae */
[----:B------:R-:W-:-:S01]  /*5f40*/  FFMA.FTZ R12, R152, UR10, -R174 ;  /* 0x0000000a980c7c23 */ /* 0x000fc200080108ae */
[--C-:B------:R-:W-:Y:S01]  /*5f50*/  FFMA.FTZ R152, R154, UR10, -R174.reuse ;  /* 0x0000000a9a987c23 */ /* 0x100fe200080108ae */
[----:B------:R-:W-:Y:S01]  /*5f60*/  FSEL R154, R6, RZ, P0 ;  /* 0x000000ff069a7208 */ /* 0x000fe20000000000 */
[--C-:B------:R-:W-:Y:S01]  /*5f70*/  FFMA.FTZ R10, R13, UR10, -R174.reuse ;  /* 0x0000000a0d0a7c23 */ /* 0x100fe200080108ae */
[----:B------:R-:W-:-:S01]  /*5f80*/  FFMA.FTZ R13, R20, UR10, -R174 ;  /* 0x0000000a140d7c23 */ /* 0x000fc200080108ae */
[----:B------:R-:W-:Y:S01]  /*5f90*/  MUFU.EX2 R181, R181 ;  /* 0x000000b500b57308 */ /* 0x000fe20000000800 */
[----:B------:R-:W-:-:S01]  /*5fa0*/  FFMA.FTZ R20, R21, UR10, -R174 ;  /* 0x0000000a15147c23 */ /* 0x000fc200080108ae */
[----:B------:R-:W-:Y:S01]  /*5fb0*/  FADD.FTZ R154, -R154, R11 ;  /* 0x0000000b9a9a7221 */ /* 0x000fe20000010100 */
[----:B------:R-:W-:-:S01]  /*5fc0*/  FFMA.FTZ R21, R153, UR10, -R174 ;  /* 0x0000000a99157c23 */ /* 0x000fc200080108ae */
[----:B------:R-:W-:Y:S01]  /*5fd0*/  FFMA.FTZ R11, R156, UR10, -R174 ;  /* 0x0000000a9c0b7c23 */ /* 0x000fe200080108ae */
[----:B------:R-:W-:-:S01]  /*5fe0*/  FFMA.FTZ R156, R171, R3, R172 ;  /* 0x00000003ab9c7223 */ /* 0x000fc200000100ac */
[----:B------:R-:W-:Y:S01]  /*5ff0*/  FMUL.FTZ R154, R154, UR10 ;  /* 0x0000000a9a9a7c20 */ /* 0x000fe20008410000 */
[----:B------:R-:W-:-:S01]  /*6000*/  FFMA.FTZ R153, R155, UR10, -R174 ;  /* 0x0000000a9b997c23 */ /* 0x000fc200080108ae */
[----:B------:R-:W-:Y:S01]  /*6010*/  MUFU.EX2 R10, R10 ;  /* 0x0000000a000a7308 */ /* 0x000fe20000000800 */
[----:B------:R-:W-:-:S01]  /*6020*/  FADD.FTZ R156, R7, R156 ;  /* 0x0000009c079c7221 */ /* 0x000fc20000010000 */
[--C-:B------:R-:W-:Y:S01]  /*6030*/  FFMA.FTZ R196, R157, UR10, -R174.reuse ;  /* 0x0000000a9dc47c23 */ /* 0x100fe200080108ae */
[----:B------:R-:W-:-:S01]  /*6040*/  FFMA.FTZ R158, R158, UR10, -R174 ;  /* 0x0000000a9e9e7c23 */ /* 0x000fc200080108ae */
[--C-:B------:R-:W-:Y:S01]  /*6050*/  FFMA.FTZ R175, R175, UR10, -R174.reuse ;  /* 0x0000000aafaf7c23 */ /* 0x100fe200080108ae */
[----:B------:R-:W-:-:S01]  /*6060*/  FFMA.FTZ R162, R162, UR10, -R174 ;  /* 0x0000000aa2a27c23 */ /* 0x000fc200080108ae */
[----:B------:R-:W-:Y:S01]  /*6070*/  FFMA.FTZ R163, R163, UR10, -R174 ;  /* 0x0000000aa3a37c23 */ /* 0x000fe200080108ae */
[----:B------:R-:W-:Y:S01]  /*6080*/  PLOP3.LUT P0, PT, PT, PT, UP0, 0x40, 0x0 ;  /* 0x000000000000781c */ /* 0x000fe20003f0e808 */
[----:B------:R-:W0:Y:S01]  /*6090*/  MUFU.EX2 R182, R154 ;  /* 0x0000009a00b67308 */ /* 0x000e220000000800 */
[-C--:B------:R-:W-:Y:S01]  /*60a0*/  FMUL.FTZ R92, R92, R171.reuse ;  /* 0x000000ab5c5c7220 */ /* 0x080fe20000410000 */
[-C--:B------:R-:W-:Y:S01]  /*60b0*/  FMUL.FTZ R93, R93, R171.reuse ;  /* 0x000000ab5d5d7220 */ /* 0x080fe20000410000 */
[-C--:B------:R-:W-:Y:S01]  /*60c0*/  FMUL.FTZ R96, R96, R171.reuse ;  /* 0x000000ab60607220 */ /* 0x080fe20000410000 */
[-C--:B------:R-:W-:Y:S01]  /*60d0*/  FMUL.FTZ R97, R97, R171.reuse ;  /* 0x000000ab61617220 */ /* 0x080fe20000410000 */
[-C--:B------:R-:W-:Y:S01]  /*60e0*/  FMUL.FTZ R100, R100, R171.reuse ;  /* 0x000000ab64647220 */ /* 0x080fe20000410000 */
[-C--:B------:R-:W-:Y:S01]  /*60f0*/  FMUL.FTZ R101, R101, R171.reuse ;  /* 0x000000ab65657220 */ /* 0x080fe20000410000 */
[-C--:B------:R-:W-:Y:S01]  /*6100*/  FMUL.FTZ R104, R104, R171.reuse ;  /* 0x000000ab68687220 */ /* 0x080fe20000410000 */
[----:B------:R-:W1:Y:S01]  /*6110*/  MUFU.EX2 R13, R13 ;  /* 0x0000000d000d7308 */ /* 0x000e620000000800 */
[-C--:B------:R-:W-:Y:S01]  /*6120*/  FMUL.FTZ R105, R105, R171.reuse ;  /* 0x000000ab69697220 */ /* 0x080fe20000410000 */
[-C--:B------:R-:W-:Y:S01]  /*6130*/  FMUL.FTZ R108, R108, R171.reuse ;  /* 0x000000ab6c6c7220 */ /* 0x080fe20000410000 */
[-C--:B------:R-:W-:Y:S01]  /*6140*/  FMUL.FTZ R109, R109, R171.reuse ;  /* 0x000000ab6d6d7220 */ /* 0x080fe20000410000 */
[-C--:B------:R-:W-:Y:S01]  /*6150*/  FMUL.FTZ R112, R112, R171.reuse ;  /* 0x000000ab70707220 */ /* 0x080fe20000410000 */
[-C--:B------:R-:W-:Y:S01]  /*6160*/  FMUL.FTZ R113, R113, R171.reuse ;  /* 0x000000ab71717220 */ /* 0x080fe20000410000 */
[-C--:B------:R-:W-:Y:S01]  /*6170*/  FMUL.FTZ R116, R116, R171.reuse ;  /* 0x000000ab74747220 */ /* 0x080fe20000410000 */
[----:B------:R-:W-:Y:S01]  /*6180*/  FMUL.FTZ R117, R117, R171 ;  /* 0x000000ab75757220 */ /* 0x000fe20000410000 */
[----:B------:R-:W3:Y:S01]  /*6190*/  MUFU.EX2 R20, R20 ;  /* 0x0000001400147308 */ /* 0x000ee20000000800 */
[----:B0-----:R-:W-:-:S01]  /*61a0*/  FFMA.FTZ R155, R182, R4, R181 ;  /* 0x00000004b69b7223 */ /* 0x001fc200000100b5 */
[--C-:B------:R-:W-:Y:S01]  /*61b0*/  FFMA.FTZ R4, R159, UR10, -R174.reuse ;  /* 0x0000000a9f047c23 */ /* 0x100fe200080108ae */
[----:B------:R-:W-:-:S01]  /*61c0*/  FFMA.FTZ R159, R160, UR10, -R174 ;  /* 0x0000000aa09f7c23 */ /* 0x000fc200080108ae */
[----:B------:R-:W-:Y:S01]  /*61d0*/  FMUL.FTZ R120, R120, R171 ;  /* 0x000000ab78787220 */ /* 0x000fe20000410000 */
[----:B------:R-:W-:-:S01]  /*61e0*/  FADD.FTZ R198, R10, R155 ;  /* 0x0000009b0ac67221 */ /* 0x000fc20000010000 */
[----:B------:R-:W-:Y:S01]  /*61f0*/  FADD.FTZ R155, R161, R156 ;  /* 0x0000009ca19b7221 */ /* 0x000fe20000010000 */
[----:B------:R-:W-:Y:S01]  /*6200*/  F2FP.SATFINITE.E4M3.F32.PACK_AB_MERGE_C R161, R176, R161, RZ ;  /* 0x000000a1b0a1723e */ /* 0x000fe200048070ff */
[----:B------:R-:W0:Y:S01]  /*6210*/  MUFU.EX2 R12, R12 ;  /* 0x0000000c000c7308 */ /* 0x000e220000000800 */
[----:B-1----:R-:W-:-:S01]  /*6220*/  FADD.FTZ R157, R13, R198 ;  /* 0x000000c60d9d7221 */ /* 0x002fc20000010000 */
[----:B------:R-:W-:Y:S01]  /*6230*/  FADD.FTZ R154, R176, R155 ;  /* 0x0000009bb09a7221 */ /* 0x000fe20000010000 */
[-C--:B------:R-:W-:Y:S01]  /*6240*/  FMUL.FTZ R121, R121, R171.reuse ;  /* 0x000000ab79797220 */ /* 0x080fe20000410000 */
[-C--:B------:R-:W-:Y:S01]  /*6250*/  FMUL.FTZ R124, R124, R171.reuse ;  /* 0x000000ab7c7c7220 */ /* 0x080fe20000410000 */
[-C--:B------:R-:W-:Y:S01]  /*6260*/  FMUL.FTZ R125, R125, R171.reuse ;  /* 0x000000ab7d7d7220 */ /* 0x080fe20000410000 */
[----:B------:R-:W-:Y:S01]  /*6270*/  FADD.FTZ R155, R177, R154 ;  /* 0x0000009ab19b7221 */ /* 0x000fe20000010000 */
[----:B------:R-:W-:Y:S01]  /*6280*/  FMUL.FTZ R128, R128, R171 ;  /* 0x000000ab80807220 */ /* 0x000fe20000410000 */
[----:B------:R-:W1:Y:S01]  /*6290*/  MUFU.EX2 R21, R21 ;  /* 0x0000001500157308 */ /* 0x000e620000000800 */
[----:B---3--:R-:W-:-:S01]  /*62a0*/  FADD.FTZ R157, R20, R157 ;  /* 0x0000009d149d7221 */ /* 0x008fc20000010000 */
[----:B------:R-:W-:Y:S01]  /*62b0*/  FADD.FTZ R155, R178, R155 ;  /* 0x0000009bb29b7221 */ /* 0x000fe20000010000 */
[----:B------:R-:W-:Y:S01]  /*62c0*/  F2FP.SATFINITE.E4M3.F32.PACK_AB_MERGE_C R13, R20, R13, RZ ;  /* 0x0000000d140d723e */ /* 0x000fe200048070ff */
[-C--:B------:R-:W-:Y:S01]  /*62d0*/  FMUL.FTZ R129, R129, R171.reuse ;  /* 0x000000ab81817220 */ /* 0x080fe20000410000 */
[-C--:B------:R-:W-:Y:S01]  /*62e0*/  FMUL.FTZ R132, R132, R171.reuse ;  /* 0x000000ab84847220 */ /* 0x080fe20000410000 */
[-C--:B------:R-:W-:Y:S01]  /*62f0*/  FMUL.FTZ R133, R133, R171.reuse ;  /* 0x000000ab85857220 */ /* 0x080fe20000410000 */
[----:B------:R-:W-:Y:S01]  /*6300*/  FMUL.FTZ R136, R136, R171 ;  /* 0x000000ab88887220 */ /* 0x000fe20000410000 */
[----:B------:R-:W3:Y:S01]  /*6310*/  MUFU.EX2 R152, R152 ;  /* 0x0000009800987308 */ /* 0x000ee20000000800 */
        /* <DEDUP_REMOVED lines=9> */
[----:B------:R-:W-:Y:S01]  /*63b0*/  FADD.FTZ R154, R164, R155 ;  /* 0x0000009ba49a7221 */ /* 0x000fe20000010000 */
[----:B------:R-:W-:Y:S01]  /*63c0*/  F2FP.SATFINITE.E4M3.F32.PACK_AB_MERGE_C R164, R179, R164, RZ ;  /* 0x000000a4b3a4723e */ /* 0x000fe200048070ff */
[----:B------:R-:W-:Y:S01]  /*63d0*/  FMUL.FTZ R149, R149, R171 ;  /* 0x000000ab95957220 */ /* 0x000fe20000410000 */
[-C--:B------:R-:W-:Y:S01]  /*63e0*/  FMUL.FTZ R26, R26, R182.reuse ;  /* 0x000000b61a1a7220 */ /* 0x080fe20000410000 */
[----:B------:R-:W-:Y:S01]  /*63f0*/  FADD.FTZ R154, R179, R154 ;  /* 0x0000009ab39a7221 */ /* 0x000fe20000010000 */
[----:B------:R-:W-:Y:S01]  /*6400*/  FMUL.FTZ R27, R27, R182 ;  /* 0x000000b61b1b7220 */ /* 0x000fe20000410000 */
[----:B------:R-:W1:Y:S01]  /*6410*/  MUFU.EX2 R11, R11 ;  /* 0x0000000b000b7308 */ /* 0x000e620000000800 */
[----:B---3--:R-:W-:-:S01]  /*6420*/  FADD.FTZ R156, R152, R157 ;  /* 0x0000009d989c7221 */ /* 0x008fc20000010000 */
[----:B------:R-:W-:Y:S01]  /*6430*/  FADD.FTZ R155, R165, R154 ;  /* 0x0000009aa59b7221 */ /* 0x000fe20000010000 */
[-C--:B------:R-:W-:Y:S01]  /*6440*/  FMUL.FTZ R30, R30, R182.reuse ;  /* 0x000000b61e1e7220 */ /* 0x080fe20000410000 */
[-C--:B------:R-:W-:Y:S01]  /*6450*/  FMUL.FTZ R31, R31, R182.reuse ;  /* 0x000000b61f1f7220 */ /* 0x080fe20000410000 */
[-C--:B------:R-:W-:Y:S01]  /*6460*/  FMUL.FTZ R34, R34, R182.reuse ;  /* 0x000000b622227220 */ /* 0x080fe20000410000 */
[----:B------:R-:W-:Y:S01]  /*6470*/  FADD.FTZ R154, R166, R155 ;  /* 0x0000009ba69a7221 */ /* 0x000fe20000010000 */
[----:B------:R-:W-:Y:S01]  /*6480*/  FMUL.FTZ R35, R35, R182 ;  /* 0x000000b623237220 */ /* 0x000fe20000410000 */
[----:B------:R-:W3:Y:S01]  /*6490*/  MUFU.EX2 R196, R196 ;  /* 0x000000c400c47308 */ /* 0x000ee20000000800 */
[----:B0-----:R-:W-:-:S01]  /*64a0*/  FADD.FTZ R156, R153, R156 ;  /* 0x0000009c999c7221 */ /* 0x001fc20000010000 */
[----:B------:R-:W-:Y:S01]  /*64b0*/  FADD.FTZ R155, R167, R154 ;  /* 0x0000009aa79b7221 */ /* 0x000fe20000010000 */
        /* <DEDUP_REMOVED lines=14> */
[----:B---3--:R-:W-:-:S01]  /*65a0*/  FADD.FTZ R156, R196, R157 ;  /* 0x0000009dc49c7221 */ /* 0x008fc20000010000 */
[-C--:B------:R-:W-:Y:S01]  /*65b0*/  FMUL.FTZ R59, R59, R182.reuse ;  /* 0x000000b63b3b7220 */ /* 0x080fe20000410000 */
[-C--:B------:R-:W-:Y:S01]  /*65c0*/  FMUL.FTZ R62, R62, R182.reuse ;  /* 0x000000b63e3e7220 */ /* 0x080fe20000410000 */
        /* <DEDUP_REMOVED lines=15> */
[----:B------:R-:W-:Y:S01]  /*66c0*/  FMUL.FTZ R83, R83, R182 ;  /* 0x000000b653537220 */ /* 0x000fe20000410000 */
[----:B------:R-:W-:Y:S01]  /*66d0*/  F2FP.SATFINITE.E4M3.F32.PACK_AB_MERGE_C R167, R153, R152, RZ ;  /* 0x0000009899a7723e */ /* 0x000fe200048070ff */
[----:B------:R-:W-:Y:S01]  /*66e0*/  FMUL.FTZ R86, R86, R182 ;  /* 0x000000b656567220 */ /* 0x000fe20000410000 */
[----:B------:R-:W-:Y:S01]  /*66f0*/  F2FP.SATFINITE.E4M3.F32.PACK_AB_MERGE_C R152, R7, R172, R161 ;  /* 0x000000ac0798723e */ /* 0x000fe200048070a1 */
[----:B------:R-:W-:Y:S01]  /*6700*/  FMUL.FTZ R87, R87, R182 ;  /* 0x000000b657577220 */ /* 0x000fe20000410000 */
[----:B------:R-:W1:Y:S01]  /*6710*/  MUFU.EX2 R159, R159 ;  /* 0x0000009f009f7308 */ /* 0x000e620000000800 */
[----:B---3--:R-:W-:-:S01]  /*6720*/  FADD.FTZ R154, R4, R157 ;  /* 0x0000009d049a7221 */ /* 0x008fc20000010000 */
[----:B------:R-:W-:Y:S01]  /*6730*/  F2FP.SATFINITE.E4M3.F32.PACK_AB_MERGE_C R153, R10, R181, R13 ;  /* 0x000000b50a99723e */ /* 0x000fe2000480700d */
        /* <DEDUP_REMOVED lines=15> */
[----:B------:R-:W-:Y:S01]  /*6830*/  F2FP.SATFINITE.E4M3.F32.PACK_AB_MERGE_C R154, R178, R177, R164 ;  /* 0x000000b1b29a723e */ /* 0x000fe200048070a4 */
[-C--:B------:R-:W-:Y:S01]  /*6840*/  FMUL.FTZ R111, R111, R182.reuse ;  /* 0x000000b66f6f7220 */ /* 0x080fe20000410000 */
[-C--:B------:R-:W-:Y:S01]  /*6850*/  FMUL.FTZ R114, R114, R182.reuse ;  /* 0x000000b672727220 */ /* 0x080fe20000410000 */
[-C--:B------:R-:W-:Y:S01]  /*6860*/  FMUL.FTZ R115, R115, R182.reuse ;  /* 0x000000b673737220 */ /* 0x080fe20000410000 */
[-C--:B------:R-:W-:Y:S01]  /*6870*/  FMUL.FTZ R118, R118, R182.reuse ;  /* 0x000000b676767220 */ /* 0x080fe20000410000 */
        /* <DEDUP_REMOVED lines=26> */
[----:B---3--:R-:W-:-:S01]  /*6a20*/  FADD.FTZ R4, R162, R155 ;  /* 0x0000009ba2047221 */ /* 0x008fc20000010000 */
[----:B------:R-:W-:Y:S01]  /*6a30*/  F2FP.SATFINITE.E4M3.F32.PACK_AB_MERGE_C R155, R21, R12, R167 ;  /* 0x0000000c159b723e */ /* 0x000fe200048070a7 */
[----:B------:R-:W-:Y:S01]  /*6a40*/  FMUL.FTZ R151, R151, R182 ;  /* 0x000000b697977220 */ /* 0x000fe20000410000 */
[C---:B0-----:R-:W-:Y:S01]  /*6a50*/  F2FP.SATFINITE.E4M3.F32.PACK_AB_MERGE_C R158, R173.reuse, R170, RZ ;  /* 0x000000aaad9e723e */ /* 0x041fe200048070ff */
[----:B------:R-:W-:-:S03]  /*6a60*/  FADD.FTZ R3, R173, R20 ;  /* 0x00000014ad037221 */ /* 0x000fc60000010000 */
[----:B------:R-:W-:Y:S02]  /*6a70*/  F2FP.SATFINITE.E4M3.F32.PACK_AB_MERGE_C R158, R169, R168, R158 ;  /* 0x000000a8a99e723e */ /* 0x000fe4000480709e */
[C---:B-1----:R-:W-:Y:S01]  /*6a80*/  F2FP.SATFINITE.E4M3.F32.PACK_AB_MERGE_C R162, R163.reuse, R162, RZ ;  /* 0x000000a2a3a2723e */ /* 0x042fe200048070ff */
[----:B------:R-:W-:-:S03]  /*6a90*/  FADD.FTZ R4, R163, R4 ;  /* 0x00000004a3047221 */ /* 0x000fc60000010000 */
[----:B------:R-:W-:Y:S01]  /*6aa0*/  F2FP.SATFINITE.E4M3.F32.PACK_AB_MERGE_C R159, R160, R159, R162 ;  /* 0x0000009fa09f723e */ /* 0x000fe200048070a2 */
[----:B------:R-:W-:Y:S06]  /*6ab0*/  @P0 BRA `(.L_x_1176) ;  /* 0x0000000000040947 */ /* 0x000fec0003800000 */
[----:B------:R-:W-:Y:S01]  /*6ac0*/  BPT.TRAP 0x1 ;  /* 0x000000040000795c */ /* 0x000fe20000300000 */
.L_x_1176:
[----:B------:R-:W-:Y:S01]  /*6ad0*/  PLOP3.LUT P1, PT, PT, PT, UP0, 0x40, 0x0 ;  /* 0x000000000000781c */ /* 0x000fe20003f2e808 */
[----:B------:R0:W1:-:S12]  /*6ae0*/  SYNCS.PHASECHK.TRANS64.TRYWAIT P0, [UR56+0x28450], R8 ;  /* 0x02845008ff0075a7 */ /* 0x0000580008000178 */
[----:B0-----:R-:W-:Y:S05]  /*6af0*/  @P1 BRA `(.L_x_1177) ;  /* 0x0000000000041947 */ /* 0x001fea0003800000 */
[----:B------:R-:W-:Y:S01]  /*6b00*/  BPT.TRAP 0x1 ;  /* 0x000000040000795c */ /* 0x000fe20000300000 */
.L_x_1177:
[----:B------:R-:W-:Y:S01]  /*6b10*/  VIADD R7, R200, 0x8 ;  /* 0x00000008c8077836 */ /* 0x000fe20000000000 */
[----:B-1----:R-:W-:Y:S06]  /*6b20*/  @P0 BRA `(.L_x_1178) ;  /* 0x0000000000080947 */ /* 0x002fec0003800000 */
[----:B------:R-:W0:Y:S02]  /*6b30*/  SYNCS.PHASECHK.TRANS64.TRYWAIT P0, [UR56+0x28450], R8 ;  /* 0x02845008ff0075a7 */ /* 0x000e240008000178 */
[----:B0-----:R-:W-:Y:S05]  /*6b40*/  @!P0 BRA `(.L_x_1179) ;  /* 0x000000d800748947 */ /* 0x001fea0003800000 */
.L_x_1178:
[----:B------:R1:W-:Y:S01]  /*6b50*/  BAR.SYNC.DEFER_BLOCKING R7, 0x100 ;  /* 0x000400070000751d */ /* 0x0003e20000010000 */
[----:B------:R-:W-:Y:S01]  /*6b60*/  ULEA UR6, UR42, UR49, 0xa ;  /* 0x000000312a067291 */ /* 0x000fe2000f8e503f */
[----:B------:R-:W-:-:S04]  /*6b70*/  PLOP3.LUT P0, PT, PT, PT, UP0, 0x40, 0x0 ;  /* 0x000000000000781c */ /* 0x000fc80003f0e808 */
[----:B------:R-:W-:Y:S01]  /*6b80*/  UMOV UR7, 0x80000020 ;  /* 0x8000002000077882 */ /* 0x000fe20000000000 */
[----:B------:R-:W-:-:S06]  /*6b90*/  WARPGROUP.ARRIVE ;  /* 0x00000000000079c5 */ /* 0x000fcc0000000000 */
        /* <DEDUP_REMOVED lines=10> */
.L_x_1180:
[----:B------:R-:W-:Y:S01]  /*6c40*/  UIADD3 UR56, UR56, 0x28460, URZ ;  /* 0x0002846038387890 */ /* 0x000fe2000fffe03f */
[C---:B------:R-:W-:Y:S01]  /*6c50*/  ISETP.GT.AND P0, PT, R9.reuse, UR58, PT ;  /* 0x0000003a09007c0c */ /* 0x040fe2000bf04270 */
[----:B------:R-:W-:Y:S02]  /*6c60*/  VIADD R9, R9, 0xffffffff ;  /* 0xffffffff09097836 */ /* 0x000fe40000000000 */
[----:B------:R-:W-:Y:S01]  /*6c70*/  UPRMT UR56, UR57, 0x654, UR56 ;  /* 0x0000065439387896 */ /* 0x000fe20008000038 */
[----:B0-----:R-:W-:Y:S02]  /*6c80*/  IMAD.MOV.U32 R11, RZ, RZ, R6 ;  /* 0x000000ffff0b7224 */ /* 0x001fe400078e0006 */
[----:B------:R-:W-:-:S06]  /*6c90*/  IMAD.MOV.U32 R10, RZ, RZ, R5 ;  /* 0x000000ffff0a7224 */ /* 0x000fcc00078e0005 */
[----:B------:R-:W-:Y:S01]  /*6ca0*/  SYNCS.ARRIVE.TRANS64.RED.A1T0 RZ, [UR56], RZ ;  /* 0x000000ffffff79a7 */ /* 0x000fe20008100438 */
[----:B------:R-:W-:Y:S05]  /*6cb0*/  @P0 BRA `(.L_x_1181) ;  /* 0xffffffd800000947 */ /* 0x000fea000383ffff */
.L_x_1162:
[----:B------:R-:W-:Y:S01]  /*6cc0*/  UISETP.NE.AND UP2, UPT, UR47, URZ, UPT ;  /* 0x0000003f2f00728c */ /* 0x000fe2000bf45270 */
[----:B------:R-:W-:Y:S01]  /*6cd0*/  IADD3 R15, -R15, 0x1, RZ ;  /* 0x000000010f0f7810 */ /* 0x000fe20007ffe1ff */
[----:B------:R-:W-:Y:S02]  /*6ce0*/  UISETP.NE.AND UP1, UPT, UR46, URZ, UPT ;  /* 0x0000003f2e00728c */ /* 0x000fe4000bf25270 */
[----:B------:R-:W-:Y:S02]  /*6cf0*/  UIADD3 UR14, UR37, 0x7f, URZ ;  /* 0x0000007f250e7890 */ /* 0x000fe4000fffe03f */
[----:B------:R-:W-:Y:S02]  /*6d00*/  IMAD R7, R14, UR39, R15 ;  /* 0x000000270e077c24 */ /* 0x000fe4000f8e020f */
[----:B------:R-:W-:-:S03]  /*6d10*/  PLOP3.LUT P0, PT, PT, PT, UP1, 0x40, 0x0 ;  /* 0x000000000000781c */ /* 0x000fc60003f0e818 */
[----:B------:R-:W-:Y:S01]  /*6d20*/  @UP2 ULDC UR6, c[0x0][0x44c] ;  /* 0x0001130000062ab9 */ /* 0x000fe20000000800 */
[----:B------:R-:W-:Y:S01]  /*6d30*/  @UP2 ULDC UR15, c[0x0][0x450] ;  /* 0x00011400000f2ab9 */ /* 0x000fe20000000800 */
[----:B------:R-:W-:-:S04]  /*6d40*/  UIMAD.WIDE.U32 UR6, UR14, UR6, URZ ;  /* 0x000000060e0672a5 */ /* 0x000fc8000f8e003f */
[----:B------:R-:W-:-:S06]  /*6d50*/  @UP2 USHF.R.U32.HI UR14, URZ, UR15, UR7 ;  /* 0x0000000f3f0e2299 */ /* 0x000fcc0008011607 */
[----:B------:R-:W-:-:S04]  /*6d60*/  VIADD R7, R7, UR14 ;  /* 0x0000000e07077c36 */ /* 0x000fc80008000000 */
[----:B------:R-:W-:Y:S01]  /*6d70*/  VIADD R8, R7, -UR11 ;  /* 0x8000000b07087c36 */ /* 0x000fe20008000000 */
[----:B------:R-:W-:Y:S06]  /*6d80*/  @P0 BRA `(.L_x_1182) ;  /* 0x0000000000440947 */ /* 0x000fec0003800000 */
[----:B------:R-:W-:-:S13]  /*6d90*/  ISETP.GT.AND P0, PT, R7, -0x1, PT ;  /* 0xffffffff0700780c */ /* 0x000fda0003f04270 */
[----:B------:R-:W-:Y:S05]  /*6da0*/  @P0 BRA `(.L_x_1183) ;  /* 0x0000000000200947 */ /* 0x000fea0003800000 */
[----:B------:R-:W0:Y:S01]  /*6db0*/  LDC R12, c[0x0][0x9e4] ;  /* 0x00027900ff0c7b82 */ /* 0x000e220000000800 */
[----:B------:R-:W-:Y:S02]  /*6dc0*/  LOP3.LUT R7, RZ, R7, RZ, 0x33, !PT ;  /* 0x00000007ff077212 */ /* 0x000fe400078e33ff */
[----:B0-----:R-:W-:-:S13]  /*6dd0*/  ISETP.NE.AND P0, PT, R12, 0x1, PT ;  /* 0x000000010c00780c */ /* 0x001fda0003f05270 */
[----:B------:R-:W0:Y:S02]  /*6de0*/  @P0 LDC.64 R10, c[0x0][0x9e8] ;  /* 0x00027a00ff0a0b82 */ /* 0x000e240000000a00 */
[----:B0-----:R-:W-:-:S05]  /*6df0*/  @P0 IMAD.HI.U32 R10, R7, R10, RZ ;  /* 0x0000000a070a0227 */ /* 0x001fca00078e00ff */
[----:B------:R-:W-:-:S04]  /*6e00*/  @P0 SHF.R.U32.HI R7, RZ, R11, R10 ;  /* 0x0000000bff070219 */ /* 0x000fc8000001160a */
[----:B------:R-:W-:Y:S01]  /*6e10*/  LOP3.LUT R7, RZ, R7, RZ, 0x33, !PT ;  /* 0x00000007ff077212 */ /* 0x000fe200078e33ff */
[----:B------:R-:W-:Y:S06]  /*6e20*/  BRA `(.L_x_1184) ;  /* 0x0000000000147947 */ /* 0x000fec0003800000 */
.L_x_1183:
[----:B------:R-:W0:Y:S02]  /*6e30*/  LDC R12, c[0x0][0x9e4] ;  /* 0x00027900ff0c7b82 */ /* 0x000e240000000800 */
[----:B0-----:R-:W-:-:S13]  /*6e40*/  ISETP.NE.AND P0, PT, R12, 0x1, PT ;  /* 0x000000010c00780c */ /* 0x001fda0003f05270 */
[----:B------:R-:W0:Y:S02]  /*6e50*/  @P0 LDC.64 R10, c[0x0][0x9e8] ;  /* 0x00027a00ff0a0b82 */ /* 0x000e240000000a00 */
[----:B0-----:R-:W-:-:S05]  /*6e60*/  @P0 IMAD.HI.U32 R10, R7, R10, RZ ;  /* 0x0000000a070a0227 */ /* 0x001fca00078e00ff */
[----:B------:R-:W-:-:S07]  /*6e70*/  @P0 SHF.R.U32.HI R7, RZ, R11, R10 ;  /* 0x0000000bff070219 */ /* 0x000fce000001160a */
.L_x_1184:
[----:B------:R-:W-:-:S05]  /*6e80*/  IMAD R7, R7, R12, RZ ;  /* 0x0000000c07077224 */ /* 0x000fca00078e02ff */
[----:B------:R-:W-:-:S07]  /*6e90*/  VIMNMX R8, R8, R7, !PT ;  /* 0x0000000708087248 */ /* 0x000fce0007fe0100 */
.L_x_1182:
[----:B------:R-:W-:-:S05]  /*6ea0*/  VIADD R8, R8, 0x3f ;  /* 0x0000003f08087836 */ /* 0x000fca0000000000 */
[----:B------:R-:W-:-:S04]  /*6eb0*/  SHF.R.S32.HI R7, RZ, 0x1f, R8 ;  /* 0x0000001fff077819 */ /* 0x000fc80000011408 */
[----:B------:R-:W-:-:S04]  /*6ec0*/  LEA.HI R7, R7, R8, RZ, 0x6 ;  /* 0x0000000807077211 */ /* 0x000fc800078f30ff */
[----:B------:R-:W-:-:S04]  /*6ed0*/  SHF.R.S32.HI R7, RZ, 0x6, R7 ;  /* 0x00000006ff077819 */ /* 0x000fc80000011407 */
[----:B------:R-:W-:-:S04]  /*6ee0*/  VIMNMX R7, R7, UR41, !PT ;  /* 0x0000002907077c48 */ /* 0x000fc8000ffe0100 */
[----:B------:R-:W-:-:S13]  /*6ef0*/  ISETP.GE.AND P0, PT, R9, R7, PT ;  /* 0x000000070900720c */ /* 0x000fda0003f06270 */
[----:B------:R-:W-:Y:S05]  /*6f00*/  @!P0 BRA `(.L_x_1185) ;  /* 0x0000001c003c8947 */ /* 0x000fea0003800000 */
[----:B------:R-:W-:Y:S01]  /*6f10*/  IMAD.MOV.U32 R11, RZ, RZ, R6 ;  /* 0x000000ffff0b7224 */ /* 0x000fe200078e0006 */
[----:B------:R-:W-:Y:S01]  /*6f20*/  ULDC UR52, c[0x0][0x988] ;  /* 0x0002620000347ab9 */ /* 0x000fe20000000800 */
[----:B------:R-:W-:-:S07]  /*6f30*/  IMAD.MOV.U32 R20, RZ, RZ, R5 ;  /* 0x000000ffff147224 */ /* 0x000fce00078e0005 */
.L_x_1196:
[----:B------:R-:W-:Y:S01]  /*6f40*/  UIADD3 UR42, UR42, 0x1, URZ ;  /* 0x000000012a2a7890 */ /* 0x000fe2000fffe03f */
[----:B------:R-:W-:Y:S02]  /*6f50*/  PLOP3.LUT P1, PT, PT, PT, UP0, 0x40, 0x0 ;  /* 0x000000000000781c */ /* 0x000fe40003f2e808 */
[C---:B------:R-:W-:Y:S01]  /*6f60*/  ISETP.GT.AND P0, PT, R9.reuse, R7, PT ;  /* 0x000000070900720c */ /* 0x040fe20003f04270 */
[----:B------:R-:W-:Y:S01]  /*6f70*/  UISETP.NE.AND UP1, UPT, UR42, 0x2, UPT ;  /* 0x000000022a00788c */ /* 0x000fe2000bf25270 */
[----:B------:R-:W-:-:S03]  /*6f80*/  VIADD R9, R9, 0xffffffff ;  /* 0xffffffff09097836 */ /* 0x000fc60000000000 */
[----:B------:R-:W-:Y:S02]  /*6f90*/  USEL UR6, URZ, 0x1, UP1 ;  /* 0x000000013f067887 */ /* 0x000fe40008800000 */
[----:B------:R-:W-:Y:S02]  /*6fa0*/  USEL UR42, UR42, URZ, UP1 ;  /* 0x0000003f2a2a7287 */ /* 0x000fe40008800000 */
[----:B------:R-:W-:Y:S02]  /*6fb0*/  ULOP3.LUT UR43, UR43, UR6, URZ, 0x3c, !UPT ;  /* 0x000000062b2b7292 */ /* 0x000fe4000f8e3c3f */
[----:B------:R-:W-:Y:S10]  /*6fc0*/  @P1 BRA `(.L_x_1186) ;  /* 0x0000000000041947 */ /* 0x000ff40003800000 */
[----:B------:R-:W-:Y:S01]  /*6fd0*/  BPT.TRAP 0x1 ;  /* 0x000000040000795c */ /* 0x000fe20000300000 */
.L_x_1186:
        /* <DEDUP_REMOVED lines=10> */
.L_x_1187:
[----:B-1----:R-:W-:Y:S05]  /*7080*/  @P1 BRA `(.L_x_1188) ;  /* 0x0000000000081947 */ /* 0x002fea0003800000 */
[----:B------:R-:W1:Y:S02]  /*7090*/  SYNCS.PHASECHK.TRANS64.TRYWAIT P1, [UR53+0x28430], R8 ;  /* 0x02843008ff0075a7 */ /* 0x000e640008020175 */
[----:B-1----:R-:W-:Y:S05]  /*70a0*/  @!P1 BRA `(.L_x_1189) ;  /* 0x000000d400349947 */ /* 0x002fea0003800000 */
.L_x_1188:
[----:B------:R-:W-:Y:S01]  /*70b0*/  ULEA UR34, UR42, UR48, 0xa ;  /* 0x000000302a227291 */ /* 0x000fe2000f8e503f */
[----:B------:R-:W-:Y:S01]  /*70c0*/  WARPGROUP.ARRIVE ;  /* 0x00000000000079c5 */ /* 0x000fe20000000000 */
[----:B------:R-:W-:Y:S01]  /*70d0*/  UMOV UR35, 0x40000040 ;  /* 0x4000004000237882 */ /* 0x000fe20000000000 */
[----:B------:R-:W-:Y:S01]  /*70e0*/  UMOV UR7, 0x40000040 ;  /* 0x4000004000077882 */ /* 0x000fe20000000000 */
[----:B------:R-:W-:-:S03]  /*70f0*/  UIADD3 UR6, UR34, 0x2, URZ ;  /* 0x0000000222067890 */ /* 0x000fc6000fffe03f */
[----:B--2---:R-:W2:Y:S01]  /*7100*/  S2R R2, SR_TID.X ;  /* 0x0000000000027919 */ /* 0x004ea20000002100 */
        /* <DEDUP_REMOVED lines=41> */
.L_x_1190:
        /* <DEDUP_REMOVED lines=23> */
[----:B-1----:R-:W-:Y:S01]  /*7510*/  FMNMX.FTZ R5, R15, R20, !PT ;  /* 0x000000140f057209 */ /* 0x002fe20007810000 */
[C---:B------:R-:W-:Y:S01]  /*7520*/  FMUL.FTZ R153, R0.reuse, R162 ;  /* 0x000000a200997220 */ /* 0x040fe20000410000 */
[C---:B------:R-:W-:Y:S01]  /*7530*/  FMUL.FTZ R159, R0.reuse, R166 ;  /* 0x000000a6009f7220 */ /* 0x040fe20000410000 */
[C---:B------:R-:W-:Y:S01]  /*7540*/  FMUL.FTZ R166, R0.reuse, R174 ;  /* 0x000000ae00a67220 */ /* 0x040fe20000410000 */
[C---:B------:R-:W-:Y:S01]  /*7550*/  FMUL.FTZ R162, R0.reuse, R170 ;  /* 0x000000aa00a27220 */ /* 0x040fe20000410000 */
[----:B------:R-:W-:Y:S01]  /*7560*/  FMUL.FTZ R170, R0, R178 ;  /* 0x000000b200aa7220 */ /* 0x000fe20000410000 */
[----:B------:R-:W-:Y:S01]  /*7570*/  UMOV UR10, UR52 ;  /* 0x00000034000a7c82 */ /* 0x000fe20008000000 */
[----:B------:R-:W1:Y:S01]  /*7580*/  MUFU.TANH R152, R152 ;  /* 0x0000009800987308 */ /* 0x000e620000002400 */
[----:B---3--:R-:W-:Y:S01]  /*7590*/  FMNMX.FTZ R154, R6, R5, !PT ;  /* 0x00000005069a7209 */ /* 0x008fe20007810000 */
[----:B------:R-:W-:Y:S01]  /*75a0*/  UIADD3 UR6, UR53, 0x28440, URZ ;  /* 0x0002844035067890 */ /* 0x000fe2000fffe03f */
[----:B------:R-:W-:-:S03]  /*75b0*/  PLOP3.LUT P1, PT, PT, PT, UP0, 0x40, 0x0 ;  /* 0x000000000000781c */ /* 0x000fc60003f2e808 */
[----:B------:R-:W-:Y:S02]  /*75c0*/  UPRMT UR6, UR54, 0x654, UR6 ;  /* 0x0000065436067896 */ /* 0x000fe40008000006 */
[----:B------:R-:W3:Y:S01]  /*75d0*/  MUFU.TANH R155, R155 ;  /* 0x0000009b009b7308 */ /* 0x000ee20000002400 */
[----:B----4-:R-:W-:-:S06]  /*75e0*/  FMNMX.FTZ R5, R21, R154, !PT ;  /* 0x0000009a15057209 */ /* 0x010fcc0007810000 */
[----:B------:R-:W-:Y:S01]  /*75f0*/  SYNCS.ARRIVE.TRANS64.RED.A1T0 RZ, [UR6], RZ ;  /* 0x000000ffffff79a7 */ /* 0x000fe20008100406 */
[----:B------:R-:W4:Y:S01]  /*7600*/  MUFU.TANH R156, R156 ;  /* 0x0000009c009c7308 */ /* 0x000f220000002400 */
[----:B-1----:R-:W-:-:S07]  /*7610*/  FMNMX.FTZ R154, R152, R5, !PT ;  /* 0x00000005989a7209 */ /* 0x002fce0007810000 */
[----:B------:R-:W1:Y:S01]  /*7620*/  MUFU.TANH R157, R157 ;  /* 0x0000009d009d7308 */ /* 0x000e620000002400 */
[----:B---3--:R-:W-:-:S07]  /*7630*/  FMNMX.FTZ R5, R155, R154, !PT ;  /* 0x0000009a9b057209 */ /* 0x008fce0007810000 */
[----:B------:R-:W3:Y:S01]  /*7640*/  MUFU.TANH R158, R158 ;  /* 0x0000009e009e7308 */ /* 0x000ee20000002400 */
[----:B----4-:R-:W-:-:S07]  /*7650*/  FMNMX.FTZ R154, R156, R5, !PT ;  /* 0x000000059c9a7209 */ /* 0x010fce0007810000 */
        /* <DEDUP_REMOVED lines=9> */
[----:B---3--:R-:W-:Y:S01]  /*76f0*/  FMNMX.FTZ R5, R165, R154, !PT ;  /* 0x0000009aa5057209 */ /* 0x008fe20007810000 */
[C---:B------:R-:W-:Y:S01]  /*7700*/  FMUL.FTZ R154, R0.reuse, R163 ;  /* 0x000000a3009a7220 */ /* 0x040fe20000410000 */
[C---:B------:R-:W-:Y:S01]  /*7710*/  FMUL.FTZ R163, R0.reuse, R171 ;  /* 0x000000ab00a37220 */ /* 0x040fe20000410000 */
[----:B------:R-:W-:-:S04]  /*7720*/  FMUL.FTZ R171, R0, R179 ;  /* 0x000000b300ab7220 */ /* 0x000fc80000410000 */
        /* <DEDUP_REMOVED lines=9> */
[----:B-1----:R-:W-:Y:S01]  /*77c0*/  FMNMX.FTZ R5, R169, R160, !PT ;  /* 0x000000a0a9057209 */ /* 0x002fe20007810000 */
[C---:B------:R-:W-:Y:S01]  /*77d0*/  FMUL.FTZ R160, R0.reuse, R167 ;  /* 0x000000a700a07220 */ /* 0x040fe20000410000 */
[C---:B------:R-:W-:Y:S01]  /*77e0*/  FMUL.FTZ R167, R0.reuse, R175 ;  /* 0x000000af00a77220 */ /* 0x040fe20000410000 */
[----:B------:R-:W-:Y:S02]  /*77f0*/  FMUL.FTZ R175, R0, R183 ;  /* 0x000000b700af7220 */ /* 0x000fe40000410000 */
[----:B------:R-:W1:Y:S02]  /*7800*/  SHFL.BFLY PT, R180, R5, 0x2, 0x1f ;  /* 0x0c401f0005b47f89 */ /* 0x000e6400000e0000 */
[----:B------:R-:W5:Y:S08]  /*7810*/  MUFU.TANH R13, R13 ;  /* 0x0000000d000d7308 */ /* 0x000f700000002400 */
[----:B------:R-:W0:Y:S08]  /*7820*/  MUFU.TANH R14, R14 ;  /* 0x0000000e000e7308 */ /* 0x000e300000002400 */
[----:B------:R-:W2:Y:S01]  /*7830*/  MUFU.TANH R153, R153 ;  /* 0x0000009900997308 */ /* 0x000ea20000002400 */
[----:B-1----:R-:W-:-:S02]  /*7840*/  FMNMX.FTZ R180, R5, R180, !PT ;  /* 0x000000b405b47209 */ /* 0x002fc40007810000 */
[----:B---3--:R-:W-:-:S05]  /*7850*/  FMNMX.FTZ R5, R10, R11, !PT ;  /* 0x0000000b0a057209 */ /* 0x008fca0007810000 */
[----:B------:R-:W1:Y:S01]  /*7860*/  MUFU.TANH R154, R154 ;  /* 0x0000009a009a7308 */ /* 0x000e620000002400 */
[----:B------:R-:W3:Y:S01]  /*7870*/  SHFL.BFLY PT, R181, R180, 0x1, 0x1f ;  /* 0x0c201f00b4b57f89 */ /* 0x000ee200000e0000 */
[----:B----4-:R-:W-:-:S04]  /*7880*/  FMNMX.FTZ R174, R12, R5, !PT ;  /* 0x000000050cae7209 */ /* 0x010fc80007810000 */
[----:B-----5:R-:W-:Y:S02]  /*7890*/  FMNMX.FTZ R5, R13, R174, !PT ;  /* 0x000000ae0d057209 */ /* 0x020fe40007810000 */
[----:B------:R-:W4:Y:S01]  /*78a0*/  MUFU.TANH R159, R159 ;  /* 0x0000009f009f7308 */ /* 0x000f220000002400 */
[----:B------:R-:W-:Y:S01]  /*78b0*/  FMUL.FTZ R174, R0, R182 ;  /* 0x000000b600ae7220 */ /* 0x000fe20000410000 */
[----:B0-----:R-:W-:-:S04]  /*78c0*/  FMNMX.FTZ R178, R14, R5, !PT ;  /* 0x000000050eb27209 */ /* 0x001fc80007810000 */
[----:B--2---:R-:W-:Y:S02]  /*78d0*/  FMNMX.FTZ R177, R153, R178, !PT ;  /* 0x000000b299b17209 */ /* 0x004fe40007810000 */
[----:B------:R-:W0:Y:S02]  /*78e0*/  MUFU.TANH R160, R160 ;  /* 0x000000a000a07308 */ /* 0x000e240000002400 */
[----:B-1----:R-:W-:-:S06]  /*78f0*/  FMNMX.FTZ R178, R154, R177, !PT ;  /* 0x000000b19ab27209 */ /* 0x002fcc0007810000 */
[----:B------:R-:W1:Y:S01]  /*7900*/  MUFU.TANH R162, R162 ;  /* 0x000000a200a27308 */ /* 0x000e620000002400 */
[----:B----4-:R-:W-:Y:S01]  /*7910*/  FMNMX.FTZ R177, R159, R178, !PT ;  /* 0x000000b29fb17209 */ /* 0x010fe20007810000 */
[----:B------:R-:W-:Y:S01]  /*7920*/  IMAD.U32 R178, RZ, RZ, UR10 ;  /* 0x0000000affb27e24 */ /* 0x000fe2000f8e00ff */
[----:B---3--:R-:W-:-:S05]  /*7930*/  FMNMX.FTZ R5, R180, R181, !PT ;  /* 0x000000b5b4057209 */ /* 0x008fca0007810000 */
[----:B------:R-:W2:Y:S01]  /*7940*/  MUFU.TANH R163, R163 ;  /* 0x000000a300a37308 */ /* 0x000ea20000002400 */
[----:B0-----:R-:W-:Y:S01]  /*7950*/  FMNMX.FTZ R179, R160, R177, !PT ;  /* 0x000000b1a0b37209 */ /* 0x001fe20007810000 */
[----:B------:R-:W-:-:S01]  /*7960*/  FFMA.FTZ R177, R5, R178, -8 ;  /* 0xc100000005b17423 */ /* 0x000fc200000100b2 */
[----:B------:R-:W-:-:S03]  /*7970*/  FADD.FTZ R20, -R5, R20 ;  /* 0x0000001405147221 */ /* 0x000fc60000010100 */
[--C-:B------:R-:W-:Y:S01]  /*7980*/  FFMA.FTZ R180, R6, UR10, -R177.reuse ;  /* 0x0000000a06b47c23 */ /* 0x100fe200080108b1 */
[----:B------:R-:W-:-:S01]  /*7990*/  FFMA.FTZ R15, R15, UR10, -R177 ;  /* 0x0000000a0f0f7c23 */ /* 0x000fc200080108b1 */
[----:B------:R-:W0:Y:S01]  /*79a0*/  MUFU.TANH R166, R166 ;  /* 0x000000a600a67308 */ /* 0x000e220000002400 */
[----:B-1----:R-:W-:Y:S01]  /*79b0*/  FMNMX.FTZ R178, R162, R179, !PT ;  /* 0x000000b3a2b27209 */ /* 0x002fe20007810000 */
[--C-:B------:R-:W-:Y:S01]  /*79c0*/  FFMA.FTZ R21, R21, UR10, -R177.reuse ;  /* 0x0000000a15157c23 */ /* 0x100fe200080108b1 */
[----:B------:R-:W-:-:S01]  /*79d0*/  FFMA.FTZ R152, R152, UR10, -R177 ;  /* 0x0000000a98987c23 */ /* 0x000fc200080108b1 */
[--C-:B------:R-:W-:Y:S01]  /*79e0*/  FFMA.FTZ R155, R155, UR10, -R177.reuse ;  /* 0x0000000a9b9b7c23 */ /* 0x100fe200080108b1 */
[----:B------:R-:W-:-:S01]  /*79f0*/  FFMA.FTZ R156, R156, UR10, -R177 ;  /* 0x0000000a9c9c7c23 */ /* 0x000fc200080108b1 */
[--C-:B------:R-:W-:Y:S01]  /*7a00*/  FFMA.FTZ R157, R157, UR10, -R177.reuse ;  /* 0x0000000a9d9d7c23 */ /* 0x100fe200080108b1 */
[----:B------:R-:W-:-:S01]  /*7a10*/  FFMA.FTZ R165, R165, UR10, -R177 ;  /* 0x0000000aa5a57c23 */ /* 0x000fc200080108b1 */
[----:B------:R-:W1:Y:S01]  /*7a20*/  MUFU.TANH R167, R167 ;  /* 0x000000a700a77308 */ /* 0x000e620000002400 */
[----:B--2---:R-:W-:Y:S01]  /*7a30*/  FMNMX.FTZ R179, R163, R178, !PT ;  /* 0x000000b2a3b37209 */ /* 0x004fe20007810000 */
[--C-:B------:R-:W-:Y:S01]  /*7a40*/  FFMA.FTZ R168, R168, UR10, -R177.reuse ;  /* 0x0000000aa8a87c23 */ /* 0x100fe200080108b1 */
[----:B------:R-:W-:-:S01]  /*7a50*/  FFMA.FTZ R173, R173, UR10, -R177 ;  /* 0x0000000aadad7c23 */ /* 0x000fc200080108b1 */
[----:B------:R-:W-:-:S04]  /*7a60*/  FMUL.FTZ R20, R20, UR10 ;  /* 0x0000000a14147c20 */ /* 0x000fc80008410000 */
        /* <DEDUP_REMOVED lines=8> */
[----:B------:R0:W-:Y:S01]  /*7af0*/  MUFU.EX2 R178, R180 ;  /* 0x000000b400b27308 */ /* 0x0001e20000000800 */
[----:B-1----:R-:W-:-:S07]  /*7b00*/  FMNMX.FTZ R6, R174, R179, !PT ;  /* 0x000000b3ae067209 */ /* 0x002fce0007810000 */
[----:B------:R-:W1:Y:S01]  /*7b10*/  MUFU.EX2 R20, R20 ;  /* 0x0000001400147308 */ /* 0x000e620000000800 */
[----:B--2---:R-:W-:Y:S01]  /*7b20*/  FMNMX.FTZ R6, R175, R6, !PT ;  /* 0x00000006af067209 */ /* 0x004fe20007810000 */
[--C-:B0-----:R-:W-:Y:S01]  /*7b30*/  FFMA.FTZ R180, R158, UR10, -R177.reuse ;  /* 0x0000000a9eb47c23 */ /* 0x101fe200080108b1 */
[----:B------:R-:W-:-:S01]  /*7b40*/  FFMA.FTZ R158, R161, UR10, -R177 ;  /* 0x0000000aa19e7c23 */ /* 0x000fc200080108b1 */
[--C-:B------:R-:W-:Y:S01]  /*7b50*/  FFMA.FTZ R161, R164, UR10, -R177.reuse ;  /* 0x0000000aa4a17c23 */ /* 0x100fe200080108b1 */
[----:B------:R-:W-:-:S01]  /*7b60*/  FFMA.FTZ R164, R172, UR10, -R177 ;  /* 0x0000000aaca47c23 */ /* 0x000fc200080108b1 */
[----:B------:R-:W0:Y:S01]  /*7b70*/  SHFL.BFLY PT, R179, R6, 0x2, 0x1f ;  /* 0x0c401f0006b37f89 */ /* 0x000e2200000e0000 */
[----:B------:R-:W-:-:S01]  /*7b80*/  FFMA.FTZ R172, R176, UR10, -R177 ;  /* 0x0000000ab0ac7c23 */ /* 0x000fc200080108b1 */
[----:B------:R-:W-:Y:S01]  /*7b90*/  FFMA.FTZ R176, R169, UR10, -R177 ;  /* 0x0000000aa9b07c23 */ /* 0x000fe200080108b1 */
[----:B------:R-:W-:Y:S01]  /*7ba0*/  IMAD.U32 R177, RZ, RZ, UR10 ;  /* 0x0000000affb17e24 */ /* 0x000fe2000f8e00ff */
[----:B------:R-:W2:Y:S01]  /*7bb0*/  MUFU.EX2 R15, R15 ;  /* 0x0000000f000f7308 */ /* 0x000ea20000000800 */
[----:B-1----:R-:W-:-:S07]  /*7bc0*/  FMUL.FTZ R24, R24, R20 ;  /* 0x0000001418187220 */ /* 0x002fce0000410000 */
[----:B------:R-:W1:Y:S01]  /*7bd0*/  MUFU.EX2 R21, R21 ;  /* 0x0000001500157308 */ /* 0x000e620000000800 */
[-C--:B------:R-:W-:Y:S01]  /*7be0*/  FMUL.FTZ R25, R25, R20.reuse ;  /* 0x0000001419197220 */ /* 0x080fe20000410000 */
        /* <DEDUP_REMOVED lines=10> */
[----:B0-----:R-:W-:Y:S01]  /*7c90*/  FMNMX.FTZ R179, R6, R179, !PT ;  /* 0x000000b306b37209 */ /* 0x001fe20007810000 */
[-C--:B------:R-:W-:Y:S01]  /*7ca0*/  FMUL.FTZ R45, R45, R20.reuse ;  /* 0x000000142d2d7220 */ /* 0x080fe20000410000 */
[-C--:B------:R-:W-:Y:S01]  /*7cb0*/  FMUL.FTZ R48, R48, R20.reuse ;  /* 0x0000001430307220 */ /* 0x080fe20000410000 */
[-C--:B------:R-:W-:Y:S01]  /*7cc0*/  FMUL.FTZ R49, R49, R20.reuse ;  /* 0x0000001431317220 */ /* 0x080fe20000410000 */
[----:B------:R-:W-:Y:S01]  /*7cd0*/  MUFU.EX2 R155, R155 ;  /* 0x0000009b009b7308 */ /* 0x000fe20000000800 */
[----:B------:R-:W0:Y:S01]  /*7ce0*/  SHFL.BFLY PT, R6, R179, 0x1, 0x1f ;  /* 0x0c201f00b3067f89 */ /* 0x000e2200000e0000 */
        /* <DEDUP_REMOVED lines=21> */
[----:B------:R-:W-:Y:S01]  /*7e40*/  FMUL.FTZ R89, R89, R20 ;  /* 0x0000001459597220 */ /* 0x000fe20000410000 */
[----:B------:R-:W-:Y:S01]  /*7e50*/  MUFU.EX2 R180, R180 ;  /* 0x000000b400b47308 */ /* 0x000fe20000000800 */
[----:B0-----:R-:W-:Y:S01]  /*7e60*/  FMNMX.FTZ R6, R179, R6, !PT ;  /* 0x00000006b3067209 */ /* 0x001fe20007810000 */
[-C--:B------:R-:W-:Y:S01]  /*7e70*/  FMUL.FTZ R92, R92, R20.reuse ;  /* 0x000000145c5c7220 */ /* 0x080fe20000410000 */
[-C--:B------:R-:W-:Y:S01]  /*7e80*/  FMUL.FTZ R93, R93, R20.reuse ;  /* 0x000000145d5d7220 */ /* 0x080fe20000410000 */
[-C--:B------:R-:W-:Y:S01]  /*7e90*/  FMUL.FTZ R96, R96, R20.reuse ;  /* 0x0000001460607220 */ /* 0x080fe20000410000 */
[----:B------:R-:W-:Y:S01]  /*7ea0*/  FMUL.FTZ R97, R97, R20 ;  /* 0x0000001461617220 */ /* 0x000fe20000410000 */
[C---:B------:R-:W-:Y:S01]  /*7eb0*/  FADD.FTZ R169, -R6.reuse, R11 ;  /* 0x0000000b06a97221 */ /* 0x040fe20000010100 */
[----:B------:R-:W-:-:S01]  /*7ec0*/  FFMA.FTZ R177, R6, R177, -8 ;  /* 0xc100000006b17423 */ /* 0x000fc200000100b1 */
[----:B------:R3:W-:Y:S01]  /*7ed0*/  MUFU.EX2 R11, R176 ;  /* 0x000000b0000b7308 */ /* 0x0007e20000000800 */
        /* <DEDUP_REMOVED lines=11> */
[----:B--2---:R-:W-:Y:S01]  /*7f90*/  FFMA.FTZ R163, R20, R3, R15 ;  /* 0x0000000314a37223 */ /* 0x004fe2000001000f */
[----:B------:R-:W-:-:S01]  /*7fa0*/  FFMA.FTZ R153, R159, UR10, -R177 ;  /* 0x0000000a9f997c23 */ /* 0x000fc200080108b1 */
[--C-:B------:R-:W-:Y:S01]  /*7fb0*/  FFMA.FTZ R159, R162, UR10, -R177.reuse ;  /* 0x0000000aa29f7c23 */ /* 0x100fe200080108b1 */
[----:B------:R-:W-:-:S01]  /*7fc0*/  FFMA.FTZ R166, R166, UR10, -R177 ;  /* 0x0000000aa6a67c23 */ /* 0x000fc200080108b1 */
[----:B------:R-:W0:Y:S01]  /*7fd0*/  MUFU.EX2 R10, R10 ;  /* 0x0000000a000a7308 */ /* 0x000e220000000800 */
[----:B------:R-:W-:-:S01]  /*7fe0*/  FADD.FTZ R162, R178, R163 ;  /* 0x000000a3b2a27221 */ /* 0x000fc20000010000 */
[--C-:B------:R-:W-:Y:S01]  /*7ff0*/  FFMA.FTZ R167, R167, UR10, -R177.reuse ;  /* 0x0000000aa7a77c23 */ /* 0x100fe200080108b1 */
[----:B------:R-:W-:-:S01]  /*8000*/  FFMA.FTZ R171, R171, UR10, -R177 ;  /* 0x0000000aabab7c23 */ /* 0x000fc200080108b1 */
[----:B------:R-:W-:Y:S01]  /*8010*/  FFMA.FTZ R174, R174, UR10, -R177 ;  /* 0x0000000aaeae7c23 */ /* 0x000fe200080108b1 */
[----:B-1----:R-:W-:-:S01]  /*8020*/  FADD.FTZ R183, R21, R162 ;  /* 0x000000a215b77221 */ /* 0x002fc20000010000 */
[----:B------:R-:W-:Y:S01]  /*8030*/  FFMA.FTZ R175, R175, UR10, -R177 ;  /* 0x0000000aafaf7c23 */ /* 0x000fe200080108b1 */
        /* <DEDUP_REMOVED lines=9> */
[----:B------:R-:W2:Y:S01]  /*80d0*/  MUFU.EX2 R12, R12 ;  /* 0x0000000c000c7308 */ /* 0x000ea20000000800 */
[----:B0-----:R-:W-:-:S01]  /*80e0*/  FFMA.FTZ R4, R169, R4, R10 ;  /* 0x00000004a9047223 */ /* 0x001fc2000001000a */
        /* <DEDUP_REMOVED lines=24> */
[----:B------:R-:W-:Y:S01]  /*8270*/  FFMA.FTZ R162, R170, UR10, -R177 ;  /* 0x0000000aaaa27c23 */ /* 0x000fe200080108b1 */
[----:B------:R-:W-:Y:S01]  /*8280*/  F2FP.SATFINITE.E4M3.F32.PACK_AB_MERGE_C R181, R181, R12, RZ ;  /* 0x0000000cb5b5723e */ /* 0x000fe200048070ff */
[----:B------:R-:W-:Y:S01]  /*8290*/  FMUL.FTZ R149, R149, R20 ;  /* 0x0000001495957220 */ /* 0x000fe20000410000 */
        /* <DEDUP_REMOVED lines=11> */
[----:B------:R-:W-:Y:S01]  /*8350*/  MUFU.EX2 R154, R154 ;  /* 0x0000009a009a7308 */ /* 0x000fe20000000800 */
[----:B--2---:R-:W-:-:S01]  /*8360*/  FADD.FTZ R170, R14, R183 ;  /* 0x000000b70eaa7221 */ /* 0x004fc20000010000 */
        /* <DEDUP_REMOVED lines=22> */
[----:B------:R2:W-:Y:S01]  /*84d0*/  MUFU.EX2 R3, R166 ;  /* 0x000000a600037308 */ /* 0x0005e20000000800 */
        /* <DEDUP_REMOVED lines=8> */
[----:B--2---:R-:W-:-:S01]  /*8560*/  FADD.FTZ R166, R156, R163 ;  /* 0x000000a39ca67221 */ /* 0x004fc20000010000 */
[-C--:B------:R-:W-:Y:S01]  /*8570*/  FMUL.FTZ R98, R98, R169.reuse ;  /* 0x000000a962627220 */ /* 0x080fe20000410000 */
[-C--:B------:R-:W-:Y:S01]  /*8580*/  FMUL.FTZ R99, R99, R169.reuse ;  /* 0x000000a963637220 */ /* 0x080fe20000410000 */
[----:B------:R-:W-:Y:S01]  /*8590*/  FMUL.FTZ R102, R102, R169 ;  /* 0x000000a966667220 */ /* 0x000fe20000410000 */
[----:B------:R-:W-:-:S01]  /*85a0*/  FADD.FTZ R163, R157, R166 ;  /* 0x000000a69da37221 */ /* 0x000fc20000010000 */
[C---:B------:R-:W-:Y:S01]  /*85b0*/  F2FP.SATFINITE.E4M3.F32.PACK_AB_MERGE_C R157, R180.reuse, R157, RZ ;  /* 0x0000009db49d723e */ /* 0x040fe200048070ff */
[----:B------:R-:W-:Y:S01]  /*85c0*/  FMUL.FTZ R103, R103, R169 ;  /* 0x000000a967677220 */ /* 0x000fe20000410000 */
[----:B------:R-:W2:Y:S01]  /*85d0*/  MUFU.EX2 R160, R160 ;  /* 0x000000a000a07308 */ /* 0x000ea20000000800 */
[----:B------:R-:W-:-:S01]  /*85e0*/  FADD.FTZ R163, R180, R163 ;  /* 0x000000a3b4a37221 */ /* 0x000fc20000010000 */
[-C--:B------:R-:W-:Y:S01]  /*85f0*/  FMUL.FTZ R106, R106, R169.reuse ;  /* 0x000000a96a6a7220 */ /* 0x080fe20000410000 */
[-C--:B------:R-:W-:Y:S01]  /*8600*/  FMUL.FTZ R107, R107, R169.reuse ;  /* 0x000000a96b6b7220 */ /* 0x080fe20000410000 */
[-C--:B------:R-:W-:Y:S01]  /*8610*/  FMUL.FTZ R110, R110, R169.reuse ;  /* 0x000000a96e6e7220 */ /* 0x080fe20000410000 */
[-C--:B------:R-:W-:Y:S01]  /*8620*/  FMUL.FTZ R111, R111, R169.reuse ;  /* 0x000000a96f6f7220 */ /* 0x080fe20000410000 */
[-C--:B------:R-:W-:Y:S01]  /*8630*/  FMUL.FTZ R114, R114, R169.reuse ;  /* 0x000000a972727220 */ /* 0x080fe20000410000 */
[-C--:B------:R-:W-:Y:S01]  /*8640*/  FMUL.FTZ R115, R115, R169.reuse ;  /* 0x000000a973737220 */ /* 0x080fe20000410000 */
[----:B------:R-:W4:Y:S01]  /*8650*/  MUFU.EX2 R165, R165 ;  /* 0x000000a500a57308 */ /* 0x000f220000000800 */
        /* <DEDUP_REMOVED lines=15> */
[----:B------:R-:W5:Y:S01]  /*8750*/  MUFU.EX2 R168, R168 ;  /* 0x000000a800a87308 */ /* 0x000f620000000800 */
[----:B0-----:R-:W-:-:S01]  /*8760*/  FADD.FTZ R167, R153, R170 ;  /* 0x000000aa99a77221 */ /* 0x001fc20000010000 */
[----:B-1----:R-:W-:Y:S01]  /*8770*/  FADD.FTZ R170, R158, R163 ;  /* 0x000000a39eaa7221 */ /* 0x002fe20000010000 */
[-C--:B------:R-:W-:Y:S01]  /*8780*/  FMUL.FTZ R146, R146, R169.reuse ;  /* 0x000000a992927220 */ /* 0x080fe20000410000 */
[----:B------:R-:W-:Y:S01]  /*8790*/  FMUL.FTZ R147, R147, R169 ;  /* 0x000000a993937220 */ /* 0x000fe20000410000 */
[----:B------:R-:W-:-:S01]  /*87a0*/  FADD.FTZ R166, R154, R167 ;  /* 0x000000a79aa67221 */ /* 0x000fc20000010000 */
[----:B---3--:R-:W-:Y:S01]  /*87b0*/  FADD.FTZ R170, R161, R170 ;  /* 0x000000aaa1aa7221 */ /* 0x008fe20000010000 */
[----:B------:R-:W-:Y:S01]  /*87c0*/  FMUL.FTZ R150, R150, R169 ;  /* 0x000000a996967220 */ /* 0x000fe20000410000 */
[----:B------:R-:W0:Y:S01]  /*87d0*/  MUFU.EX2 R164, R164 ;  /* 0x000000a400a47308 */ /* 0x000e220000000800 */
[----:B------:R-:W-:-:S01]  /*87e0*/  FADD.FTZ R163, R159, R166 ;  /* 0x000000a69fa37221 */ /* 0x000fc20000010000 */
[----:B------:R-:W-:-:S03]  /*87f0*/  FMUL.FTZ R151, R151, R169 ;  /* 0x000000a997977220 */ /* 0x000fc60000410000 */
[----:B--2---:R-:W-:Y:S01]  /*8800*/  FADD.FTZ R166, R160, R163 ;  /* 0x000000a3a0a67221 */ /* 0x004fe20000010000 */
[----:B----4-:R-:W-:-:S02]  /*8810*/  FADD.FTZ R163, R165, R170 ;  /* 0x000000aaa5a37221 */ /* 0x010fc40000010000 */
[----:B------:R-:W1:Y:S01]  /*8820*/  MUFU.EX2 R162, R162 ;  /* 0x000000a200a27308 */ /* 0x000e620000000800 */
[----:B------:R-:W-:-:S01]  /*8830*/  FADD.FTZ R167, R3, R166 ;  /* 0x000000a603a77221 */ /* 0x000fc20000010000 */
[----:B-----5:R-:W-:Y:S01]  /*8840*/  FADD.FTZ R163, R168, R163 ;  /* 0x000000a3a8a37221 */ /* 0x020fe20000010000 */
[----:B------:R-:W-:Y:S02]  /*8850*/  F2FP.SATFINITE.E4M3.F32.PACK_AB_MERGE_C R166, R152, R21, RZ ;  /* 0x0000001598a6723e */ /* 0x000fe400048070ff */
[----:B------:R-:W-:Y:S01]  /*8860*/  FADD.FTZ R167, R4, R167 ;  /* 0x000000a704a77221 */ /* 0x000fe20000010000 */
[----:B------:R-:W-:Y:S02]  /*8870*/  F2FP.SATFINITE.E4M3.F32.PACK_AB_MERGE_C R165, R168, R165, RZ ;  /* 0x000000a5a8a5723e */ /* 0x000fe400048070ff */
[----:B------:R-:W2:Y:S01]  /*8880*/  MUFU.EX2 R173, R173 ;  /* 0x000000ad00ad7308 */ /* 0x000ea20000000800 */
[----:B0-----:R-:W-:-:S01]  /*8890*/  FADD.FTZ R12, R164, R163 ;  /* 0x000000a3a40c7221 */ /* 0x001fc20000010000 */
[----:B------:R-:W-:-:S02]  /*88a0*/  F2FP.SATFINITE.E4M3.F32.PACK_AB_MERGE_C R163, R154, R153, RZ ;  /* 0x000000999aa3723e */ /* 0x000fc400048070ff */
[----:B------:R-:W-:Y:S02]  /*88b0*/  F2FP.SATFINITE.E4M3.F32.PACK_AB_MERGE_C R154, R156, R155, R157 ;  /* 0x0000009b9c9a723e */ /* 0x000fe4000480709d */
[----:B------:R-:W-:Y:S02]  /*88c0*/  F2FP.SATFINITE.E4M3.F32.PACK_AB_MERGE_C R156, R161, R158, R165 ;  /* 0x0000009ea19c723e */ /* 0x000fe400048070a5 */
[----:B------:R-:W0:Y:S01]  /*88d0*/  MUFU.EX2 R171, R171 ;  /* 0x000000ab00ab7308 */ /* 0x000e220000000800 */
[----:B-1----:R-:W-:-:S01]  /*88e0*/  FADD.FTZ R152, R162, R167 ;  /* 0x000000a7a2987221 */ /* 0x002fc20000010000 */
[----:B------:R-:W-:Y:S02]  /*88f0*/  F2FP.SATFINITE.E4M3.F32.PACK_AB_MERGE_C R167, R4, R3, RZ ;  /* 0x0000000304a7723e */ /* 0x000fe400048070ff */
[----:B------:R-:W-:Y:S02]  /*8900*/  F2FP.SATFINITE.E4M3.F32.PACK_AB_MERGE_C R155, R14, R13, R163 ;  /* 0x0000000d0e9b723e */ /* 0x000fe400048070a3 */
[----:B------:R-:W-:-:S02]  /*8910*/  F2FP.SATFINITE.E4M3.F32.PACK_AB_MERGE_C R157, R160, R159, R167 ;  /* 0x0000009fa09d723e */ /* 0x000fc400048070a7 */
[----:B------:R-:W1:Y:S01]  /*8920*/  MUFU.EX2 R172, R172 ;  /* 0x000000ac00ac7308 */ /* 0x000e620000000800 */
[----:B--2---:R-:W-:-:S07]  /*8930*/  FADD.FTZ R21, R173, R12 ;  /* 0x0000000cad157221 */ /* 0x004fce0000010000 */
[----:B------:R-:W2:Y:S01]  /*8940*/  MUFU.EX2 R174, R174 ;  /* 0x000000ae00ae7308 */ /* 0x000ea20000000800 */
[----:B0-----:R-:W-:-:S01]  /*8950*/  FADD.FTZ R153, R171, R152 ;  /* 0x00000098ab997221 */ /* 0x001fc20000010000 */
[----:B------:R-:W-:-:S06]  /*8960*/  F2FP.SATFINITE.E4M3.F32.PACK_AB_MERGE_C R152, R178, R15, R166 ;  /* 0x0000000fb298723e */ /* 0x000fcc00048070a6 */
[----:B------:R-:W0:Y:S01]  /*8970*/  MUFU.EX2 R175, R175 ;  /* 0x000000af00af7308 */ /* 0x000e220000000800 */
[----:B-1----:R-:W-:-:S01]  /*8980*/  FADD.FTZ R4, R172, R21 ;  /* 0x00000015ac047221 */ /* 0x002fc20000010000 */
[----:B------:R-:W-:-:S03]  /*8990*/  F2FP.SATFINITE.E4M3.F32.PACK_AB_MERGE_C R172, R11, R172, RZ ;  /* 0x000000ac0bac723e */ /* 0x000fc600048070ff */
[----:B------:R-:W-:Y:S01]  /*89a0*/  FADD.FTZ R3, R11, R4 ;  /* 0x000000040b037221 */ /* 0x000fe20000010000 */
[----:B------:R-:W-:Y:S01]  /*89b0*/  F2FP.SATFINITE.E4M3.F32.PACK_AB_MERGE_C R158, R173, R164, R172 ;  /* 0x000000a4ad9e723e */ /* 0x000fe200048070ac */
[----:B--2---:R-:W-:Y:S01]  /*89c0*/  FADD.FTZ R12, R174, R153 ;  /* 0x00000099ae0c7221 */ /* 0x004fe20000010000 */
[----:B------:R-:W-:Y:S02]  /*89d0*/  F2FP.SATFINITE.E4M3.F32.PACK_AB_MERGE_C R153, R179, R10, R181 ;  /* 0x0000000ab399723e */ /* 0x000fe400048070b5 */
[C---:B0-----:R-:W-:Y:S01]  /*89e0*/  F2FP.SATFINITE.E4M3.F32.PACK_AB_MERGE_C R174, R175.reuse, R174, RZ ;  /* 0x000000aeafae723e */ /* 0x041fe200048070ff */
[----:B------:R-:W-:-:S03]  /*89f0*/  FADD.FTZ R4, R175, R12 ;  /* 0x0000000caf047221 */ /* 0x000fc60000010000 */
[----:B------:R-:W-:Y:S01]  /*8a00*/  F2FP.SATFINITE.E4M3.F32.PACK_AB_MERGE_C R159, R171, R162, R174 ;  /* 0x000000a2ab9f723e */ /* 0x000fe200048070ae */
[----:B------:R-:W-:Y:S06]  /*8a10*/  @P1 BRA `(.L_x_1191) ;  /* 0x0000000000041947 */ /* 0x000fec0003800000 */
[----:B------:R-:W-:Y:S01]  /*8a20*/  BPT.TRAP 0x1 ;  /* 0x000000040000795c */ /* 0x000fe20000300000 */
.L_x_1191:
[----:B------:R-:W-:Y:S01]  /*8a30*/  PLOP3.LUT P2, PT, PT, PT, UP0, 0x40, 0x0 ;  /* 0x000000000000781c */ /* 0x000fe20003f4e808 */
[----:B------:R0:W1:-:S12]  /*8a40*/  SYNCS.PHASECHK.TRANS64.TRYWAIT P1, [UR53+0x28450], R8 ;  /* 0x02845008ff0075a7 */ /* 0x0000580008020175 */
[----:B0-----:R-:W-:Y:S05]  /*8a50*/  @P2 BRA `(.L_x_1192) ;  /* 0x0000000000042947 */ /* 0x001fea0003800000 */
[----:B------:R-:W-:Y:S01]  /*8a60*/  BPT.TRAP 0x1 ;  /* 0x000000040000795c */ /* 0x000fe20000300000 */
.L_x_1192:
[----:B------:R-:W-:Y:S01]  /*8a70*/  VIADD R10, R195, 0x8 ;  /* 0x00000008c30a7836 */ /* 0x000fe20000000000 */
[----:B-1----:R-:W-:Y:S06]  /*8a80*/  @P1 BRA `(.L_x_1193) ;  /* 0x0000000000081947 */ /* 0x002fec0003800000 */
[----:B------:R-:W0:Y:S02]  /*8a90*/  SYNCS.PHASECHK.TRANS64.TRYWAIT P1, [UR53+0x28450], R8 ;  /* 0x02845008ff0075a7 */ /* 0x000e240008020175 */
[----:B0-----:R-:W-:Y:S05]  /*8aa0*/  @!P1 BRA `(.L_x_1194) ;  /* 0x000000b800cc9947 */ /* 0x001fea0003800000 */
.L_x_1193:
        /* <DEDUP_REMOVED lines=15> */
.L_x_1195:
[----:B------:R-:W-:Y:S01]  /*8ba0*/  UIADD3 UR53, UR53, 0x28460, URZ ;  /* 0x0002846035357890 */ /* 0x000fe2000fffe03f */
[----:B0-----:R-:W-:Y:S02]  /*8bb0*/  IMAD.MOV.U32 R11, RZ, RZ, R6 ;  /* 0x000000ffff0b7224 */ /* 0x001fe400078e0006 */
[----:B------:R-:W-:Y:S01]  /*8bc0*/  IMAD.MOV.U32 R20, RZ, RZ, R5 ;  /* 0x000000ffff147224 */ /* 0x000fe200078e0005 */
[----:B------:R-:W-:-:S09]  /*8bd0*/  UPRMT UR53, UR54, 0x654, UR53 ;  /* 0x0000065436357896 */ /* 0x000fd20008000035 */
[----:B------:R-:W-:Y:S01]  /*8be0*/  SYNCS.ARRIVE.TRANS64.RED.A1T0 RZ, [UR53], RZ ;  /* 0x000000ffffff79a7 */ /* 0x000fe20008100435 */
[----:B------:R-:W-:Y:S05]  /*8bf0*/  @P0 BRA `(.L_x_1196) ;  /* 0xffffffe000d00947 */ /* 0x000fea000383ffff */
.L_x_1185:
[----:B------:R-:W-:-:S13]  /*8c00*/  ISETP.GE.AND P0, PT, R9, UR41, PT ;  /* 0x0000002909007c0c */ /* 0x000fda000bf06270 */
[----:B------:R-:W-:Y:S05]  /*8c10*/  @!P0 BRA `(.L_x_1197) ;  /* 0x0000002800148947 */ /* 0x000fea0003800000 */
[----:B------:R-:W-:Y:S01]  /*8c20*/  IMAD.MOV.U32 R11, RZ, RZ, R6 ;  /* 0x000000ffff0b7224 */ /* 0x000fe200078e0006 */
[----:B------:R-:W-:Y:S01]  /*8c30*/  ULDC UR53, c[0x0][0x9e4] ;  /* 0x0002790000357ab9 */ /* 0x000fe20000000800 */
[----:B------:R-:W-:Y:S01]  /*8c40*/  IMAD.MOV.U32 R10, RZ, RZ, R5 ;  /* 0x000000ffff0a7224 */ /* 0x000fe200078e0005 */
[----:B------:R-:W-:Y:S01]  /*8c50*/  ULDC UR56, c[0x0][0x9dc] ;  /* 0x0002770000387ab9 */ /* 0x000fe20000000800 */
[----:B------:R-:W-:Y:S01]  /*8c60*/  ULDC UR55, c[0x0][0x288] ;  /* 0x0000a20000377ab9 */ /* 0x000fe20000000800 */
[----:B------:R-:W-:Y:S01]  /*8c70*/  ULDC UR52, c[0x0][0x988] ;  /* 0x0002620000347ab9 */ /* 0x000fe20000000800 */
[----:B------:R-:W-:-:S05]  /*8c80*/  ULDC UR54, c[0x0][0x9e0] ;  /* 0x0002780000367ab9 */ /* 0x000fca0000000800 */
.L_x_1216:
[----:B------:R-:W-:Y:S01]  /*8c90*/  UIADD3 UR42, UR42, 0x1, URZ ;  /* 0x000000012a2a7890 */ /* 0x000fe2000fffe03f */
[----:B------:R-:W-:-:S03]  /*8ca0*/  PLOP3.LUT P0, PT, PT, PT, UP0, 0x40, 0x0 ;  /* 0x000000000000781c */ /* 0x000fc60003f0e808 */
[----:B------:R-:W-:-:S04]  /*8cb0*/  UISETP.NE.AND UP1, UPT, UR42, 0x2, UPT ;  /* 0x000000022a00788c */ /* 0x000fc8000bf25270 */
[----:B------:R-:W-:Y:S02]  /*8cc0*/  USEL UR6, URZ, 0x1, UP1 ;  /* 0x000000013f067887 */ /* 0x000fe40008800000 */
[----:B------:R-:W-:Y:S02]  /*8cd0*/  USEL UR42, UR42, URZ, UP1 ;  /* 0x0000003f2a2a7287 */ /* 0x000fe40008800000 */
[----:B------:R-:W-:Y:S02]  /*8ce0*/  ULOP3.LUT UR43, UR43, UR6, URZ, 0x3c, !UPT ;  /* 0x000000062b2b7292 */ /* 0x000fe4000f8e3c3f */
[----:B------:R-:W-:Y:S10]  /*8cf0*/  @P0 BRA `(.L_x_1198) ;  /* 0x0000000000040947 */ /* 0x000ff40003800000 */
[----:B------:R-:W-:Y:S01]  /*8d00*/  BPT.TRAP 0x1 ;  /* 0x000000040000795c */ /* 0x000fe20000300000 */
.L_x_1198:
        /* <DEDUP_REMOVED lines=10> */
.L_x_1199:
[----:B-1----:R-:W-:Y:S05]  /*8db0*/  @P0 BRA `(.L_x_1200) ;  /* 0x0000000000080947 */ /* 0x002fea0003800000 */
[----:B------:R-:W1:Y:S02]  /*8dc0*/  SYNCS.PHASECHK.TRANS64.TRYWAIT P0, [UR57+0x28430], R8 ;  /* 0x02843008ff0075a7 */ /* 0x000e640008000179 */
[----:B-1----:R-:W-:Y:S05]  /*8dd0*/  @!P0 BRA `(.L_x_1201) ;  /* 0x000000b800188947 */ /* 0x002fea0003800000 */
.L_x_1200:
        /* <DEDUP_REMOVED lines=47> */
.L_x_1202:
[----:B------:R-:W-:Y:S01]  /*90d0*/  UISETP.NE.AND UP2, UPT, UR47, URZ, UPT ;  /* 0x0000003f2f00728c */ /* 0x000fe2000bf45270 */
[C---:B------:R-:W-:Y:S01]  /*90e0*/  FMUL.FTZ R195, R0.reuse, R153 ;  /* 0x0000009900c37220 */ /* 0x040fe20000410000 */
[C---:B------:R-:W-:Y:S01]  /*90f0*/  FMUL.FTZ R153, R0.reuse, R167 ;  /* 0x000000a700997220 */ /* 0x040fe20000410000 */
[C---:B------:R-:W-:Y:S01]  /*9100*/  FMUL.FTZ R167, R0.reuse, R172 ;  /* 0x000000ac00a77220 */ /* 0x040fe20000410000 */
[----:B------:R-:W-:Y:S01]  /*9110*/  FMUL.FTZ R13, R0, R155 ;  /* 0x0000009b000d7220 */ /* 0x000fe20000410000 */
[----:B------:R-:W-:Y:S01]  /*9120*/  VIADD R172, R18, UR37 ;  /* 0x0000002512ac7c36 */ /* 0x000fe20008000000 */
[----:B------:R-:W-:Y:S01]  /*9130*/  PLOP3.LUT P0, PT, PT, PT, UP2, 0x80, 0x0 ;  /* 0x000000000000781c */ /* 0x000fe20003f0f028 */
[C---:B------:R-:W-:Y:S01]  /*9140*/  FMUL.FTZ R155, R0.reuse, R171 ;  /* 0x000000ab009b7220 */ /* 0x040fe20000410000 */
[----:B------:R-:W-:Y:S01]  /*9150*/  PLOP3.LUT P1, PT, PT, PT, UP2, 0x80, 0x0 ;  /* 0x000000000000781c */ /* 0x000fe20003f2f028 */
[----:B------:R-:W3:Y:S01]  /*9160*/  LDC R171, c[0x0][0x2f0] ;  /* 0x0000bc00ffab7b82 */ /* 0x000ee20000000800 */
[C---:B------:R-:W-:Y:S01]  /*9170*/  FMUL.FTZ R12, R0.reuse, R154 ;  /* 0x0000009a000c7220 */ /* 0x040fe20000410000 */
[----:B------:R-:W-:Y:S01]  /*9180*/  @UP2 ULDC UR6, c[0x0][0x44c] ;  /* 0x0001130000062ab9 */ /* 0x000fe20000000800 */
[C---:B------:R-:W-:Y:S01]  /*9190*/  FMUL.FTZ R154, R0.reuse, R170 ;  /* 0x000000aa009a7220 */ /* 0x040fe20000410000 */
[----:B------:R-:W-:Y:S01]  /*91a0*/  FMUL.FTZ R197, R0, R157 ;  /* 0x0000009d00c57220 */ /* 0x000fe20000410000 */
[----:B------:R-:W-:-:S02]  /*91b0*/  IMAD.SHL.U32 R170, R9, 0x40, RZ ;  /* 0x0000004009aa7824 */ /* 0x000fc400078e00ff */
[C---:B------:R-:W-:Y:S01]  /*91c0*/  FMUL.FTZ R157, R0.reuse, R175 ;  /* 0x000000af009d7220 */ /* 0x040fe20000410000 */
[C---:B------:R-:W-:Y:S01]  /*91d0*/  FMUL.FTZ R21, R0.reuse, R163 ;  /* 0x000000a300157220 */ /* 0x040fe20000410000 */
[----:B------:R-:W-:Y:S01]  /*91e0*/  UISETP.NE.AND UP1, UPT, UR46, URZ, UPT ;  /* 0x0000003f2e00728c */ /* 0x000fe2000bf25270 */
[----:B------:R-:W-:Y:S01]  /*91f0*/  FMUL.FTZ R20, R0, R162 ;  /* 0x000000a200147220 */ /* 0x000fe20000410000 */
        /* <DEDUP_REMOVED lines=30> */
[----:B------:R-:W4:Y:S01]  /*93e0*/  MUFU.TANH R5, R5 ;  /* 0x0000000500057308 */ /* 0x000f220000002400 */
[----:B------:R-:W-:Y:S01]  /*93f0*/  SYNCS.ARRIVE.TRANS64.RED.A1T0 RZ, [UR6], RZ ;  /* 0x000000ffffff79a7 */ /* 0x000fe20008100406 */
[----:B---3--:R-:W-:Y:S01]  /*9400*/  IMAD R6, R171, UR39, R6 ;  /* 0x00000027ab067c24 */ /* 0x008fe2000f8e0206 */
[----:B------:R-:W-:-:S03]  /*9410*/  ULOP3.LUT UR6, URZ, UR56, URZ, 0x33, !UPT ;  /* 0x000000383f067292 */ /* 0x000fc6000f8e333f */
[----:B------:R-:W-:Y:S02]  /*9420*/  VIADD R6, R6, -UR55 ;  /* 0x8000003706067c36 */ /* 0x000fe40008000000 */
[----:B------:R-:W3:Y:S02]  /*9430*/  MUFU.TANH R195, R195 ;  /* 0x000000c300c37308 */ /* 0x000ee40000002400 */
[C---:B------:R-:W-:Y:S02]  /*9440*/  VIADD R176, R6.reuse, UR54 ;  /* 0x0000003606b07c36 */ /* 0x040fe40008000000 */
[----:B------:R-:W-:Y:S02]  /*9450*/  VIADD R180, R6, UR6 ;  /* 0x0000000606b47c36 */ /* 0x000fe40008000000 */
[----:B-1----:R-:W-:Y:S02]  /*9460*/  IMAD.IADD R173, R176, 0x1, R175 ;  /* 0x00000001b0ad7824 */ /* 0x002fe400078e02af */
[----:B------:R-:W1:Y:S01]  /*9470*/  MUFU.TANH R12, R12 ;  /* 0x0000000c000c7308 */ /* 0x000e620000002400 */
[----:B------:R-:W-:-:S07]  /*9480*/  IMAD.IADD R174, R175, 0x1, R180 ;  /* 0x00000001afae7824 */ /* 0x000fce00078e02b4 */
        /* <DEDUP_REMOVED lines=32> */
[----:B------:R-:W-:-:S05]  /*9690*/  VIADD R175, R6, -UR55 ;  /* 0x8000003706af7c36 */ /* 0x000fca0008000000 */
        /* <DEDUP_REMOVED lines=10> */
.L_x_1205:
[----:B------:R-:W-:-:S05]  /*9740*/  IMAD.U32 R182, RZ, RZ, UR53 ;  /* 0x00000035ffb67e24 */ /* 0x000fca000f8e00ff */
[----:B------:R-:W-:-:S13]  /*9750*/  ISETP.NE.AND P0, PT, R182, 0x1, PT ;  /* 0x00000001b600780c */ /* 0x000fda0003f05270 */
[----:B------:R-:W1:Y:S02]  /*9760*/  @P0 LDC.64 R6, c[0x0][0x9e8] ;  /* 0x00027a00ff060b82 */ /* 0x000e640000000a00 */
[----:B-1----:R-:W-:-:S05]  /*9770*/  @P0 IMAD.HI.U32 R6, R175, R6, RZ ;  /* 0x00000006af060227 */ /* 0x002fca00078e00ff */
[----:B------:R-:W-:-:S07]  /*9780*/  @P0 SHF.R.U32.HI R175, RZ, R7, R6 ;  /* 0x00000007ffaf0219 */ /* 0x000fce0000011606 */
.L_x_1206:
[----:B------:R-:W-:Y:S05]  /*9790*/  BSYNC B0 ;  /* 0x0000000000007941 */ /* 0x000fea0003800000 */
.L_x_1204:
[----:B------:R-:W-:-:S04]  /*97a0*/  IMAD R175, R175, R182, -R170 ;  /* 0x000000b6afaf7224 */ /* 0x000fc800078e0aaa */
[----:B------:R-:W-:-:S05]  /*97b0*/  IMAD R175, R16, -0x2, R175 ;  /* 0xfffffffe10af7824 */ /* 0x000fca00078e02af */
[----:B------:R-:W-:Y:S02]  /*97c0*/  VIADDMNMX R173, R175, R182, R173, PT ;  /* 0x000000b6afad7246 */ /* 0x000fe400038001ad */
[----:B------:R-:W-:-:S07]  /*97d0*/  VIMNMX R174, R174, R175, !PT ;  /* 0x000000afaeae7248 */ /* 0x000fce0007fe0100 */
.L_x_1203:
[----:B------:R-:W-:Y:S01]  /*97e0*/  ISETP.GT.AND P0, PT, R9, -0x1, PT ;  /* 0xffffffff0900780c */ /* 0x000fe20003f04270 */
[----:B------:R-:W1:Y:S01]  /*97f0*/  SHFL.IDX PT, R7, R172, 0x1, 0x1c1f ;  /* 0x003c1f00ac077f89 */ /* 0x000e6200000e0000 */
[----:B------:R-:W-:Y:S02]  /*9800*/  UISETP.NE.AND UP1, UPT, UR46, URZ, UPT ;  /* 0x0000003f2e00728c */ /* 0x000fe4000bf25270 */
[C---:B------:R-:W-:Y:S02]  /*9810*/  ISETP.GT.AND P5, PT, R174.reuse, RZ, P0 ;  /* 0x000000ffae00720c */ /* 0x040fe400007a4270 */
[C---:B------:R-:W-:Y:S02]  /*9820*/  ISETP.GT.AND P6, PT, R174.reuse, 0x1, P0 ;  /* 0x00000001ae00780c */ /* 0x040fe400007c4270 */
[C---:B------:R-:W-:Y:S02]  /*9830*/  ISETP.GT.AND P1, PT, R174.reuse, 0x8, P0 ;  /* 0x00000008ae00780c */ /* 0x040fe40000724270 */
[----:B------:R-:W-:-:S02]  /*9840*/  ISETP.GT.AND P4, PT, R174, 0x9, P0 ;  /* 0x00000009ae00780c */ /* 0x000fc40000784270 */
[C---:B------:R-:W-:Y:S02]  /*9850*/  ISETP.LT.OR P5, PT, R173.reuse, 0x1, P5 ;  /* 0x00000001ad00780c */ /* 0x040fe40002fa1670 */
[C---:B------:R-:W-:Y:S02]  /*9860*/  ISETP.LT.OR P6, PT, R173.reuse, 0x2, P6 ;  /* 0x00000002ad00780c */ /* 0x040fe400037c1670 */
[C---:B------:R-:W-:Y:S02]  /*9870*/  ISETP.LT.OR P1, PT, R173.reuse, 0x9, P1 ;  /* 0x00000009ad00780c */ /* 0x040fe40000f21670 */
[----:B------:R-:W-:Y:S02]  /*9880*/  ISETP.LT.OR P4, PT, R173, 0xa, P4 ;  /* 0x0000000aad00780c */ /* 0x000fe40002781670 */
[----:B------:R-:W-:Y:S02]  /*9890*/  ISETP.GT.AND P3, PT, R174, 0x10, P0 ;  /* 0x00000010ae00780c */ /* 0x000fe40000764270 */
[----:B------:R-:W-:-:S02]  /*98a0*/  FSEL R175, R5, -INF , !P5 ;  /* 0xff80000005af7808 */ /* 0x000fc40006800000 */
[----:B------:R-:W-:Y:S02]  /*98b0*/  FSEL R195, R195, -INF , !P6 ;  /* 0xff800000c3c37808 */ /* 0x000fe40007000000 */
[----:B0-----:R-:W-:Y:S02]  /*98c0*/  FSEL R196, R196, -INF , !P1 ;  /* 0xff800000c4c47808 */ /* 0x001fe40004800000 */
[----:B------:R-:W-:Y:S02]  /*98d0*/  FSEL R197, R197, -INF , !P4 ;  /* 0xff800000c5c57808 */ /* 0x000fe40006000000 */
[C---:B------:R-:W-:Y:S02]  /*98e0*/  ISETP.GT.AND P2, PT, R174.reuse, 0x11, P0 ;  /* 0x00000011ae00780c */ /* 0x040fe40000744270 */
[C---:B------:R-:W-:Y:S02]  /*98f0*/  ISETP.GT.AND P5, PT, R174.reuse, 0x18, P0 ;  /* 0x00000018ae00780c */ /* 0x040fe400007a4270 */
[----:B------:R-:W-:-:S02]  /*9900*/  ISETP.GT.AND P6, PT, R174, 0x19, P0 ;  /* 0x00000019ae00780c */ /* 0x000fc400007c4270 */
[C---:B------:R-:W-:Y:S02]  /*9910*/  ISETP.GT.AND P1, PT, R174.reuse, 0x20, P0 ;  /* 0x00000020ae00780c */ /* 0x040fe40000724270 */
[----:B------:R-:W-:Y:S02]  /*9920*/  ISETP.GT.AND P4, PT, R174, 0x21, P0 ;  /* 0x00000021ae00780c */ /* 0x000fe40000784270 */
[C---:B------:R-:W-:Y:S02]  /*9930*/  ISETP.LT.OR P3, PT, R173.reuse, 0x11, P3 ;  /* 0x00000011ad00780c */ /* 0x040fe40001f61670 */
[C---:B------:R-:W-:Y:S02]  /*9940*/  ISETP.LT.OR P2, PT, R173.reuse, 0x12, P2 ;  /* 0x00000012ad00780c */ /* 0x040fe40001741670 */
[C---:B------:R-:W-:Y:S02]  /*9950*/  ISETP.LT.OR P5, PT, R173.reuse, 0x19, P5 ;  /* 0x00000019ad00780c */ /* 0x040fe40002fa1670 */
[----:B------:R-:W-:-:S02]  /*9960*/  ISETP.LT.OR P6, PT, R173, 0x1a, P6 ;  /* 0x0000001aad00780c */ /* 0x000fc400037c1670 */
[C---:B------:R-:W-:Y:S02]  /*9970*/  ISETP.LT.OR P1, PT, R173.reuse, 0x21, P1 ;  /* 0x00000021ad00780c */ /* 0x040fe40000f21670 */
[----:B------:R-:W-:Y:S02]  /*9980*/  ISETP.LT.OR P4, PT, R173, 0x22, P4 ;  /* 0x00000022ad00780c */ /* 0x000fe40002781670 */
[----:B------:R-:W-:Y:S02]  /*9990*/  FSEL R198, R198, -INF , !P3 ;  /* 0xff800000c6c67808 */ /* 0x000fe40005800000 */
[----:B------:R-:W-:Y:S02]  /*99a0*/  ISETP.GT.AND P3, PT, R174, 0x28, P0 ;  /* 0x00000028ae00780c */ /* 0x000fe40000764270 */
[----:B------:R-:W-:Y:S02]  /*99b0*/  FSEL R199, R199, -INF , !P2 ;  /* 0xff800000c7c77808 */ /* 0x000fe40005000000 */
[----:B------:R-:W-:-:S02]  /*99c0*/  FSEL R162, R162, -INF , !P5 ;  /* 0xff800000a2a27808 */ /* 0x000fc40006800000 */
[----:B------:R-:W-:Y:S02]  /*99d0*/  FSEL R163, R163, -INF , !P6 ;  /* 0xff800000a3a37808 */ /* 0x000fe40007000000 */
[----:B------:R-:W-:Y:S02]  /*99e0*/  FSEL R164, R164, -INF , !P1 ;  /* 0xff800000a4a47808 */ /* 0x000fe40004800000 */
[----:B------:R-:W-:Y:S02]  /*99f0*/  FSEL R165, R165, -INF , !P4 ;  /* 0xff800000a5a57808 */ /* 0x000fe40006000000 */
[C---:B------:R-:W-:Y:S02]  /*9a00*/  ISETP.GT.AND P2, PT, R174.reuse, 0x29, P0 ;  /* 0x00000029ae00780c */ /* 0x040fe40000744270 */
[C---:B------:R-:W-:Y:S02]  /*9a10*/  ISETP.GT.AND P5, PT, R174.reuse, 0x30, P0 ;  /* 0x00000030ae00780c */ /* 0x040fe400007a4270 */
[----:B------:R-:W-:-:S02]  /*9a20*/  ISETP.GT.AND P6, PT, R174, 0x31, P0 ;  /* 0x00000031ae00780c */ /* 0x000fc400007c4270 */
[C---:B------:R-:W-:Y:S02]  /*9a30*/  ISETP.GT.AND P1, PT, R174.reuse, 0x38, P0 ;  /* 0x00000038ae00780c */ /* 0x040fe40000724270 */
[----:B------:R-:W-:Y:S01]  /*9a40*/  ISETP.GT.AND P4, PT, R174, 0x39, P0 ;  /* 0x00000039ae00780c */ /* 0x000fe20000784270 */
[--C-:B-1----:R-:W-:Y:S01]  /*9a50*/  IMAD.IADD R174, R176, 0x1, R7.reuse ;  /* 0x00000001b0ae7824 */ /* 0x102fe200078e0207 */
[C---:B------:R-:W-:Y:S01]  /*9a60*/  ISETP.LT.OR P3, PT, R173.reuse, 0x29, P3 ;  /* 0x00000029ad00780c */ /* 0x040fe20001f61670 */
[----:B------:R-:W-:Y:S01]  /*9a70*/  IMAD.IADD R176, R180, 0x1, R7 ;  /* 0x00000001b4b07824 */ /* 0x000fe200078e0207 */
[C---:B------:R-:W-:Y:S02]  /*9a80*/  ISETP.LT.OR P2, PT, R173.reuse, 0x2a, P2 ;  /* 0x0000002aad00780c */ /* 0x040fe40001741670 */
[C---:B------:R-:W-:Y:S02]  /*9a90*/  ISETP.LT.OR P5, PT, R173.reuse, 0x31, P5 ;  /* 0x00000031ad00780c */ /* 0x040fe40002fa1670 */
[----:B------:R-:W-:-:S02]  /*9aa0*/  ISETP.LT.OR P6, PT, R173, 0x32, P6 ;  /* 0x00000032ad00780c */ /* 0x000fc400037c1670 */
[C---:B------:R-:W-:Y:S02]  /*9ab0*/  ISETP.LT.OR P1, PT, R173.reuse, 0x39, P1 ;  /* 0x00000039ad00780c */ /* 0x040fe40000f21670 */
[----:B------:R-:W-:Y:S02]  /*9ac0*/  ISETP.LT.OR P4, PT, R173, 0x3a, P4 ;  /* 0x0000003aad00780c */ /* 0x000fe40002781670 */
[----:B------:R-:W-:Y:S02]  /*9ad0*/  FSEL R173, R167, -INF , !P3 ;  /* 0xff800000a7ad7808 */ /* 0x000fe40005800000 */
[----:B------:R-:W-:Y:S02]  /*9ae0*/  PLOP3.LUT P3, PT, PT, PT, UP1, 0x40, 0x0 ;  /* 0x000000000000781c */ /* 0x000fe40003f6e818 */
[----:B------:R-:W-:Y:S02]  /*9af0*/  FSEL R172, R166, -INF , !P2 ;  /* 0xff800000a6ac7808 */ /* 0x000fe40005000000 */
[----:B------:R-:W-:-:S02]  /*9b00*/  FSEL R168, R168, -INF , !P5 ;  /* 0xff800000a8a87808 */ /* 0x000fc40006800000 */
[----:B------:R-:W-:Y:S02]  /*9b10*/  FSEL R169, R169, -INF , !P6 ;  /* 0xff800000a9a97808 */ /* 0x000fe40007000000 */
[----:B------:R-:W-:Y:S02]  /*9b20*/  FSEL R167, R177, -INF , !P1 ;  /* 0xff800000b1a77808 */ /* 0x000fe40004800000 */
[----:B------:R-:W-:-:S03]  /*9b30*/  FSEL R166, R178, -INF , !P4 ;  /* 0xff800000b2a67808 */ /* 0x000fc60006000000 */
[----:B------:R-:W-:Y:S05]  /*9b40*/  @P3 BRA `(.L_x_1207) ;  /* 0x00000000005c3947 */ /* 0x000fea0003800000 */
        /* <DEDUP_REMOVED lines=13> */
.L_x_1209:
[----:B------:R-:W-:-:S05]  /*9c20*/  IMAD.U32 R5, RZ, RZ, UR53 ;  /* 0x00000035ff057e24 */ /* 0x000fca000f8e00ff */
[----:B------:R-:W-:-:S13]  /*9c30*/  ISETP.NE.AND P1, PT, R5, 0x1, PT ;  /* 0x000000010500780c */ /* 0x000fda0003f25270 */
[----:B------:R-:W0:Y:S02]  /*9c40*/  @P1 LDC.64 R6, c[0x0][0x9e8] ;  /* 0x00027a00ff061b82 */ /* 0x000e240000000a00 */
[----:B0-----:R-:W-:-:S05]  /*9c50*/  @P1 IMAD.HI.U32 R6, R171, R6, RZ ;  /* 0x00000006ab061227 */ /* 0x001fca00078e00ff */
[----:B------:R-:W-:-:S07]  /*9c60*/  @P1 SHF.R.U32.HI R171, RZ, R7, R6 ;  /* 0x00000007ffab1219 */ /* 0x000fce0000011606 */
.L_x_1210:
[----:B------:R-:W-:Y:S05]  /*9c70*/  BSYNC B0 ;  /* 0x0000000000007941 */ /* 0x000fea0003800000 */
.L_x_1208:
[----:B------:R-:W-:-:S04]  /*9c80*/  IMAD R171, R171, R5, -R170 ;  /* 0x00000005abab7224 */ /* 0x000fc800078e0aaa */
[----:B------:R-:W-:-:S05]  /*9c90*/  IMAD R171, R16, -0x2, R171 ;  /* 0xfffffffe10ab7824 */ /* 0x000fca00078e02ab */
[----:B------:R-:W-:Y:S02]  /*9ca0*/  VIADDMNMX R174, R171, R5, R174, PT ;  /* 0x00000005abae7246 */ /* 0x000fe400038001ae */
[----:B------:R-:W-:-:S07]  /*9cb0*/  VIMNMX R176, R176, R171, !PT ;  /* 0x000000abb0b07248 */ /* 0x000fce0007fe0100 */
.L_x_1207:
[----:B------:R-:W-:Y:S01]  /*9cc0*/  FMNMX.FTZ R6, R175, R10, !PT ;  /* 0x0000000aaf067209 */ /* 0x000fe20007810000 */
[----:B------:R-:W-:Y:S01]  /*9cd0*/  UMOV UR10, UR52 ;  /* 0x00000034000a7c82 */ /* 0x000fe20008000000 */
[C---:B------:R-:W-:Y:S02]  /*9ce0*/  ISETP.GT.AND P1, PT, R176.reuse, RZ, P0 ;  /* 0x000000ffb000720c */ /* 0x040fe40000724270 */
        /* <DEDUP_REMOVED lines=38> */
[----:B------:R-:W-:Y:S02]  /*9f50*/  ISETP.GT.AND P4, PT, R176, 0x20, P0 ;  /* 0x00000020b000780c */ /* 0x000fe40000784270 */
[----:B------:R-:W-:Y:S02]  /*9f60*/  FSEL R152, R152, -INF , !P2 ;  /* 0xff80000098987808 */ /* 0x000fe40005000000 */
[----:B------:R-:W-:-:S02]  /*9f70*/  ISETP.GT.AND P1, PT, R176, 0x21, P0 ;  /* 0x00000021b000780c */ /* 0x000fc40000724270 */
[C---:B------:R-:W-:Y:S02]  /*9f80*/  ISETP.LT.OR P4, PT, R174.reuse, 0x21, P4 ;  /* 0x00000021ae00780c */ /* 0x040fe40002781670 */
[----:B------:R-:W-:Y:S02]  /*9f90*/  ISETP.LT.OR P1, PT, R174, 0x22, P1 ;  /* 0x00000022ae00780c */ /* 0x000fe40000f21670 */
[----:B------:R-:W-:Y:S02]  /*9fa0*/  ISETP.GT.AND P5, PT, R176, 0x28, P0 ;  /* 0x00000028b000780c */ /* 0x000fe400007a4270 */
[----:B0-----:R-:W-:Y:S02]  /*9fb0*/  FMNMX.FTZ R7, R6, R5, !PT ;  /* 0x0000000506077209 */ /* 0x001fe40007810000 */
[----:B------:R-:W-:Y:S02]  /*9fc0*/  FMNMX.FTZ R6, R12, R11, !PT ;  /* 0x0000000b0c067209 */ /* 0x000fe40007810000 */
[----:B------:R-:W-:Y:S01]  /*9fd0*/  FSEL R154, R154, -INF , !P4 ;  /* 0xff8000009a9a7808 */ /* 0x000fe20006000000 */
[----:B------:R-:W0:Y:S01]  /*9fe0*/  SHFL.BFLY PT, R170, R7, 0x1, 0x1f ;  /* 0x0c201f0007aa7f89 */ /* 0x000e2200000e0000 */
[----:B------:R-:W-:-:S02]  /*9ff0*/  FSEL R155, R155, -INF , !P1 ;  /* 0xff8000009b9b7808 */ /* 0x000fc40004800000 */
[C---:B------:R-:W-:Y:S02]  /*a000*/  ISETP.GT.AND P6, PT, R176.reuse, 0x29, P0 ;  /* 0x00000029b000780c */ /* 0x040fe400007c4270 */
[C---:B------:R-:W-:Y:S02]  /*a010*/  ISETP.GT.AND P2, PT, R176.reuse, 0x30, P0 ;  /* 0x00000030b000780c */ /* 0x040fe40000744270 */
[C---:B------:R-:W-:Y:S02]  /*a020*/  ISETP.GT.AND P4, PT, R176.reuse, 0x31, P0 ;  /* 0x00000031b000780c */ /* 0x040fe40000784270 */
[C---:B------:R-:W-:Y:S02]  /*a030*/  ISETP.GT.AND P1, PT, R176.reuse, 0x38, P0 ;  /* 0x00000038b000780c */ /* 0x040fe40000724270 */
[----:B------:R-:W-:Y:S02]  /*a040*/  ISETP.GT.AND P0, PT, R176, 0x39, P0 ;  /* 0x00000039b000780c */ /* 0x000fe40000704270 */
[----:B------:R-:W-:-:S02]  /*a050*/  ISETP.LT.OR P5, PT, R174, 0x29, P5 ;  /* 0x00000029ae00780c */ /* 0x000fc40002fa1670 */
[----:B------:R-:W-:Y:S02]  /*a060*/  ISETP.LT.OR P6, PT, R174, 0x2a, P6 ;  /* 0x0000002aae00780c */ /* 0x000fe400037c1670 */
[----:B------:R-:W-:Y:S02]  /*a070*/  FSEL R156, R156, -INF , !P5 ;  /* 0xff8000009c9c7808 */ /* 0x000fe40006800000 */
[C---:B------:R-:W-:Y:S02]  /*a080*/  ISETP.LT.OR P2, PT, R174.reuse, 0x31, P2 ;  /* 0x00000031ae00780c */ /* 0x040fe40001741670 */
[----:B------:R-:W-:Y:S02]  /*a090*/  FSEL R157, R157, -INF , !P6 ;  /* 0xff8000009d9d7808 */ /* 0x000fe40007000000 */
        /* <DEDUP_REMOVED lines=31> */
[----:B------:R-:W-:Y:S01]  /*a290*/  FSEL R171, R159, -INF , !P4 ;  /* 0xff8000009fab7808 */ /* 0x000fe20006000000 */
[--C-:B------:R-:W-:Y:S01]  /*a2a0*/  FFMA.FTZ R172, R172, UR10, -R6.reuse ;  /* 0x0000000aacac7c23 */ /* 0x100fe20008010806 */
[----:B0-----:R-:W-:Y:S01]  /*a2b0*/  FMNMX.FTZ R175, R157, R176, !PT ;  /* 0x000000b09daf7209 */ /* 0x001fe20007810000 */
[--C-:B------:R-:W-:Y:S01]  /*a2c0*/  FFMA.FTZ R168, R168, UR10, -R6.reuse ;  /* 0x0000000aa8a87c23 */ /* 0x100fe20008010806 */
[----:B------:R-:W-:-:S01]  /*a2d0*/  FFMA.FTZ R169, R169, UR10, -R6 ;  /* 0x0000000aa9a97c23 */ /* 0x000fc20008010806 */
[--C-:B------:R-:W-:Y:S01]  /*a2e0*/  FFMA.FTZ R167, R167, UR10, -R6.reuse ;  /* 0x0000000aa7a77c23 */ /* 0x100fe20008010806 */
[----:B------:R-:W-:Y:S01]  /*a2f0*/  FMNMX.FTZ R176, R158, R175, !PT ;  /* 0x000000af9eb07209 */ /* 0x000fe20007810000 */
[----:B------:R-:W-:Y:S01]  /*a300*/  FFMA.FTZ R180, R166, UR10, -R6 ;  /* 0x0000000aa6b47c23 */ /* 0x000fe20008010806 */
[----:B------:R-:W-:Y:S01]  /*a310*/  FSEL R173, R5, RZ, P3 ;  /* 0x000000ff05ad7208 */ /* 0x000fe20001800000 */
[----:B------:R-:W-:Y:S01]  /*a320*/  MUFU.EX2 R7, R7 ;  /* 0x0000000700077308 */ /* 0x000fe20000000800 */
[----:B------:R-:W-:-:S03]  /*a330*/  FMNMX.FTZ R175, R171, R176, !PT ;  /* 0x000000b0abaf7209 */ /* 0x000fc60007810000 */
[----:B------:R-:W-:Y:S01]  /*a340*/  FADD.FTZ R173, -R173, R10 ;  /* 0x0000000aadad7221 */ /* 0x000fe20000010100 */
[----:B------:R-:W-:Y:S01]  /*a350*/  FMNMX.FTZ R176, R160, R175, !PT ;  /* 0x000000afa0b07209 */ /* 0x000fe20007810000 */
[--C-:B------:R-:W-:Y:S02]  /*a360*/  FFMA.FTZ R175, R198, UR10, -R6.reuse ;  /* 0x0000000ac6af7c23 */ /* 0x100fe40008010806 */
[----:B------:R-:W-:Y:S01]  /*a370*/  FMUL.FTZ R173, R173, UR10 ;  /* 0x0000000aadad7c20 */ /* 0x000fe20008410000 */
[----:B------:R-:W-:Y:S01]  /*a380*/  FMNMX.FTZ R178, R161, R176, !PT ;  /* 0x000000b0a1b27209 */ /* 0x000fe20007810000 */
[----:B------:R-:W-:-:S01]  /*a390*/  FFMA.FTZ R176, R199, UR10, -R6 ;  /* 0x0000000ac7b07c23 */ /* 0x000fc20008010806 */
[----:B------:R-:W-:Y:S03]  /*a3a0*/  MUFU.EX2 R159, R196 ;  /* 0x000000c4009f7308 */ /* 0x000fe60000000800 */
[----:B------:R-:W0:Y:S05]  /*a3b0*/  SHFL.BFLY PT, R179, R178, 0x2, 0x1f ;  /* 0x0c401f00b2b37f89 */ /* 0x000e2a00000e0000 */
[----:B------:R-:W1:Y:S08]  /*a3c0*/  MUFU.EX2 R173, R173 ;  /* 0x000000ad00ad7308 */ /* 0x000e700000000800 */
[----:B------:R-:W-:Y:S08]  /*a3d0*/  MUFU.EX2 R174, R174 ;  /* 0x000000ae00ae7308 */ /* 0x000ff00000000800 */
[----:B------:R-:W-:Y:S01]  /*a3e0*/  MUFU.EX2 R175, R175 ;  /* 0x000000af00af7308 */ /* 0x000fe20000000800 */
[-C--:B-1----:R-:W-:Y:S01]  /*a3f0*/  FMUL.FTZ R24, R24, R173.reuse ;  /* 0x000000ad18187220 */ /* 0x082fe20000410000 */
[----:B------:R-:W-:Y:S01]  /*a400*/  FMUL.FTZ R25, R25, R173 ;  /* 0x000000ad19197220 */ /* 0x000fe20000410000 */
[----:B0-----:R-:W-:Y:S01]  /*a410*/  FMNMX.FTZ R179, R178, R179, !PT ;  /* 0x000000b3b2b37209 */ /* 0x001fe20007810000 */
[-C--:B------:R-:W-:Y:S01]  /*a420*/  FMUL.FTZ R28, R28, R173.reuse ;  /* 0x000000ad1c1c7220 */ /* 0x080fe20000410000 */
[-C--:B------:R-:W-:Y:S01]  /*a430*/  FMUL.FTZ R29, R29, R173.reuse ;  /* 0x000000ad1d1d7220 */ /* 0x080fe20000410000 */
[-C--:B------:R-:W-:Y:S01]  /*a440*/  FMUL.FTZ R32, R32, R173.reuse ;  /* 0x000000ad20207220 */ /* 0x080fe20000410000 */
[-C--:B------:R-:W-:Y:S01]  /*a450*/  FMUL.FTZ R33, R33, R173.reuse ;  /* 0x000000ad21217220 */ /* 0x080fe20000410000 */
[----:B------:R-:W0:Y:S01]  /*a460*/  SHFL.BFLY PT, R178, R179, 0x1, 0x1f ;  /* 0x0c201f00b3b27f89 */ /* 0x000e2200000e0000 */
[----:B------:R1:W-:Y:S01]  /*a470*/  MUFU.EX2 R10, R180 ;  /* 0x000000b4000a7308 */ /* 0x0003e20000000800 */
        /* <DEDUP_REMOVED lines=40> */
[----:B------:R-:W-:-:S01]  /*a700*/  FFMA.FTZ R20, R21, UR10, -R166 ;  /* 0x0000000a15147c23 */ /* 0x000fc200080108a6 */
[--C-:B------:R-:W-:Y:S01]  /*a710*/  FFMA.FTZ R21, R152, UR10, -R166.reuse ;  /* 0x0000000a98157c23 */ /* 0x100fe200080108a6 */
[----:B------:R-:W-:Y:S01]  /*a720*/  FSEL R152, R6, RZ, P0 ;  /* 0x000000ff06987208 */ /* 0x000fe20000000000 */
[----:B------:R-:W-:Y:S01]  /*a730*/  MUFU.EX2 R179, R179 ;  /* 0x000000b300b37308 */ /* 0x000fe20000000800 */
[----:B------:R-:W-:-:S01]  /*a740*/  FFMA.FTZ R14, R14, UR10, -R166 ;  /* 0x0000000a0e0e7c23 */ /* 0x000fc200080108a6 */
[--C-:B------:R-:W-:Y:S01]  /*a750*/  FFMA.FTZ R15, R15, UR10, -R166.reuse ;  /* 0x0000000a0f0f7c23 */ /* 0x100fe200080108a6 */
[----:B-1----:R-:W-:-:S01]  /*a760*/  FFMA.FTZ R180, R155, UR10, -R166 ;  /* 0x0000000a9bb47c23 */ /* 0x002fc200080108a6 */
[----:B------:R-:W-:Y:S01]  /*a770*/  FADD.FTZ R11, -R152, R11 ;  /* 0x0000000b980b7221 */ /* 0x000fe20000010100 */
[----:B------:R-:W-:-:S01]  /*a780*/  FFMA.FTZ R153, R153, UR10, -R166 ;  /* 0x0000000a99997c23 */ /* 0x000fc200080108a6 */
[--C-:B------:R-:W-:Y:S01]  /*a790*/  FFMA.FTZ R156, R156, UR10, -R166.reuse ;  /* 0x0000000a9c9c7c23 */ /* 0x100fe200080108a6 */
[----:B------:R-:W-:-:S01]  /*a7a0*/  FFMA.FTZ R157, R157, UR10, -R166 ;  /* 0x0000000a9d9d7c23 */ /* 0x000fc200080108a6 */
[----:B------:R-:W-:Y:S01]  /*a7b0*/  FMUL.FTZ R178, R11, UR10 ;  /* 0x0000000a0bb27c20 */ /* 0x000fe20008410000 */
[----:B------:R-:W-:Y:S01]  /*a7c0*/  MUFU.EX2 R12, R12 ;  /* 0x0000000c000c7308 */ /* 0x000fe20000000800 */
[----:B------:R-:W-:-:S01]  /*a7d0*/  FFMA.FTZ R11, R154, UR10, -R166 ;  /* 0x0000000a9a0b7c23 */ /* 0x000fc200080108a6 */
[----:B------:R-:W-:Y:S01]  /*a7e0*/  FFMA.FTZ R154, R173, R3, R170 ;  /* 0x00000003ad9a7223 */ /* 0x000fe200000100aa */
[----:B------:R-:W-:-:S01]  /*a7f0*/  FFMA.FTZ R181, R158, UR10, -R166 ;  /* 0x0000000a9eb57c23 */ /* 0x000fc200080108a6 */
[--C-:B------:R-:W-:Y:S01]  /*a800*/  FFMA.FTZ R171, R171, UR10, -R166.reuse ;  /* 0x0000000aabab7c23 */ /* 0x100fe200080108a6 */
[----:B------:R-:W-:-:S01]  /*a810*/  FFMA.FTZ R160, R160, UR10, -R166 ;  /* 0x0000000aa0a07c23 */ /* 0x000fc200080108a6 */
[----:B------:R-:W-:Y:S01]  /*a820*/  FADD.FTZ R154, R7, R154 ;  /* 0x0000009a079a7221 */ /* 0x000fe20000010000 */
[----:B------:R-:W-:-:S01]  /*a830*/  FFMA.FTZ R161, R161, UR10, -R166 ;  /* 0x0000000aa1a17c23 */ /* 0x000fc200080108a6 */
[----:B------:R-:W0:Y:S01]  /*a840*/  MUFU.EX2 R178, R178 ;  /* 0x000000b200b27308 */ /* 0x000e220000000800 */
[----:B------:R-:W-:Y:S01]  /*a850*/  PLOP3.LUT P0, PT, PT, PT, UP0, 0x40, 0x0 ;  /* 0x000000000000781c */ /* 0x000fe20003f0e808 */
        /* <DEDUP_REMOVED lines=16> */
[-C--:B------:R-:W-:Y:S01]  /*a960*/  FMUL.FTZ R117, R117, R173.reuse ;  /* 0x000000ad75757220 */ /* 0x080fe20000410000 */
[-C--:B------:R-:W-:Y:S01]  /*a970*/  FMUL.FTZ R120, R120, R173.reuse ;  /* 0x000000ad78787220 */ /* 0x080fe20000410000 */
[----:B------:R-:W-:Y:S01]  /*a980*/  FMUL.FTZ R121, R121, R173 ;  /* 0x000000ad79797220 */ /* 0x000fe20000410000 */
[----:B------:R-:W-:-:S01]  /*a990*/  FADD.FTZ R155, R12, R155 ;  /* 0x0000009b0c9b7221 */ /* 0x000fc20000010000 */
[-C--:B------:R-:W-:Y:S01]  /*a9a0*/  FMUL.FTZ R124, R124, R173.reuse ;  /* 0x000000ad7c7c7220 */ /* 0x080fe20000410000 */
[-C--:B------:R-:W-:Y:S01]  /*a9b0*/  FMUL.FTZ R125, R125, R173.reuse ;  /* 0x000000ad7d7d7220 */ /* 0x080fe20000410000 */
        /* <DEDUP_REMOVED lines=13> */
[----:B------:R-:W-:Y:S01]  /*aa90*/  FMUL.FTZ R149, R149, R173 ;  /* 0x000000ad95957220 */ /* 0x000fe20000410000 */
        /* <DEDUP_REMOVED lines=10> */
[----:B------:R-:W2:Y:S01]  /*ab40*/  MUFU.EX2 R21, R21 ;  /* 0x0000001500157308 */ /* 0x000ea20000000800 */
[----:B-----5:R-:W-:-:S01]  /*ab50*/  FADD.FTZ R153, R159, R154 ;  /* 0x0000009a9f997221 */ /* 0x020fc20000010000 */
[----:B-1----:R-:W-:Y:S01]  /*ab60*/  FADD.FTZ R154, R14, R155 ;  /* 0x0000009b0e9a7221 */ /* 0x002fe20000010000 */
[C---:B------:R-:W-:Y:S01]  /*ab70*/  F2FP.SATFINITE.E4M3.F32.PACK_AB_MERGE_C R159, R174.reuse, R159, RZ ;  /* 0x0000009fae9f723e */ /* 0x040fe200048070ff */
[----:B------:R-:W-:Y:S01]  /*ab80*/  FMUL.FTZ R43, R43, R178 ;  /* 0x000000b22b2b7220 */ /* 0x000fe20000410000 */
[----:B------:R-:W-:-:S01]  /*ab90*/  FADD.FTZ R182, R174, R153 ;  /* 0x00000099aeb67221 */ /* 0x000fc20000010000 */
[C---:B---3--:R-:W-:Y:S01]  /*aba0*/  FADD.FTZ R154, R15.reuse, R154 ;  /* 0x0000009a0f9a7221 */ /* 0x048fe20000010000 */
[----:B------:R-:W-:Y:S01]  /*abb0*/  F2FP.SATFINITE.E4M3.F32.PACK_AB_MERGE_C R14, R15, R14, RZ ;  /* 0x0000000e0f0e723e */ /* 0x000fe200048070ff */
[----:B------:R-:W1:Y:S01]  /*abc0*/  MUFU.EX2 R11, R11 ;  /* 0x0000000b000b7308 */ /* 0x000e620000000800 */
[----:B------:R-:W-:-:S01]  /*abd0*/  FADD.FTZ R153, R175, R182 ;  /* 0x000000b6af997221 */ /* 0x000fc20000010000 */
[----:B0-----:R-:W-:Y:S01]  /*abe0*/  FADD.FTZ R155, R13, R154 ;  /* 0x0000009a0d9b7221 */ /* 0x001fe20000010000 */
[-C--:B------:R-:W-:Y:S01]  /*abf0*/  FMUL.FTZ R46, R46, R178.reuse ;  /* 0x000000b22e2e7220 */ /* 0x080fe20000410000 */
[----:B------:R-:W-:Y:S01]  /*ac00*/  FMUL.FTZ R47, R47, R178 ;  /* 0x000000b22f2f7220 */ /* 0x000fe20000410000 */
[----:B------:R-:W-:-:S01]  /*ac10*/  FADD.FTZ R153, R176, R153 ;  /* 0x00000099b0997221 */ /* 0x000fc20000010000 */
[----:B----4-:R-:W-:Y:S01]  /*ac20*/  FADD.FTZ R154, R20, R155 ;  /* 0x0000009b149a7221 */ /* 0x010fe20000010000 */
        /* <DEDUP_REMOVED lines=25> */
[----:B------:R5:W4:Y:S01]  /*adc0*/  MUFU.EX2 R3, R156 ;  /* 0x0000009c00037308 */ /* 0x000b220000000800 */
[-C--:B------:R-:W-:Y:S01]  /*add0*/  FMUL.FTZ R94, R94, R178.reuse ;  /* 0x000000b25e5e7220 */ /* 0x080fe20000410000 */
[-C--:B------:R-:W-:Y:S01]  /*ade0*/  FMUL.FTZ R95, R95, R178.reuse ;  /* 0x000000b25f5f7220 */ /* 0x080fe20000410000 */
[-C--:B------:R-:W-:Y:S01]  /*adf0*/  FMUL.FTZ R98, R98, R178.reuse ;  /* 0x000000b262627220 */ /* 0x080fe20000410000 */
[-C--:B------:R-:W-:Y:S01]  /*ae00*/  FMUL.FTZ R99, R99, R178.reuse ;  /* 0x000000b263637220 */ /* 0x080fe20000410000 */
[-C--:B------:R-:W-:Y:S01]  /*ae10*/  FMUL.FTZ R102, R102, R178.reuse ;  /* 0x000000b266667220 */ /* 0x080fe20000410000 */
[-C--:B------:R-:W-:Y:S01]  /*ae20*/  FMUL.FTZ R103, R103, R178.reuse ;  /* 0x000000b267677220 */ /* 0x080fe20000410000 */
[----:B------:R-:W-:Y:S01]  /*ae30*/  FMUL.FTZ R106, R106, R178 ;  /* 0x000000b26a6a7220 */ /* 0x000fe20000410000 */
[----:B------:R-:W4:Y:S01]  /*ae40*/  MUFU.EX2 R172, R172 ;  /* 0x000000ac00ac7308 */ /* 0x000f220000000800 */
[----:B-----5:R-:W-:-:S01]  /*ae50*/  FADD.FTZ R156, R162, R153 ;  /* 0x00000099a29c7221 */ /* 0x020fc20000010000 */
[----:B--2---:R-:W-:Y:S01]  /*ae60*/  FADD.FTZ R153, R21, R154 ;  /* 0x0000009a15997221 */ /* 0x004fe20000010000 */
[----:B------:R-:W-:Y:S01]  /*ae70*/  F2FP.SATFINITE.E4M3.F32.PACK_AB_MERGE_C R162, R177, R162, RZ ;  /* 0x000000a2b1a2723e */ /* 0x000fe200048070ff */
[----:B------:R-:W-:Y:S01]  /*ae80*/  FMUL.FTZ R107, R107, R178 ;  /* 0x000000b26b6b7220 */ /* 0x000fe20000410000 */
[----:B------:R-:W-:-:S01]  /*ae90*/  FADD.FTZ R156, R177, R156 ;  /* 0x0000009cb19c7221 */ /* 0x000fc20000010000 */
[C---:B------:R-:W-:Y:S01]  /*aea0*/  FADD.FTZ R154, R152.reuse, R153 ;  /* 0x00000099989a7221 */ /* 0x040fe20000010000 */
[----:B------:R-:W-:Y:S01]  /*aeb0*/  F2FP.SATFINITE.E4M3.F32.PACK_AB_MERGE_C R21, R152, R21, RZ ;  /* 0x000000159815723e */ /* 0x000fe200048070ff */
[----:B------:R-:W2:Y:S01]  /*aec0*/  MUFU.EX2 R4, R157 ;  /* 0x0000009d00047308 */ /* 0x000ea20000000800 */
[----:B------:R-:W-:-:S01]  /*aed0*/  FADD.FTZ R153, R163, R156 ;  /* 0x0000009ca3997221 */ /* 0x000fc20000010000 */
[----:B-1----:R-:W-:Y:S01]  /*aee0*/  FADD.FTZ R155, R11, R154 ;  /* 0x0000009a0b9b7221 */ /* 0x002fe20000010000 */
[----:B------:R-:W-:Y:S01]  /*aef0*/  F2FP.SATFINITE.E4M3.F32.PACK_AB_MERGE_C R152, R7, R170, R159 ;  /* 0x000000aa0798723e */ /* 0x000fe2000480709f */
[----:B------:R-:W-:Y:S01]  /*af00*/  FMUL.FTZ R110, R110, R178 ;  /* 0x000000b26e6e7220 */ /* 0x000fe20000410000 */
[----:B0-----:R-:W-:-:S01]  /*af10*/  FADD.FTZ R154, R164, R153 ;  /* 0x00000099a49a7221 */ /* 0x001fc20000010000 */
[----:B---3--:R-:W-:Y:S01]  /*af20*/  FADD.FTZ R156, R180, R155 ;  /* 0x0000009bb49c7221 */ /* 0x008fe20000010000 */
[----:B------:R-:W-:Y:S01]  /*af30*/  FMUL.FTZ R111, R111, R178 ;  /* 0x000000b26f6f7220 */ /* 0x000fe20000410000 */
[----:B------:R-:W0:Y:S01]  /*af40*/  MUFU.EX2 R168, R168 ;  /* 0x000000a800a87308 */ /* 0x000e220000000800 */
[----:B----4-:R-:W-:-:S01]  /*af50*/  FADD.FTZ R153, R165, R154 ;  /* 0x0000009aa5997221 */ /* 0x010fc20000010000 */
[----:B------:R-:W-:Y:S01]  /*af60*/  FADD.FTZ R155, R3, R156 ;  /* 0x0000009c039b7221 */ /* 0x000fe20000010000 */
[----:B------:R-:W-:Y:S01]  /*af70*/  F2FP.SATFINITE.E4M3.F32.PACK_AB_MERGE_C R165, R172, R165, RZ ;  /* 0x000000a5aca5723e */ /* 0x000fe200048070ff */
[----:B------:R-:W-:Y:S01]  /*af80*/  FMUL.FTZ R114, R114, R178 ;  /* 0x000000b272727220 */ /* 0x000fe20000410000 */
[----:B------:R-:W-:-:S01]  /*af90*/  FADD.FTZ R153, R172, R153 ;  /* 0x00000099ac997221 */ /* 0x000fc20000010000 */
[-C--:B------:R-:W-:Y:S01]  /*afa0*/  FMUL.FTZ R115, R115, R178.reuse ;  /* 0x000000b273737220 */ /* 0x080fe20000410000 */
[----:B------:R-:W-:Y:S01]  /*afb0*/  FMUL.FTZ R118, R118, R178 ;  /* 0x000000b276767220 */ /* 0x000fe20000410000 */
[----:B------:R-:W1:Y:S01]  /*afc0*/  MUFU.EX2 R181, R181 ;  /* 0x000000b500b57308 */ /* 0x000e620000000800 */
[----:B--2---:R-:W-:-:S01]  /*afd0*/  FADD.FTZ R154, R4, R155 ;  /* 0x0000009b049a7221 */ /* 0x004fc20000010000 */
[----:B------:R-:W-:Y:S01]  /*afe0*/  F2FP.SATFINITE.E4M3.F32.PACK_AB_MERGE_C R157, R4, R3, RZ ;  /* 0x00000003049d723e */ /* 0x000fe200048070ff */
[-C--:B------:R-:W-:Y:S01]  /*aff0*/  FMUL.FTZ R119, R119, R178.reuse ;  /* 0x000000b277777220 */ /* 0x080fe20000410000 */
[----:B------:R-:W-:Y:S01]  /*b000*/  F2FP.SATFINITE.E4M3.F32.PACK_AB_MERGE_C R155, R20, R13, R21 ;  /* 0x0000000d149b723e */ /* 0x000fe20004807015 */
[-C--:B------:R-:W-:Y:S01]  /*b010*/  FMUL.FTZ R122, R122, R178.reuse ;  /* 0x000000b27a7a7220 */ /* 0x080fe20000410000 */
[----:B------:R-:W-:Y:S01]  /*b020*/  F2FP.SATFINITE.E4M3.F32.PACK_AB_MERGE_C R157, R180, R11, R157 ;  /* 0x0000000bb49d723e */ /* 0x000fe2000480709d */
        /* <DEDUP_REMOVED lines=21> */
[----:B------:R-:W-:-:S04]  /*b180*/  FMUL.FTZ R151, R151, R178 ;  /* 0x000000b297977220 */ /* 0x000fc80000410000 */
[----:B------:R-:W2:Y:S01]  /*b190*/  MUFU.EX2 R167, R167 ;  /* 0x000000a700a77308 */ /* 0x000ea20000000800 */
[----:B0-----:R-:W-:-:S07]  /*b1a0*/  FADD.FTZ R156, R169, R156 ;  /* 0x0000009ca99c7221 */ /* 0x001fce0000010000 */
[----:B------:R-:W0:Y:S01]  /*b1b0*/  MUFU.EX2 R161, R161 ;  /* 0x000000a100a17308 */ /* 0x000e220000000800 */
[----:B-1----:R-:W-:-:S01]  /*b1c0*/  FADD.FTZ R4, R160, R153 ;  /* 0x00000099a0047221 */ /* 0x002fc20000010000 */
[----:B------:R-:W-:Y:S01]  /*b1d0*/  F2FP.SATFINITE.E4M3.F32.PACK_AB_MERGE_C R153, R12, R179, R14 ;  /* 0x000000b30c99723e */ /* 0x000fe2000480700e */
[----:B--2---:R-:W-:-:S01]  /*b1e0*/  FADD.FTZ R15, R167, R156 ;  /* 0x0000009ca70f7221 */ /* 0x004fc20000010000 */
[----:B------:R-:W-:Y:S02]  /*b1f0*/  F2FP.SATFINITE.E4M3.F32.PACK_AB_MERGE_C R158, R10, R167, RZ ;  /* 0x000000a70a9e723e */ /* 0x000fe400048070ff */
[----:B------:R-:W-:Y:S01]  /*b200*/  F2FP.SATFINITE.E4M3.F32.PACK_AB_MERGE_C R156, R164, R163, R165 ;  /* 0x000000a3a49c723e */ /* 0x000fe200048070a5 */
[----:B------:R-:W-:Y:S01]  /*b210*/  FADD.FTZ R3, R10, R15 ;  /* 0x0000000f0a037221 */ /* 0x000fe20000010000 */
[----:B------:R-:W-:Y:S02]  /*b220*/  F2FP.SATFINITE.E4M3.F32.PACK_AB_MERGE_C R158, R169, R168, R158 ;  /* 0x000000a8a99e723e */ /* 0x000fe4000480709e */
[C---:B0-----:R-:W-:Y:S01]  /*b230*/  F2FP.SATFINITE.E4M3.F32.PACK_AB_MERGE_C R160, R161.reuse, R160, RZ ;  /* 0x000000a0a1a0723e */ /* 0x041fe200048070ff */
[----:B------:R-:W-:-:S03]  /*b240*/  FADD.FTZ R4, R161, R4 ;  /* 0x00000004a1047221 */ /* 0x000fc60000010000 */
[----:B------:R-:W-:Y:S01]  /*b250*/  F2FP.SATFINITE.E4M3.F32.PACK_AB_MERGE_C R159, R182, R181, R160 ;  /* 0x000000b5b69f723e */ /* 0x000fe200048070a0 */
[----:B------:R-:W-:Y:S06]  /*b260*/  @P0 BRA `(.L_x_1211) ;  /* 0x0000000000040947 */ /* 0x000fec0003800000 */
[----:B------:R-:W-:Y:S01]  /*b270*/  BPT.TRAP 0x1 ;  /* 0x000000040000795c */ /* 0x000fe20000300000 */
.L_x_1211:
[----:B------:R-:W-:Y:S01]  /*b280*/  PLOP3.LUT P1, PT, PT, PT, UP0, 0x40, 0x0 ;  /* 0x000000000000781c */ /* 0x000fe20003f2e808 */
[----:B------:R0:W1:-:S12]  /*b290*/  SYNCS.PHASECHK.TRANS64.TRYWAIT P0, [UR57+0x28450], R8 ;  /* 0x02845008ff0075a7 */ /* 0x0000580008000179 */
[----:B0-----:R-:W-:Y:S05]  /*b2a0*/  @P1 BRA `(.L_x_1212) ;  /* 0x0000000000041947 */ /* 0x001fea0003800000 */
[----:B------:R-:W-:Y:S01]  /*b2b0*/  BPT.TRAP 0x1 ;  /* 0x000000040000795c */ /* 0x000fe20000300000 */
.L_x_1212:
[----:B------:R-:W-:Y:S01]  /*b2c0*/  VIADD R7, R200, 0x8 ;  /* 0x00000008c8077836 */ /* 0x000fe20000000000 */
[----:B-1----:R-:W-:Y:S06]  /*b2d0*/  @P0 BRA `(.L_x_1213) ;  /* 0x0000000000080947 */ /* 0x002fec0003800000 */
[----:B------:R-:W0:Y:S02]  /*b2e0*/  SYNCS.PHASECHK.TRANS64.TRYWAIT P0, [UR57+0x28450], R8 ;  /* 0x02845008ff0075a7 */ /* 0x000e240008000179 */
[----:B0-----:R-:W-:Y:S05]  /*b2f0*/  @!P0 BRA `(.L_x_1214) ;  /* 0x0000009000e88947 */ /* 0x001fea0003800000 */
.L_x_1213:
        /* <DEDUP_REMOVED lines=15> */
.L_x_1215:
        /* <DEDUP_REMOVED lines=8> */
.L_x_1197:
[----:B------:R-:W-:Y:S01]  /*b470*/  ULDC.64 UR8, c[0x0][0x9a0] ;  /* 0x0002680000087ab9 */ /* 0x000fe20000000a00 */
[----:B------:R-:W-:Y:S01]  /*b480*/  IMAD.MOV.U32 R7, RZ, RZ, 0x3f800000 ;  /* 0x3f800000ff077424 */ /* 0x000fe200078e00ff */
[----:B------:R-:W-:Y:S01]  /*b490*/  UISETP.NE.U32.AND UP0, UPT, UR8, URZ, UPT ;  /* 0x0000003f0800728c */ /* 0x000fe2000bf05070 */
[----:B------:R2:W-:Y:S06]  /*b4a0*/  BAR.ARV R2, 0x100 ;  /* 0x000400020000751d */ /* 0x0005ec0000002000 */
[----:B------:R-:W-:Y:S02]  /*b4b0*/  UISETP.NE.AND.EX UP0, UPT, UR9, URZ, UPT, UP0 ;  /* 0x0000003f0900728c */ /* 0x000fe4000bf05300 */
[----:B------:R-:W-:Y:S06]  /*b4c0*/  BAR.ARV 0x8, 0x180 ;  /* 0x0206000000007b1d */ /* 0x000fec0000002000 */
[----:B------:R-:W-:-:S03]  /*b4d0*/  PLOP3.LUT P0, PT, PT, PT, UP0, 0x80, 0x0 ;  /* 0x000000000000781c */ /* 0x000fc60003f0f008 */
[----:B------:R-:W-:Y:S01]  /*b4e0*/  @UP0 USHF.R.S32.HI UR6, URZ, 0x1f, UR38 ;  /* 0x0000001f3f060899 */ /* 0x000fe20008011426 */
        /* <DEDUP_REMOVED lines=14> */
[----:B------:R-:W-:-:S05]  /*b5d0*/  IMAD.U32 R9, RZ, RZ, UR7 ;  /* 0x00000007ff097e24 */ /* 0x000fca000f8e00ff */
        /* <DEDUP_REMOVED lines=18> */
[----:B------:R-:W-:Y:S02]  /*b700*/  IMAD.MOV.U32 R0, RZ, RZ, -0x800000 ;  /* 0xff800000ff007424 */ /* 0x000fe400078e00ff */
[----:B-1----:R-:W-:Y:S02]  /*b710*/  FADD.FTZ R12, R13, R10 ;  /* 0x0000000a0d0c7221 */ /* 0x002fe40000010000 */
[C---:B------:R-:W-:Y:S01]  /*b720*/  FSETP.NE.FTZ.AND P0, PT, R11.reuse, RZ, PT ;  /* 0x000000ff0b00720b */ /* 0x040fe20003f15000 */
[----:B------:R-:W-:Y:S01]  /*b730*/  FMUL.FTZ R14, R11, 0.00390625 ;  /* 0x3b8000000b0e7820 */ /* 0x000fe20000410000 */
[----:B------:R-:W-:Y:S02]  /*b740*/  IMAD.MOV.U32 R10, RZ, RZ, RZ ;  /* 0x000000ffff0a7224 */ /* 0x000fe400078e00ff */
[----:B------:R-:W-:-:S02]  /*b750*/  FMUL.FTZ R15, R12, 0.00390625 ;  /* 0x3b8000000c0f7820 */ /* 0x000fc40000410000 */
[----:B------:R-:W-:-:S03]  /*b760*/  FSETP.NE.FTZ.AND P1, PT, R14, RZ, PT ;  /* 0x000000ff0e00720b */ /* 0x000fc60003f35000 */
[----:B------:R-:W-:-:S04]  /*b770*/  FSETP.NE.FTZ.AND P2, PT, R15, RZ, PT ;  /* 0x000000ff0f00720b */ /* 0x000fc80003f55000 */
        /* <DEDUP_REMOVED lines=142> */
.L_x_1138:
[----:B------:R-:W0:Y:S08]  /*c060*/  S2UR UR5, SR_CgaCtaId ;  /* 0x00000000000579c3 */ /* 0x000e300000008800 */
[----:B------:R-:W-:Y:S06]  /*c070*/  BAR.SYNC.DEFER_BLOCKING 0x5, 0x180 ;  /* 0x0146000000007b1d */ /* 0x000fec0000010000 */
[----:B------:R-:W-:Y:S01]  /*c080*/  UMOV UR4, 0x400 ;  /* 0x0000040000047882 */ /* 0x000fe20000000000 */
[----:B------:R-:W-:Y:S01]  /*c090*/  BSSY B0, `(.L_x_1217) ;  /* 0x0000358000007945 */ /* 0x000fe20003800000 */
[----:B0-----:R-:W-:-:S09]  /*c0a0*/  ULEA UR12, UR5, UR4, 0x18 ;  /* 0x00000004050c7291 */ /* 0x001fd2000f8ec03f */
[----:B------:R-:W0:Y:S02]  /*c0b0*/  LDS R3, [UR12+0x284d0] ;  /* 0x0284d00cff037984 */ /* 0x000e240008000800 */
[----:B0-----:R-:W-:Y:S01]  /*c0c0*/  R2UR UR4, R3 ;  /* 0x00000000030472ca */ /* 0x001fe200000e0000 */
[----:B------:R-:W-:Y:S06]  /*c0d0*/  BAR.ARV 0x4, 0x180 ;  /* 0x0106000000007b1d */ /* 0x000fec0000002000 */
[----:B------:R-:W-:Y:S08]  /*c0e0*/  @P0 BRA `(.L_x_1218) ;  /* 0x0000002800740947 */ /* 0x000ff00003800000 */
[----:B------:R-:W0:Y:S01]  /*c0f0*/  S2R R67, SR_TID.X ;  /* 0x0000000000437919 */ /* 0x000e220000002100 */
[----:B------:R-:W-:Y:S01]  /*c100*/  F2FP.BF16.F32.PACK_AB R11, R11, R48 ;  /* 0x000000300b0b723e */ /* 0x000fe200000010ff */
[----:B------:R-:W-:Y:S01]  /*c110*/  ULDC.64 UR6, c[0x4][0x38] ;  /* 0x01000e0000067ab9 */ /* 0x000fe20000000a00 */
[----:B------:R-:W1:Y:S01]  /*c120*/  S2UR UR5, SR_SWINHI ;  /* 0x00000000000579c3 */ /* 0x000e620000002f00 */
        /* <DEDUP_REMOVED lines=14> */
[----:B------:R-:W-:Y:S01]  /*c210*/  F2FP.BF16.F32.PACK_AB R42, R119, R42 ;  /* 0x0000002a772a723e */ /* 0x000fe200000010ff */
[----:B0-----:R-:W-:Y:S01]  /*c220*/  IMAD.SHL.U32 R48, R67, 0x4, RZ ;  /* 0x0000000443307824 */ /* 0x001fe200078e00ff */
[----:B------:R-:W-:Y:S01]  /*c230*/  F2FP.BF16.F32.PACK_AB R9, R124, R133 ;  /* 0x000000857c09723e */ /* 0x000fe200000010ff */
[----:B------:R-:W-:Y:S01]  /*c240*/  IMAD.MOV.U32 R72, RZ, RZ, 0x2 ;  /* 0x00000002ff487424 */ /* 0x000fe200078e00ff */
        /* <DEDUP_REMOVED lines=41> */
[----:B------:R-:W-:Y:S01]  /*c4e0*/  USHF.R.S32.HI UR10, URZ, 0x1f, UR40 ;  /* 0x0000001f3f0a7899 */ /* 0x000fe20008011428 */
[----:B------:R-:W-:Y:S01]  /*c4f0*/  LOP3.LUT R48, R48, 0xc, RZ, 0xc0, !PT ;  /* 0x0000000c30307812 */ /* 0x000fe200078ec0ff */
[----:B------:R-:W-:Y:S01]  /*c500*/  ULDC.64 UR8, c[0x0][0xb90] ;  /* 0x0002e40000087ab9 */ /* 0x000fe20000000a00 */
[----:B------:R-:W-:Y:S01]  /*c510*/  F2FP.BF16.F32.PACK_AB R7, R140, R149 ;  /* 0x000000958c07723e */ /* 0x000fe200000010ff */
[----:B------:R-:W-:Y:S01]  /*c520*/  BAR.SYNC.DEFER_BLOCKING 0x1, 0x100 ;  /* 0x0044000000007b1d */ /* 0x000fe20000010000 */
[----:B------:R-:W-:-:S02]  /*c530*/  IADD3 R74, P0, R48, UR6, RZ ;  /* 0x00000006304a7c10 */ /* 0x000fc4000ff1e0ff */
[----:B------:R-:W-:Y:S02]  /*c540*/  F2FP.BF16.F32.PACK_AB R8, R132, R141 ;  /* 0x0000008d8408723e */ /* 0x000fe400000010ff */
[----:B------:R-:W-:Y:S01]  /*c550*/  F2FP.BF16.F32.PACK_AB R49, R84, R137 ;  /* 0x000000895431723e */ /* 0x000fe200000010ff */
[----:B------:R-:W-:Y:S01]  /*c560*/  IMAD.X R75, RZ, RZ, UR7, P0 ;  /* 0x00000007ff4b7e24 */ /* 0x000fe200080e06ff */
[----:B------:R-:W-:Y:S02]  /*c570*/  F2FP.BF16.F32.PACK_AB R5, R152, R155 ;  /* 0x0000009b9805723e */ /* 0x000fe400000010ff */
[----:B------:R-:W-:Y:S02]  /*c580*/  F2FP.BF16.F32.PACK_AB R6, R148, R153 ;  /* 0x000000999406723e */ /* 0x000fe400000010ff */
[----:B------:R0:W2:Y:S01]  /*c590*/  LDG.E.CONSTANT R74, desc[UR50][R74.64] ;  /* 0x000000324a4a7981 */ /* 0x0000a2000c1e9900 */
[----:B------:R-:W-:Y:S01]  /*c5a0*/  UMOV UR6, UR12 ;  /* 0x0000000c00067c82 */ /* 0x000fe20008000000 */
[----:B-1----:R-:W-:Y:S01]  /*c5b0*/  UMOV UR7, UR5 ;  /* 0x0000000500077c82 */ /* 0x002fe20008000000 */
[----:B------:R-:W-:Y:S01]  /*c5c0*/  LOP3.LUT P0, R48, R67, 0x3, RZ, 0xc0, !PT ;  /* 0x0000000343307812 */ /* 0x000fe2000780c0ff */
[----:B------:R-:W-:Y:S01]  /*c5d0*/  IMAD.WIDE R72, R189, R72, UR6 ;  /* 0x00000006bd487e25 */ /* 0x000fe2000f8e0248 */
[----:B------:R-:W-:-:S02]  /*c5e0*/  UIMAD UR5, UR10, UR8, URZ ;  /* 0x000000080a0572a4 */ /* 0x000fc4000f8e023f */
[----:B------:R-:W-:Y:S01]  /*c5f0*/  ISETP.EQ.OR P0, PT, R48, 0x3, !P0 ;  /* 0x000000033000780c */ /* 0x000fe20004702670 */
[----:B------:R-:W-:Y:S01]  /*c600*/  USHF.R.S32.HI UR13, URZ, 0x1f, UR38 ;  /* 0x0000001f3f0d7899 */ /* 0x000fe20008011426 */
[----:B------:R-:W-:Y:S01]  /*c610*/  IADD3 R67, P2, R72, 0xc020, RZ ;  /* 0x0000c02048437810 */ /* 0x000fe20007f5e0ff */
[----:B------:R-:W-:Y:S01]  /*c620*/  UIMAD UR5, UR40, UR9, UR5 ;  /* 0x00000009280572a4 */ /* 0x000fe2000f8e0205 */
[----:B------:R-:W-:Y:S02]  /*c630*/  SEL R133, R69, R68, P0 ;  /* 0x0000004445857207 */ /* 0x000fe40000000000 */
[----:B------:R-:W-:Y:S02]  /*c640*/  SEL R90, R68, R69, P0 ;  /* 0x00000045445a7207 */ /* 0x000fe40000000000 */
[----:B------:R-:W-:Y:S02]  /*c650*/  SEL R151, R70, R71, P0 ;  /* 0x0000004746977207 */ /* 0x000fe40000000000 */
[----:B------:R-:W-:-:S02]  /*c660*/  SEL R99, R71, R70, P0 ;  /* 0x0000004647637207 */ /* 0x000fc40000000000 */
[C---:B------:R-:W-:Y:S02]  /*c670*/  IADD3 R71, P4, R72.reuse, 0xc060, RZ ;  /* 0x0000c06048477810 */ /* 0x040fe40007f9e0ff */
[----:B------:R-:W-:Y:S02]  /*c680*/  IADD3 R69, P3, R72, 0xc040, RZ ;  /* 0x0000c04048457810 */ /* 0x000fe40007f7e0ff */
[----:B------:R-:W-:Y:S02]  /*c690*/  LOP3.LUT R66, R67, 0x380, RZ, 0xc0, !PT ;  /* 0x0000038043427812 */ /* 0x000fe400078ec0ff */
[----:B------:R-:W-:Y:S02]  /*c6a0*/  LOP3.LUT R70, R71, 0x380, RZ, 0xc0, !PT ;  /* 0x0000038047467812 */ /* 0x000fe400078ec0ff */
[----:B------:R-:W-:Y:S02]  /*c6b0*/  LOP3.LUT R68, R69, 0x380, RZ, 0xc0, !PT ;  /* 0x0000038045447812 */ /* 0x000fe400078ec0ff */
[----:B------:R-:W-:-:S02]  /*c6c0*/  SHF.R.U64 R66, R66, 0x3, RZ ;  /* 0x0000000342427819 */ /* 0x000fc400000012ff */
[----:B------:R-:W-:Y:S02]  /*c6d0*/  SHF.R.U64 R70, R70, 0x3, RZ ;  /* 0x0000000346467819 */ /* 0x000fe400000012ff */
[----:B------:R-:W-:Y:S02]  /*c6e0*/  SHF.R.U64 R68, R68, 0x3, RZ ;  /* 0x0000000344447819 */ /* 0x000fe400000012ff */
[----:B------:R-:W-:Y:S01]  /*c6f0*/  LOP3.LUT R66, R66, R67, RZ, 0x3c, !PT ;  /* 0x0000004342427212 */ /* 0x000fe200078e3cff */
[----:B------:R-:W-:Y:S01]  /*c700*/  IMAD.X R67, RZ, RZ, R73, P2 ;  /* 0x000000ffff437224 */ /* 0x000fe200010e0649 */
[----:B------:R-:W-:Y:S02]  /*c710*/  SEL R119, R15, R14, P0 ;  /* 0x0000000e0f777207 */ /* 0x000fe40000000000 */
[----:B------:R-:W-:Y:S02]  /*c720*/  SEL R80, R14, R15, P0 ;  /* 0x0000000f0e507207 */ /* 0x000fe40000000000 */
[----:B------:R-:W-:-:S02]  /*c730*/  IADD3 R14, P2, R72, 0x8000, RZ ;  /* 0x00008000480e7810 */ /* 0x000fc40007f5e0ff */
[----:B------:R-:W-:Y:S02]  /*c740*/  SEL R87, R40, R41, P0 ;  /* 0x0000002928577207 */ /* 0x000fe40000000000 */
[----:B------:R-:W-:Y:S01]  /*c750*/  SEL R77, R41, R40, P0 ;  /* 0x00000028294d7207 */ /* 0x000fe20000000000 */
[----:B------:R-:W-:Y:S01]  /*c760*/  IMAD R40, R185, 0x40, R17 ;  /* 0x00000040b9287824 */ /* 0x000fe200078e0211 */
[----:B------:R-:W-:Y:S01]  /*c770*/  SEL R141, R3, R4, P0 ;  /* 0x00000004038d7207 */ /* 0x000fe20000000000 */
[----:B------:R-:W-:Y:S01]  /*c780*/  IMAD.MOV.U32 R41, RZ, RZ, 0x2 ;  /* 0x00000002ff297424 */ /* 0x000fe200078e00ff */
[----:B------:R-:W-:Y:S02]  /*c790*/  SEL R96, R4, R3, P0 ;  /* 0x0000000304607207 */ /* 0x000fe40000000000 */
[----:B------:R-:W-:Y:S01]  /*c7a0*/  LOP3.LUT R70, R70, R71, RZ, 0x3c, !PT ;  /* 0x0000004746467212 */ /* 0x000fe200078e3cff */
[--C-:B------:R-:W-:Y:S01]  /*c7b0*/  IMAD.X R71, RZ, RZ, R73.reuse, P4 ;  /* 0x000000ffff477224 */ /* 0x100fe200020e0649 */
[----:B------:R-:W-:Y:S01]  /*c7c0*/  LOP3.LUT R68, R68, R69, RZ, 0x3c, !PT ;  /* 0x0000004544447212 */ /* 0x000fe200078e3cff */
[----:B------:R-:W-:Y:S01]  /*c7d0*/  IMAD.X R69, RZ, RZ, R73, P3 ;  /* 0x000000ffff457224 */ /* 0x000fe200018e0649 */
[----:B------:R-:W-:Y:S01]  /*c7e0*/  SEL R81, R24, R25, P0 ;  /* 0x0000001918517207 */ /* 0x000fe20000000000 */
[----:B------:R-:W-:Y:S01]  /*c7f0*/  IMAD.WIDE R40, R40, R41, UR6 ;  /* 0x0000000628287e25 */ /* 0x000fe2000f8e0229 */
[----:B0-----:R-:W-:Y:S01]  /*c800*/  SEL R75, R25, R24, P0 ;  /* 0x00000018194b7207 */ /* 0x001fe20000000000 */
[----:B------:R-:W-:Y:S01]  /*c810*/  UIMAD.WIDE.U32 UR6, UR40, UR8, URZ ;  /* 0x00000008280672a5 */ /* 0x000fe2000f8e003f */
[----:B------:R-:W-:-:S02]  /*c820*/  SEL R121, R21, R20, P0 ;  /* 0x0000001415797207 */ /* 0x000fc40000000000 */
[----:B------:R-:W-:Y:S01]  /*c830*/  SEL R82, R20, R21, P0 ;  /* 0x0000001514527207 */ /* 0x000fe20000000000 */
[----:B------:R-:W-:Y:S01]  /*c840*/  ULDC.64 UR8, c[0x0][0xb98] ;  /* 0x0002e60000087ab9 */ /* 0x000fe20000000a00 */
[----:B------:R-:W-:Y:S01]  /*c850*/  SEL R123, R29, R28, P0 ;  /* 0x0000001c1d7b7207 */ /* 0x000fe20000000000 */
[----:B------:R-:W-:Y:S01]  /*c860*/  UIADD3 UR7, UR7, UR5, URZ ;  /* 0x0000000507077290 */ /* 0x000fe2000fffe03f */
[----:B------:R-:W-:Y:S01]  /*c870*/  SEL R84, R28, R29, P0 ;  /* 0x0000001d1c547207 */ /* 0x000fe20000000000 */
[----:B------:R-:W-:Y:S01]  /*c880*/  UIMAD UR5, UR13, UR8, URZ ;  /* 0x000000080d0572a4 */ /* 0x000fe2000f8e023f */
[----:B------:R-:W-:Y:S01]  /*c890*/  SEL R171, R27, R26, P0 ;  /* 0x0000001a1bab7207 */ /* 0x000fe20000000000 */
[----:B------:R-:W-:Y:S01]  /*c8a0*/  UIMAD.WIDE.U32 UR6, UR38, UR8, UR6 ;  /* 0x00000008260672a5 */ /* 0x000fe2000f8e0006 */
[----:B------:R-:W-:Y:S01]  /*c8b0*/  SEL R113, R26, R27, P0 ;  /* 0x0000001b1a717207 */ /* 0x000fe20000000000 */
[----:B------:R-:W-:Y:S01]  /*c8c0*/  UIMAD UR5, UR38, UR9, UR5 ;  /* 0x00000009260572a4 */ /* 0x000fe2000f8e0205 */
[----:B------:R-:W-:-:S02]  /*c8d0*/  LOP3.LUT R3, R72, 0x380, RZ, 0xc0, !PT ;  /* 0x0000038048037812 */ /* 0x000fc400078ec0ff */
[----:B------:R-:W-:Y:S01]  /*c8e0*/  F2FP.BF16.F32.PACK_AB R48, R92, R145 ;  /* 0x000000915c30723e */ /* 0x000fe200000010ff */
[----:B------:R-:W-:Y:S01]  /*c8f0*/  ULDC.64 UR8, c[0x0][0xae8] ;  /* 0x0002ba0000087ab9 */ /* 0x000fe20000000a00 */
[----:B------:R-:W-:Y:S02]  /*c900*/  SEL R157, R55, R54, P0 ;  /* 0x00000036379d7207 */ /* 0x000fe40000000000 */
[----:B------:R-:W-:Y:S01]  /*c910*/  SEL R102, R54, R55, P0 ;  /* 0x0000003736667207 */ /* 0x000fe20000000000 */
[--C-:B------:R-:W-:Y:S01]  /*c920*/  IMAD.X R55, RZ, RZ, R73.reuse, P2 ;  /* 0x000000ffff377224 */ /* 0x100fe200010e0649 */
[C---:B------:R-:W-:Y:S02]  /*c930*/  IADD3 R28, P1, R72.reuse, 0xc000, RZ ;  /* 0x0000c000481c7810 */ /* 0x040fe40007f3e0ff */
[C---:B------:R-:W-:Y:S02]  /*c940*/  IADD3 R26, P6, R72.reuse, 0x8060, RZ ;  /* 0x00008060481a7810 */ /* 0x040fe40007fde0ff */
[C---:B------:R-:W-:Y:S01]  /*c950*/  IADD3 R24, P5, R72.reuse, 0x8040, RZ ;  /* 0x0000804048187810 */ /* 0x040fe20007fbe0ff */
[----:B------:R-:W-:Y:S01]  /*c960*/  IMAD.X R65, RZ, RZ, R73, P1 ;  /* 0x000000ffff417224 */ /* 0x000fe200008e0649 */
[----:B------:R-:W-:-:S02]  /*c970*/  IADD3 R20, P4, R72, 0x8020, RZ ;  /* 0x0000802048147810 */ /* 0x000fc40007f9e0ff */
[----:B------:R-:W-:Y:S02]  /*c980*/  IADD3 R4, P3, R72, 0x20, RZ ;  /* 0x0000002048047810 */ /* 0x000fe40007f7e0ff */
[----:B------:R-:W-:Y:S02]  /*c990*/  SEL R145, R7, R8, P0 ;  /* 0x0000000807917207 */ /* 0x000fe40000000000 */
[----:B------:R-:W-:Y:S01]  /*c9a0*/  SEL R94, R8, R7, P0 ;  /* 0x00000007085e7207 */ /* 0x000fe20000000000 */
[----:B------:R-:W-:Y:S01]  /*c9b0*/  IMAD.X R57, RZ, RZ, R73, P3 ;  /* 0x000000ffff397224 */ /* 0x000fe200018e0649 */
[----:B------:R-:W-:Y:S02]  /*c9c0*/  IADD3 R8, P2, R72, 0x60, RZ ;  /* 0x0000006048087810 */ /* 0x000fe40007f5e0ff */
[----:B------:R-:W-:Y:S02]  /*c9d0*/  SEL R147, R9, R116, P0 ;  /* 0x0000007409937207 */ /* 0x000fe40000000000 */
[----:B------:R-:W-:-:S02]  /*c9e0*/  SEL R97, R116, R9, P0 ;  /* 0x0000000974617207 */ /* 0x000fc40000000000 */
[----:B------:R-:W-:Y:S02]  /*c9f0*/  SHF.R.U64 R3, R3, 0x3, RZ ;  /* 0x0000000303037819 */ /* 0x000fe400000012ff */
[----:B------:R-:W-:Y:S02]  /*ca00*/  SEL R131, R61, R60, P0 ;  /* 0x0000003c3d837207 */ /* 0x000fe40000000000 */
[----:B------:R-:W-:Y:S01]  /*ca10*/  SEL R89, R60, R61, P0 ;  /* 0x0000003d3c597207 */ /* 0x000fe20000000000 */
[--C-:B------:R-:W-:Y:S01]  /*ca20*/  IMAD.X R61, RZ, RZ, R73.reuse, P5 ;  /* 0x000000ffff3d7224 */ /* 0x100fe200028e0649 */
[----:B------:R-:W-:Y:S02]  /*ca30*/  SEL R153, R63, R62, P0 ;  /* 0x0000003e3f997207 */ /* 0x000fe40000000000 */
[----:B------:R-:W-:Y:S01]  /*ca40*/  SEL R100, R62, R63, P0 ;  /* 0x0000003f3e647207 */ /* 0x000fe20000000000 */
[----:B------:R-:W-:Y:S01]  /*ca50*/  IMAD.X R63, RZ, RZ, R73, P6 ;  /* 0x000000ffff3f7224 */ /* 0x000fe200030e0649 */
[----:B------:R-:W-:-:S02]  /*ca60*/  SEL R155, R59, R58, P0 ;  /* 0x0000003a3b9b7207 */ /* 0x000fc40000000000 */
[----:B------:R-:W-:Y:S01]  /*ca70*/  SEL R101, R58, R59, P0 ;  /* 0x0000003b3a657207 */ /* 0x000fe20000000000 */
[----:B------:R-:W-:Y:S01]  /*ca80*/  IMAD.X R59, RZ, RZ, R73, P4 ;  /* 0x000000ffff3b7224 */ /* 0x000fe200020e0649 */
[----:B------:R-:W-:Y:S02]  /*ca90*/  LOP3.LUT R9, R26, 0x380, RZ, 0xc0, !PT ;  /* 0x000003801a097812 */ /* 0x000fe400078ec0ff */
        /* <DEDUP_REMOVED lines=9> */
[----:B------:R-:W-:Y:S01]  /*cb30*/  SEL R104, R46, R47, P0 ;  /* 0x0000002f2e687207 */ /* 0x000fe20000000000 */
[----:B------:R-:W-:Y:S01]  /*cb40*/  IMAD.X R47, RZ, RZ, R73, P2 ;  /* 0x000000ffff2f7224 */ /* 0x000fe200010e0649 */
[----:B------:R-:W-:-:S02]  /*cb50*/  IADD3 R12, P1, R72, 0x4060, RZ ;  /* 0x00004060480c7810 */ /* 0x000fc40007f3e0ff */
[C---:B------:R-:W-:Y:S02]  /*cb60*/  IADD3 R10, P6, R72.reuse, 0x4040, RZ ;  /* 0x00004040480a7810 */ /* 0x040fe40007fde0ff */
[C---:B------:R-:W-:Y:S02]  /*cb70*/  IADD3 R7, P5, R72.reuse, 0x4020, RZ ;  /* 0x0000402048077810 */ /* 0x040fe40007fbe0ff */
[C---:B------:R-:W-:Y:S02]  /*cb80*/  IADD3 R6, P4, R72.reuse, 0x40, RZ ;  /* 0x0000004048067810 */ /* 0x040fe40007f9e0ff */
[----:B------:R-:W-:Y:S02]  /*cb90*/  IADD3 R5, P3, R72, 0x4000, RZ ;  /* 0x0000400048057810 */ /* 0x000fe40007f7e0ff */
[----:B------:R-:W-:Y:S02]  /*cba0*/  SEL R167, R35, R34, P0 ;  /* 0x0000002223a77207 */ /* 0x000fe40000000000 */
[----:B------:R-:W-:-:S02]  /*cbb0*/  SEL R109, R34, R35, P0 ;  /* 0x00000023226d7207 */ /* 0x000fc40000000000 */
[----:B------:R-:W-:Y:S02]  /*cbc0*/  LOP3.LUT R72, R3, R72, RZ, 0x3c, !PT ;  /* 0x0000004803487212 */ /* 0x000fe400078e3cff */
[----:B------:R-:W-:Y:S02]  /*cbd0*/  LOP3.LUT R11, R28, 0x380, RZ, 0xc0, !PT ;  /* 0x000003801c0b7812 */ /* 0x000fe400078ec0ff */
[----:B------:R-:W-:Y:S02]  /*cbe0*/  SHF.R.U64 R3, R9, 0x3, RZ ;  /* 0x0000000309037819 */ /* 0x000fe400000012ff */
[----:B------:R-:W-:Y:S02]  /*cbf0*/  IADD3 R35, P2, R40, 0x3000, RZ ;  /* 0x0000300028237810 */ /* 0x000fe40007f5e0ff */
[----:B------:R-:W-:Y:S02]  /*cc00*/  SHF.R.U64 R11, R11, 0x3, RZ ;  /* 0x000000030b0b7819 */ /* 0x000fe400000012ff */
[----:B------:R-:W-:-:S02]  /*cc10*/  LOP3.LUT R62, R3, R26, RZ, 0x3c, !PT ;  /* 0x0000001a033e7212 */ /* 0x000fc400078e3cff */
[----:B------:R-:W-:Y:S02]  /*cc20*/  LOP3.LUT R34, R35, 0x380, RZ, 0xc0, !PT ;  /* 0x0000038023227812 */ /* 0x000fe400078ec0ff */
[----:B------:R-:W-:Y:S02]  /*cc30*/  LOP3.LUT R3, R4, 0x380, RZ, 0xc0, !PT ;  /* 0x0000038004037812 */ /* 0x000fe400078ec0ff */
[----:B------:R-:W-:Y:S02]  /*cc40*/  LOP3.LUT R64, R11, R28, RZ, 0x3c, !PT ;  /* 0x0000001c0b407212 */ /* 0x000fe400078e3cff */
[----:B------:R-:W-:Y:S02]  /*cc50*/  SHF.R.U64 R34, R34, 0x3, RZ ;  /* 0x0000000322227819 */ /* 0x000fe400000012ff */
[----:B------:R-:W-:Y:S02]  /*cc60*/  LOP3.LUT R11, R20, 0x380, RZ, 0xc0, !PT ;  /* 0x00000380140b7812 */ /* 0x000fe400078ec0ff */
[----:B------:R-:W-:-:S02]  /*cc70*/  SHF.R.U64 R3, R3, 0x3, RZ ;  /* 0x0000000303037819 */ /* 0x000fc400000012ff */
[----:B------:R-:W-:Y:S02]  /*cc80*/  LOP3.LUT R9, R14, 0x380, RZ, 0xc0, !PT ;  /* 0x000003800e097812 */ /* 0x000fe400078ec0ff */
[----:B------:R-:W-:Y:S01]  /*cc90*/  LOP3.LUT R34, R34, R35, RZ, 0x3c, !PT ;  /* 0x0000002322227212 */ /* 0x000fe200078e3cff */
[----:B------:R-:W-:Y:S01]  /*cca0*/  IMAD.X R35, RZ, RZ, R41, P2 ;  /* 0x000000ffff237224 */ /* 0x000fe200010e0629 */
[----:B------:R-:W-:Y:S02]  /*ccb0*/  SHF.R.U64 R11, R11, 0x3, RZ ;  /* 0x000000030b0b7819 */ /* 0x000fe400000012ff */
[----:B------:R-:W-:Y:S02]  /*ccc0*/  LOP3.LUT R56, R3, R4, RZ, 0x3c, !PT ;  /* 0x0000000403387212 */ /* 0x000fe400078e3cff */
[----:B------:R-:W-:Y:S02]  /*ccd0*/  SHF.R.U64 R9, R9, 0x3, RZ ;  /* 0x0000000309097819 */ /* 0x000fe400000012ff */
[----:B------:R-:W-:-:S02]  /*cce0*/  LOP3.LUT R3, R6, 0x380, RZ, 0xc0, !PT ;  /* 0x0000038006037812 */ /* 0x000fc400078ec0ff */
[----:B------:R-:W-:Y:S02]  /*ccf0*/  IADD3 R21, P2, R40, 0x9000, RZ ;  /* 0x0000900028157810 */ /* 0x000fe40007f5e0ff */
[----:B------:R-:W-:Y:S02]  /*cd00*/  LOP3.LUT R58, R11, R20, RZ, 0x3c, !PT ;  /* 0x000000140b3a7212 */ /* 0x000fe400078e3cff */
[----:B------:R-:W-:Y:S02]  /*cd10*/  LOP3.LUT R54, R9, R14, RZ, 0x3c, !PT ;  /* 0x0000000e09367212 */ /* 0x000fe400078e3cff */
[----:B------:R-:W-:Y:S02]  /*cd20*/  SHF.R.U64 R3, R3, 0x3, RZ ;  /* 0x0000000303037819 */ /* 0x000fe400000012ff */
[----:B------:R-:W-:Y:S02]  /*cd30*/  LOP3.LUT R20, R21, 0x380, RZ, 0xc0, !PT ;  /* 0x0000038015147812 */ /* 0x000fe400078ec0ff */
[----:B------:R-:W-:-:S02]  /*cd40*/  LOP3.LUT R9, R10, 0x380, RZ, 0xc0, !PT ;  /* 0x000003800a097812 */ /* 0x000fc400078ec0ff */
[----:B------:R-:W-:Y:S02]  /*cd50*/  SEL R163, R43, R42, P0 ;  /* 0x0000002a2ba37207 */ /* 0x000fe40000000000 */
[----:B------:R-:W-:Y:S01]  /*cd60*/  SEL R106, R42, R43, P0 ;  /* 0x0000002b2a6a7207 */ /* 0x000fe20000000000 */
[--C-:B------:R-:W-:Y:S01]  /*cd70*/  IMAD.X R43, RZ, RZ, R73.reuse, P4 ;  /* 0x000000ffff2b7224 */ /* 0x100fe200020e0649 */
[----:B------:R-:W-:Y:S02]  /*cd80*/  SEL R127, R45, R44, P0 ;  /* 0x0000002c2d7f7207 */ /* 0x000fe40000000000 */
[----:B------:R-:W-:Y:S01]  /*cd90*/  SEL R86, R44, R45, P0 ;  /* 0x0000002d2c567207 */ /* 0x000fe20000000000 */
[----:B------:R-:W-:Y:S01]  /*cda0*/  IMAD.X R45, RZ, RZ, R73, P3 ;  /* 0x000000ffff2d7224 */ /* 0x000fe200018e0649 */
[----:B------:R-:W-:Y:S02]  /*cdb0*/  LOP3.LUT R42, R3, R6, RZ, 0x3c, !PT ;  /* 0x00000006032a7212 */ /* 0x000fe400078e3cff */
[----:B------:R-:W-:-:S02]  /*cdc0*/  SHF.R.U64 R20, R20, 0x3, RZ ;  /* 0x0000000314147819 */ /* 0x000fc400000012ff */
[----:B------:R-:W-:Y:S02]  /*cdd0*/  SEL R125, R37, R36, P0 ;  /* 0x00000024257d7207 */ /* 0x000fe40000000000 */
[----:B------:R-:W-:Y:S02]  /*cde0*/  SEL R85, R36, R37, P0 ;  /* 0x0000002524557207 */ /* 0x000fe40000000000 */
[----:B------:R-:W-:Y:S02]  /*cdf0*/  SHF.R.U64 R9, R9, 0x3, RZ ;  /* 0x0000000309097819 */ /* 0x000fe400000012ff */
[----:B------:R-:W-:Y:S02]  /*ce00*/  LOP3.LUT R3, R8, 0x380, RZ, 0xc0, !PT ;  /* 0x0000038008037812 */ /* 0x000fe400078ec0ff */
[----:B------:R-:W-:Y:S02]  /*ce10*/  IADD3 R37, P3, R40, 0x2000, RZ ;  /* 0x0000200028257810 */ /* 0x000fe40007f7e0ff */
[----:B------:R-:W-:-:S02]  /*ce20*/  SEL R159, R51, R50, P0 ;  /* 0x00000032339f7207 */ /* 0x000fc40000000000 */
[----:B------:R-:W-:Y:S01]  /*ce30*/  SEL R103, R50, R51, P0 ;  /* 0x0000003332677207 */ /* 0x000fe20000000000 */
[----:B------:R-:W-:Y:S01]  /*ce40*/  IMAD.X R51, RZ, RZ, R73, P6 ;  /* 0x000000ffff337224 */ /* 0x000fe200030e0649 */
[----:B------:R-:W-:Y:S01]  /*ce50*/  LOP3.LUT R20, R20, R21, RZ, 0x3c, !PT ;  /* 0x0000001514147212 */ /* 0x000fe200078e3cff */
[----:B------:R-:W-:Y:S01]  /*ce60*/  IMAD.X R21, RZ, RZ, R41, P2 ;  /* 0x000000ffff157224 */ /* 0x000fe200010e0629 */
[----:B------:R-:W-:Y:S02]  /*ce70*/  LOP3.LUT R50, R9, R10, RZ, 0x3c, !PT ;  /* 0x0000000a09327212 */ /* 0x000fe400078e3cff */
[----:B------:R-:W-:Y:S02]  /*ce80*/  SHF.R.U64 R3, R3, 0x3, RZ ;  /* 0x0000000303037819 */ /* 0x000fe400000012ff */
[----:B------:R-:W-:Y:S02]  /*ce90*/  LOP3.LUT R36, R37, 0x380, RZ, 0xc0, !PT ;  /* 0x0000038025247812 */ /* 0x000fe400078ec0ff */
[----:B------:R-:W-:-:S02]  /*cea0*/  IADD3 R10, P2, R40, 0xf000, RZ ;  /* 0x0000f000280a7810 */ /* 0x000fc40007f5e0ff */
[----:B------:R-:W-:Y:S02]  /*ceb0*/  LOP3.LUT R46, R3, R8, RZ, 0x3c, !PT ;  /* 0x00000008032e7212 */ /* 0x000fe400078e3cff */
[----:B------:R-:W-:Y:S02]  /*cec0*/  SHF.R.U64 R36, R36, 0x3, RZ ;  /* 0x0000000324247819 */ /* 0x000fe400000012ff */
[----:B------:R-:W-:Y:S02]  /*ced0*/  LOP3.LUT R3, R10, 0x380, RZ, 0xc0, !PT ;  /* 0x000003800a037812 */ /* 0x000fe400078ec0ff */
[----:B------:R-:W-:Y:S02]  /*cee0*/  LOP3.LUT R11, R12, 0x380, RZ, 0xc0, !PT ;  /* 0x000003800c0b7812 */ /* 0x000fe400078ec0ff */
[----:B------:R-:W-:Y:S01]  /*cef0*/  LOP3.LUT R36, R36, R37, RZ, 0x3c, !PT ;  /* 0x0000002524247212 */ /* 0x000fe200078e3cff */
[----:B------:R-:W-:Y:S01]  /*cf00*/  IMAD.X R37, RZ, RZ, R41, P3 ;  /* 0x000000ffff257224 */ /* 0x000fe200018e0629 */
[----:B------:R-:W-:-:S02]  /*cf10*/  SHF.R.U64 R3, R3, 0x3, RZ ;  /* 0x0000000303037819 */ /* 0x000fc400000012ff */
[----:B------:R-:W-:Y:S02]  /*cf20*/  IADD3 R15, P3, R40, 0x8000, RZ ;  /* 0x00008000280f7810 */ /* 0x000fe40007f7e0ff */
[----:B------:R-:W-:Y:S02]  /*cf30*/  SHF.R.U64 R11, R11, 0x3, RZ ;  /* 0x000000030b0b7819 */ /* 0x000fe400000012ff */
[----:B------:R-:W-:Y:S02]  /*cf40*/  SEL R129, R53, R52, P0 ;  /* 0x0000003435817207 */ /* 0x000fe40000000000 */
[----:B------:R-:W-:Y:S01]  /*cf50*/  SEL R88, R52, R53, P0 ;  /* 0x0000003534587207 */ /* 0x000fe20000000000 */
[----:B------:R-:W-:Y:S01]  /*cf60*/  IMAD.X R53, RZ, RZ, R73, P1 ;  /* 0x000000ffff357224 */ /* 0x000fe200008e0649 */
[----:B------:R-:W-:Y:S02]  /*cf70*/  LOP3.LUT R10, R3, R10, RZ, 0x3c, !PT ;  /* 0x0000000a030a7212 */ /* 0x000fe400078e3cff */
[----:B------:R-:W-:Y:S01]  /*cf80*/  LOP3.LUT R4, R7, 0x380, RZ, 0xc0, !PT ;  /* 0x0000038007047812 */ /* 0x000fe200078ec0ff */
[----:B------:R-:W0:Y:S01]  /*cf90*/  LDC R3, c[0x0][0xbe8] ;  /* 0x0002fa00ff037b82 */ /* 0x000e220000000800 */
[----:B------:R-:W-:-:S02]  /*cfa0*/  LOP3.LUT R14, R15, 0x380, RZ, 0xc0, !PT ;  /* 0x000003800f0e7812 */ /* 0x000fc400078ec0ff */
[----:B------:R-:W-:Y:S01]  /*cfb0*/  LOP3.LUT R52, R11, R12, RZ, 0x3c, !PT ;  /* 0x0000000c0b347212 */ /* 0x000fe200078e3cff */
[----:B------:R-:W-:Y:S01]  /*cfc0*/  IMAD.X R11, RZ, RZ, R41, P2 ;  /* 0x000000ffff0b7224 */ /* 0x000fe200010e0629 */
[----:B------:R-:W-:Y:S02]  /*cfd0*/  SHF.R.U64 R4, R4, 0x3, RZ ;  /* 0x0000000304047819 */ /* 0x000fe400000012ff */
[----:B------:R-:W-:Y:S02]  /*cfe0*/  SHF.R.U64 R14, R14, 0x3, RZ ;  /* 0x000000030e0e7819 */ /* 0x000fe400000012ff */
[----:B------:R-:W-:Y:S02]  /*cff0*/  MOV R108, R52 ;  /* 0x00000034006c7202 */ /* 0x000fe40000000f00 */
[----:B------:R-:W-:Y:S02]  /*d000*/  SEL R137, R136, R49, P0 ;  /* 0x0000003188897207 */ /* 0x000fe40000000000 */
[----:B------:R-:W-:Y:S01]  /*d010*/  SEL R92, R49, R136, P0 ;  /* 0x00000088315c7207 */ /* 0x000fe20000000000 */
[----:B------:R-:W-:Y:S01]  /*d020*/  IMAD.X R49, RZ, RZ, R73, P5 ;  /* 0x000000ffff317224 */ /* 0x000fe200028e0649 */
[----:B------:R-:W-:-:S02]  /*d030*/  SEL R139, R93, R48, P0 ;  /* 0x000000305d8b7207 */ /* 0x000fc40000000000 */
[----:B------:R-:W-:Y:S02]  /*d040*/  SEL R93, R48, R93, P0 ;  /* 0x0000005d305d7207 */ /* 0x000fe40000000000 */
[----:B------:R-:W-:Y:S02]  /*d050*/  SEL R83, R32, R33, P0 ;  /* 0x0000002120537207 */ /* 0x000fe40000000000 */
[----:B------:R-:W-:Y:S02]  /*d060*/  SEL R76, R33, R32, P0 ;  /* 0x00000020214c7207 */ /* 0x000fe40000000000 */
[----:B------:R-:W-:Y:S02]  /*d070*/  LOP3.LUT R48, R4, R7, RZ, 0x3c, !PT ;  /* 0x0000000704307212 */ /* 0x000fe400078e3cff */
[----:B------:R-:W-:Y:S01]  /*d080*/  LOP3.LUT R14, R14, R15, RZ, 0x3c, !PT ;  /* 0x0000000f0e0e7212 */ /* 0x000fe200078e3cff */
[----:B------:R-:W-:Y:S01]  /*d090*/  IMAD.X R15, RZ, RZ, R41, P3 ;  /* 0x000000ffff0f7224 */ /* 0x000fe200018e0629 */
[----:B------:R-:W-:-:S02]  /*d0a0*/  IADD3 R9, P3, R40, 0xe000, RZ ;  /* 0x0000e00028097810 */ /* 0x000fc40007f7e0ff */
[----:B------:R-:W-:Y:S02]  /*d0b0*/  MOV R132, R46 ;  /* 0x0000002e00847202 */ /* 0x000fe40000000f00 */
[----:B------:R-:W-:Y:S02]  /*d0c0*/  MOV R110, R50 ;  /* 0x00000032006e7202 */ /* 0x000fe40000000f00 */
[----:B------:R-:W-:Y:S02]  /*d0d0*/  MOV R112, R48 ;  /* 0x0000003000707202 */ /* 0x000fe40000000f00 */
[----:B------:R-:W-:Y:S02]  /*d0e0*/  LOP3.LUT R8, R9, 0x380, RZ, 0xc0, !PT ;  /* 0x0000038009087812 */ /* 0x000fe400078ec0ff */
[----:B------:R-:W-:Y:S02]  /*d0f0*/  MOV R70, R70 ;  /* 0x0000004600467202 */ /* 0x000fe40000000f00 */
[----:B------:R-:W-:-:S02]  /*d100*/  MOV R71, R54 ;  /* 0x0000003600477202 */ /* 0x000fc40000000f00 */
[----:B------:R-:W-:Y:S02]  /*d110*/  SHF.R.U64 R8, R8, 0x3, RZ ;  /* 0x0000000308087819 */ /* 0x000fe400000012ff */
[----:B------:R-:W-:Y:S02]  /*d120*/  LOP3.LUT R4, R5, 0x380, RZ, 0xc0, !PT ;  /* 0x0000038005047812 */ /* 0x000fe400078ec0ff */
[----:B--2---:R-:W-:Y:S01]  /*d130*/  LOP3.LUT R53, R74, 0x2, RZ, 0x3c, !PT ;  /* 0x000000024a357812 */ /* 0x004fe200078e3cff */
[----:B------:R-:W-:Y:S01]  /*d140*/  SHFL.IDX PT, R46, R81, R74, 0x1c1f ;  /* 0x001c1f4a512e7589 */ /* 0x000fe200000e0000 */
[----:B------:R-:W-:Y:S01]  /*d150*/  LOP3.LUT R8, R8, R9, RZ, 0x3c, !PT ;  /* 0x0000000908087212 */ /* 0x000fe200078e3cff */
[----:B------:R-:W-:Y:S01]  /*d160*/  IMAD.X R9, RZ, RZ, R41, P3 ;  /* 0x000000ffff097224 */ /* 0x000fe200018e0629 */
[----:B0-----:R-:W-:Y:S01]  /*d170*/  ISETP.NE.AND P3, PT, R3, 0x1, PT ;  /* 0x000000010300780c */ /* 0x001fe20003f65270 */
[----:B------:R-:W0:Y:S01]  /*d180*/  SHFL.IDX PT, R75, R75, R53, 0x1c1f ;  /* 0x001c1f354b4b7589 */ /* 0x000e2200000e0000 */
[----:B------:R-:W-:-:S02]  /*d190*/  SHF.R.U64 R4, R4, 0x3, RZ ;  /* 0x0000000304047819 */ /* 0x000fc400000012ff */
[----:B------:R-:W-:Y:S01]  /*d1a0*/  LOP3.LUT R13, R24, 0x380, RZ, 0xc0, !PT ;  /* 0x00000380180d7812 */ /* 0x000fe200078ec0ff */
[----:B------:R-:W-:Y:S01]  /*d1b0*/  SHFL.IDX PT, R50, R83, R74, 0x1c1f ;  /* 0x001c1f4a53327589 */ /* 0x000fe200000e0000 */
[----:B------:R-:W-:Y:S02]  /*d1c0*/  LOP3.LUT R44, R4, R5, RZ, 0x3c, !PT ;  /* 0x00000005042c7212 */ /* 0x000fe400078e3cff */
[----:B------:R-:W-:Y:S01]  /*d1d0*/  SHF.R.U64 R13, R13, 0x3, RZ ;  /* 0x000000030d0d7819 */ /* 0x000fe200000012ff */
[----:B------:R-:W1:Y:S01]  /*d1e0*/  SHFL.IDX PT, R49, R76, R53, 0x1c1f ;  /* 0x001c1f354c317589 */ /* 0x000e6200000e0000 */
[----:B------:R-:W-:Y:S02]  /*d1f0*/  MOV R130, R44 ;  /* 0x0000002c00827202 */ /* 0x000fe40000000f00 */
[----:B------:R-:W-:Y:S01]  /*d200*/  LOP3.LUT R60, R13, R24, RZ, 0x3c, !PT ;  /* 0x000000180d3c7212 */ /* 0x000fe200078e3cff */
[----:B------:R-:W-:Y:S01]  /*d210*/  SHFL.IDX PT, R143, R143, R74, 0x1c1f ;  /* 0x001c1f4a8f8f7589 */ /* 0x000fe200000e0000 */
[----:B------:R-:W-:-:S02]  /*d220*/  MOV R68, R68 ;  /* 0x0000004400447202 */ /* 0x000fc40000000f00 */
[----:B------:R-:W-:Y:S01]  /*d230*/  MOV R69, R58 ;  /* 0x0000003a00457202 */ /* 0x000fe20000000f00 */
[----:B------:R-:W2:Y:S01]  /*d240*/  SHFL.IDX PT, R52, R95, R53, 0x1c1f ;  /* 0x001c1f355f347589 */ /* 0x000ea200000e0000 */
[----:B------:R-:W-:Y:S02]  /*d250*/  MOV R118, R56 ;  /* 0x0000003800767202 */ /* 0x000fe40000000f00 */
[----:B------:R-:W-:Y:S01]  /*d260*/  MOV R66, R66 ;  /* 0x0000004200427202 */ /* 0x000fe20000000f00 */
[----:B------:R-:W-:Y:S01]  /*d270*/  SHFL.IDX PT, R54, R87, R74, 0x1c1f ;  /* 0x001c1f4a57367589 */ /* 0x000fe200000e0000 */
[----:B------:R-:W-:Y:S02]  /*d280*/  MOV R67, R60 ;  /* 0x0000003c00437202 */ /* 0x000fe40000000f00 */
[----:B------:R-:W-:Y:S01]  /*d290*/  MOV R64, R64 ;  /* 0x0000004000407202 */ /* 0x000fe20000000f00 */
[----:B------:R-:W3:Y:S01]  /*d2a0*/  SHFL.IDX PT, R77, R77, R53, 0x1c1f ;  /* 0x001c1f354d4d7589 */ /* 0x000ee200000e0000 */
[----:B0-----:R-:W-:-:S02]  /*d2b0*/  SEL R44, R46, R75, P0 ;  /* 0x0000004b2e2c7207 */ /* 0x001fc40000000000 */
[----:B------:R-:W-:Y:S01]  /*d2c0*/  SEL R46, R75, R46, P0 ;  /* 0x0000002e4b2e7207 */ /* 0x000fe20000000000 */
[----:B------:R-:W-:Y:S01]  /*d2d0*/  SHFL.IDX PT, R141, R141, R74, 0x1c1f ;  /* 0x001c1f4a8d8d7589 */ /* 0x000fe200000e0000 */
[----:B------:R-:W0:Y:S01]  /*d2e0*/  @P3 LDC R75, c[0x0][0xbec] ;  /* 0x0002fb00ff4b3b82 */ /* 0x000e220000000800 */
[----:B------:R-:W-:Y:S02]  /*d2f0*/  SEL R165, R39, R38, P0 ;  /* 0x0000002627a57207 */ /* 0x000fe40000000000 */
[----:B------:R-:W4:Y:S01]  /*d300*/  SHFL.IDX PT, R96, R96, R53, 0x1c1f ;  /* 0x001c1f3560607589 */ /* 0x000f2200000e0000 */
[----:B-1----:R-:W-:Y:S02]  /*d310*/  SEL R48, R50, R49, P0 ;  /* 0x0000003132307207 */ /* 0x002fe40000000000 */
[----:B------:R-:W-:Y:S01]  /*d320*/  SEL R50, R49, R50, P0 ;  /* 0x0000003231327207 */ /* 0x000fe20000000000 */
[----:B------:R-:W-:Y:S01]  /*d330*/  SHFL.IDX PT, R145, R145, R74, 0x1c1f ;  /* 0x001c1f4a91917589 */ /* 0x000fe200000e0000 */
[----:B------:R-:W-:-:S02]  /*d340*/  SEL R107, R38, R39, P0 ;  /* 0x00000027266b7207 */ /* 0x000fc40000000000 */
[----:B------:R-:W-:Y:S01]  /*d350*/  MOV R65, R62 ;  /* 0x0000003e00417202 */ /* 0x000fe20000000f00 */
[----:B------:R-:W1:Y:S01]  /*d360*/  SHFL.IDX PT, R94, R94, R53, 0x1c1f ;  /* 0x001c1f355e5e7589 */ /* 0x000e6200000e0000 */
[----:B--2---:R-:W-:Y:S02]  /*d370*/  SEL R49, R143, R52, P0 ;  /* 0x000000348f317207 */ /* 0x004fe40000000000 */
[----:B------:R-:W-:Y:S01]  /*d380*/  SEL R51, R52, R143, P0 ;  /* 0x0000008f34337207 */ /* 0x000fe20000000000 */
[----:B------:R-:W-:Y:S01]  /*d390*/  SHFL.IDX PT, R58, R115, R74, 0x1c1f ;  /* 0x001c1f4a733a7589 */ /* 0x000fe200000e0000 */
[----:B------:R-:W-:Y:S02]  /*d3a0*/  IADD3 R39, P4, R40, 0x1000, RZ ;  /* 0x0000100028277810 */ /* 0x000fe40007f9e0ff */
[----:B------:R-:W-:Y:S01]  /*d3b0*/  SEL R135, R128, R91, P0 ;  /* 0x0000005b80877207 */ /* 0x000fe20000000000 */
[----:B------:R-:W2:Y:S01]  /*d3c0*/  SHFL.IDX PT, R57, R78, R53, 0x1c1f ;  /* 0x001c1f354e397589 */ /* 0x000ea200000e0000 */
[----:B---3--:R-:W-:-:S02]  /*d3d0*/  SEL R52, R54, R77, P0 ;  /* 0x0000004d36347207 */ /* 0x008fc40000000000 */
[----:B------:R-:W-:Y:S01]  /*d3e0*/  SEL R54, R77, R54, P0 ;  /* 0x000000364d367207 */ /* 0x000fe20000000000 */
[----:B------:R-:W-:Y:S01]  /*d3f0*/  SHFL.IDX PT, R147, R147, R74, 0x1c1f ;  /* 0x001c1f4a93937589 */ /* 0x000fe200000e0000 */
[----:B------:R-:W3:Y:S01]  /*d400*/  @P3 LDC R77, c[0x0][0xbf0] ;  /* 0x0002fc00ff4d3b82 */ /* 0x000ee20000000800 */
[----:B------:R-:W-:Y:S02]  /*d410*/  LOP3.LUT R38, R39, 0x380, RZ, 0xc0, !PT ;  /* 0x0000038027267812 */ /* 0x000fe400078ec0ff */
[----:B------:R-:W0:Y:S01]  /*d420*/  SHFL.IDX PT, R60, R97, R53, 0x1c1f ;  /* 0x001c1f35613c7589 */ /* 0x000e2200000e0000 */
[----:B------:R-:W-:Y:S02]  /*d430*/  SEL R91, R91, R128, P0 ;  /* 0x000000805b5b7207 */ /* 0x000fe40000000000 */
[----:B------:R-:W-:Y:S01]  /*d440*/  SEL R169, R31, R30, P0 ;  /* 0x0000001e1fa97207 */ /* 0x000fe20000000000 */
[----:B------:R-:W-:Y:S01]  /*d450*/  SHFL.IDX PT, R117, R117, R74, 0x1c1f ;  /* 0x001c1f4a75757589 */ /* 0x000fe200000e0000 */
[----:B------:R-:W-:-:S02]  /*d460*/  SEL R111, R30, R31, P0 ;  /* 0x0000001f1e6f7207 */ /* 0x000fc40000000000 */
[----:B------:R-:W-:Y:S01]  /*d470*/  IADD3 R33, P1, R40, 0x4000, RZ ;  /* 0x0000400028217810 */ /* 0x000fe20007f3e0ff */
[----:B------:R-:W0:Y:S01]  /*d480*/  SHFL.IDX PT, R62, R79, R53, 0x1c1f ;  /* 0x001c1f354f3e7589 */ /* 0x000e2200000e0000 */
[----:B------:R-:W-:Y:S02]  /*d490*/  SHF.R.U64 R38, R38, 0x3, RZ ;  /* 0x0000000326267819 */ /* 0x000fe400000012ff */
[----:B------:R-:W-:Y:S01]  /*d4a0*/  MOV R105, R72 ;  /* 0x0000004800697202 */ /* 0x000fe20000000f00 */
[----:B------:R-:W-:Y:S01]  /*d4b0*/  SHFL.IDX PT, R149, R149, R74, 0x1c1f ;  /* 0x001c1f4a95957589 */ /* 0x000fe200000e0000 */
[----:B------:R-:W-:Y:S02]  /*d4c0*/  MOV R134, R42 ;  /* 0x0000002a00867202 */ /* 0x000fe40000000f00 */
[----:B------:R-:W-:Y:S01]  /*d4d0*/  LOP3.LUT R32, R33, 0x380, RZ, 0xc0, !PT ;  /* 0x0000038021207812 */ /* 0x000fe200078ec0ff */
[----:B------:R-:W3:Y:S01]  /*d4e0*/  SHFL.IDX PT, R98, R98, R53, 0x1c1f ;  /* 0x001c1f3562627589 */ /* 0x000ee200000e0000 */
[----:B------:R-:W-:Y:S01]  /*d4f0*/  LOP3.LUT R38, R38, R39, RZ, 0x3c, !PT ;  /* 0x0000002726267212 */ /* 0x000fe200078e3cff */
[----:B------:R-:W-:Y:S01]  /*d500*/  IMAD.X R39, RZ, RZ, R41, P4 ;  /* 0x000000ffff277224 */ /* 0x000fe200020e0629 */
[----:B----4-:R-:W-:Y:S01]  /*d510*/  SEL R45, R141, R96, P0 ;  /* 0x000000608d2d7207 */ /* 0x010fe20000000000 */
[----:B------:R-:W-:Y:S01]  /*d520*/  SHFL.IDX PT, R119, R119, R74, 0x1c1f ;  /* 0x001c1f4a77777589 */ /* 0x000fe200000e0000 */
[----:B------:R-:W-:-:S02]  /*d530*/  SEL R47, R96, R141, P0 ;  /* 0x0000008d602f7207 */ /* 0x000fc40000000000 */
[----:B-1----:R-:W-:Y:S01]  /*d540*/  SEL R55, R94, R145, P0 ;  /* 0x000000915e377207 */ /* 0x002fe20000000000 */
[----:B------:R-:W-:Y:S01]  /*d550*/  SHFL.IDX PT, R151, R151, R74, 0x1c1f ;  /* 0x001c1f4a97977589 */ /* 0x000fe200000e0000 */
[----:B------:R-:W-:Y:S02]  /*d560*/  IADD3 R27, P4, R40, 0x7000, RZ ;  /* 0x00007000281b7810 */ /* 0x000fe40007f9e0ff */
[----:B------:R-:W-:Y:S01]  /*d570*/  SHF.R.U64 R32, R32, 0x3, RZ ;  /* 0x0000000320207819 */ /* 0x000fe200000012ff */
[----:B------:R-:W1:Y:S01]  /*d580*/  SHFL.IDX PT, R80, R80, R53, 0x1c1f ;  /* 0x001c1f3550507589 */ /* 0x000e6200000e0000 */
[----:B------:R-:W-:Y:S02]  /*d590*/  LOP3.LUT R26, R27, 0x380, RZ, 0xc0, !PT ;  /* 0x000003801b1a7812 */ /* 0x000fe400078ec0ff */
[----:B------:R-:W-:Y:S01]  /*d5a0*/  LOP3.LUT R32, R32, R33, RZ, 0x3c, !PT ;  /* 0x0000002120207212 */ /* 0x000fe200078e3cff */
[----:B------:R-:W4:Y:S01]  /*d5b0*/  SHFL.IDX PT, R76, R99, R53, 0x1c1f ;  /* 0x001c1f35634c7589 */ /* 0x000f2200000e0000 */
[----:B------:R-:W-:Y:S01]  /*d5c0*/  IMAD.X R33, RZ, RZ, R41, P1 ;  /* 0x000000ffff217224 */ /* 0x000fe200008e0629 */
[----:B--2---:R-:W-:-:S02]  /*d5d0*/  SEL R56, R58, R57, P0 ;  /* 0x000000393a387207 */ /* 0x004fc40000000000 */
[----:B------:R-:W-:Y:S01]  /*d5e0*/  SHFL.IDX PT, R121, R121, R74, 0x1c1f ;  /* 0x001c1f4a79797589 */ /* 0x000fe200000e0000 */
[----:B------:R-:W-:Y:S02]  /*d5f0*/  IADD3 R25, P1, R40, 0xa000, RZ ;  /* 0x0000a00028197810 */ /* 0x000fe40007f3e0ff */
[----:B------:R-:W-:Y:S01]  /*d600*/  SEL R58, R57, R58, P0 ;  /* 0x0000003a393a7207 */ /* 0x000fe20000000000 */
[----:B------:R-:W-:Y:S01]  /*d610*/  SHFL.IDX PT, R153, R153, R74, 0x1c1f ;  /* 0x001c1f4a99997589 */ /* 0x000fe200000e0000 */
[----:B------:R-:W-:Y:S02]  /*d620*/  SHF.R.U64 R26, R26, 0x3, RZ ;  /* 0x000000031a1a7819 */ /* 0x000fe400000012ff */
[----:B0-----:R-:W-:Y:S01]  /*d630*/  SEL R57, R147, R60, P0 ;  /* 0x0000003c93397207 */ /* 0x001fe20000000000 */
[----:B------:R-:W0:Y:S01]  /*d640*/  SHFL.IDX PT, R82, R82, R53, 0x1c1f ;  /* 0x001c1f3552527589 */ /* 0x000e2200000e0000 */
[----:B------:R-:W-:Y:S02]  /*d650*/  SEL R59, R60, R147, P0 ;  /* 0x000000933c3b7207 */ /* 0x000fe40000000000 */
[----:B------:R-:W-:Y:S01]  /*d660*/  SEL R60, R117, R62, P0 ;  /* 0x0000003e753c7207 */ /* 0x000fe20000000000 */
[----:B------:R-:W2:Y:S01]  /*d670*/  SHFL.IDX PT, R100, R100, R53, 0x1c1f ;  /* 0x001c1f3564647589 */ /* 0x000ea200000e0000 */
[----:B------:R-:W-:-:S02]  /*d680*/  LOP3.LUT R24, R25, 0x380, RZ, 0xc0, !PT ;  /* 0x0000038019187812 */ /* 0x000fc400078ec0ff */
[----:B------:R-:W-:Y:S01]  /*d690*/  SEL R62, R62, R117, P0 ;  /* 0x000000753e3e7207 */ /* 0x000fe20000000000 */
[----:B------:R-:W-:Y:S01]  /*d6a0*/  SHFL.IDX PT, R123, R123, R74, 0x1c1f ;  /* 0x001c1f4a7b7b7589 */ /* 0x000fe200000e0000 */
[----:B---3--:R-:W-:Y:S02]  /*d6b0*/  SEL R61, R149, R98, P0 ;  /* 0x00000062953d7207 */ /* 0x008fe40000000000 */
[----:B------:R-:W-:Y:S01]  /*d6c0*/  SEL R63, R98, R149, P0 ;  /* 0x00000095623f7207 */ /* 0x000fe20000000000 */
[----:B------:R-:W-:Y:S01]  /*d6d0*/  SHFL.IDX PT, R155, R155, R74, 0x1c1f ;  /* 0x001c1f4a9b9b7589 */ /* 0x000fe200000e0000 */
[----:B------:R-:W-:Y:S01]  /*d6e0*/  LOP3.LUT R26, R26, R27, RZ, 0x3c, !PT ;  /* 0x0000001b1a1a7212 */ /* 0x000fe200078e3cff */
[----:B------:R-:W-:Y:S01]  /*d6f0*/  IMAD.X R27, RZ, RZ, R41, P4 ;  /* 0x000000ffff1b7224 */ /* 0x000fe200020e0629 */
[----:B------:R-:W-:Y:S01]  /*d700*/  IADD3 R7, P4, R40, 0xd000, RZ ;  /* 0x0000d00028077810 */ /* 0x000fe20007f9e0ff */
[----:B------:R-:W3:Y:S01]  /*d710*/  SHFL.IDX PT, R84, R84, R53, 0x1c1f ;  /* 0x001c1f3554547589 */ /* 0x000ee200000e0000 */
[----:B------:R-:W-:-:S02]  /*d720*/  SHF.R.U64 R24, R24, 0x3, RZ ;  /* 0x0000000318187819 */ /* 0x000fc400000012ff */
[----:B------:R-:W-:Y:S01]  /*d730*/  LOP3.LUT R6, R7, 0x380, RZ, 0xc0, !PT ;  /* 0x0000038007067812 */ /* 0x000fe200078ec0ff */
[----:B------:R-:W3:Y:S01]  /*d740*/  SHFL.IDX PT, R78, R101, R53, 0x1c1f ;  /* 0x001c1f35654e7589 */ /* 0x000ee200000e0000 */
[----:B------:R-:W-:Y:S01]  /*d750*/  LOP3.LUT R24, R24, R25, RZ, 0x3c, !PT ;  /* 0x0000001918187212 */ /* 0x000fe200078e3cff */
[----:B------:R-:W-:Y:S01]  /*d760*/  IMAD.X R25, RZ, RZ, R41, P1 ;  /* 0x000000ffff197224 */ /* 0x000fe200008e0629 */
[C---:B------:R-:W-:Y:S01]  /*d770*/  IADD3 R31, P6, R40.reuse, 0x5000, RZ ;  /* 0x00005000281f7810 */ /* 0x040fe20007fde0ff */
[----:B------:R-:W-:Y:S01]  /*d780*/  SHFL.IDX PT, R120, R127, R74, 0x1c1f ;  /* 0x001c1f4a7f787589 */ /* 0x000fe200000e0000 */
[----:B------:R-:W-:Y:S02]  /*d790*/  IADD3 R29, P5, R40, 0x6000, RZ ;  /* 0x00006000281d7810 */ /* 0x000fe40007fbe0ff */
[----:B------:R-:W-:Y:S01]  /*d7a0*/  SHF.R.U64 R6, R6, 0x3, RZ ;  /* 0x0000000306067819 */ /* 0x000fe200000012ff */
[----:B------:R-:W-:Y:S01]  /*d7b0*/  SHFL.IDX PT, R114, R129, R74, 0x1c1f ;  /* 0x001c1f4a81727589 */ /* 0x000fe200000e0000 */
[----:B------:R-:W-:-:S02]  /*d7c0*/  LOP3.LUT R30, R31, 0x380, RZ, 0xc0, !PT ;  /* 0x000003801f1e7812 */ /* 0x000fc400078ec0ff */
[----:B------:R-:W-:Y:S01]  /*d7d0*/  LOP3.LUT R28, R29, 0x380, RZ, 0xc0, !PT ;  /* 0x000003801d1c7812 */ /* 0x000fe200078ec0ff */
[----:B------:R-:W-:Y:S01]  /*d7e0*/  SHFL.IDX PT, R125, R125, R74, 0x1c1f ;  /* 0x001c1f4a7d7d7589 */ /* 0x000fe200000e0000 */
[----:B------:R-:W-:Y:S02]  /*d7f0*/  LOP3.LUT R6, R6, R7, RZ, 0x3c, !PT ;  /* 0x0000000706067212 */ /* 0x000fe400078e3cff */
[----:B------:R-:W-:Y:S01]  /*d800*/  LOP3.LUT R7, R40, 0x380, RZ, 0xc0, !PT ;  /* 0x0000038028077812 */ /* 0x000fe200078ec0ff */
[----:B------:R-:W-:Y:S01]  /*d810*/  SHFL.IDX PT, R81, R131, R74, 0x1c1f ;  /* 0x001c1f4a83517589 */ /* 0x000fe200000e0000 */
[----:B------:R-:W-:Y:S02]  /*d820*/  SHF.R.U64 R30, R30, 0x3, RZ ;  /* 0x000000031e1e7819 */ /* 0x000fe400000012ff */
[----:B------:R-:W-:Y:S01]  /*d830*/  SHF.R.U64 R28, R28, 0x3, RZ ;  /* 0x000000031c1c7819 */ /* 0x000fe200000012ff */
[----:B------:R-:W-:Y:S01]  /*d840*/  SHFL.IDX PT, R73, R133, R74, 0x1c1f ;  /* 0x001c1f4a85497589 */ /* 0x000fe200000e0000 */
[----:B------:R-:W-:-:S02]  /*d850*/  SHF.R.U64 R7, R7, 0x3, RZ ;  /* 0x0000000307077819 */ /* 0x000fc400000012ff */
[----:B------:R-:W-:Y:S01]  /*d860*/  LOP3.LUT R30, R30, R31, RZ, 0x3c, !PT ;  /* 0x0000001f1e1e7212 */ /* 0x000fe200078e3cff */
[----:B------:R-:W-:Y:S01]  /*d870*/  SHFL.IDX PT, R72, R135, R74, 0x1c1f ;  /* 0x001c1f4a87487589 */ /* 0x000fe200000e0000 */
[----:B------:R-:W-:Y:S01]  /*d880*/  LOP3.LUT R28, R28, R29, RZ, 0x3c, !PT ;  /* 0x0000001d1c1c7212 */ /* 0x000fe200078e3cff */
[--C-:B------:R-:W-:Y:S01]  /*d890*/  IMAD.X R31, RZ, RZ, R41.reuse, P6 ;  /* 0x000000ffff1f7224 */ /* 0x100fe200030e0629 */
[C---:B------:R-:W-:Y:S01]  /*d8a0*/  IADD3 R13, P6, R40.reuse, 0xb000, RZ ;  /* 0x0000b000280d7810 */ /* 0x040fe20007fde0ff */
[----:B------:R-:W-:Y:S01]  /*d8b0*/  SHFL.IDX PT, R43, R137, R74, 0x1c1f ;  /* 0x001c1f4a892b7589 */ /* 0x000fe200000e0000 */
[--C-:B------:R-:W-:Y:S01]  /*d8c0*/  IMAD.X R29, RZ, RZ, R41.reuse, P5 ;  /* 0x000000ffff1d7224 */ /* 0x100fe200028e0629 */
[----:B------:R-:W-:Y:S02]  /*d8d0*/  IADD3 R5, P5, R40, 0xc000, RZ ;  /* 0x0000c00028057810 */ /* 0x000fe40007fbe0ff */
[----:B------:R-:W-:Y:S01]  /*d8e0*/  SHFL.IDX PT, R42, R139, R74, 0x1c1f ;  /* 0x001c1f4a8b2a7589 */ /* 0x000fe200000e0000 */
[----:B------:R-:W-:Y:S01]  /*d8f0*/  LOP3.LUT R40, R7, R40, RZ, 0x3c, !PT ;  /* 0x0000002807287212 */ /* 0x000fe200078e3cff */
[----:B------:R-:W-:Y:S01]  /*d900*/  IMAD.X R7, RZ, RZ, R41, P4 ;  /* 0x000000ffff077224 */ /* 0x000fe200020e0629 */
[----:B------:R-:W-:Y:S01]  /*d910*/  LOP3.LUT R4, R5, 0x380, RZ, 0xc0, !PT ;  /* 0x0000038005047812 */ /* 0x000fe200078ec0ff */
[----:B------:R-:W-:Y:S01]  /*d920*/  SHFL.IDX PT, R157, R157, R74, 0x1c1f ;  /* 0x001c1f4a9d9d7589 */ /* 0x000fe200000e0000 */
[----:B------:R-:W-:-:S02]  /*d930*/  LOP3.LUT R12, R13, 0x380, RZ, 0xc0, !PT ;  /* 0x000003800d0c7812 */ /* 0x000fc400078ec0ff */
[----:B------:R-:W-:Y:S01]  /*d940*/  SHF.R.U64 R4, R4, 0x3, RZ ;  /* 0x0000000304047819 */ /* 0x000fe200000012ff */
[----:B------:R-:W-:Y:S01]  /*d950*/  SHFL.IDX PT, R159, R159, R74, 0x1c1f ;  /* 0x001c1f4a9f9f7589 */ /* 0x000fe200000e0000 */
[----:B------:R-:W-:Y:S02]  /*d960*/  SHF.R.U64 R12, R12, 0x3, RZ ;  /* 0x000000030c0c7819 */ /* 0x000fe400000012ff */
[----:B------:R-:W-:Y:S01]  /*d970*/  LOP3.LUT R4, R4, R5, RZ, 0x3c, !PT ;  /* 0x0000000504047212 */ /* 0x000fe200078e3cff */
[----:B------:R-:W-:Y:S01]  /*d980*/  SHFL.IDX PT, R161, R161, R74, 0x1c1f ;  /* 0x001c1f4aa1a17589 */ /* 0x000fe200000e0000 */
[--C-:B------:R-:W-:Y:S01]  /*d990*/  IMAD.X R5, RZ, RZ, R41.reuse, P5 ;  /* 0x000000ffff057224 */ /* 0x100fe200028e0629 */
[----:B------:R-:W-:Y:S01]  /*d9a0*/  LOP3.LUT R12, R12, R13, RZ, 0x3c, !PT ;  /* 0x0000000d0c0c7212 */ /* 0x000fe200078e3cff */
[----:B------:R-:W-:Y:S01]  /*d9b0*/  IMAD.X R13, RZ, RZ, R41, P6 ;  /* 0x000000ffff0d7224 */ /* 0x000fe200030e0629 */
[----:B------:R-:W-:Y:S04]  /*d9c0*/  SHFL.IDX PT, R116, R163, R74, 0x1c1f ;  /* 0x001c1f4aa3747589 */ /* 0x000fe800000e0000 */
        /* <DEDUP_REMOVED lines=12> */
[----:B------:R-:W3:Y:S04]  /*da90*/  SHFL.IDX PT, R102, R102, R53, 0x1c1f ;  /* 0x001c1f3566667589 */ /* 0x000ee800000e0000 */
[----:B------:R-:W3:Y:S04]  /*daa0*/  SHFL.IDX PT, R86, R103, R53, 0x1c1f ;  /* 0x001c1f3567567589 */ /* 0x000ee800000e0000 */
[----:B------:R-:W3:Y:S04]  /*dab0*/  SHFL.IDX PT, R104, R104, R53, 0x1c1f ;  /* 0x001c1f3568687589 */ /* 0x000ee800000e0000 */
[----:B------:R-:W3:Y:S04]  /*dac0*/  SHFL.IDX PT, R79, R106, R53, 0x1c1f ;  /* 0x001c1f356a4f7589 */ /* 0x000ee800000e0000 */
[----:B------:R-:W3:Y:S04]  /*dad0*/  SHFL.IDX PT, R124, R107, R53, 0x1c1f ;  /* 0x001c1f356b7c7589 */ /* 0x000ee800000e0000 */
[----:B------:R-:W-:Y:S04]  /*dae0*/  SHFL.IDX PT, R126, R109, R53, 0x1c1f ;  /* 0x001c1f356d7e7589 */ /* 0x000fe800000e0000 */
[----:B------:R-:W-:Y:S04]  /*daf0*/  SHFL.IDX PT, R128, R111, R53, 0x1c1f ;  /* 0x001c1f356f807589 */ /* 0x000fe800000e0000 */
[----:B------:R1:W3:Y:S04]  /*db00*/  SHFL.IDX PT, R88, R113, R53, 0x1c1f ;  /* 0x001c1f3571587589 */ /* 0x0002e800000e0000 */
[----:B------:R4:W-:Y:S04]  /*db10*/  STSM.16.M88.4 [R105], R44 ;  /* 0x0000002c69007844 */ /* 0x0009e80000000200 */
[----:B------:R0:W-:Y:S01]  /*db20*/  STSM.16.M88.4 [R118], R48 ;  /* 0x0000003076007844 */ /* 0x0001e20000000200 */
[----:B-1----:R-:W-:Y:S01]  /*db30*/  SEL R53, R145, R94, P0 ;  /* 0x0000005e91357207 */ /* 0x002fe20000000000 */
[----:B------:R-:W-:-:S04]  /*db40*/  VIADD R94, R18, UR37 ;  /* 0x00000025125e7c36 */ /* 0x000fc80008000000 */
[----:B------:R-:W-:Y:S04]  /*db50*/  STSM.16.M88.4 [R134], R52 ;  /* 0x0000003486007844 */ /* 0x000fe80000000200 */
[----:B------:R1:W-:Y:S01]  /*db60*/  STSM.16.M88.4 [R132], R56 ;  /* 0x0000003884007844 */ /* 0x0003e20000000200 */
[----:B----4-:R-:W-:Y:S01]  /*db70*/  @P3 IMAD.HI.U32 R44, R94, R75, RZ ;  /* 0x0000004b5e2c3227 */ /* 0x010fe200078e00ff */
[----:B------:R-:W-:Y:S02]  /*db80*/  SEL R46, R80, R119, P0 ;  /* 0x00000077502e7207 */ /* 0x000fe40000000000 */
[----:B------:R-:W-:Y:S01]  /*db90*/  SEL R45, R151, R76, P0 ;  /* 0x0000004c972d7207 */ /* 0x000fe20000000000 */
[----:B------:R-:W-:Y:S01]  /*dba0*/  IMAD.MOV.U32 R75, RZ, RZ, R94 ;  /* 0x000000ffff4b7224 */ /* 0x000fe200078e005e */
[----:B------:R-:W-:Y:S01]  /*dbb0*/  @P3 SHF.R.U32.HI R75, RZ, R77, R44 ;  /* 0x0000004dff4b3219 */ /* 0x000fe2000001162c */
[----:B------:R4:W-:Y:S01]  /*dbc0*/  STSM.16.M88.4 [R130], R60 ;  /* 0x0000003c82007844 */ /* 0x0009e20000000200 */
[----:B------:R-:W-:-:S02]  /*dbd0*/  SEL R44, R119, R80, P0 ;  /* 0x00000050772c7207 */ /* 0x000fc40000000000 */
[----:B------:R-:W-:Y:S02]  /*dbe0*/  SEL R47, R76, R151, P0 ;  /* 0x000000974c2f7207 */ /* 0x000fe40000000000 */
[----:B0-----:R-:W-:Y:S02]  /*dbf0*/  SEL R48, R121, R82, P0 ;  /* 0x0000005279307207 */ /* 0x001fe40000000000 */
[----:B------:R-:W-:Y:S01]  /*dc00*/  SEL R50, R82, R121, P0 ;  /* 0x0000007952327207 */ /* 0x000fe20000000000 */
[----:B------:R0:W-:Y:S01]  /*dc10*/  STSM.16.M88.4 [R112], R44 ;  /* 0x0000002c70007844 */ /* 0x0001e20000000200 */
[----:B--2---:R-:W-:Y:S01]  /*dc20*/  SEL R49, R153, R100, P0 ;  /* 0x0000006499317207 */ /* 0x004fe20000000000 */
[----:B-1----:R-:W-:Y:S01]  /*dc30*/  IMAD.MOV R56, RZ, RZ, -R75 ;  /* 0x000000ffff387224 */ /* 0x002fe200078e0a4b */
[----:B------:R-:W-:Y:S02]  /*dc40*/  SEL R51, R100, R153, P0 ;  /* 0x0000009964337207 */ /* 0x000fe40000000000 */
[----:B---3--:R-:W-:-:S02]  /*dc50*/  SEL R52, R123, R84, P0 ;  /* 0x000000547b347207 */ /* 0x008fc40000000000 */
[----:B------:R-:W-:Y:S01]  /*dc60*/  SEL R54, R84, R123, P0 ;  /* 0x0000007b54367207 */ /* 0x000fe20000000000 */
[----:B------:R1:W-:Y:S01]  /*dc70*/  STSM.16.M88.4 [R110], R48 ;  /* 0x000000306e007844 */ /* 0x0003e20000000200 */
[----:B------:R-:W-:Y:S01]  /*dc80*/  SEL R53, R155, R78, P0 ;  /* 0x0000004e9b357207 */ /* 0x000fe20000000000 */
[----:B----4-:R-:W-:Y:S01]  /*dc90*/  IMAD R61, R3, R56, R94 ;  /* 0x00000038033d7224 */ /* 0x010fe200078e025e */
[----:B------:R-:W-:Y:S02]  /*dca0*/  SEL R55, R78, R155, P0 ;  /* 0x0000009b4e377207 */ /* 0x000fe40000000000 */
[----:B------:R-:W-:Y:S02]  /*dcb0*/  SEL R56, R125, R122, P0 ;  /* 0x0000007a7d387207 */ /* 0x000fe40000000000 */
[----:B------:R-:W-:Y:S01]  /*dcc0*/  SEL R58, R122, R125, P0 ;  /* 0x0000007d7a3a7207 */ /* 0x000fe20000000000 */
[----:B------:R2:W-:Y:S01]  /*dcd0*/  STSM.16.M88.4 [R108], R52 ;  /* 0x000000346c007844 */ /* 0x0005e20000000200 */
[----:B------:R-:W-:-:S02]  /*dce0*/  SEL R57, R157, R102, P0 ;  /* 0x000000669d397207 */ /* 0x000fc40000000000 */
[----:B------:R-:W-:Y:S02]  /*dcf0*/  SEL R59, R102, R157, P0 ;  /* 0x0000009d663b7207 */ /* 0x000fe40000000000 */
[----:B0-----:R-:W-:Y:S02]  /*dd00*/  SEL R44, R120, R127, P0 ;  /* 0x0000007f782c7207 */ /* 0x001fe40000000000 */
[----:B------:R-:W-:Y:S01]  /*dd10*/  SEL R46, R127, R120, P0 ;  /* 0x000000787f2e7207 */ /* 0x000fe20000000000 */
[----:B------:R-:W-:Y:S01]  /*dd20*/  STSM.16.M88.4 [R71], R56 ;  /* 0x0000003847007844 */ /* 0x000fe20000000200 */
[----:B-1----:R-:W-:Y:S01]  /*dd30*/  SHF.R.S32.HI R49, RZ, 0x1f, R75 ;  /* 0x0000001fff317819 */ /* 0x002fe2000001144b */
[----:B------:R-:W-:Y:S01]  /*dd40*/  VIADD R51, R188, UR37 ;  /* 0x00000025bc337c36 */ /* 0x000fe20008000000 */
[----:B------:R-:W-:Y:S02]  /*dd50*/  IADD3 R48, P1, R75, UR6, RZ ;  /* 0x000000064b307c10 */ /* 0x000fe4000ff3e0ff */
[----:B------:R-:W-:-:S02]  /*dd60*/  SHF.R.S32.HI R50, RZ, 0x1f, R61 ;  /* 0x0000001fff327819 */ /* 0x000fc4000001143d */
[----:B------:R-:W-:Y:S01]  /*dd70*/  SEL R45, R159, R86, P0 ;  /* 0x000000569f2d7207 */ /* 0x000fe20000000000 */
[----:B--2---:R-:W-:Y:S01]  /*dd80*/  IMAD.U32 R52, RZ, RZ, UR5 ;  /* 0x00000005ff347e24 */ /* 0x004fe2000f8e00ff */
[----:B------:R-:W-:Y:S01]  /*dd90*/  SEL R47, R86, R159, P0 ;  /* 0x0000009f562f7207 */ /* 0x000fe20000000000 */
[----:B------:R-:W-:Y:S01]  /*dda0*/  ULDC UR5, c[0x0][0xa88] ;  /* 0x0002a20000057ab9 */ /* 0x000fe20000000800 */
[----:B------:R-:W-:Y:S01]  /*ddb0*/  SEL R54, R129, R114, P0 ;  /* 0x0000007281367207 */ /* 0x000fe20000000000 */
[----:B------:R-:W-:Y:S01]  /*ddc0*/  IMAD R96, R3, UR5, RZ ;  /* 0x0000000503607c24 */ /* 0x000fe2000f8e02ff */
[----:B------:R-:W-:Y:S01]  /*ddd0*/  IADD3.X R49, R49, UR7, R52, P1, !PT ;  /* 0x0000000731317c10 */ /* 0x000fe20008ffe434 */
[----:B------:R-:W-:Y:S01]  /*dde0*/  ULDC.64 UR6, c[0x0][0xb88] ;  /* 0x0002e20000067ab9 */ /* 0x000fe20000000a00 */
[----:B------:R0:W-:Y:S01]  /*ddf0*/  STSM.16.M88.4 [R69], R44 ;  /* 0x0000002c45007844 */ /* 0x0001e20000000200 */
[----:B------:R-:W-:Y:S01]  /*de00*/  IMAD R50, R50, UR6, RZ ;  /* 0x0000000632327c24 */ /* 0x000fe2000f8e02ff */
[----:B------:R-:W-:Y:S01]  /*de10*/  SEL R52, R114, R129, P0 ;  /* 0x0000008172347207 */ /* 0x000fe20000000000 */
[----:B------:R-:W-:Y:S01]  /*de20*/  IMAD.WIDE.U32 R48, R61, UR6, R48 ;  /* 0x000000063d307c25 */ /* 0x000fe2000f8e0030 */
[----:B------:R-:W-:-:S02]  /*de30*/  SEL R53, R161, R104, P0 ;  /* 0x00000068a1357207 */ /* 0x000fc40000000000 */
[----:B------:R-:W-:Y:S01]  /*de40*/  SEL R55, R104, R161, P0 ;  /* 0x000000a168377207 */ /* 0x000fe20000000000 */
[----:B------:R-:W-:Y:S01]  /*de50*/  IMAD R61, R61, UR7, R50 ;  /* 0x000000073d3d7c24 */ /* 0x000fe2000f8e0232 */
[----:B------:R-:W-:Y:S01]  /*de60*/  ULDC.64 UR6, c[0x0][0xb50] ;  /* 0x0002d40000067ab9 */ /* 0x000fe20000000a00 */
[----:B------:R-:W-:Y:S02]  /*de70*/  LOP3.LUT P1, RZ, R186, 0x3, RZ, 0xc0, !PT ;  /* 0x00000003baff7812 */ /* 0x000fe4000782c0ff */
[----:B------:R1:W-:Y:S01]  /*de80*/  STSM.16.M88.4 [R67], R52 ;  /* 0x0000003443007844 */ /* 0x0003e20000000200 */
[----:B------:R-:W-:Y:S02]  /*de90*/  SEL R50, R74, R81, P0 ;  /* 0x000000514a327207 */ /* 0x000fe40000000000 */
[----:B------:R-:W-:Y:S01]  /*dea0*/  ISETP.GE.OR P2, PT, R51, R96, P1 ;  /* 0x000000603300720c */ /* 0x000fe20000f46670 */
[----:B0-----:R-:W-:Y:S01]  /*deb0*/  IMAD.IADD R47, R49, 0x1, R61 ;  /* 0x00000001312f7824 */ /* 0x001fe200078e023d */
[----:B------:R-:W-:Y:S01]  /*dec0*/  LEA R44, P4, R48, UR6, 0x2 ;  /* 0x00000006302c7c11 */ /* 0x000fe2000f8810ff */
[----:B------:R-:W-:Y:S01]  /*ded0*/  VIADD R45, R51, 0x8 ;  /* 0x00000008332d7836 */ /* 0x000fe20000000000 */
[----:B------:R-:W-:-:S02]  /*dee0*/  SEL R49, R116, R79, P0 ;  /* 0x0000004f74317207 */ /* 0x000fc40000000000 */
[----:B------:R-:W-:Y:S01]  /*def0*/  LEA.HI.X R46, R48, UR7, R47, 0x2, P4 ;  /* 0x00000007302e7c11 */ /* 0x000fe2000a0f142f */
[----:B------:R-:W-:Y:S01]  /*df00*/  SHFL.IDX PT, R94, R44, 0x1, 0x1c1f ;  /* 0x003c1f002c5e7f89 */ /* 0x000fe200000e0000 */
[----:B------:R-:W-:Y:S02]  /*df10*/  SEL R48, R81, R74, P0 ;  /* 0x0000004a51307207 */ /* 0x000fe40000000000 */
[----:B------:R-:W-:Y:S01]  /*df20*/  SEL R51, R79, R116, P0 ;  /* 0x000000744f337207 */ /* 0x000fe20000000000 */
[----:B------:R-:W-:Y:S01]  /*df30*/  SHFL.IDX PT, R89, R46, RZ, 0x1c1f ;  /* 0x001c1fff2e597589 */ /* 0x000fe200000e0000 */
[----:B------:R-:W-:Y:S02]  /*df40*/  ISETP.GE.OR P1, PT, R45, R96, P1 ;  /* 0x000000602d00720c */ /* 0x000fe40000f26670 */
[----:B-1----:R-:W-:Y:S01]  /*df50*/  SEL R52, R73, R90, P0 ;  /* 0x0000005a49347207 */ /* 0x002fe20000000000 */
[----:B------:R-:W-:Y:S01]  /*df60*/  SHFL.IDX PT, R95, R46, 0x1, 0x1c1f ;  /* 0x003c1f002e5f7f89 */ /* 0x000fe200000e0000 */
[----:B------:R-:W-:-:S02]  /*df70*/  SEL R54, R90, R73, P0 ;  /* 0x000000495a367207 */ /* 0x000fc40000000000 */
[----:B------:R-:W-:Y:S01]  /*df80*/  SEL R53, R115, R124, P0 ;  /* 0x0000007c73357207 */ /* 0x000fe20000000000 */
[----:B------:R-:W-:Y:S01]  /*df90*/  STSM.16.M88.4 [R65], R48 ;  /* 0x0000003041007844 */ /* 0x000fe20000000200 */
[----:B------:R-:W-:Y:S02]  /*dfa0*/  SEL R55, R124, R115, P0 ;  /* 0x000000737c377207 */ /* 0x000fe40000000000 */
[----:B------:R-:W-:Y:S02]  /*dfb0*/  SEL R45, R171, R88, P0 ;  /* 0x00000058ab2d7207 */ /* 0x000fe40000000000 */
[----:B------:R-:W-:Y:S01]  /*dfc0*/  SEL R47, R88, R171, P0 ;  /* 0x000000ab582f7207 */ /* 0x000fe20000000000 */
[----:B------:R-:W-:Y:S01]  /*dfd0*/  STSM.16.M88.4 [R64], R52 ;  /* 0x0000003440007844 */ /* 0x000fe20000000200 */
[----:B------:R-:W-:Y:S02]  /*dfe0*/  SEL R56, R72, R91, P0 ;  /* 0x0000005b48387207 */ /* 0x000fe40000000000 */
[----:B------:R-:W-:Y:S01]  /*dff0*/  SEL R58, R91, R72, P0 ;  /* 0x000000485b3a7207 */ /* 0x000fe20000000000 */
[----:B------:R0:W1:Y:S01]  /*e000*/  SHFL.IDX PT, R88, R44, RZ, 0x1c1f ;  /* 0x001c1fff2c587589 */ /* 0x00006200000e0000 */
[----:B------:R-:W-:-:S02]  /*e010*/  SEL R57, R87, R126, P0 ;  /* 0x0000007e57397207 */ /* 0x000fc40000000000 */
[----:B------:R-:W-:Y:S02]  /*e020*/  SEL R59, R126, R87, P0 ;  /* 0x000000577e3b7207 */ /* 0x000fe40000000000 */
[----:B------:R-:W-:Y:S02]  /*e030*/  SEL R81, R83, R128, P0 ;  /* 0x0000008053517207 */ /* 0x000fe40000000000 */
[----:B------:R-:W-:Y:S01]  /*e040*/  SEL R80, R43, R92, P0 ;  /* 0x0000005c2b507207 */ /* 0x000fe20000000000 */
[----:B------:R2:W-:Y:S01]  /*e050*/  STSM.16.M88.4 [R66], R56 ;  /* 0x0000003842007844 */ /* 0x0005e20000000200 */
[----:B------:R-:W-:Y:S02]  /*e060*/  SEL R82, R92, R43, P0 ;  /* 0x0000002b5c527207 */ /* 0x000fe40000000000 */
[----:B------:R-:W-:Y:S02]  /*e070*/  SEL R83, R128, R83, P0 ;  /* 0x0000005380537207 */ /* 0x000fe40000000000 */
[----:B0-----:R-:W-:-:S02]  /*e080*/  SEL R44, R42, R93, P0 ;  /* 0x0000005d2a2c7207 */ /* 0x001fc40000000000 */
[----:B------:R-:W-:Y:S01]  /*e090*/  SEL R46, R93, R42, P0 ;  /* 0x0000002a5d2e7207 */ /* 0x000fe20000000000 */
[----:B------:R-:W-:Y:S04]  /*e0a0*/  STSM.16.M88.4 [R68], R80 ;  /* 0x0000005044007844 */ /* 0x000fe80000000200 */
[----:B------:R-:W-:Y:S01]  /*e0b0*/  STSM.16.M88.4 [R70], R44 ;  /* 0x0000002c46007844 */ /* 0x000fe20000000200 */
[----:B------:R-:W-:Y:S01]  /*e0c0*/  BAR.SYNC.DEFER_BLOCKING 0x1, 0x100 ;  /* 0x0044000000007b1d */ /* 0x000fe20000010000 */
[----:B------:R-:W-:-:S05]  /*e0d0*/  UIMAD UR5, UR10, UR8, URZ ;  /* 0x000000080a0572a4 */ /* 0x000fca000f8e023f */
[----:B-1----:R-:W-:Y:S01]  /*e0e0*/  @!P2 ST.E desc[UR50][R88.64], R2 ;  /* 0x000000025800a985 */ /* 0x002fe2000c101932 */
[----:B------:R-:W-:Y:S01]  /*e0f0*/  UIMAD.WIDE.U32 UR6, UR40, UR8, URZ ;  /* 0x00000008280672a5 */ /* 0x000fe2000f8e003f */
[----:B------:R-:W-:Y:S02]  /*e100*/  ULDC.64 UR10, c[0x0][0xaf0] ;  /* 0x0002bc00000a7ab9 */ /* 0x000fe40000000a00 */
[----:B------:R0:W-:Y:S04]  /*e110*/  @!P1 ST.E desc[UR50][R94.64], R0 ;  /* 0x000000005e009985 */ /* 0x0001e8000c101932 */
[----:B------:R1:W5:Y:S04]  /*e120*/  LD.E.128 R52, desc[UR50][R30.64] ;  /* 0x000000321e347980 */ /* 0x000368000c101d00 */
[----:B--2---:R2:W5:Y:S01]  /*e130*/  LD.E.128 R56, desc[UR50][R28.64] ;  /* 0x000000321c387980 */ /* 0x004562000c101d00 */
[----:B0-----:R-:W-:-:S03]  /*e140*/  IMAD R0, R184, 0x20, R185 ;  /* 0x00000020b8007824 */ /* 0x001fc600078e02b9 */
[----:B------:R0:W5:Y:S01]  /*e150*/  LD.E.128 R88, desc[UR50][R6.64] ;  /* 0x0000003206587980 */ /* 0x000162000c101d00 */
[----:B-1----:R-:W1:Y:S01]  /*e160*/  @P3 LDC R31, c[0x0][0xbec] ;  /* 0x0002fb00ff1f3b82 */ /* 0x002e620000000800 */
[----:B------:R-:W-:Y:S02]  /*e170*/  UIMAD UR5, UR40, UR9, UR5 ;  /* 0x00000009280572a4 */ /* 0x000fe4000f8e0205 */
[----:B------:R-:W-:Y:S01]  /*e180*/  UIMAD UR8, UR13, UR10, URZ ;  /* 0x0000000a0d0872a4 */ /* 0x000fe2000f8e023f */
[----:B------:R-:W5:Y:S04]  /*e190*/  LD.E.128 R60, desc[UR50][R38.64] ;  /* 0x00000032263c7980 */ /* 0x000f68000c101d00 */
[----:B--2---:R-:W2:Y:S01]  /*e1a0*/  @P3 LDC R29, c[0x0][0xbf0] ;  /* 0x0002fc00ff1d3b82 */ /* 0x004ea20000000800 */
[----:B0-----:R-:W-:Y:S01]  /*e1b0*/  VIADD R6, R0, UR37 ;  /* 0x0000002500067c36 */ /* 0x001fe20008000000 */
[----:B------:R-:W-:Y:S01]  /*e1c0*/  UIADD3 UR7, UR7, UR5, URZ ;  /* 0x0000000507077290 */ /* 0x000fe2000fffe03f */
[----:B------:R-:W5:Y:S01]  /*e1d0*/  LD.E.128 R72, desc[UR50][R36.64] ;  /* 0x0000003224487980 */ /* 0x000f62000c101d00 */
[----:B------:R-:W-:Y:S01]  /*e1e0*/  UIMAD UR5, UR38, UR11, UR8 ;  /* 0x0000000b260572a4 */ /* 0x000fe2000f8e0208 */
[----:B------:R-:W-:Y:S01]  /*e1f0*/  IMAD.MOV.U32 R7, RZ, RZ, R6 ;  /* 0x000000ffff077224 */ /* 0x000fe200078e0006 */
[----:B------:R-:W-:Y:S01]  /*e200*/  UIMAD.WIDE.U32 UR38, UR38, UR10, UR6 ;  /* 0x0000000a262672a5 */ /* 0x000fe2000f8e0006 */
[----:B------:R0:W5:Y:S02]  /*e210*/  LD.E.128 R92, desc[UR50][R4.64] ;  /* 0x00000032045c7980 */ /* 0x000164000c101d00 */
[----:B------:R-:W-:-:S02]  /*e220*/  ULDC.64 UR6, c[0x0][0xae0] ;  /* 0x0002b80000067ab9 */ /* 0x000fc40000000a00 */
[----:B------:R-:W5:Y:S04]  /*e230*/  LD.E.128 R48, desc[UR50][R34.64] ;  /* 0x0000003222307980 */ /* 0x000f68000c101d00 */
[----:B------:R-:W5:Y:S01]  /*e240*/  LD.E.128 R76, desc[UR50][R32.64] ;  /* 0x00000032204c7980 */ /* 0x000f62000c101d00 */
[----:B-1----:R-:W-:Y:S01]  /*e250*/  @P3 IMAD.HI.U32 R0, R6, R31, RZ ;  /* 0x0000001f06003227 */ /* 0x002fe200078e00ff */
[----:B------:R-:W-:Y:S02]  /*e260*/  UIADD3 UR5, UR39, UR5, URZ ;  /* 0x0000000527057290 */ /* 0x000fe4000fffe03f */
[----:B------:R1:W5:Y:S04]  /*e270*/  LD.E.128 R36, desc[UR50][R8.64] ;  /* 0x0000003208247980 */ /* 0x000368000c101d00 */
[----:B------:R-:W5:Y:S01]  /*e280*/  LD.E.128 R40, desc[UR50][R40.64] ;  /* 0x0000003228287980 */ /* 0x000f62000c101d00 */
[----:B--2---:R-:W-:Y:S01]  /*e290*/  @P3 SHF.R.U32.HI R7, RZ, R29, R0 ;  /* 0x0000001dff073219 */ /* 0x004fe20000011600 */
[----:B0-----:R-:W-:-:S02]  /*e2a0*/  IMAD.U32 R5, RZ, RZ, UR39 ;  /* 0x00000027ff057e24 */ /* 0x001fc4000f8e00ff */
[----:B------:R-:W-:Y:S01]  /*e2b0*/  IMAD.U32 R4, RZ, RZ, UR38 ;  /* 0x00000026ff047e24 */ /* 0x000fe2000f8e00ff */
[--C-:B------:R-:W-:Y:S01]  /*e2c0*/  SHF.R.S32.HI R0, RZ, 0x1f, R7.reuse ;  /* 0x0000001fff007819 */ /* 0x100fe20000011407 */
[----:B------:R-:W-:Y:S01]  /*e2d0*/  IMAD.MOV R2, RZ, RZ, -R7 ;  /* 0x000000ffff027224 */ /* 0x000fe200078e0a07 */
[----:B------:R-:W5:Y:S01]  /*e2e0*/  LD.E.128 R44, desc[UR50][R26.64] ;  /* 0x000000321a2c7980 */ /* 0x000f62000c101d00 */
[----:B------:R-:W-:Y:S02]  /*e2f0*/  IMAD.U32 R5, RZ, RZ, UR5 ;  /* 0x00000005ff057e24 */ /* 0x000fe4000f8e00ff */
[----:B------:R-:W-:Y:S01]  /*e300*/  IMAD R0, R0, UR6, RZ ;  /* 0x0000000600007c24 */ /* 0x000fe2000f8e02ff */
[----:B------:R-:W5:Y:S01]  /*e310*/  LD.E.128 R84, desc[UR50][R14.64] ;  /* 0x000000320e547980 */ /* 0x000f62000c101d00 */
[----:B-1----:R-:W-:-:S03]  /*e320*/  IMAD R9, R3, R2, R6 ;  /* 0x0000000203097224 */ /* 0x002fc600078e0206 */
[----:B------:R-:W5:Y:S01]  /*e330*/  LD.E.128 R80, desc[UR50][R20.64] ;  /* 0x0000003214507980 */ /* 0x000f62000c101d00 */
[----:B------:R-:W-:-:S03]  /*e340*/  IMAD.WIDE.U32 R2, R7, UR6, R4 ;  /* 0x0000000607027c25 */ /* 0x000fc6000f8e0004 */
[----:B------:R-:W5:Y:S04]  /*e350*/  LD.E.128 R64, desc[UR50][R24.64] ;  /* 0x0000003218407980 */ /* 0x000f68000c101d00 */
[----:B------:R-:W5:Y:S04]  /*e360*/  LD.E.128 R68, desc[UR50][R12.64] ;  /* 0x000000320c447980 */ /* 0x000f68000c101d00 */
[----:B------:R0:W5:Y:S01]  /*e370*/  LD.E.128 R32, desc[UR50][R10.64] ;  /* 0x000000320a207980 */ /* 0x000162000c101d00 */
[----:B------:R-:W-:Y:S01]  /*e380*/  @!PT LDS RZ, [RZ] ;  /* 0x00000000fffff984 */ /* 0x000fe20000000800 */
[----:B------:R-:W-:Y:S01]  /*e390*/  @!PT LDS RZ, [RZ] ;  /* 0x00000000fffff984 */ /* 0x000fe20000000800 */
[----:B------:R-:W-:Y:S01]  /*e3a0*/  @!PT LDS RZ, [RZ] ;  /* 0x00000000fffff984 */ /* 0x000fe20000000800 */
[----:B------:R-:W-:Y:S01]  /*e3b0*/  @!PT LDS RZ, [RZ] ;  /* 0x00000000fffff984 */ /* 0x000fe20000000800 */
[----:B------:R1:W-:Y:S06]  /*e3c0*/  MEMBAR.ALL.CTA ;  /* 0x0000000000007992 */ /* 0x0003ec0000008000 */
[----:B-1----:R-:W1:Y:S01]  /*e3d0*/  FENCE.VIEW.ASYNC.S ;  /* 0x00000000000073c6 */ /* 0x002e620000000000 */
[----:B0-----:R-:W-:Y:S01]  /*e3e0*/  IMAD R11, R7, UR7, R0 ;  /* 0x00000007070b7c24 */ /* 0x001fe2000f8e0200 */
[----:B------:R-:W-:Y:S01]  /*e3f0*/  SHF.R.S32.HI R0, RZ, 0x1f, R9 ;  /* 0x0000001fff007819 */ /* 0x000fe20000011409 */
[----:B------:R-:W-:Y:S01]  /*e400*/  ULDC.64 UR6, c[0x0][0xad8] ;  /* 0x0002b60000067ab9 */ /* 0x000fe20000000a00 */
[----:B------:R-:W-:-:S02]  /*e410*/  VIADD R13, R185, UR37 ;  /* 0x00000025b90d7c36 */ /* 0x000fc40008000000 */
[----:B------:R-:W-:Y:S02]  /*e420*/  IMAD.IADD R3, R3, 0x1, R11 ;  /* 0x0000000103037824 */ /* 0x000fe400078e020b */
[----:B------:R-:W-:Y:S01]  /*e430*/  IMAD R0, R0, UR6, RZ ;  /* 0x0000000600007c24 */ /* 0x000fe2000f8e02ff */
[----:B------:R-:W-:Y:S01]  /*e440*/  UIADD3 UR5, UR12, 0x28420, URZ ;  /* 0x000284200c057890 */ /* 0x000fe2000fffe03f */
[----:B------:R-:W-:Y:S01]  /*e450*/  IMAD.WIDE.U32 R2, R9, UR6, R2 ;  /* 0x0000000609027c25 */ /* 0x000fe2000f8e0002 */
[----:B------:R-:W-:-:S03]  /*e460*/  ISETP.GE.AND P2, PT, R13, R96, PT ;  /* 0x000000600d00720c */ /* 0x000fc60003f46270 */
[----:B------:R-:W-:Y:S01]  /*e470*/  IMAD R7, R9, UR7, R0 ;  /* 0x0000000709077c24 */ /* 0x000fe2000f8e0200 */
[----:B------:R-:W-:Y:S01]  /*e480*/  ULDC.64 UR6, c[0x0][0xa80] ;  /* 0x0002a00000067ab9 */ /* 0x000fe20000000a00 */
[----:B------:R-:W-:Y:S01]  /*e490*/  UPRMT UR5, URZ, 0x654, UR5 ;  /* 0x000006543f057896 */ /* 0x000fe20008000005 */
[----:B------:R-:W-:Y:S01]  /*e4a0*/  LEA R0, P3, R2, UR6, 0x1 ;  /* 0x0000000602007c11 */ /* 0x000fe2000f8608ff */
[----:B------:R-:W-:Y:S02]  /*e4b0*/  IMAD.IADD R3, R3, 0x1, R7 ;  /* 0x0000000103037824 */ /* 0x000fe400078e0207 */
[----:B------:R-:W-:-:S03]  /*e4c0*/  VIADD R5, R13, 0x20 ;  /* 0x000000200d057836 */ /* 0x000fc60000000000 */
[----:B------:R-:W-:Y:S02]  /*e4d0*/  LEA.HI.X R10, R2, UR7, R3, 0x1, P3 ;  /* 0x00000007020a7c11 */ /* 0x000fe400098f0c03 */
[-C--:B------:R-:W-:Y:S01]  /*e4e0*/  ISETP.GE.AND P1, PT, R5, R96.reuse, PT ;  /* 0x000000600500720c */ /* 0x080fe20003f26270 */
[----:B------:R-:W-:Y:S01]  /*e4f0*/  VIADD R5, R13, 0x40 ;  /* 0x000000400d057836 */ /* 0x000fe20000000000 */
[----:B-1----:R0:W1:Y:S01]  /*e500*/  SHFL.IDX PT, R8, R0, RZ, 0x181f ;  /* 0x00181fff00087589 */ /* 0x00206200000e0000 */
[----:B------:R-:W-:Y:S01]  /*e510*/  SYNCS.ARRIVE.TRANS64.RED.A1T0 RZ, [UR5], RZ ;  /* 0x000000ffffff79a7 */ /* 0x000fe20008100405 */
[----:B------:R-:W-:Y:S02]  /*e520*/  BSSY B1, `(.L_x_1219) ;  /* 0x0000015000017945 */ /* 0x000fe40003800000 */
        /* <DEDUP_REMOVED lines=20> */
.L_x_1220:
[----:B------:R-:W-:Y:S05]  /*e670*/  BSYNC B1 ;  /* 0x0000000000017941 */ /* 0x000fea0003800000 */
.L_x_1219:
[----:B--2---:R2:W4:Y:S01]  /*e680*/  SHFL.IDX PT, R12, R10, 0x1, 0x181f ;  /* 0x00381f000a0c7f89 */ /* 0x00452200000e0000 */
[----:B------:R-:W-:Y:S03]  /*e690*/  BSSY B1, `(.L_x_1221) ;  /* 0x0000014000017945 */ /* 0x000fe60003800000 */
[----:B-1-3--:R2:W1:Y:S01]  /*e6a0*/  SHFL.IDX PT, R8, R0, 0x1, 0x181f ;  /* 0x00381f0000087f89 */ /* 0x00a46200000e0000 */
        /* <DEDUP_REMOVED lines=8> */
[----:B----4-:R-:W-:Y:S02]  /*e730*/  @!P4 LEA.HI.X R3, R17, R12, R193, 0x1, P6 ;  /* 0x0000000c1103c211 */ /* 0x010fe400030f0cc1 */
[----:B------:R-:W-:Y:S02]  /*e740*/  @!P2 LEA R6, P6, R19, R8, 0x1 ;  /* 0x000000081306a211 */ /* 0x000fe400078c08ff */
[----:B------:R-:W-:Y:S01]  /*e750*/  @!P3 LEA.HI.X R5, R22, R12, R192, 0x1, P5 ;  /* 0x0000000c1605b211 */ /* 0x000fe200028f0cc0 */
[----:B-----5:R3:W-:Y:S01]  /*e760*/  @!P4 ST.E.128 desc[UR50][R2.64], R60 ;  /* 0x0000003c0200c985 */ /* 0x0207e2000c101d32 */
[----:B------:R-:W-:-:S02]  /*e770*/  @!P1 LEA R8, P5, R23, R8, 0x1 ;  /* 0x0000000817089211 */ /* 0x000fc400078a08ff */
[-C--:B------:R-:W-:Y:S01]  /*e780*/  @!P2 LEA.HI.X R7, R19, R12.reuse, R191, 0x1, P6 ;  /* 0x0000000c1307a211 */ /* 0x080fe200030f0cbf */
[----:B------:R3:W-:Y:S01]  /*e790*/  @!P3 ST.E.128 desc[UR50][R4.64], R52 ;  /* 0x000000340400b985 */ /* 0x0007e2000c101d32 */
[----:B------:R-:W-:-:S03]  /*e7a0*/  @!P1 LEA.HI.X R9, R23, R12, R190, 0x1, P5 ;  /* 0x0000000c17099211 */ /* 0x000fc600028f0cbe */
[----:B------:R3:W-:Y:S04]  /*e7b0*/  @!P2 ST.E.128 desc[UR50][R6.64], R80 ;  /* 0x000000500600a985 */ /* 0x0007e8000c101d32 */
[----:B------:R3:W-:Y:S02]  /*e7c0*/  @!P1 ST.E.128 desc[UR50][R8.64], R88 ;  /* 0x0000005808009985 */ /* 0x0007e4000c101d32 */
.L_x_1222:
[----:B------:R-:W-:Y:S05]  /*e7d0*/  BSYNC B1 ;  /* 0x0000000000017941 */ /* 0x000fea0003800000 */
.L_x_1221:
[----:B----4-:R4:W0:Y:S01]  /*e7e0*/  SHFL.IDX PT, R12, R10, 0x2, 0x181f ;  /* 0x00581f000a0c7f89 */ /* 0x01082200000e0000 */
        /* <DEDUP_REMOVED lines=11> */
[----:B0-----:R-:W-:Y:S02]  /*e8a0*/  @!P3 LEA.HI.X R3, R17, R12, R193, 0x1, P6 ;  /* 0x0000000c1103b211 */ /* 0x001fe400030f0cc1 */
[----:B------:R-:W-:Y:S02]  /*e8b0*/  @!P0 LEA R8, P6, R23, R8, 0x1 ;  /* 0x0000000817088211 */ /* 0x000fe400078c08ff */
[-C--:B------:R-:W-:Y:S01]  /*e8c0*/  @!P2 LEA.HI.X R5, R22, R12.reuse, R192, 0x1, P5 ;  /* 0x0000000c1605a211 */ /* 0x080fe200028f0cc0 */
[----:B-----5:R3:W-:Y:S01]  /*e8d0*/  @!P3 ST.E.128 desc[UR50][R2.64], R72 ;  /* 0x000000480200b985 */ /* 0x0207e2000c101d32 */
[----:B------:R-:W-:-:S02]  /*e8e0*/  @!P1 LEA.HI.X R7, R19, R12, R191, 0x1, P4 ;  /* 0x0000000c13079211 */ /* 0x000fc400020f0cbf */
[----:B------:R-:W-:Y:S01]  /*e8f0*/  @!P0 LEA.HI.X R9, R23, R12, R190, 0x1, P6 ;  /* 0x0000000c17098211 */ /* 0x000fe200030f0cbe */
[----:B------:R3:W-:Y:S04]  /*e900*/  @!P2 ST.E.128 desc[UR50][R4.64], R56 ;  /* 0x000000380400a985 */ /* 0x0007e8000c101d32 */
[----:B------:R3:W-:Y:S04]  /*e910*/  @!P1 ST.E.128 desc[UR50][R6.64], R64 ;  /* 0x0000004006009985 */ /* 0x0007e8000c101d32 */
[----:B------:R3:W-:Y:S02]  /*e920*/  @!P0 ST.E.128 desc[UR50][R8.64], R36 ;  /* 0x0000002408008985 */ /* 0x0007e4000c101d32 */
.L_x_1224:
[----:B------:R-:W-:Y:S05]  /*e930*/  BSYNC B1 ;  /* 0x0000000000017941 */ /* 0x000fea0003800000 */
.L_x_1223:
[----:B---3--:R-:W-:Y:S01]  /*e940*/  VIADD R3, R13, 0x60 ;  /* 0x000000600d037836 */ /* 0x008fe20000000000 */
[----:B0-2-4-:R-:W0:Y:S04]  /*e950*/  SHFL.IDX PT, R10, R10, 0x3, 0x181f ;  /* 0x00781f000a0a7f89 */ /* 0x015e2800000e0000 */
[----:B------:R-:W-:Y:S01]  /*e960*/  ISETP.GE.AND P0, PT, R3, R96, PT ;  /* 0x000000600300720c */ /* 0x000fe20003f06270 */
[----:B------:R-:W2:-:S12]  /*e970*/  SHFL.IDX PT, R0, R0, 0x3, 0x181f ;  /* 0x00781f0000007f89 */ /* 0x000e9800000e0000 */
[----:B------:R-:W-:Y:S05]  /*e980*/  @P0 BRA `(.L_x_1225) ;  /* 0x0000000c00200947 */ /* 0x000fea0003800000 */
[----:B------:R-:W-:Y:S02]  /*e990*/  ULDC UR5, c[0x0][0xac8] ;  /* 0x0002b20000057ab9 */ /* 0x000fe40000000800 */
[----:B------:R-:W-:Y:S02]  /*e9a0*/  ISETP.GE.AND P3, PT, R17, UR5, PT ;  /* 0x0000000511007c0c */ /* 0x000fe4000bf66270 */
[----:B------:R-:W-:Y:S02]  /*e9b0*/  ISETP.GE.AND P4, PT, R22, UR5, PT ;  /* 0x0000000516007c0c */ /* 0x000fe4000bf86270 */
[----:B------:R-:W-:-:S09]  /*e9c0*/  ISETP.GE.AND P5, PT, R19, UR5, PT ;  /* 0x0000000513007c0c */ /* 0x000fd2000bfa6270 */
[-C--:B--2---:R-:W-:Y:S02]  /*e9d0*/  @!P3 LEA R2, P0, R17, R0.reuse, 0x1 ;  /* 0x000000001102b211 */ /* 0x084fe400078008ff */
[CC--:B------:R-:W-:Y:S02]  /*e9e0*/  @!P4 LEA R4, P1, R22.reuse, R0.reuse, 0x1 ;  /* 0x000000001604c211 */ /* 0x0c0fe400078208ff */
[----:B------:R-:W-:Y:S02]  /*e9f0*/  @!P5 LEA R6, P2, R19, R0, 0x1 ;  /* 0x000000001306d211 */ /* 0x000fe400078408ff */
[-C--:B0-----:R-:W-:Y:S02]  /*ea00*/  @!P3 LEA.HI.X R3, R17, R10.reuse, R193, 0x1, P0 ;  /* 0x0000000a1103b211 */ /* 0x081fe400000f0cc1 */
[-C--:B------:R-:W-:Y:S02]  /*ea10*/  @!P4 LEA.HI.X R5, R22, R10.reuse, R192, 0x1, P1 ;  /* 0x0000000a1605c211 */ /* 0x080fe400008f0cc0 */
[----:B------:R-:W-:Y:S01]  /*ea20*/  @!P5 LEA.HI.X R7, R19, R10, R191, 0x1, P2 ;  /* 0x0000000a1307d211 */ /* 0x000fe200010f0cbf */
[----:B-----5:R3:W-:Y:S01]  /*ea30*/  @!P3 ST.E.128 desc[UR50][R2.64], R48 ;  /* 0x000000300200b985 */ /* 0x0207e2000c101d32 */
[----:B------:R-:W-:-:S03]  /*ea40*/  ISETP.GE.AND P0, PT, R23, UR5, PT ;  /* 0x0000000517007c0c */ /* 0x000fc6000bf06270 */
[----:B------:R3:W-:Y:S04]  /*ea50*/  @!P4 ST.E.128 desc[UR50][R4.64], R44 ;  /* 0x0000002c0400c985 */ /* 0x0007e8000c101d32 */
[----:B------:R3:W-:Y:S06]  /*ea60*/  @!P5 ST.E.128 desc[UR50][R6.64], R68 ;  /* 0x000000440600d985 */ /* 0x0007ec000c101d32 */
[----:B------:R-:W-:Y:S05]  /*ea70*/  @P0 BRA `(.L_x_1225) ;  /* 0x0000000800e40947 */ /* 0x000fea0003800000 */
[----:B---3--:R-:W-:-:S04]  /*ea80*/  LEA R2, P0, R23, R0, 0x1 ;  /* 0x0000000017027211 */ /* 0x008fc800078008ff */
[----:B------:R-:W-:-:S05]  /*ea90*/  LEA.HI.X R3, R23, R10, R190, 0x1, P0 ;  /* 0x0000000a17037211 */ /* 0x000fca00000f0cbe */
[----:B------:R4:W-:Y:S01]  /*eaa0*/  ST.E.128 desc[UR50][R2.64], R32 ;  /* 0x0000002002007985 */ /* 0x0009e2000c101d32 */
[----:B------:R-:W-:Y:S05]  /*eab0*/  BRA `(.L_x_1225) ;  /* 0x0000000800d47947 */ /* 0x000fea0003800000 */
.L_x_1218:
[----:B------:R-:W0:Y:S01]  /*eac0*/  LDC R8, c[0x0][0xbe8] ;  /* 0x0002fa00ff087b82 */ /* 0x000e220000000800 */
[----:B------:R-:W-:Y:S01]  /*ead0*/  ISETP.GE.AND P0, PT, R194, 0x80, PT ;  /* 0x00000080c200780c */ /* 0x000fe20003f06270 */
[----:B------:R-:W-:Y:S01]  /*eae0*/  USHF.R.S32.HI UR8, URZ, 0x1f, UR40 ;  /* 0x0000001f3f087899 */ /* 0x000fe20008011428 */
[----:B------:R-:W-:Y:S01]  /*eaf0*/  BSSY B1, `(.L_x_1226) ;  /* 0x000002f000017945 */ /* 0x000fe20003800000 */
[----:B------:R-:W-:Y:S01]  /*eb00*/  USHF.R.S32.HI UR9, URZ, 0x1f, UR38 ;  /* 0x0000001f3f097899 */ /* 0x000fe20008011426 */
[----:B------:R-:W-:Y:S01]  /*eb10*/  IMAD R6, R184, 0x20, R185 ;  /* 0x00000020b8067824 */ /* 0x000fe200078e02b9 */
[----:B0-----:R-:W-:-:S13]  /*eb20*/  ISETP.NE.AND P1, PT, R8, 0x1, PT ;  /* 0x000000010800780c */ /* 0x001fda0003f25270 */
[----:B------:R-:W0:Y:S08]  /*eb30*/  @P1 LDC R9, c[0x0][0xbec] ;  /* 0x0002fb00ff091b82 */ /* 0x000e300000000800 */
[----:B------:R-:W1:Y:S01]  /*eb40*/  @P1 LDC R11, c[0x0][0xbf0] ;  /* 0x0002fc00ff0b1b82 */ /* 0x000e620000000800 */
[----:B------:R-:W-:Y:S05]  /*eb50*/  @P0 BRA `(.L_x_1227) ;  /* 0x0000000000a00947 */ /* 0x000fea0003800000 */
[----:B------:R-:W2:Y:S01]  /*eb60*/  S2R R0, SR_TID.X ;  /* 0x0000000000007919 */ /* 0x000ea20000002100 */
[----:B------:R-:W3:Y:S01]  /*eb70*/  LDC R3, c[0x0][0xbe8] ;  /* 0x0002fa00ff037b82 */ /* 0x000ee20000000800 */
[----:B------:R-:W-:Y:S01]  /*eb80*/  IMAD.U32 R4, RZ, RZ, UR37 ;  /* 0x00000025ff047e24 */ /* 0x000fe2000f8e00ff */
[----:B------:R-:W-:Y:S02]  /*eb90*/  ULDC UR5, c[0x0][0xa88] ;  /* 0x0002a20000057ab9 */ /* 0x000fe40000000800 */
[----:B---3--:R-:W-:Y:S02]  /*eba0*/  IMAD R5, R3, UR5, RZ ;  /* 0x0000000503057c24 */ /* 0x008fe4000f8e02ff */
[----:B--2---:R-:W-:-:S04]  /*ebb0*/  IADD3 R4, R4, -0x80, R0 ;  /* 0xffffff8004047810 */ /* 0x004fc80007ffe000 */
[----:B------:R-:W-:-:S13]  /*ebc0*/  ISETP.GE.AND P0, PT, R4, R5, PT ;  /* 0x000000050400720c */ /* 0x000fda0003f06270 */
[----:B------:R-:W-:Y:S05]  /*ebd0*/  @P0 BRA `(.L_x_1227) ;  /* 0x0000000000800947 */ /* 0x000fea0003800000 */
[----:B------:R-:W-:Y:S01]  /*ebe0*/  ISETP.NE.AND P0, PT, R3, 0x1, PT ;  /* 0x000000010300780c */ /* 0x000fe20003f05270 */
[----:B------:R-:W-:Y:S01]  /*ebf0*/  ULDC.64 UR10, c[0x0][0xb90] ;  /* 0x0002e400000a7ab9 */ /* 0x000fe20000000a00 */
[----:B------:R-:W-:Y:S01]  /*ec00*/  IMAD.MOV.U32 R2, RZ, RZ, R4 ;  /* 0x000000ffff027224 */ /* 0x000fe200078e0004 */
[----:B------:R-:W-:Y:S02]  /*ec10*/  UIMAD UR5, UR8, UR10, URZ ;  /* 0x0000000a080572a4 */ /* 0x000fe4000f8e023f */
[----:B------:R-:W-:Y:S02]  /*ec20*/  UIMAD.WIDE.U32 UR6, UR40, UR10, URZ ;  /* 0x0000000a280672a5 */ /* 0x000fe4000f8e003f */
[----:B------:R-:W-:-:S03]  /*ec30*/  UIMAD UR5, UR40, UR11, UR5 ;  /* 0x0000000b280572a4 */ /* 0x000fc6000f8e0205 */
[----:B------:R-:W-:Y:S01]  /*ec40*/  ULDC.64 UR10, c[0x0][0xb98] ;  /* 0x0002e600000a7ab9 */ /* 0x000fe20000000a00 */
[----:B------:R-:W-:Y:S02]  /*ec50*/  UIADD3 UR7, UR7, UR5, URZ ;  /* 0x0000000507077290 */ /* 0x000fe4000fffe03f */
[----:B------:R-:W2:Y:S01]  /*ec60*/  @P0 LDC R5, c[0x0][0xbec] ;  /* 0x0002fb00ff050b82 */ /* 0x000ea20000000800 */
[----:B------:R-:W-:Y:S02]  /*ec70*/  UIMAD UR5, UR9, UR10, URZ ;  /* 0x0000000a090572a4 */ /* 0x000fe4000f8e023f */
[----:B------:R-:W-:Y:S02]  /*ec80*/  UIMAD.WIDE.U32 UR6, UR38, UR10, UR6 ;  /* 0x0000000a260672a5 */ /* 0x000fe4000f8e0006 */
[----:B------:R-:W-:-:S03]  /*ec90*/  UIMAD UR5, UR38, UR11, UR5 ;  /* 0x0000000b260572a4 */ /* 0x000fc6000f8e0205 */
[----:B------:R-:W3:Y:S01]  /*eca0*/  @P0 LDC R7, c[0x0][0xbf0] ;  /* 0x0002fc00ff070b82 */ /* 0x000ee20000000800 */
[----:B------:R-:W-:Y:S01]  /*ecb0*/  ULDC.64 UR10, c[0x0][0xb88] ;  /* 0x0002e200000a7ab9 */ /* 0x000fe20000000a00 */
[----:B--2---:R-:W-:-:S05]  /*ecc0*/  @P0 IMAD.HI.U32 R0, R4, R5, RZ ;  /* 0x0000000504000227 */ /* 0x004fca00078e00ff */
[----:B---3--:R-:W-:-:S05]  /*ecd0*/  @P0 SHF.R.U32.HI R2, RZ, R7, R0 ;  /* 0x00000007ff020219 */ /* 0x008fca0000011600 */
[----:B------:R-:W-:-:S04]  /*ece0*/  IMAD.MOV R5, RZ, RZ, -R2 ;  /* 0x000000ffff057224 */ /* 0x000fc800078e0a02 */
[----:B------:R-:W-:Y:S01]  /*ecf0*/  IMAD R5, R3, R5, R4 ;  /* 0x0000000503057224 */ /* 0x000fe200078e0204 */
[----:B------:R-:W-:Y:S01]  /*ed00*/  SHF.R.S32.HI R3, RZ, 0x1f, R2 ;  /* 0x0000001fff037819 */ /* 0x000fe20000011402 */
[----:B------:R-:W-:Y:S01]  /*ed10*/  IMAD.U32 R4, RZ, RZ, UR5 ;  /* 0x00000005ff047e24 */ /* 0x000fe2000f8e00ff */
        /* <DEDUP_REMOVED lines=12> */
.L_x_1227:
[----:B------:R-:W-:Y:S05]  /*ede0*/  BSYNC B1 ;  /* 0x0000000000017941 */ /* 0x000fea0003800000 */
.L_x_1226:
[----:B------:R-:W-:Y:S01]  /*edf0*/  ULDC.64 UR10, c[0x0][0xae8] ;  /* 0x0002ba00000a7ab9 */ /* 0x000fe20000000a00 */
[----:B------:R-:W-:Y:S01]  /*ee00*/  VIADD R6, R6, UR37 ;  /* 0x0000002506067c36 */ /* 0x000fe20008000000 */
[----:B------:R-:W-:Y:S01]  /*ee10*/  UIMAD UR5, UR8, UR10, URZ ;  /* 0x0000000a080572a4 */ /* 0x000fe2000f8e023f */
[----:B------:R-:W-:Y:S01]  /*ee20*/  BSSY B1, `(.L_x_1228) ;  /* 0x000003c000017945 */ /* 0x000fe20003800000 */
[----:B------:R-:W-:Y:S01]  /*ee30*/  UIMAD.WIDE.U32 UR6, UR40, UR10, URZ ;  /* 0x0000000a280672a5 */ /* 0x000fe2000f8e003f */
[----:B0-----:R-:W-:Y:S01]  /*ee40*/  @P1 IMAD.HI.U32 R0, R6, R9, RZ ;  /* 0x0000000906001227 */ /* 0x001fe200078e00ff */
[----:B------:R-:W-:-:S03]  /*ee50*/  UIMAD UR5, UR40, UR11, UR5 ;  /* 0x0000000b280572a4 */ /* 0x000fc6000f8e0205 */
[----:B------:R-:W-:Y:S01]  /*ee60*/  ULDC.64 UR10, c[0x0][0xaf0] ;  /* 0x0002bc00000a7ab9 */ /* 0x000fe20000000a00 */
[----:B------:R-:W-:Y:S01]  /*ee70*/  UIADD3 UR7, UR7, UR5, URZ ;  /* 0x0000000507077290 */ /* 0x000fe2000fffe03f */
[----:B--2---:R-:W-:Y:S01]  /*ee80*/  IMAD.MOV.U32 R5, RZ, RZ, R6 ;  /* 0x000000ffff057224 */ /* 0x004fe200078e0006 */
[----:B------:R-:W-:Y:S01]  /*ee90*/  UIMAD UR5, UR9, UR10, URZ ;  /* 0x0000000a090572a4 */ /* 0x000fe2000f8e023f */
[----:B-1----:R-:W-:-:S03]  /*eea0*/  @P1 SHF.R.U32.HI R5, RZ, R11, R0 ;  /* 0x0000000bff051219 */ /* 0x002fc60000011600 */
[----:B------:R-:W-:Y:S01]  /*eeb0*/  UIMAD UR5, UR38, UR11, UR5 ;  /* 0x0000000b260572a4 */ /* 0x000fe2000f8e0205 */
[--C-:B------:R-:W-:Y:S01]  /*eec0*/  SHF.R.S32.HI R0, RZ, 0x1f, R5.reuse ;  /* 0x0000001fff007819 */ /* 0x100fe20000011405 */
[----:B------:R-:W-:Y:S01]  /*eed0*/  UIMAD.WIDE.U32 UR38, UR38, UR10, UR6 ;  /* 0x0000000a262672a5 */ /* 0x000fe2000f8e0006 */
[----:B------:R-:W-:Y:S02]  /*eee0*/  IMAD.MOV R7, RZ, RZ, -R5 ;  /* 0x000000ffff077224 */ /* 0x000fe400078e0a05 */
[----:B------:R-:W-:Y:S01]  /*eef0*/  ULDC.64 UR6, c[0x0][0xae0] ;  /* 0x0002b80000067ab9 */ /* 0x000fe20000000a00 */
[----:B------:R-:W-:Y:S01]  /*ef00*/  UIADD3 UR5, UR39, UR5, URZ ;  /* 0x0000000527057290 */ /* 0x000fe2000fffe03f */
[----:B------:R-:W-:Y:S02]  /*ef10*/  IMAD R0, R0, UR6, RZ ;  /* 0x0000000600007c24 */ /* 0x000fe4000f8e02ff */
[----:B------:R-:W-:Y:S02]  /*ef20*/  IMAD R7, R8, R7, R6 ;  /* 0x0000000708077224 */ /* 0x000fe400078e0206 */
[----:B------:R-:W-:-:S02]  /*ef30*/  IMAD.U32 R3, RZ, RZ, UR39 ;  /* 0x00000027ff037e24 */ /* 0x000fc4000f8e00ff */
[----:B------:R-:W-:Y:S02]  /*ef40*/  IMAD.U32 R2, RZ, RZ, UR38 ;  /* 0x00000026ff027e24 */ /* 0x000fe4000f8e00ff */
[----:B------:R-:W-:Y:S01]  /*ef50*/  IMAD.U32 R3, RZ, RZ, UR5 ;  /* 0x00000005ff037e24 */ /* 0x000fe2000f8e00ff */
[----:B------:R-:W-:Y:S01]  /*ef60*/  ULDC UR5, c[0x0][0xa88] ;  /* 0x0002a20000057ab9 */ /* 0x000fe20000000800 */
[C---:B------:R-:W-:Y:S01]  /*ef70*/  IMAD R9, R5.reuse, UR7, R0 ;  /* 0x0000000705097c24 */ /* 0x040fe2000f8e0200 */
[----:B------:R-:W-:Y:S01]  /*ef80*/  SHF.R.S32.HI R0, RZ, 0x1f, R7 ;  /* 0x0000001fff007819 */ /* 0x000fe20000011407 */
[----:B------:R-:W-:Y:S01]  /*ef90*/  IMAD.WIDE.U32 R2, R5, UR6, R2 ;  /* 0x0000000605027c25 */ /* 0x000fe2000f8e0002 */
[----:B------:R-:W-:-:S03]  /*efa0*/  ULDC.64 UR6, c[0x0][0xad8] ;  /* 0x0002b60000067ab9 */ /* 0x000fc60000000a00 */
[----:B------:R-:W-:Y:S02]  /*efb0*/  IMAD.IADD R3, R3, 0x1, R9 ;  /* 0x0000000103037824 */ /* 0x000fe400078e0209 */
[----:B------:R-:W-:Y:S02]  /*efc0*/  IMAD R4, R0, UR6, RZ ;  /* 0x0000000600047c24 */ /* 0x000fe4000f8e02ff */
[----:B------:R-:W-:Y:S02]  /*efd0*/  VIADD R6, R185, UR37 ;  /* 0x00000025b9067c36 */ /* 0x000fe40008000000 */
[----:B------:R-:W-:Y:S02]  /*efe0*/  IMAD R9, R8, UR5, RZ ;  /* 0x0000000508097c24 */ /* 0x000fe4000f8e02ff */
[C---:B------:R-:W-:Y:S02]  /*eff0*/  IMAD R5, R7.reuse, UR7, R4 ;  /* 0x0000000707057c24 */ /* 0x040fe4000f8e0204 */
[----:B------:R-:W-:Y:S01]  /*f000*/  IMAD.WIDE.U32 R2, R7, UR6, R2 ;  /* 0x0000000607027c25 */ /* 0x000fe2000f8e0002 */
[----:B------:R-:W-:Y:S01]  /*f010*/  ISETP.GE.AND P2, PT, R6, R9, PT ;  /* 0x000000090600720c */ /* 0x000fe20003f46270 */
[----:B------:R-:W-:-:S02]  /*f020*/  ULDC.64 UR6, c[0x0][0xa80] ;  /* 0x0002a00000067ab9 */ /* 0x000fc40000000a00 */
[----:B------:R-:W-:Y:S01]  /*f030*/  VIADD R0, R6, 0x20 ;  /* 0x0000002006007836 */ /* 0x000fe20000000000 */
[----:B------:R-:W-:Y:S01]  /*f040*/  LEA R4, P3, R2, UR6, 0x1 ;  /* 0x0000000602047c11 */ /* 0x000fe2000f8608ff */
[----:B------:R-:W-:-:S03]  /*f050*/  IMAD.IADD R3, R3, 0x1, R5 ;  /* 0x0000000103037824 */ /* 0x000fc600078e0205 */
[-C--:B------:R-:W-:Y:S01]  /*f060*/  ISETP.GE.AND P1, PT, R0, R9.reuse, PT ;  /* 0x000000090000720c */ /* 0x080fe20003f26270 */
[----:B------:R-:W-:Y:S01]  /*f070*/  VIADD R0, R6, 0x40 ;  /* 0x0000004006007836 */ /* 0x000fe20000000000 */
[----:B------:R-:W-:Y:S02]  /*f080*/  LEA.HI.X R5, R2, UR7, R3, 0x1, P3 ;  /* 0x0000000702057c11 */ /* 0x000fe400098f0c03 */
[----:B------:R0:W1:Y:S02]  /*f090*/  SHFL.IDX PT, R2, R4, RZ, 0x181f ;  /* 0x00181fff04027589 */ /* 0x00006400000e0000 */
[----:B------:R-:W-:Y:S02]  /*f0a0*/  ISETP.GE.AND P0, PT, R0, R9, PT ;  /* 0x000000090000720c */ /* 0x000fe40003f06270 */
[----:B------:R0:W2:Y:S01]  /*f0b0*/  SHFL.IDX PT, R0, R5, RZ, 0x181f ;  /* 0x00181fff05007589 */ /* 0x0000a200000e0000 */
[----:B------:R-:W-:Y:S10]  /*f0c0*/  @P2 BRA `(.L_x_1229) ;  /* 0x0000000000442947 */ /* 0x000ff40003800000 */
        /* <DEDUP_REMOVED lines=17> */
.L_x_1229:
[----:B------:R-:W-:Y:S05]  /*f1e0*/  BSYNC B1 ;  /* 0x0000000000017941 */ /* 0x000fea0003800000 */
.L_x_1228:
        /* <DEDUP_REMOVED lines=21> */
.L_x_1231:
[----:B------:R-:W-:Y:S05]  /*f340*/  BSYNC B1 ;  /* 0x0000000000017941 */ /* 0x000fea0003800000 */
.L_x_1230:
        /* <DEDUP_REMOVED lines=21> */
.L_x_1233:
[----:B------:R-:W-:Y:S05]  /*f4a0*/  BSYNC B1 ;  /* 0x0000000000017941 */ /* 0x000fea0003800000 */
.L_x_1232:
[----:B---3--:R-:W-:Y:S01]  /*f4b0*/  VIADD R3, R6, 0x60 ;  /* 0x0000006006037836 */ /* 0x008fe20000000000 */
[----:B0-----:R0:W3:Y:S04]  /*f4c0*/  SHFL.IDX PT, R0, R5, 0x3, 0x181f ;  /* 0x00781f0005007f89 */ /* 0x0010e800000e0000 */
[----:B------:R-:W-:Y:S01]  /*f4d0*/  ISETP.GE.AND P0, PT, R3, R9, PT ;  /* 0x000000090300720c */ /* 0x000fe20003f06270 */
[----:B-1----:R0:W1:-:S12]  /*f4e0*/  SHFL.IDX PT, R2, R4, 0x3, 0x181f ;  /* 0x00781f0004027f89 */ /* 0x00205800000e0000 */
[----:B0-----:R-:W-:Y:S05]  /*f4f0*/  @P0 BRA `(.L_x_1225) ;  /* 0x0000000000440947 */ /* 0x001fea0003800000 */
[----:B------:R-:W-:Y:S02]  /*f500*/  ULDC UR5, c[0x0][0xac8] ;  /* 0x0002b20000057ab9 */ /* 0x000fe40000000800 */
[----:B------:R-:W-:Y:S02]  /*f510*/  ISETP.GE.AND P3, PT, R17, UR5, PT ;  /* 0x0000000511007c0c */ /* 0x000fe4000bf66270 */
[----:B------:R-:W-:Y:S02]  /*f520*/  ISETP.GE.AND P2, PT, R22, UR5, PT ;  /* 0x0000000516007c0c */ /* 0x000fe4000bf46270 */
[----:B------:R-:W-:Y:S02]  /*f530*/  ISETP.GE.AND P1, PT, R19, UR5, PT ;  /* 0x0000000513007c0c */ /* 0x000fe4000bf26270 */
[----:B------:R-:W-:-:S07]  /*f540*/  ISETP.GE.AND P0, PT, R23, UR5, PT ;  /* 0x0000000517007c0c */ /* 0x000fce000bf06270 */
[-C--:B-12-4-:R-:W-:Y:S02]  /*f550*/  @!P3 LEA R4, P6, R17, R2.reuse, 0x1 ;  /* 0x000000021104b211 */ /* 0x096fe400078c08ff */
[CC--:B------:R-:W-:Y:S02]  /*f560*/  @!P2 LEA R6, P5, R22.reuse, R2.reuse, 0x1 ;  /* 0x000000021606a211 */ /* 0x0c0fe400078a08ff */
[----:B------:R-:W-:Y:S02]  /*f570*/  @!P1 LEA R8, P4, R19, R2, 0x1 ;  /* 0x0000000213089211 */ /* 0x000fe400078808ff */
[----:B---3--:R-:W-:Y:S02]  /*f580*/  @!P3 LEA.HI.X R5, R17, R0, R193, 0x1, P6 ;  /* 0x000000001105b211 */ /* 0x008fe400030f0cc1 */
        /* <DEDUP_REMOVED lines=8> */
.L_x_1225:
[----:B------:R-:W-:Y:S05]  /*f610*/  BSYNC B0 ;  /* 0x0000000000007941 */ /* 0x000fea0003800000 */
.L_x_1217:
[----:B------:R-:W-:Y:S02]  /*f620*/  ULDC UR5, c[0x0][0xc38] ;  /* 0x00030e0000057ab9 */ /* 0x000fe40000000800 */
[----:B------:R-:W-:-:S06]  /*f630*/  UISETP.GE.AND UP0, UPT, UR4, UR5, UPT ;  /* 0x000000050400728c */ /* 0x000fcc000bf06270 */
[----:B------:R-:W-:-:S13]  /*f640*/  PLOP3.LUT P0, PT, PT, PT, UP0, 0x80, 0x0 ;  /* 0x000000000000781c */ /* 0x000fda0003f0f008 */
[----:B------:R-:W-:Y:S05]  /*f650*/  @!P0 BRA `(.L_x_1234) ;  /* 0xffffff1400b88947 */ /* 0x000fea000383ffff */
[----:B------:R-:W-:Y:S05]  /*f660*/  EXIT ;  /* 0x000000000000794d */ /* 0x000fea0003800000 */
.L_x_1128:
[----:B------:R-:W-:-:S08]  /*f670*/  NOP ;  /* 0x0000000000007918 */ /* 0x000fd00000000000 */
[----:B------:R-:W0:-:S00]  /*f680*/  USETMAXREG.DEALLOC.CTAPOOL 0x28 ;  /* 0x00000028000079c8 */ /* 0x000e0000080e0500 */
[----:B0-----:R-:W-:-:S06]  /*f690*/  LOP3.LUT R0, R0, 0x3, RZ, 0xc0, !PT ;  /* 0x0000000300007812 */ /* 0x001fcc00078ec0ff */
[----:B------:R-:W0:Y:S01]  /*f6a0*/  S2UR UR5, SR_CTAID.X ;  /* 0x00000000000579c3 */ /* 0x000e220000002500 */
[----:B------:R-:W-:Y:S01]  /*f6b0*/  LOP3.LUT R17, R17, 0xfffffdff, RZ, 0xc0, !PT ;  /* 0xfffffdff11117812 */ /* 0x000fe200078ec0ff */
[----:B------:R-:W-:Y:S01]  /*f6c0*/  STL [R1+0xc], RZ ;  /* 0x00000cff01007387 */ /* 0x000fe20000100800 */
[----:B------:R-:W-:Y:S02]  /*f6d0*/  IMAD.MOV.U32 R19, RZ, RZ, RZ ;  /* 0x000000ffff137224 */ /* 0x000fe400078e00ff */
[----:B------:R-:W-:Y:S01]  /*f6e0*/  IMAD.MOV.U32 R25, RZ, RZ, 0x1 ;  /* 0x00000001ff197424 */ /* 0x000fe200078e00ff */
[----:B------:R1:W2:Y:S02]  /*f6f0*/  SHFL.IDX PT, R2, R0, RZ, 0x1f ;  /* 0x00001fff00027589 */ /* 0x0002a400000e0000 */
[----:B-1----:R-:W0:Y:S01]  /*f700*/  LDC R0, c[0x0][0xc38] ;  /* 0x00030e00ff007b82 */ /* 0x002e220000000800 */
[----:B--2---:R-:W-:-:S13]  /*f710*/  ISETP.NE.AND P0, PT, R2, RZ, PT ;  /* 0x000000ff0200720c */ /* 0x004fda0003f05270 */
[----:B------:R-:W-:Y:S01]  /*f720*/  @P0 LOP3.LUT R17, R17, 0x200, RZ, 0xfc, !PT ;  /* 0x0000020011110812 */ /* 0x000fe200078efcff */
[----:B------:R-:W-:Y:S06]  /*f730*/  @P0 BAR.ARV 0x4, 0x180 ;  /* 0x0106000000000b1d */ /* 0x000fec0000002000 */
[----:B0-----:R-:W-:-:S13]  /*f740*/  ISETP.LE.AND P0, PT, R0, UR5, PT ;  /* 0x0000000500007c0c */ /* 0x001fda000bf03270 */
[----:B------:R-:W-:Y:S05]  /*f750*/  @P0 BRA `(.L_x_1235) ;  /* 0x0000004800080947 */ /* 0x000fea0003800000 */
[----:B------:R-:W0:Y:S01]  /*f760*/  S2R R10, SR_TID.X ;  /* 0x00000000000a7919 */ /* 0x000e220000002100 */
[----:B------:R-:W-:Y:S01]  /*f770*/  ULDC.64 UR42, c[0x0][0x2f0] ;  /* 0x0000bc00002a7ab9 */ /* 0x000fe20000000a00 */
[----:B------:R-:W-:Y:S01]  /*f780*/  LOP3.LUT R17, R17, 0xfffffffe, RZ, 0xc0, !PT ;  /* 0xfffffffe11117812 */ /* 0x000fe200078ec0ff */
[----:B------:R-:W-:Y:S01]  /*f790*/  ULDC UR6, c[0x0][0x2b8] ;  /* 0x0000ae0000067ab9 */ /* 0x000fe20000000800 */
[----:B------:R-:W-:Y:S01]  /*f7a0*/  MOV R16, 0x400 ;  /* 0x0000040000107802 */ /* 0x000fe20000000f00 */
[----:B------:R-:W-:Y:S01]  /*f7b0*/  ULDC.64 UR8, c[0x0][0x418] ;  /* 0x0001060000087ab9 */ /* 0x000fe20000000a00 */
[----:B------:R-:W-:Y:S01]  /*f7c0*/  ULDC UR4, c[0x0][0x424] ;  /* 0x0001090000047ab9 */ /* 0x000fe20000000800 */
[----:B------:R-:W-:Y:S01]  /*f7d0*/  UISETP.NE.U32.AND UP0, UPT, UR8, URZ, UPT ;  /* 0x0000003f0800728c */ /* 0x000fe2000bf05070 */
[----:B------:R-:W-:Y:S01]  /*f7e0*/  LEA R16, R31, R16, 0x18 ;  /* 0x000000101f107211 */ /* 0x000fe200078ec0ff */
[----:B------:R-:W-:Y:S01]  /*f7f0*/  ULDC UR40, c[0x0][0x288] ;  /* 0x0000a20000287ab9 */ /* 0x000fe20000000800 */
[----:B------:R-:W-:Y:S01]  /*f800*/  ULDC UR41, c[0x0][0x448] ;  /* 0x0001120000297ab9 */ /* 0x000fe20000000800 */
[----:B------:R-:W-:Y:S01]  /*f810*/  UISETP.NE.AND.EX UP0, UPT, UR9, URZ, UPT, UP0 ;  /* 0x0000003f0900728c */ /* 0x000fe2000bf05300 */
[----:B------:R-:W-:Y:S01]  /*f820*/  IMAD.MOV.U32 R25, RZ, RZ, 0x1 ;  /* 0x00000001ff197424 */ /* 0x000fe200078e00ff */
[----:B------:R-:W-:Y:S01]  /*f830*/  UIMAD UR41, UR41, UR40, URZ ;  /* 0x00000028292972a4 */ /* 0x000fe2000f8e023f */
[----:B------:R-:W-:Y:S01]  /*f840*/  IMAD.MOV.U32 R19, RZ, RZ, RZ ;  /* 0x000000ffff137224 */ /* 0x000fe200078e00ff */
[----:B------:R-:W-:-:S02]  /*f850*/  USEL UR4, UR4, 0x1, UP0 ;  /* 0x0000000104047887 */ /* 0x000fc40008000000 */
[----:B------:R-:W-:Y:S02]  /*f860*/  ULOP3.LUT UR49, UR36, 0x2, URZ, 0xfc, !UPT ;  /* 0x0000000224317892 */ /* 0x000fe4000f8efc3f */
[----:B------:R-:W-:Y:S02]  /*f870*/  UIMAD UR42, UR4, UR42, URZ ;  /* 0x0000002a042a72a4 */ /* 0x000fe4000f8e023f */
[----:B------:R-:W-:Y:S02]  /*f880*/  ULOP3.LUT UR48, UR36, 0x1, URZ, 0xfc, !UPT ;  /* 0x0000000124307892 */ /* 0x000fe4000f8efc3f */
[----:B------:R-:W-:Y:S02]  /*f890*/  UIADD3 UR4, UR42, 0x3f, URZ ;  /* 0x0000003f2a047890 */ /* 0x000fe4000fffe03f */
[----:B------:R-:W-:Y:S02]  /*f8a0*/  UIADD3 UR47, UR42, 0x1, -UR40 ;  /* 0x000000012a2f7890 */ /* 0x000fe4000fffe828 */
[----:B------:R-:W-:Y:S01]  /*f8b0*/  UIADD3 UR40, UR42, -UR40, URZ ;  /* 0x800000282a287290 */ /* 0x000fe2000fffe03f */
[----:B------:R-:W-:Y:S01]  /*f8c0*/  ULDC UR46, c[0x0][0xc] ;  /* 0x00000300002e7ab9 */ /* 0x000fe20000000800 */
[C---:B0-----:R-:W-:Y:S01]  /*f8d0*/  IMAD.SHL.U32 R3, R10.reuse, 0x80, RZ ;  /* 0x000000800a037824 */ /* 0x041fe200078e00ff */
[C---:B------:R-:W-:Y:S01]  /*f8e0*/  LOP3.LUT R11, R10.reuse, 0x7f, RZ, 0xc0, !PT ;  /* 0x0000007f0a0b7812 */ /* 0x040fe200078ec0ff */
[C---:B------:R-:W-:Y:S01]  /*f8f0*/  IMAD.SHL.U32 R4, R10.reuse, 0x40, RZ ;  /* 0x000000400a047824 */ /* 0x040fe200078e00ff */
[C---:B------:R-:W-:Y:S01]  /*f900*/  LOP3.LUT P0, RZ, R10.reuse, 0x4, RZ, 0xc0, !PT ;  /* 0x000000040aff7812 */ /* 0x040fe2000780c0ff */
[C---:B------:R-:W-:Y:S01]  /*f910*/  IMAD.SHL.U32 R0, R10.reuse, 0x10, RZ ;  /* 0x000000100a007824 */ /* 0x040fe200078e00ff */
[----:B------:R-:W-:Y:S01]  /*f920*/  SHF.R.U32.HI R2, RZ, 0x5, R11 ;  /* 0x00000005ff027819 */ /* 0x000fe2000001160b */
[----:B------:R-:W-:Y:S01]  /*f930*/  IMAD.SHL.U32 R9, R10, 0x2, RZ ;  /* 0x000000020a097824 */ /* 0x000fe200078e00ff */
[----:B------:R-:W-:-:S02]  /*f940*/  LOP3.LUT R5, R3, 0x380, RZ, 0xc0, !PT ;  /* 0x0000038003057812 */ /* 0x000fc400078ec0ff */
[----:B------:R-:W-:Y:S02]  /*f950*/  LOP3.LUT R7, R4, 0x40, RZ, 0xc0, !PT ;  /* 0x0000004004077812 */ /* 0x000fe400078ec0ff */
[----:B------:R-:W-:Y:S01]  /*f960*/  LOP3.LUT R28, R0, 0x70, RZ, 0xc0, !PT ;  /* 0x00000070001c7812 */ /* 0x000fe200078ec0ff */
[----:B------:R-:W-:Y:S01]  /*f970*/  IMAD R5, R2, 0x10, R5 ;  /* 0x0000001002057824 */ /* 0x000fe200078e0205 */
[----:B------:R-:W-:Y:S01]  /*f980*/  LOP3.LUT R6, R0, 0x3f0, RZ, 0xc0, !PT ;  /* 0x000003f000067812 */ /* 0x000fe200078ec0ff */
[----:B------:R-:W-:Y:S01]  /*f990*/  IMAD R8, R2, 0x400, R7 ;  /* 0x0000040002087824 */ /* 0x000fe200078e0207 */
[----:B------:R-:W-:Y:S01]  /*f9a0*/  LOP3.LUT R2, R4, 0x180, RZ, 0xc0, !PT ;  /* 0x0000018004027812 */ /* 0x000fe200078ec0ff */
[----:B------:R-:W-:Y:S01]  /*f9b0*/  IMAD.SHL.U32 R7, R10, 0x8, RZ ;  /* 0x000000080a077824 */ /* 0x000fe200078e00ff */
[----:B------:R-:W-:Y:S02]  /*f9c0*/  LOP3.LUT R9, R6, 0x70, R9, 0x78, !PT ;  /* 0x0000007006097812 */ /* 0x000fe400078e7809 */
[----:B------:R-:W-:-:S02]  /*f9d0*/  LOP3.LUT R2, R2, 0x10, R10, 0xf8, !PT ;  /* 0x0000001002027812 */ /* 0x000fc400078ef80a */
[----:B------:R-:W-:Y:S02]  /*f9e0*/  LOP3.LUT R10, R28, 0x80, RZ, 0xfc, !PT ;  /* 0x000000801c0a7812 */ /* 0x000fe400078efcff */
[----:B------:R-:W-:Y:S02]  /*f9f0*/  LOP3.LUT R6, R2, 0x30, R7, 0x78, !PT ;  /* 0x0000003002067812 */ /* 0x000fe400078e7807 */
[C---:B------:R-:W-:Y:S02]  /*fa00*/  ISETP.GE.AND P3, PT, R10.reuse, UR43, PT ;  /* 0x0000002b0a007c0c */ /* 0x040fe4000bf66270 */
[--C-:B------:R-:W-:Y:S02]  /*fa10*/  LOP3.LUT R2, R5, 0x70, R0.reuse, 0x78, !PT ;  /* 0x0000007005027812 */ /* 0x100fe400078e7800 */
[----:B------:R-:W-:Y:S02]  /*fa20*/  ISETP.GE.AND P2, PT, R10, UR43, PT ;  /* 0x0000002b0a007c0c */ /* 0x000fe4000bf46270 */
[----:B------:R-:W-:Y:S01]  /*fa30*/  LOP3.LUT R2, R2, 0xc00, R3, 0xf8, !PT ;  /* 0x00000c0002027812 */ /* 0x000fe200078ef803 */
[----:B------:R-:W-:Y:S01]  /*fa40*/  IMAD.MOV.U32 R3, RZ, RZ, 0x20 ;  /* 0x00000020ff037424 */ /* 0x000fe200078e00ff */
[----:B------:R-:W-:Y:S01]  /*fa50*/  LOP3.LUT R37, R4, 0x200, RZ, 0xc0, !PT ;  /* 0x0000020004257812 */ /* 0x000fe200078ec0ff */
[----:B------:R-:W-:Y:S01]  /*fa60*/  IMAD.U32 R4, RZ, RZ, UR5 ;  /* 0x00000005ff047e24 */ /* 0x000fe2000f8e00ff */
[----:B------:R-:W-:Y:S01]  /*fa70*/  ISETP.GE.AND P1, PT, R10, UR6, PT ;  /* 0x000000060a007c0c */ /* 0x000fe2000bf26270 */
[----:B------:R0:W-:Y:S01]  /*fa80*/  STL [R1], R2 ;  /* 0x0000000201007387 */ /* 0x0001e20000100800 */
[----:B------:R-:W-:Y:S01]  /*fa90*/  LOP3.LUT R36, R9, 0x400, R0, 0xf8, !PT ;  /* 0x0000040009247812 */ /* 0x000fe200078ef800 */
[----:B------:R-:W-:Y:S01]  /*faa0*/  USHF.R.S32.HI UR5, URZ, 0x1f, UR4 ;  /* 0x0000001f3f057899 */ /* 0x000fe20008011404 */
[----:B------:R-:W-:Y:S01]  /*fab0*/  @P3 LOP3.LUT R17, R17, 0x1, RZ, 0xfc, !PT ;  /* 0x0000000111113812 */ /* 0x000fe200078efcff */
[----:B------:R1:W-:Y:S01]  /*fac0*/  STL [R1+0x8], R4 ;  /* 0x0000080401007387 */ /* 0x0003e20000100800 */
[----:B------:R-:W-:Y:S01]  /*fad0*/  IADD3 R37, R6, R8, R37 ;  /* 0x0000000806257210 */ /* 0x000fe20007ffe025 */
[----:B------:R-:W-:Y:S01]  /*fae0*/  ULEA.HI UR5, UR5, UR4, URZ, 0x6 ;  /* 0x0000000405057291 */ /* 0x000fe2000f8f303f */
[----:B------:R-:W-:Y:S01]  /*faf0*/  LOP3.LUT R17, R17, 0xffffff7f, RZ, 0xc0, !PT ;  /* 0xffffff7f11117812 */ /* 0x000fe200078ec0ff */
[----:B------:R2:W-:Y:S01]  /*fb00*/  STL [R1+0xc], RZ ;  /* 0x00000cff01007387 */ /* 0x0005e20000100800 */
[----:B0-----:R-:W-:-:S02]  /*fb10*/  IMAD.MOV.U32 R2, RZ, RZ, 0x40 ;  /* 0x00000040ff027424 */ /* 0x001fc400078e00ff */
[----:B------:R-:W-:Y:S01]  /*fb20*/  @P2 LOP3.LUT R17, R17, 0x80, RZ, 0xfc, !PT ;  /* 0x0000008011112812 */ /* 0x000fe200078efcff */
[----:B------:R-:W-:Y:S01]  /*fb30*/  USHF.R.S32.HI UR39, URZ, 0x6, UR5 ;  /* 0x000000063f277899 */ /* 0x000fe20008011405 */
[----:B------:R-:W-:Y:S02]  /*fb40*/  ISETP.GE.AND P2, PT, R28, UR43, PT ;  /* 0x0000002b1c007c0c */ /* 0x000fe4000bf46270 */
[----:B-1----:R-:W-:Y:S02]  /*fb50*/  SEL R4, R2, 0xffffffc0, !P0 ;  /* 0xffffffc002047807 */ /* 0x002fe40004000000 */
[----:B------:R-:W-:Y:S02]  /*fb60*/  SEL R2, R3, 0xffffffe0, !P0 ;  /* 0xffffffe003027807 */ /* 0x000fe40004000000 */
[----:B------:R-:W-:Y:S02]  /*fb70*/  SHF.R.U32.HI R2, RZ, 0x3, R11 ;  /* 0x00000003ff027819 */ /* 0x000fe4000001160b */
[----:B------:R-:W-:-:S02]  /*fb80*/  LOP3.LUT R17, R17, 0xffffffdf, RZ, 0xc0, !PT ;  /* 0xffffffdf11117812 */ /* 0x000fc400078ec0ff */
[----:B------:R-:W-:Y:S01]  /*fb90*/  LOP3.LUT R2, R2, 0x70, R0, 0xf8, !PT ;  /* 0x0000007002027812 */ /* 0x000fe200078ef800 */
[----:B------:R-:W-:Y:S01]  /*fba0*/  IMAD.IADD R0, R16, 0x1, R36 ;  /* 0x0000000110007824 */ /* 0x000fe200078e0224 */
[----:B------:R-:W-:Y:S02]  /*fbb0*/  @P1 LOP3.LUT R17, R17, 0x20, RZ, 0xfc, !PT ;  /* 0x0000002011111812 */ /* 0x000fe400078efcff */
[C---:B------:R-:W-:Y:S02]  /*fbc0*/  ISETP.GE.AND P1, PT, R28.reuse, UR43, PT ;  /* 0x0000002b1c007c0c */ /* 0x040fe4000bf26270 */
[----:B------:R-:W-:Y:S01]  /*fbd0*/  LOP3.LUT R17, R17, 0xfffffffd, RZ, 0xc0, !PT ;  /* 0xfffffffd11117812 */ /* 0x000fe200078ec0ff */
[----:B------:R2:W-:Y:S01]  /*fbe0*/  STL [R1+0x4], R0 ;  /* 0x0000040001007387 */ /* 0x0005e20000100800 */
[----:B------:R-:W-:Y:S02]  /*fbf0*/  ISETP.GE.AND P0, PT, R28, UR6, PT ;  /* 0x000000061c007c0c */ /* 0x000fe4000bf06270 */
[----:B------:R-:W-:-:S04]  /*fc00*/  @P2 LOP3.LUT R17, R17, 0x2, RZ, 0xfc, !PT ;  /* 0x0000000211112812 */ /* 0x000fc800078efcff */
[----:B------:R-:W-:-:S04]  /*fc10*/  LOP3.LUT R17, R17, 0xfffffeff, RZ, 0xc0, !PT ;  /* 0xfffffeff11117812 */ /* 0x000fc800078ec0ff */
[----:B------:R-:W-:-:S04]  /*fc20*/  @P1 LOP3.LUT R17, R17, 0x100, RZ, 0xfc, !PT ;  /* 0x0000010011111812 */ /* 0x000fc800078efcff */
[----:B------:R-:W-:-:S04]  /*fc30*/  LOP3.LUT R17, R17, 0xffffffbf, RZ, 0xc0, !PT ;  /* 0xffffffbf11117812 */ /* 0x000fc800078ec0ff */
[----:B--2---:R-:W-:-:S07]  /*fc40*/  @P0 LOP3.LUT R17, R17, 0x40, RZ, 0xfc, !PT ;  /* 0x0000004011110812 */ /* 0x004fce00078efcff */
.L_x_1306:
[----:B--2---:R-:W2:Y:S01]  /*fc50*/  LDL R0, [R1+0x8] ;  /* 0x0000080001007983 */ /* 0x004ea20000100800 */
[----:B------:R-:W-:Y:S02]  /*fc60*/  ULDC UR7, c[0x0][0xc60] ;  /* 0x0003180000077ab9 */ /* 0x000fe40000000800 */
[----:B------:R-:W-:-:S11]  /*fc70*/  UISETP.NE.AND UP0, UPT, UR7, 0x1, UPT ;  /* 0x000000010700788c */ /* 0x000fd6000bf05270 */
[----:B------:R-:W-:Y:S01]  /*fc80*/  @UP0 ULDC UR4, c[0x0][0xc64] ;  /* 0x0003190000040ab9 */ /* 0x000fe20000000800 */
[----:B------:R-:W-:Y:S01]  /*fc90*/  @UP0 ULDC UR8, c[0x0][0xc68] ;  /* 0x00031a0000080ab9 */ /* 0x000fe20000000800 */
[C---:B--2---:R-:W-:Y:S02]  /*fca0*/  R2UR UR38, R0.reuse ;  /* 0x00000000002672ca */ /* 0x044fe400000e0000 */
[----:B------:R-:W-:-:S11]  /*fcb0*/  R2UR UR6, R0 ;  /* 0x00000000000672ca */ /* 0x000fd600000e0000 */
[----:B------:R-:W-:-:S04]  /*fcc0*/  UIMAD.WIDE.U32 UR4, UR38, UR4, URZ ;  /* 0x00000004260472a5 */ /* 0x000fc8000f8e003f */
[----:B------:R-:W-:-:S03]  /*fcd0*/  @UP0 USHF.R.U32.HI UR38, URZ, UR8, UR5 ;  /* 0x000000083f260299 */ /* 0x000fc60008011605 */
[----:B------:R-:W-:Y:S02]  /*fce0*/  ULDC UR4, c[0x0][0xc78] ;  /* 0x00031e0000047ab9 */ /* 0x000fe40000000800 */
[----:B------:R-:W-:Y:S02]  /*fcf0*/  UISETP.GE.AND UP0, UPT, UR38, UR4, UPT ;  /* 0x000000042600728c */ /* 0x000fe4000bf06270 */
[----:B------:R-:W-:-:S04]  /*fd00*/  UIADD3 UR4, -UR38, URZ, URZ ;  /* 0x0000003f26047290 */ /* 0x000fc8000fffe13f */
[----:B------:R-:W-:Y:S01]  /*fd10*/  PLOP3.LUT P0, PT, PT, PT, UP0, 0x40, 0x0 ;  /* 0x000000000000781c */ /* 0x000fe20003f0e808 */
[----:B------:R-:W-:-:S12]  /*fd20*/  UIMAD UR7, UR7, UR4, UR6 ;  /* 0x00000004070772a4 */ /* 0x000fd8000f8e0206 */
[----:B-1----:R-:W-:Y:S05]  /*fd30*/  @P0 BRA `(.L_x_1236) ;  /* 0x0000000000200947 */ /* 0x002fea0003800000 */
        /* <DEDUP_REMOVED lines=8> */
.L_x_1236:
[----:B------:R-:W-:Y:S01]  /*fdc0*/  ULDC UR8, c[0x0][0xc54] ;  /* 0x0003150000087ab9 */ /* 0x000fe20000000800 */
[----:B------:R-:W-:Y:S01]  /*fdd0*/  UMOV UR6, UR7 ;  /* 0x0000000700067c82 */ /* 0x000fe20008000000 */
[----:B------:R-:W-:-:S11]  /*fde0*/  UISETP.NE.AND UP0, UPT, UR8, 0x1, UPT ;  /* 0x000000010800788c */ /* 0x000fd6000bf05270 */
[----:B------:R-:W-:Y:S02]  /*fdf0*/  @UP0 ULDC.64 UR10, c[0x0][0xc58] ;  /* 0x00031600000a0ab9 */ /* 0x000fe40000000a00 */
[----:B------:R-:W-:-:S04]  /*fe00*/  UIMAD.WIDE.U32 UR4, UR7, UR10, URZ ;  /* 0x0000000a070472a5 */ /* 0x000fc8000f8e003f */
[----:B------:R-:W-:-:S04]  /*fe10*/  @UP0 USHF.R.U32.HI UR6, URZ, UR11, UR5 ;  /* 0x0000000b3f060299 */ /* 0x000fc80008011605 */
[----:B------:R-:W-:-:S12]  /*fe20*/  UIMAD UR4, UR6, UR8, URZ ;  /* 0x00000008060472a4 */ /* 0x000fd8000f8e023f */
.L_x_1237:
[----:B------:R-:W-:Y:S01]  /*fe30*/  ULDC UR5, c[0x0][0xc48] ;  /* 0x0003120000057ab9 */ /* 0x000fe20000000800 */
[----:B------:R-:W-:Y:S01]  /*fe40*/  ULDC.64 UR8, c[0x0][0xa28] ;  /* 0x00028a0000087ab9 */ /* 0x000fe20000000a00 */
[----:B------:R-:W-:Y:S01]  /*fe50*/  UISETP.NE.AND UP1, UPT, UR5, 0x1, UPT ;  /* 0x000000010500788c */ /* 0x000fe2000bf25270 */
[----:B------:R-:W-:Y:S01]  /*fe60*/  IMAD.MOV.U32 R30, RZ, RZ, RZ ;  /* 0x000000ffff1e7224 */ /* 0x000fe200078e00ff */
[----:B------:R-:W-:Y:S02]  /*fe70*/  UIADD3 UR4, UR7, -UR4, URZ ;  /* 0x8000000407047290 */ /* 0x000fe4000fffe03f */
[----:B------:R-:W-:Y:S01]  /*fe80*/  UISETP.NE.U32.AND UP0, UPT, UR8, URZ, UPT ;  /* 0x0000003f0800728c */ /* 0x000fe2000bf05070 */
[----:B------:R-:W-:Y:S02]  /*fe90*/  ULDC UR5, c[0x0][0xc54] ;  /* 0x0003150000057ab9 */ /* 0x000fe40000000800 */
[----:B------:R-:W-:Y:S02]  /*fea0*/  UIMAD UR38, UR38, UR5, UR4 ;  /* 0x00000005262672a4 */ /* 0x000fe4000f8e0204 */
[----:B------:R-:W-:-:S02]  /*feb0*/  UISETP.NE.AND.EX UP0, UPT, UR9, URZ, UPT, UP0 ;  /* 0x0000003f0900728c */ /* 0x000fc4000bf05300 */
[----:B------:R-:W-:Y:S01]  /*fec0*/  @UP1 ULDC UR4, c[0x0][0xc4c] ;  /* 0x0003130000041ab9 */ /* 0x000fe20000000800 */
[----:B------:R-:W-:Y:S01]  /*fed0*/  @UP1 ULDC UR7, c[0x0][0xc50] ;  /* 0x0003140000071ab9 */ /* 0x000fe20000000800 */
[----:B------:R-:W-:Y:S02]  /*fee0*/  UIMAD.WIDE.U32 UR4, UR38, UR4, URZ ;  /* 0x00000004260472a5 */ /* 0x000fe4000f8e003f */
[----:B------:R-:W-:Y:S01]  /*fef0*/  UMOV UR37, UR38 ;  /* 0x0000002600257c82 */ /* 0x000fe20008000000 */
[----:B------:R-:W-:Y:S01]  /*ff00*/  ULOP3.LUT UR6, UR6, 0x1ffffff, URZ, 0x3c, !UPT ;  /* 0x01ffffff06067892 */ /* 0x000fe2000f8e3c3f */
[----:B------:R-:W-:Y:S01]  /*ff10*/  PLOP3.LUT P0, PT, PT, PT, UP0, 0x80, 0x0 ;  /* 0x000000000000781c */ /* 0x000fe20003f0f008 */
[----:B------:R-:W-:-:S03]  /*ff20*/  @UP1 USHF.R.U32.HI UR37, URZ, UR7, UR5 ;  /* 0x000000073f251299 */ /* 0x000fc60008011605 */
[----:B------:R-:W-:Y:S02]  /*ff30*/  @UP0 ULDC.64 UR4, c[0x0][0xa28] ;  /* 0x00028a0000040ab9 */ /* 0x000fe40000000a00 */
[----:B------:R-:W-:-:S06]  /*ff40*/  @UP0 UIMAD.WIDE UR4, UR37, 0x4, UR4 ;  /* 0x00000004250408a5 */ /* 0x000fcc000f8e0204 */
[----:B------:R-:W-:Y:S01]  /*ff50*/  IMAD.U32 R3, RZ, RZ, UR5 ;  /* 0x00000005ff037e24 */ /* 0x000fe2000f8e00ff */
[----:B------:R-:W-:Y:S01]  /*ff60*/  ULDC UR5, c[0x0][0x448] ;  /* 0x0001120000057ab9 */ /* 0x000fe20000000800 */
[----:B------:R-:W-:Y:S01]  /*ff70*/  IMAD.U32 R2, RZ, RZ, UR4 ;  /* 0x00000004ff027e24 */ /* 0x000fe2000f8e00ff */
[----:B------:R-:W-:Y:S01]  /*ff80*/  ULDC UR4, c[0x0][0xc3c] ;  /* 0x00030f0000047ab9 */ /* 0x000fe20000000800 */
[----:B------:R-:W-:Y:S02]  /*ff90*/  UISETP.NE.AND UP2, UPT, UR5, 0x1, UPT ;  /* 0x000000010500788c */ /* 0x000fe4000bf45270 */
[----:B------:R-:W-:Y:S01]  /*ffa0*/  UIADD3 UR6, UR6, UR4, URZ ;  /* 0x0000000406067290 */ /* 0x000fe2000fffe03f */
[----:B------:R0:W5:Y:S01]  /*ffb0*/  @P0 LDG.E R30, desc[UR50][R2.64] ;  /* 0x00000032021e0981 */ /* 0x000162000c1e1900 */
[----:B------:R-:W-:Y:S02]  /*ffc0*/  UP2UR UR52, UPR, URZ, 0x4 ;  /* 0x000000043f347883 */ /* 0x000fe40008000000 */
[----:B------:R-:W-:-:S04]  /*ffd0*/  USHF.L.U32 UR43, UR6, 0x7, URZ ;  /* 0x00000007062b7899 */ /* 0x000fc8000800063f */
[----:B------:R-:W-:Y:S01]  /*ffe0*/  UIADD3 UR6, UR43, 0x7f, URZ ;  /* 0x0000007f2b067890 */ /* 0x000fe2000fffe03f */
[----:B------:R-:W-:Y:S01]  /*fff0*/  @UP2 ULDC UR4, c[0x0][0x44c] ;  /* 0x0001130000042ab9 */ /* 0x000fe20000000800 */
[----:B------:R-:W-:Y:S02]  /*10000*/  @UP2 ULDC UR7, c[0x0][0x450] ;  /* 0x0001140000072ab9 */ /* 0x000fe40000000800 */
[----:B------:R-:W-:-:S04]  /*10010*/  UIMAD.WIDE.U32 UR4, UR6, UR4, URZ ;  /* 0x00000004060472a5 */ /* 0x000fc8000f8e003f */
[----:B------:R-:W-:-:S03]  /*10020*/  @UP2 USHF.R.U32.HI UR6, URZ, UR7, UR5 ;  /* 0x000000073f062299 */ /* 0x000fc60008011605 */
[----:B------:R-:W-:Y:S01]  /*10030*/  ULDC.64 UR4, c[0x0][0x9e0] ;  /* 0x0002780000047ab9 */ /* 0x000fe20000000a00 */
[----:B------:R-:W-:Y:S02]  /*10040*/  UIADD3 UR6, UR47, UR6, URZ ;  /* 0x000000062f067290 */ /* 0x000fe4000fffe03f */
[----:B------:R-:W-:Y:S02]  /*10050*/  UISETP.GE.AND UP0, UPT, UR5, 0x1, UPT ;  /* 0x000000010500788c */ /* 0x000fe4000bf06270 */
[----:B------:R-:W-:-:S04]  /*10060*/  UIADD3 UR4, UR6, UR4, URZ ;  /* 0x0000000406047290 */ /* 0x000fc8000fffe03f */
[----:B------:R-:W-:-:S13]  /*10070*/  PLOP3.LUT P0, PT, PT, PT, UP0, 0x40, 0x0 ;  /* 0x000000000000781c */ /* 0x000fda0003f0e808 */
[----:B0-----:R-:W-:Y:S05]  /*10080*/  @P0 BRA `(.L_x_1238) ;  /* 0x0000000000440947 */ /* 0x001fea0003800000 */
        /* <DEDUP_REMOVED lines=10> */
.L_x_1239:
[----:B------:R-:W-:-:S11]  /*10130*/  UISETP.NE.AND UP1, UPT, UR5, 0x1, UPT ;  /* 0x000000010500788c */ /* 0x000fd6000bf25270 */
[----:B------:R-:W-:Y:S02]  /*10140*/  @UP1 ULDC.64 UR10, c[0x0][0x9e8] ;  /* 0x00027a00000a1ab9 */ /* 0x000fe40000000a00 */
[----:B------:R-:W-:-:S04]  /*10150*/  UIMAD.WIDE.U32 UR6, UR8, UR10, URZ ;  /* 0x0000000a080672a5 */ /* 0x000fc8000f8e003f */
[----:B------:R-:W-:-:S12]  /*10160*/  @UP1 USHF.R.U32.HI UR8, URZ, UR11, UR7 ;  /* 0x0000000b3f081299 */ /* 0x000fd80008011607 */
.L_x_1240:
[----:B------:R-:W-:-:S04]  /*10170*/  UIMAD UR8, UR8, UR5, UR5 ;  /* 0x00000005080872a4 */ /* 0x000fc8000f8e0205 */
[----:B------:R-:W-:-:S04]  /*10180*/  UISETP.LT.AND UP1, UPT, UR4, UR8, UPT ;  /* 0x000000080400728c */ /* 0x000fc8000bf21270 */
[----:B------:R-:W-:-:S12]  /*10190*/  USEL UR4, UR4, UR8, UP1 ;  /* 0x0000000804047287 */ /* 0x000fd80008800000 */
.L_x_1238:
[----:B------:R-:W-:Y:S01]  /*101a0*/  UISETP.NE.AND UP1, UPT, UR52, URZ, UPT ;  /* 0x0000003f3400728c */ /* 0x000fe2000bf25270 */
[----:B------:R-:W-:Y:S01]  /*101b0*/  PLOP3.LUT P0, PT, PT, PT, UP0, 0x40, 0x0 ;  /* 0x000000000000781c */ /* 0x000fe20003f0e808 */
[----:B------:R-:W-:-:S04]  /*101c0*/  UIADD3 UR4, UR4, 0x3f, URZ ;  /* 0x0000003f04047890 */ /* 0x000fc8000fffe03f */
[----:B------:R-:W-:-:S04]  /*101d0*/  USHF.R.S32.HI UR8, URZ, 0x1f, UR4 ;  /* 0x0000001f3f087899 */ /* 0x000fc80008011404 */
[----:B------:R-:W-:Y:S01]  /*101e0*/  ULEA.HI UR8, UR8, UR4, URZ, 0x6 ;  /* 0x0000000408087291 */ /* 0x000fe2000f8f303f */
[----:B------:R-:W-:Y:S01]  /*101f0*/  @UP1 ULDC UR6, c[0x0][0x44c] ;  /* 0x0001130000061ab9 */ /* 0x000fe20000000800 */
[----:B------:R-:W-:Y:S01]  /*10200*/  @UP1 ULDC UR9, c[0x0][0x450] ;  /* 0x0001140000091ab9 */ /* 0x000fe20000000800 */
[----:B------:R-:W-:Y:S02]  /*10210*/  UIMAD.WIDE.U32 UR6, UR43, UR6, URZ ;  /* 0x000000062b0672a5 */ /* 0x000fe4000f8e003f */
[----:B------:R-:W-:Y:S01]  /*10220*/  UMOV UR4, UR43 ;  /* 0x0000002b00047c82 */ /* 0x000fe20008000000 */
[----:B------:R-:W-:Y:S02]  /*10230*/  USHF.R.S32.HI UR8, URZ, 0x6, UR8 ;  /* 0x000000063f087899 */ /* 0x000fe40008011408 */
[----:B------:R-:W-:Y:S02]  /*10240*/  @UP1 USHF.R.U32.HI UR4, URZ, UR9, UR7 ;  /* 0x000000093f041299 */ /* 0x000fe40008011607 */
[----:B------:R-:W-:-:S02]  /*10250*/  UISETP.LT.AND UP1, UPT, UR39, UR8, UPT ;  /* 0x000000082700728c */ /* 0x000fc4000bf21270 */
[----:B------:R-:W-:Y:S01]  /*10260*/  UIADD3 UR4, UR40, UR4, URZ ;  /* 0x0000000428047290 */ /* 0x000fe2000fffe03f */
[----:B------:R-:W-:Y:S01]  /*10270*/  ULDC UR6, c[0x0][0x9dc] ;  /* 0x0002770000067ab9 */ /* 0x000fe20000000800 */
[----:B------:R-:W-:Y:S02]  /*10280*/  USEL UR44, UR39, UR8, UP1 ;  /* 0x00000008272c7287 */ /* 0x000fe40008800000 */
[----:B------:R-:W-:Y:S01]  /*10290*/  UIADD3 UR8, UR4, -UR6, URZ ;  /* 0x8000000604087290 */ /* 0x000fe2000fffe03f */
[----:B------:R-:W-:Y:S11]  /*102a0*/  @P0 BRA `(.L_x_1241) ;  /* 0x0000000000440947 */ /* 0x000ff60003800000 */
        /* <DEDUP_REMOVED lines=10> */
.L_x_1242:
[----:B------:R-:W-:-:S11]  /*10350*/  UISETP.NE.AND UP0, UPT, UR5, 0x1, UPT ;  /* 0x000000010500788c */ /* 0x000fd6000bf05270 */
[----:B------:R-:W-:Y:S02]  /*10360*/  @UP0 ULDC.64 UR10, c[0x0][0x9e8] ;  /* 0x00027a00000a0ab9 */ /* 0x000fe40000000a00 */
[----:B------:R-:W-:-:S04]  /*10370*/  UIMAD.WIDE.U32 UR6, UR4, UR10, URZ ;  /* 0x0000000a040672a5 */ /* 0x000fc8000f8e003f */
[----:B------:R-:W-:-:S12]  /*10380*/  @UP0 USHF.R.U32.HI UR4, URZ, UR11, UR7 ;  /* 0x0000000b3f040299 */ /* 0x000fd80008011607 */
.L_x_1243:
[----:B------:R-:W-:-:S04]  /*10390*/  UIMAD UR4, UR4, UR5, URZ ;  /* 0x00000005040472a4 */ /* 0x000fc8000f8e023f */
[----:B------:R-:W-:-:S04]  /*103a0*/  UISETP.LT.AND UP0, UPT, UR8, UR4, UPT ;  /* 0x000000040800728c */ /* 0x000fc8000bf01270 */
[----:B------:R-:W-:-:S12]  /*103b0*/  USEL UR8, UR8, UR4, !UP0 ;  /* 0x0000000408087287 */ /* 0x000fd8000c000000 */
.L_x_1241:
[----:B------:R-:W-:Y:S01]  /*103c0*/  USHF.R.S32.HI UR4, URZ, 0x1f, UR8 ;  /* 0x0000001f3f047899 */ /* 0x000fe20008011408 */
[----:B------:R-:W-:Y:S03]  /*103d0*/  BSSY B7, `(.L_x_1244) ;  /* 0x00003a2000077945 */ /* 0x000fe60003800000 */
[----:B------:R-:W-:-:S04]  /*103e0*/  ULEA.HI UR4, UR4, UR8, URZ, 0x6 ;  /* 0x0000000804047291 */ /* 0x000fc8000f8f303f */
[----:B------:R-:W-:-:S04]  /*103f0*/  USHF.R.S32.HI UR4, URZ, 0x6, UR4 ;  /* 0x000000063f047899 */ /* 0x000fc80008011404 */
[----:B------:R-:W-:-:S04]  /*10400*/  UISETP.LT.AND UP0, UPT, URZ, UR4, UPT ;  /* 0x000000043f00728c */ /* 0x000fc8000bf01270 */
[----:B------:R-:W-:-:S04]  /*10410*/  USEL UR45, URZ, UR4, !UP0 ;  /* 0x000000043f2d7287 */ /* 0x000fc8000c000000 */
[----:B------:R-:W-:-:S06]  /*10420*/  UISETP.GT.AND UP0, UPT, UR44, UR45, UPT ;  /* 0x0000002d2c00728c */ /* 0x000fcc000bf04270 */
[----:B------:R-:W-:-:S13]  /*10430*/  PLOP3.LUT P0, PT, PT, PT, UP0, 0x80, 0x0 ;  /* 0x000000000000781c */ /* 0x000fda0003f0f008 */
[----:B------:R-:W-:Y:S05]  /*10440*/  @P0 BRA `(.L_x_1245) ;  /* 0x0000000000480947 */ /* 0x000fea0003800000 */
[----:B------:R-:W0:Y:S02]  /*10450*/  S2R R0, SR_TID.X ;  /* 0x0000000000007919 */ /* 0x000e240000002100 */
[----:B0-----:R-:W-:-:S04]  /*10460*/  LOP3.LUT R0, R0, 0x7f, RZ, 0xc0, !PT ;  /* 0x0000007f00007812 */ /* 0x001fc800078ec0ff */
[----:B------:R-:W-:-:S13]  /*10470*/  ISETP.NE.AND P0, PT, R0, RZ, PT ;  /* 0x000000ff0000720c */ /* 0x000fda0003f05270 */
[----:B------:R-:W-:Y:S05]  /*10480*/  @P0 BRA `(.L_x_1246) ;  /* 0x0000003800580947 */ /* 0x000fea0003800000 */
[----:B------:R-:W0:Y:S01]  /*10490*/  S2R R7, SR_LANEID ;  /* 0x0000000000077919 */ /* 0x000e220000000000 */
[----:B------:R-:W-:Y:S01]  /*104a0*/  VOTEU.ANY UR4, UPT, PT ;  /* 0x0000000000047886 */ /* 0x000fe200038e0100 */
[----:B------:R-:W1:Y:S01]  /*104b0*/  LDC.64 R2, c[0x0][0xc80] ;  /* 0x00032000ff027b82 */ /* 0x000e620000000a00 */
[----:B------:R-:W0:Y:S08]  /*104c0*/  FLO.U32 R0, UR4 ;  /* 0x0000000400007d00 */ /* 0x000e3000080e0000 */
[----:B------:R-:W1:Y:S01]  /*104d0*/  POPC R5, UR4 ;  /* 0x0000000400057d09 */ /* 0x000e620008000000 */
[----:B0-----:R-:W-:-:S13]  /*104e0*/  ISETP.EQ.U32.AND P1, PT, R0, R7, PT ;  /* 0x000000070000720c */ /* 0x001fda0003f22070 */
[----:B-1----:R-:W2:Y:S01]  /*104f0*/  @P1 ATOMG.E.ADD.STRONG.GPU PT, R3, desc[UR50][R2.64], R5 ;  /* 0x00000005020319a8 */ /* 0x002ea200081ee1f2 */
[----:B------:R-:W0:Y:S02]  /*10500*/  S2R R4, SR_LTMASK ;  /* 0x0000000000047919 */ /* 0x000e240000003900 */
[----:B0-----:R-:W-:-:S04]  /*10510*/  LOP3.LUT R4, R4, UR4, RZ, 0xc0, !PT ;  /* 0x0000000404047c12 */ /* 0x001fc8000f8ec0ff */
[----:B------:R-:W0:Y:S01]  /*10520*/  POPC R7, R4 ;  /* 0x0000000400077309 */ /* 0x000e220000000000 */
[----:B--2---:R-:W0:Y:S02]  /*10530*/  SHFL.IDX PT, R0, R3, R0, 0x1f ;  /* 0x00001f0003007589 */ /* 0x004e2400000e0000 */
[----:B0-----:R-:W-:-:S05]  /*10540*/  IADD3 R0, R0, UR46, R7 ;  /* 0x0000002e00007c10 */ /* 0x001fca000fffe007 */
[----:B------:R0:W-:Y:S01]  /*10550*/  STL [R1+0x8], R0 ;  /* 0x0000080001007387 */ /* 0x0001e20000100800 */
[----:B------:R-:W-:Y:S05]  /*10560*/  BRA `(.L_x_1246) ;  /* 0x0000003800207947 */ /* 0x000fea0003800000 */
.L_x_1245:
        /* <DEDUP_REMOVED lines=19> */
[----:B0----5:R-:W-:Y:S05]  /*106a0*/  CALL.ABS.NOINC R2 ;  /* 0x0000000002007343 */ /* 0x021fea0003c00000 */
.L_x_1248:
[----:B------:R-:W-:Y:S05]  /*106b0*/  BSYNC B6 ;  /* 0x0000000000067941 */ /* 0x000fea0003800000 */
.L_x_1247:
        /* <DEDUP_REMOVED lines=22> */
.L_x_1250:
[----:B------:R-:W-:Y:S05]  /*10820*/  BSYNC B6 ;  /* 0x0000000000067941 */ /* 0x000fea0003800000 */
.L_x_1249:
        /* <DEDUP_REMOVED lines=20> */
.L_x_1252:
[----:B------:R-:W-:Y:S05]  /*10970*/  BSYNC B6 ;  /* 0x0000000000067941 */ /* 0x000fea0003800000 */
.L_x_1251:
        /* <DEDUP_REMOVED lines=19> */
.L_x_1254:
[----:B------:R-:W-:Y:S05]  /*10ab0*/  BSYNC B6 ;  /* 0x0000000000067941 */ /* 0x000fea0003800000 */
.L_x_1253:
[----:B------:R-:W-:Y:S01]  /*10ac0*/  ULDC.64 UR4, c[0x0][0x9f8] ;  /* 0x00027e0000047ab9 */ /* 0x000fe20000000a00 */
[----:B------:R-:W-:Y:S01]  /*10ad0*/  IMAD.U32 R26, RZ, RZ, UR37 ;  /* 0x00000025ff1a7e24 */ /* 0x000fe2000f8e00ff */
[----:B------:R-:W-:Y:S01]  /*10ae0*/  UISETP.NE.U32.AND UP0, UPT, UR4, URZ, UPT ;  /* 0x0000003f0400728c */ /* 0x000fe2000bf05070 */
[----:B------:R-:W0:Y:S03]  /*10af0*/  LDC R32, c[0x0][0x430] ;  /* 0x00010c00ff207b82 */ /* 0x000e260000000800 */
[----:B------:R-:W-:-:S06]  /*10b00*/  UISETP.NE.AND.EX UP0, UPT, UR5, URZ, UPT, UP0 ;  /* 0x0000003f0500728c */ /* 0x000fcc000bf05300 */
[----:B------:R-:W-:-:S05]  /*10b10*/  PLOP3.LUT P0, PT, PT, PT, UP0, 0x80, 0x0 ;  /* 0x000000000000781c */ /* 0x000fca0003f0f008 */
[----:B------:R-:W-:Y:S02]  /*10b20*/  @UP0 ULDC.64 UR4, c[0x0][0x9f8] ;  /* 0x00027e0000040ab9 */ /* 0x000fe40000000a00 */
[----:B------:R-:W-:-:S06]  /*10b30*/  @UP0 UIMAD.WIDE UR4, UR37, 0x4, UR4 ;  /* 0x00000004250408a5 */ /* 0x000fcc000f8e0204 */
[----:B------:R-:W-:Y:S01]  /*10b40*/  IMAD.U32 R2, RZ, RZ, UR4 ;  /* 0x00000004ff027e24 */ /* 0x000fe2000f8e00ff */
[----:B------:R-:W-:Y:S01]  /*10b50*/  ULDC UR4, c[0x0][0xc48] ;  /* 0x0003120000047ab9 */ /* 0x000fe20000000800 */
[----:B------:R-:W-:-:S05]  /*10b60*/  IMAD.U32 R3, RZ, RZ, UR5 ;  /* 0x00000005ff037e24 */ /* 0x000fca000f8e00ff */
[----:B------:R1:W5:Y:S01]  /*10b70*/  @P0 LDG.E R26, desc[UR50][R2.64] ;  /* 0x00000032021a0981 */ /* 0x000362000c1e1900 */
[----:B------:R-:W-:Y:S01]  /*10b80*/  IMAD.U32 R8, RZ, RZ, UR44 ;  /* 0x0000002cff087e24 */ /* 0x000fe2000f8e00ff */
[----:B------:R-:W-:Y:S01]  /*10b90*/  UMOV UR5, 0xffffffff ;  /* 0xffffffff00057882 */ /* 0x000fe20000000000 */
[----:B------:R-:W-:-:S03]  /*10ba0*/  IMAD.U32 R18, RZ, RZ, UR4 ;  /* 0x00000004ff127e24 */ /* 0x000fc6000f8e00ff */
[----:B------:R-:W-:Y:S01]  /*10bb0*/  LEA R8, R8, 0xffffffc0, 0x6 ;  /* 0xffffffc008087811 */ /* 0x000fe200078e30ff */
[----:B------:R-:W-:Y:S06]  /*10bc0*/  BRA.DIV UR5, `(.L_x_1255) ;  /* 0x0000003a05cc7947 */ /* 0x000fec000b800000 */
.L_x_1326:
[----:B------:R-:W2:Y:S01]  /*10bd0*/  S2R R0, SR_TID.X ;  /* 0x0000000000007919 */ /* 0x000ea20000002100 */
[----:B0-----:R-:W-:Y:S02]  /*10be0*/  ISETP.NE.AND P1, PT, R32, 0x1, PT ;  /* 0x000000012000780c */ /* 0x001fe40003f25270 */
[----:B-----5:R-:W-:Y:S01]  /*10bf0*/  SHF.R.S32.HI R29, RZ, 0x1f, R26 ;  /* 0x0000001fff1d7819 */ /* 0x020fe2000001141a */
[----:B-1----:R-:W0:Y:S01]  /*10c00*/  S2R R2, SR_TID.X ;  /* 0x0000000000027919 */ /* 0x002e220000002100 */
[----:B------:R-:W-:-:S09]  /*10c10*/  LOP3.LUT R17, R17, 0xffffffef, RZ, 0xc0, !PT ;  /* 0xffffffef11117812 */ /* 0x000fd200078ec0ff */
[----:B------:R-:W1:Y:S01]  /*10c20*/  @P1 LDC R5, c[0x0][0x438] ;  /* 0x00010e00ff051b82 */ /* 0x000e620000000800 */
[----:B------:R-:W-:Y:S02]  /*10c30*/  @P1 LOP3.LUT R17, R17, 0x10, RZ, 0xfc, !PT ;  /* 0x0000001011111812 */ /* 0x000fe400078efcff */
[----:B--2---:R-:W-:Y:S01]  /*10c40*/  LOP3.LUT R0, R0, 0x7f, RZ, 0xc0, !PT ;  /* 0x0000007f00007812 */ /* 0x004fe200078ec0ff */
[----:B0-----:R-:W-:-:S03]  /*10c50*/  IMAD.SHL.U32 R10, R2, 0x10, RZ ;  /* 0x00000010020a7824 */ /* 0x001fc600078e00ff */
[----:B------:R-:W-:-:S04]  /*10c60*/  SHF.R.U32.HI R0, RZ, 0x3, R0 ;  /* 0x00000003ff007819 */ /* 0x000fc80000011600 */
[----:B------:R-:W-:Y:S02]  /*10c70*/  LOP3.LUT R10, R0, 0x70, R10, 0xf8, !PT ;  /* 0x00000070000a7812 */ /* 0x000fe400078ef80a */
[----:B------:R-:W0:Y:S03]  /*10c80*/  @P1 LDC R0, c[0x0][0x434] ;  /* 0x00010d00ff001b82 */ /* 0x000e260000000800 */
[----:B------:R-:W-:-:S05]  /*10c90*/  IMAD.IADD R9, R10, 0x1, R8 ;  /* 0x000000010a097824 */ /* 0x000fca00078e0208 */
[C---:B------:R-:W-:Y:S01]  /*10ca0*/  ISETP.GE.AND P0, PT, R9.reuse, UR42, PT ;  /* 0x0000002a09007c0c */ /* 0x040fe2000bf06270 */
[----:B------:R-:W-:-:S03]  /*10cb0*/  IMAD.IADD R9, R9, 0x1, R30 ;  /* 0x0000000109097824 */ /* 0x000fc600078e021e */
[----:B------:R-:W-:Y:S01]  /*10cc0*/  ISETP.GT.U32.OR P0, PT, R10, 0x3f, P0 ;  /* 0x0000003f0a00780c */ /* 0x000fe20000704470 */
[----:B------:R-:W-:Y:S02]  /*10cd0*/  IMAD.MOV.U32 R11, RZ, RZ, R9 ;  /* 0x000000ffff0b7224 */ /* 0x000fe400078e0009 */
[----:B0-----:R-:W-:-:S10]  /*10ce0*/  @P1 IMAD.HI.U32 R0, R9, R0, RZ ;  /* 0x0000000009001227 */ /* 0x001fd400078e00ff */
[----:B------:R-:W0:Y:S01]  /*10cf0*/  @!P0 LDC.64 R2, c[0x0][0x428] ;  /* 0x00010a00ff028b82 */ /* 0x000e220000000a00 */
[----:B-1----:R-:W-:-:S07]  /*10d00*/  @P1 SHF.R.U32.HI R11, RZ, R5, R0 ;  /* 0x00000005ff0b1219 */ /* 0x002fce0000011600 */
[----:B------:R-:W1:Y:S01]  /*10d10*/  @!P0 LDC.64 R4, c[0x0][0x418] ;  /* 0x00010600ff048b82 */ /* 0x000e620000000a00 */
[--C-:B------:R-:W-:Y:S01]  /*10d20*/  @!P0 SHF.R.S32.HI R7, RZ, 0x1f, R11.reuse ;  /* 0x0000001fff078819 */ /* 0x100fe2000001140b */
[----:B------:R-:W-:Y:S02]  /*10d30*/  @!P0 IMAD.MOV.U32 R6, RZ, RZ, R11 ;  /* 0x000000ffff068224 */ /* 0x000fe400078e000b */
[----:B------:R-:W-:Y:S02]  /*10d40*/  IMAD.U32 R12, RZ, RZ, UR49 ;  /* 0x00000031ff0c7e24 */ /* 0x000fe4000f8e00ff */
[----:B0-----:R-:W-:-:S04]  /*10d50*/  @!P0 IMAD R0, R29, R2, RZ ;  /* 0x000000021d008224 */ /* 0x001fc800078e02ff */
[C---:B------:R-:W-:Y:S02]  /*10d60*/  @!P0 IMAD R13, R26.reuse, R3, R0 ;  /* 0x000000031a0d8224 */ /* 0x040fe400078e0200 */
[----:B------:R-:W-:-:S04]  /*10d70*/  @!P0 IMAD.WIDE.U32 R2, R26, R2, R6 ;  /* 0x000000021a028225 */ /* 0x000fc800078e0006 */
[----:B------:R-:W-:Y:S01]  /*10d80*/  @!P0 IMAD.IADD R0, R3, 0x1, R13 ;  /* 0x0000000103008824 */ /* 0x000fe200078e020d */
[----:B-1----:R-:W-:Y:S02]  /*10d90*/  @!P0 LEA R6, P1, R2, R4, 0x2 ;  /* 0x0000000402068211 */ /* 0x002fe400078210ff */
[----:B------:R-:W-:Y:S02]  /*10da0*/  ISETP.NE.AND P2, PT, R12, 0x3, PT ;  /* 0x000000030c00780c */ /* 0x000fe40003f45270 */
[----:B------:R-:W-:Y:S01]  /*10db0*/  @!P0 LEA.HI.X R7, R2, R5, R0, 0x2, P1 ;  /* 0x0000000502078211 */ /* 0x000fe200008f1400 */
[----:B------:R-:W-:Y:S01]  /*10dc0*/  IMAD.MOV.U32 R5, RZ, RZ, RZ ;  /* 0x000000ffff057224 */ /* 0x000fe200078e00ff */
[----:B------:R-:W-:-:S05]  /*10dd0*/  LOP3.LUT R17, R17, 0xfffffff7, RZ, 0xc0, !PT ;  /* 0xfffffff711117812 */ /* 0x000fca00078ec0ff */
[----:B------:R0:W5:Y:S01]  /*10de0*/  @!P0 LDG.E R5, desc[UR50][R6.64] ;  /* 0x0000003206058981 */ /* 0x000162000c1e1900 */
[----:B------:R-:W-:Y:S01]  /*10df0*/  ISETP.GT.U32.AND P0, PT, R10, 0x3f, PT ;  /* 0x0000003f0a00780c */ /* 0x000fe20003f04070 */
[----:B------:R-:W-:Y:S02]  /*10e00*/  IMAD R3, RZ, RZ, -UR37 ;  /* 0x80000025ff037e24 */ /* 0x000fe4000f8e02ff */
[----:B------:R-:W-:Y:S01]  /*10e10*/  @P2 LOP3.LUT R17, R17, 0x8, RZ, 0xfc, !PT ;  /* 0x0000000811112812 */ /* 0x000fe200078efcff */
[----:B------:R-:W-:Y:S02]  /*10e20*/  IMAD.MOV R0, RZ, RZ, -R11 ;  /* 0x000000ffff007224 */ /* 0x000fe400078e0a0b */
[----:B------:R-:W-:Y:S01]  /*10e30*/  IMAD R18, R18, R3, UR38 ;  /* 0x0000002612127e24 */ /* 0x000fe2000f8e0203 */
[----:B------:R-:W-:Y:S01]  /*10e40*/  LOP3.LUT R17, R17, 0xfffffffb, RZ, 0xc0, !PT ;  /* 0xfffffffb11117812 */ /* 0x000fe200078ec0ff */
[----:B0-----:R-:W-:-:S03]  /*10e50*/  IMAD R6, R32, R0, R9 ;  /* 0x0000000020067224 */ /* 0x001fc600078e0209 */
[----:B------:R-:W-:Y:S02]  /*10e60*/  SHF.R.S32.HI R27, RZ, 0x1f, R18 ;  /* 0x0000001fff1b7819 */ /* 0x000fe40000011412 */
[----:B------:R-:W-:Y:S01]  /*10e70*/  @P0 LOP3.LUT R17, R17, 0x4, RZ, 0xfc, !PT ;  /* 0x0000000411110812 */ /* 0x000fe200078efcff */
[----:B------:R-:W-:Y:S06]  /*10e80*/  @!P2 BRA `(.L_x_1256) ;  /* 0x000000000004a947 */ /* 0x000fec0003800000 */
[----:B------:R-:W-:Y:S01]  /*10e90*/  BPT.TRAP 0x1 ;  /* 0x000000040000795c */ /* 0x000fe20000300000 */
.L_x_1256:
[----:B------:R-:W-:Y:S01]  /*10ea0*/  IMAD R0, R19, 0x8, R16 ;  /* 0x0000000813007824 */ /* 0x000fe200078e0210 */
[----:B------:R-:W-:Y:S01]  /*10eb0*/  SHF.L.U32 R21, R25, 0x1f, RZ ;  /* 0x0000001f19157819 */ /* 0x000fe200000006ff */
[----:B------:R-:W-:Y:S01]  /*10ec0*/  BSSY B0, `(.L_x_1257) ;  /* 0x0000004000007945 */ /* 0x000fe20003800000 */
[----:B------:R-:W-:Y:S02]  /*10ed0*/  SHF.R.S32.HI R10, RZ, 0x1f, R6 ;  /* 0x0000001fff0a7819 */ /* 0x000fe40000011406 */
[----:B------:R-:W0:Y:S02]  /*10ee0*/  SYNCS.PHASECHK.TRANS64.TRYWAIT P0, [R0+URZ+0x28480], R21 ;  /* 0x02848015000075a7 */ /* 0x000e24000800017f */
[----:B0-----:R-:W-:Y:S05]  /*10ef0*/  @!P0 BRA `(.L_x_1258) ;  /* 0x00000038002c8947 */ /* 0x001fea0003800000 */
.L_x_1327:
[----:B------:R-:W-:Y:S05]  /*10f00*/  BSYNC B0 ;  /* 0x0000000000007941 */ /* 0x000fea0003800000 */
.L_x_1257:
[----:B------:R-:W1:Y:S01]  /*10f10*/  S2R R9, SR_TID.X ;  /* 0x0000000000097919 */ /* 0x000e620000002100 */
[----:B------:R-:W-:Y:S01]  /*10f20*/  ULDC.64 UR4, c[0x0][0x328] ;  /* 0x0000ca0000047ab9 */ /* 0x000fe20000000a00 */
[----:B-----5:R-:W-:Y:S01]  /*10f30*/  SHF.R.S32.HI R20, RZ, 0x1f, R5 ;  /* 0x0000001fff147819 */ /* 0x020fe20000011405 */
[----:B------:R-:W-:Y:S01]  /*10f40*/  IMAD R3, R10, UR4, RZ ;  /* 0x000000040a037c24 */ /* 0x000fe2000f8e02ff */
[----:B------:R-:W-:Y:S01]  /*10f50*/  ULDC.64 UR6, c[0x0][0x318] ;  /* 0x0000c60000067ab9 */ /* 0x000fe20000000a00 */
[----:B------:R-:W-:Y:S02]  /*10f60*/  LOP3.LUT P2, RZ, R17, 0x80, RZ, 0xc0, !PT ;  /* 0x0000008011ff7812 */ /* 0x000fe4000784c0ff */
[C---:B------:R-:W-:Y:S02]  /*10f70*/  IMAD R7, R6.reuse, UR5, R3 ;  /* 0x0000000506077c24 */ /* 0x040fe4000f8e0203 */
[----:B------:R-:W-:Y:S01]  /*10f80*/  IMAD.WIDE.U32 R2, R6, UR4, RZ ;  /* 0x0000000406027c25 */ /* 0x000fe2000f8e00ff */
[----:B------:R-:W-:-:S03]  /*10f90*/  ULDC.64 UR4, c[0x0][0x338] ;  /* 0x0000ce0000047ab9 */ /* 0x000fc60000000a00 */
[----:B------:R-:W-:Y:S02]  /*10fa0*/  IMAD.IADD R3, R3, 0x1, R7 ;  /* 0x0000000103037824 */ /* 0x000fe400078e0207 */
[----:B------:R-:W-:Y:S02]  /*10fb0*/  IMAD R4, R20, UR4, RZ ;  /* 0x0000000414047c24 */ /* 0x000fe4000f8e02ff */
[----:B------:R-:W-:-:S04]  /*10fc0*/  IMAD.WIDE.U32 R2, R5, UR4, R2 ;  /* 0x0000000405027c25 */ /* 0x000fc8000f8e0002 */
[----:B------:R-:W-:Y:S01]  /*10fd0*/  IMAD R7, R5, UR5, R4 ;  /* 0x0000000505077c24 */ /* 0x000fe2000f8e0204 */
[----:B------:R-:W-:Y:S01]  /*10fe0*/  ULDC.64 UR4, c[0x0][0x330] ;  /* 0x0000cc0000047ab9 */ /* 0x000fe20000000a00 */
[----:B------:R-:W-:Y:S02]  /*10ff0*/  IMAD R4, R19, 0x4000, R36 ;  /* 0x0000400013047824 */ /* 0x000fe400078e0224 */
[----:B------:R-:W-:Y:S02]  /*11000*/  IMAD.IADD R3, R3, 0x1, R7 ;  /* 0x0000000103037824 */ /* 0x000fe400078e0207 */
[----:B------:R-:W-:Y:S02]  /*11010*/  IMAD R7, R27, UR4, RZ ;  /* 0x000000041b077c24 */ /* 0x000fe4000f8e02ff */
[----:B------:R-:W-:Y:S01]  /*11020*/  IMAD.WIDE.U32 R2, R18, UR4, R2 ;  /* 0x0000000412027c25 */ /* 0x000fe2000f8e0002 */
[----:B------:R-:W-:Y:S01]  /*11030*/  UMOV UR4, 0xffffffff ;  /* 0xffffffff00047882 */ /* 0x000fe20000000000 */
[----:B-1----:R-:W-:-:S04]  /*11040*/  LOP3.LUT R9, R9, 0x7f, RZ, 0xc0, !PT ;  /* 0x0000007f09097812 */ /* 0x002fc800078ec0ff */
[----:B------:R-:W-:Y:S01]  /*11050*/  SHF.R.U32.HI R11, RZ, 0x3, R9 ;  /* 0x00000003ff0b7819 */ /* 0x000fe20000011609 */
[----:B------:R-:W-:Y:S01]  /*11060*/  IMAD R9, R18, UR5, R7 ;  /* 0x0000000512097c24 */ /* 0x000fe2000f8e0207 */
[----:B------:R-:W-:Y:S02]  /*11070*/  IADD3 R7, P0, R2, UR6, RZ ;  /* 0x0000000602077c10 */ /* 0x000fe4000ff1e0ff */
[----:B------:R-:W-:Y:S02]  /*11080*/  IADD3 R8, -R11, UR42, -R8 ;  /* 0x0000002a0b087c10 */ /* 0x000fe4000fffe908 */
[----:B------:R-:W-:Y:S02]  /*11090*/  IADD3.X R9, R3, UR7, R9, P0, !PT ;  /* 0x0000000703097c10 */ /* 0x000fe400087fe409 */
[----:B------:R-:W-:Y:S01]  /*110a0*/  ISETP.GE.AND P4, PT, R8, 0x1, PT ;  /* 0x000000010800780c */ /* 0x000fe20003f86270 */
[----:B------:R-:W-:-:S12]  /*110b0*/  BRA.DIV UR4, `(.L_x_1259) ;  /* 0x0000003604d07947 */ /* 0x000fd8000b800000 */
[----:B------:R-:W1:Y:S01]  /*110c0*/  SHFL.IDX PT, R14, R7, RZ, 0x181f ;  /* 0x00181fff070e7589 */ /* 0x000e6200000e0000 */
[----:B------:R-:W-:Y:S01]  /*110d0*/  LOP3.LUT P6, RZ, R17, 0x100, RZ, 0xc0, !PT ;  /* 0x0000010011ff7812 */ /* 0x000fe200078cc0ff */
[----:B------:R-:W-:Y:S01]  /*110e0*/  IMAD.IADD R4, R16, 0x1, R4 ;  /* 0x0000000110047824 */ /* 0x000fe200078e0204 */
[C---:B------:R-:W-:Y:S01]  /*110f0*/  ISETP.GE.AND P3, PT, R8.reuse, 0x11, PT ;  /* 0x000000110800780c */ /* 0x040fe20003f66270 */
[----:B------:R-:W2:Y:S01]  /*11100*/  SHFL.IDX PT, R3, R9, RZ, 0x181f ;  /* 0x00181fff09037589 */ /* 0x000ea200000e0000 */
[C---:B------:R-:W-:Y:S02]  /*11110*/  ISETP.GE.AND P1, PT, R8.reuse, 0x21, PT ;  /* 0x000000210800780c */ /* 0x040fe40003f26270 */
[----:B------:R-:W-:Y:S02]  /*11120*/  ISETP.GE.AND P5, PT, R8, 0x31, PT ;  /* 0x000000310800780c */ /* 0x000fe40003fa6270 */
[----:B-1----:R-:W-:Y:S02]  /*11130*/  IADD3 R2, P0, R28, R14, RZ ;  /* 0x0000000e1c027210 */ /* 0x002fe40007f1e0ff */
[----:B------:R-:W1:Y:S03]  /*11140*/  SHFL.IDX PT, R14, R7, 0x1, 0x181f ;  /* 0x00381f00070e7f89 */ /* 0x000e6600000e0000 */
[----:B--2---:R-:W-:Y:S01]  /*11150*/  IMAD.X R3, RZ, RZ, R3, P0 ;  /* 0x000000ffff037224 */ /* 0x004fe200000e0603 */
[----:B------:R-:W-:-:S13]  /*11160*/  ISETP.LT.OR P0, PT, R8, 0x1, P6 ;  /* 0x000000010800780c */ /* 0x000fda0003701670 */
[----:B------:R-:W-:Y:S01]  /*11170*/  LDGSTS.E.BYPASS.LTC128B.128 [R4+0x10000], desc[UR50][R2.64], !P0 ;  /* 0x1000000002047fae */ /* 0x000fe2000c101d72 */
[----:B------:R-:W-:-:S13]  /*11180*/  ISETP.LT.OR P0, PT, R8, 0x1, P2 ;  /* 0x000000010800780c */ /* 0x000fda0001701670 */
[----:B------:R2:W-:Y:S04]  /*11190*/  LDGSTS.E.BYPASS.LTC128B.128 [R4+0x12000], desc[UR50][R2.64+0x80], !P0 ;  /* 0x1200008002047fae */ /* 0x0005e8000c101d72 */
[----:B--2---:R-:W2:Y:S01]  /*111a0*/  SHFL.IDX PT, R3, R9, 0x1, 0x181f ;  /* 0x00381f0009037f89 */ /* 0x004ea200000e0000 */
[----:B-1----:R-:W-:-:S03]  /*111b0*/  IADD3 R2, P0, R28, R14, RZ ;  /* 0x0000000e1c027210 */ /* 0x002fc60007f1e0ff */
[----:B------:R-:W1:Y:S02]  /*111c0*/  SHFL.IDX PT, R14, R7, 0x2, 0x181f ;  /* 0x00581f00070e7f89 */ /* 0x000e6400000e0000 */
[----:B--2---:R-:W-:Y:S01]  /*111d0*/  IMAD.X R3, RZ, RZ, R3, P0 ;  /* 0x000000ffff037224 */ /* 0x004fe200000e0603 */
[----:B------:R-:W-:-:S13]  /*111e0*/  ISETP.LT.OR P0, PT, R8, 0x11, P6 ;  /* 0x000000110800780c */ /* 0x000fda0003701670 */
[----:B------:R-:W-:Y:S01]  /*111f0*/  LDGSTS.E.BYPASS.LTC128B.128 [R4+0x10800], desc[UR50][R2.64], !P0 ;  /* 0x1080000002047fae */ /* 0x000fe2000c101d72 */
[----:B------:R-:W-:-:S13]  /*11200*/  ISETP.LT.OR P0, PT, R8, 0x11, P2 ;  /* 0x000000110800780c */ /* 0x000fda0001701670 */
[----:B------:R2:W-:Y:S04]  /*11210*/  LDGSTS.E.BYPASS.LTC128B.128 [R4+0x12800], desc[UR50][R2.64+0x80], !P0 ;  /* 0x1280008002047fae */ /* 0x0005e8000c101d72 */
[----:B--2---:R-:W2:Y:S01]  /*11220*/  SHFL.IDX PT, R3, R9, 0x2, 0x181f ;  /* 0x00581f0009037f89 */ /* 0x004ea200000e0000 */
[----:B-1----:R-:W-:-:S03]  /*11230*/  IADD3 R2, P0, R28, R14, RZ ;  /* 0x0000000e1c027210 */ /* 0x002fc60007f1e0ff */
[----:B------:R-:W1:Y:S04]  /*11240*/  SHFL.IDX PT, R9, R9, 0x3, 0x181f ;  /* 0x00781f0009097f89 */ /* 0x000e6800000e0000 */
[----:B------:R3:W4:Y:S01]  /*11250*/  SHFL.IDX PT, R14, R7, 0x3, 0x181f ;  /* 0x00781f00070e7f89 */ /* 0x00072200000e0000 */
[----:B--2---:R-:W-:Y:S01]  /*11260*/  IMAD.X R3, RZ, RZ, R3, P0 ;  /* 0x000000ffff037224 */ /* 0x004fe200000e0603 */
[----:B------:R-:W-:-:S13]  /*11270*/  ISETP.LT.OR P0, PT, R8, 0x21, P6 ;  /* 0x000000210800780c */ /* 0x000fda0003701670 */
[----:B------:R3:W-:Y:S01]  /*11280*/  LDGSTS.E.BYPASS.LTC128B.128 [R4+0x11000], desc[UR50][R2.64], !P0 ;  /* 0x1100000002047fae */ /* 0x0007e2000c101d72 */
[----:B------:R-:W-:-:S13]  /*11290*/  ISETP.LT.OR P0, PT, R8, 0x21, P2 ;  /* 0x000000210800780c */ /* 0x000fda0001701670 */
[----:B-1--4-:R3:W-:Y:S02]  /*112a0*/  LDGSTS.E.BYPASS.LTC128B.128 [R4+0x13000], desc[UR50][R2.64+0x80], !P0 ;  /* 0x1300008002047fae */ /* 0x0127e4000c101d72 */
.L_x_1337:
[----:B0--3--:R-:W-:Y:S02]  /*112b0*/  IADD3 R2, P0, R28, R14, RZ ;  /* 0x0000000e1c027210 */ /* 0x009fe40007f1e0ff */
[----:B------:R-:W-:-:S03]  /*112c0*/  LOP3.LUT P6, RZ, R17, 0x100, RZ, 0xc0, !PT ;  /* 0x0000010011ff7812 */ /* 0x000fc600078cc0ff */
[----:B------:R-:W-:Y:S01]  /*112d0*/  IMAD.X R3, RZ, RZ, R9, P0 ;  /* 0x000000ffff037224 */ /* 0x000fe200000e0609 */
[----:B------:R-:W-:-:S13]  /*112e0*/  ISETP.LT.OR P0, PT, R8, 0x31, P6 ;  /* 0x000000310800780c */ /* 0x000fda0003701670 */
[----:B------:R-:W-:Y:S01]  /*112f0*/  @!PT LDS RZ, [RZ] ;  /* 0x00000000fffff984 */ /* 0x000fe20000000800 */
[----:B------:R-:W-:Y:S01]  /*11300*/  @!PT LDS RZ, [RZ] ;  /* 0x00000000fffff984 */ /* 0x000fe20000000800 */
[----:B------:R-:W-:Y:S01]  /*11310*/  @!PT LDS RZ, [RZ] ;  /* 0x00000000fffff984 */ /* 0x000fe20000000800 */
[----:B------:R0:W-:Y:S01]  /*11320*/  LDGSTS.E.BYPASS.LTC128B.128 [R4+0x11800], desc[UR50][R2.64], !P0 ;  /* 0x1180000002047fae */ /* 0x0001e2000c101d72 */
[----:B------:R-:W-:-:S13]  /*11330*/  ISETP.LT.OR P0, PT, R8, 0x31, P2 ;  /* 0x000000310800780c */ /* 0x000fda0001701670 */
[----:B------:R0:W-:Y:S01]  /*11340*/  LDGSTS.E.BYPASS.LTC128B.128 [R4+0x13800], desc[UR50][R2.64+0x80], !P0 ;  /* 0x1380008002047fae */ /* 0x0001e2000c101d72 */
[----:B------:R-:W-:Y:S01]  /*11350*/  PLOP3.LUT P0, PT, PT, PT, PT, 0x80, 0x0 ;  /* 0x000000000000781c */ /* 0x000fe20003f0f070 */
[----:B------:R-:W-:-:S12]  /*11360*/  NOP ;  /* 0x0000000000007918 */ /* 0x000fd80000000000 */
.L_x_1260:
        /* <DEDUP_REMOVED lines=11> */
.L_x_1261:
[----:B------:R0:W-:Y:S01]  /*11420*/  SYNCS.ARRIVE.TRANS64.A1T0 RZ, [R0+URZ+0x28470], RZ ;  /* 0x028470ff00ff79a7 */ /* 0x0001e2000810003f */
[----:B------:R-:W-:Y:S05]  /*11430*/  @!P6 BRA `(.L_x_1262) ;  /* 0x000000000004e947 */ /* 0x000fea0003800000 */
[----:B------:R-:W-:Y:S01]  /*11440*/  BPT.TRAP 0x1 ;  /* 0x000000040000795c */ /* 0x000fe20000300000 */
.L_x_1262:
[----:B------:R-:W1:Y:S01]  /*11450*/  SYNCS.PHASECHK.TRANS64.TRYWAIT P0, [R0+URZ+0x28440], R21 ;  /* 0x02844015000075a7 */ /* 0x000e62000800017f */
[----:B------:R-:W-:Y:S04]  /*11460*/  BSSY B0, `(.L_x_1263) ;  /* 0x0000002000007945 */ /* 0x000fe80003800000 */
[----:B-1----:R-:W-:Y:S05]  /*11470*/  @!P0 BRA `(.L_x_1264) ;  /* 0x00000038002c8947 */ /* 0x002fea0003800000 */
.L_x_1338:
[----:B------:R-:W-:Y:S05]  /*11480*/  BSYNC B0 ;  /* 0x0000000000007941 */ /* 0x000fea0003800000 */
.L_x_1263:
[----:B------:R-:W-:Y:S01]  /*11490*/  ULDC.64 UR4, c[0x0][0x300] ;  /* 0x0000c00000047ab9 */ /* 0x000fe20000000a00 */
[----:B------:R-:W-:Y:S01]  /*114a0*/  ULDC.64 UR6, c[0x0][0x2e8] ;  /* 0x0000ba0000067ab9 */ /* 0x000fe20000000a00 */
[----:B------:R-:W-:Y:S01]  /*114b0*/  IMAD R3, R10, UR4, RZ ;  /* 0x000000040a037c24 */ /* 0x000fe2000f8e02ff */
[----:B------:R-:W-:-:S03]  /*114c0*/  LOP3.LUT P2, RZ, R17, 0x1, RZ, 0xc0, !PT ;  /* 0x0000000111ff7812 */ /* 0x000fc6000784c0ff */
        /* <DEDUP_REMOVED lines=15> */
[----:B------:R-:W-:Y:S08]  /*115c0*/  BRA.DIV UR4, `(.L_x_1265) ;  /* 0x0000003604ec7947 */ /* 0x000ff0000b800000 */
[----:B------:R-:W2:Y:S01]  /*115d0*/  SHFL.IDX PT, R14, R5, RZ, 0x181f ;  /* 0x00181fff050e7589 */ /* 0x000ea200000e0000 */
[----:B------:R-:W-:-:S03]  /*115e0*/  LOP3.LUT P6, RZ, R17, 0x2, RZ, 0xc0, !PT ;  /* 0x0000000211ff7812 */ /* 0x000fc600078cc0ff */
[----:B------:R-:W3:Y:S04]  /*115f0*/  SHFL.IDX PT, R2, R6, RZ, 0x181f ;  /* 0x00181fff06027589 */ /* 0x000ee800000e0000 */
[----:B------:R-:W-:Y:S01]  /*11600*/  SHFL.IDX PT, R7, R6, 0x1, 0x181f ;  /* 0x00381f0006077f89 */ /* 0x000fe200000e0000 */
[----:B--2---:R-:W-:-:S05]  /*11610*/  @P4 IADD3 R14, P0, R28, R14, RZ ;  /* 0x0000000e1c0e4210 */ /* 0x004fca0007f1e0ff */
[----:B---3--:R-:W-:Y:S02]  /*11620*/  @P4 IMAD.X R3, RZ, RZ, R2, P0 ;  /* 0x000000ffff034224 */ /* 0x008fe400000e0602 */
[----:B------:R-:W-:Y:S02]  /*11630*/  @P4 IMAD.MOV.U32 R2, RZ, RZ, R14 ;  /* 0x000000ffff024224 */ /* 0x000fe400078e000e */
[----:B------:R-:W2:Y:S04]  /*11640*/  SHFL.IDX PT, R14, R5, 0x1, 0x181f ;  /* 0x00381f00050e7f89 */ /* 0x000ea800000e0000 */
[----:B------:R-:W-:Y:S04]  /*11650*/  @P4 LDGSTS.E.BYPASS.LTC128B.128 [R4+0x20000], desc[UR50][R2.64], !P6 ;  /* 0x2000000002044fae */ /* 0x000fe8000f101d72 */
[----:B------:R3:W-:Y:S01]  /*11660*/  @P4 LDGSTS.E.BYPASS.LTC128B.128 [R4+0x22000], desc[UR50][R2.64+0x80], !P2 ;  /* 0x2200008002044fae */ /* 0x0007e2000d101d72 */
[----:B--2---:R-:W-:-:S05]  /*11670*/  @P3 IADD3 R14, P0, R28, R14, RZ ;  /* 0x0000000e1c0e3210 */ /* 0x004fca0007f1e0ff */
[----:B------:R-:W-:Y:S02]  /*11680*/  @P3 IMAD.X R7, RZ, RZ, R7, P0 ;  /* 0x000000ffff073224 */ /* 0x000fe400000e0607 */
[----:B---3--:R-:W-:Y:S02]  /*11690*/  @P3 IMAD.MOV.U32 R2, RZ, RZ, R14 ;  /* 0x000000ffff023224 */ /* 0x008fe400078e000e */
[----:B------:R-:W2:Y:S01]  /*116a0*/  SHFL.IDX PT, R14, R5, 0x2, 0x181f ;  /* 0x00581f00050e7f89 */ /* 0x000ea200000e0000 */
[----:B------:R-:W-:-:S03]  /*116b0*/  @P3 IMAD.MOV.U32 R3, RZ, RZ, R7 ;  /* 0x000000ffff033224 */ /* 0x000fc600078e0007 */
[----:B------:R-:W3:Y:S04]  /*116c0*/  SHFL.IDX PT, R7, R6, 0x2, 0x181f ;  /* 0x00581f0006077f89 */ /* 0x000ee800000e0000 */
[----:B------:R-:W-:Y:S04]  /*116d0*/  @P3 LDGSTS.E.BYPASS.LTC128B.128 [R4+0x20800], desc[UR50][R2.64], !P6 ;  /* 0x2080000002043fae */ /* 0x000fe8000f101d72 */
[----:B------:R4:W-:Y:S01]  /*116e0*/  @P3 LDGSTS.E.BYPASS.LTC128B.128 [R4+0x22800], desc[UR50][R2.64+0x80], !P2 ;  /* 0x2280008002043fae */ /* 0x0009e2000d101d72 */
[----:B--2---:R-:W-:-:S05]  /*116f0*/  @P1 IADD3 R14, P0, R28, R14, RZ ;  /* 0x0000000e1c0e1210 */ /* 0x004fca0007f1e0ff */
[----:B---3--:R-:W-:Y:S02]  /*11700*/  @P1 IMAD.X R7, RZ, RZ, R7, P0 ;  /* 0x000000ffff071224 */ /* 0x008fe400000e0607 */
[----:B----4-:R-:W-:Y:S02]  /*11710*/  @P1 IMAD.MOV.U32 R2, RZ, RZ, R14 ;  /* 0x000000ffff021224 */ /* 0x010fe400078e000e */
[----:B------:R-:W-:Y:S01]  /*11720*/  @P1 IMAD.MOV.U32 R3, RZ, RZ, R7 ;  /* 0x000000ffff031224 */ /* 0x000fe200078e0007 */
[----:B------:R2:W3:Y:S04]  /*11730*/  SHFL.IDX PT, R14, R5, 0x3, 0x181f ;  /* 0x00781f00050e7f89 */ /* 0x0004e800000e0000 */
[----:B------:R2:W-:Y:S04]  /*11740*/  @P1 LDGSTS.E.BYPASS.LTC128B.128 [R4+0x21000], desc[UR50][R2.64], !P6 ;  /* 0x2100000002041fae */ /* 0x0005e8000f101d72 */
[----:B------:R2:W-:Y:S04]  /*11750*/  @P1 LDGSTS.E.BYPASS.LTC128B.128 [R4+0x23000], desc[UR50][R2.64+0x80], !P2 ;  /* 0x2300008002041fae */ /* 0x0005e8000d101d72 */
[----:B------:R2:W4:Y:S02]  /*11760*/  SHFL.IDX PT, R7, R6, 0x3, 0x181f ;  /* 0x00781f0006077f89 */ /* 0x00052400000e0000 */
.L_x_1348:
[----:B------:R-:W-:Y:S02]  /*11770*/  LOP3.LUT P1, RZ, R17, 0x2, RZ, 0xc0, !PT ;  /* 0x0000000211ff7812 */ /* 0x000fe4000782c0ff */
[----:B--23--:R-:W-:-:S05]  /*11780*/  @P5 IADD3 R2, P0, R28, R14, RZ ;  /* 0x0000000e1c025210 */ /* 0x00cfca0007f1e0ff */
[----:B----4-:R-:W-:Y:S01]  /*11790*/  @P5 IMAD.X R3, RZ, RZ, R7, P0 ;  /* 0x000000ffff035224 */ /* 0x010fe200000e0607 */
[----:B------:R-:W-:-:S05]  /*117a0*/  PLOP3.LUT P0, PT, PT, PT, PT, 0x80, 0x0 ;  /* 0x000000000000781c */ /* 0x000fca0003f0f070 */
[----:B------:R-:W-:Y:S01]  /*117b0*/  @!PT LDS RZ, [RZ] ;  /* 0x00000000fffff984 */ /* 0x000fe20000000800 */
[----:B------:R-:W-:Y:S01]  /*117c0*/  @!PT LDS RZ, [RZ] ;  /* 0x00000000fffff984 */ /* 0x000fe20000000800 */
[----:B------:R-:W-:Y:S01]  /*117d0*/  @!PT LDS RZ, [RZ] ;  /* 0x00000000fffff984 */ /* 0x000fe20000000800 */
[----:B------:R2:W-:Y:S04]  /*117e0*/  @P5 LDGSTS.E.BYPASS.LTC128B.128 [R4+0x21800], desc[UR50][R2.64], !P1 ;  /* 0x2180000002045fae */ /* 0x0005e8000c901d72 */
[----:B------:R2:W-:Y:S01]  /*117f0*/  @P5 LDGSTS.E.BYPASS.LTC128B.128 [R4+0x23800], desc[UR50][R2.64+0x80], !P2 ;  /* 0x2380008002045fae */ /* 0x0005e2000d101d72 */
[----:B------:R-:W-:-:S03]  /*11800*/  NOP ;  /* 0x0000000000007918 */ /* 0x000fc60000000000 */
.L_x_1266:
[----:B------:R-:W-:Y:S02]  /*11810*/  PLOP3.LUT P1, PT, P1, P0, PT, 0xa2, 0x0 ;  /* 0x000000000000781c */ /* 0x000fe40000f21472 */
[----:B------:R-:W-:-:S08]  /*11820*/  @P0 R2UR P1, UR4, R0 ;  /* 0x00000000000402ca */ /* 0x000fd00000020000 */
[----:B------:R-:W-:-:S05]  /*11830*/  @P0 PLOP3.LUT P0, PT, P1, PT, PT, 0x80, 0x0 ;  /* 0x000000000000081c */ /* 0x000fca0000f0f070 */
[----:B------:R-:W-:Y:S01]  /*11840*/  @!P1 SYNCS.ARRIVE.TRANS64.RED.A0T1 RZ, [UR4+0x28430], RZ ;  /* 0x028430ffffff99a7 */ /* 0x000fe20008200404 */
[----:B------:R-:W-:Y:S07]  /*11850*/  @!P1 ARRIVES.LDGSTSBAR.64.TRANSCNT [UR4+0x28430] ;  /* 0x02843000ff0099b0 */ /* 0x000fee0008000a84 */
[----:B------:R-:W-:Y:S05]  /*11860*/  @P0 BRA.U.ANY `(.L_x_1266) ;  /* 0xfffffffd00e80947 */ /* 0x000fea000393ffff */
[----:B------:R-:W-:Y:S01]  /*11870*/  NOP ;  /* 0x0000000000007918 */ /* 0x000fe20000000000 */
[----:B--2---:R-:W-:-:S05]  /*11880*/  IMAD.U32 R2, RZ, RZ, UR49 ;  /* 0x00000031ff027e24 */ /* 0x004fca000f8e00ff */
[----:B------:R-:W-:-:S13]  /*11890*/  ISETP.NE.AND P2, PT, R2, 0x3, PT ;  /* 0x000000030200780c */ /* 0x000fda0003f45270 */
[----:B------:R-:W-:Y:S05]  /*118a0*/  @!P2 BRA `(.L_x_1267) ;  /* 0x000000000004a947 */ /* 0x000fea0003800000 */
[----:B------:R-:W-:Y:S01]  /*118b0*/  BPT.TRAP 0x1 ;  /* 0x000000040000795c */ /* 0x000fe20000300000 */
.L_x_1267:
[----:B------:R2:W-:Y:S02]  /*118c0*/  SYNCS.ARRIVE.TRANS64.A1T0 RZ, [R0+URZ+0x28430], RZ ;  /* 0x028430ff00ff79a7 */ /* 0x0005e4000810003f */
[----:B------:R-:W-:Y:S05]  /*118d0*/  WARPSYNC.ALL ;  /* 0x0000000000007948 */ /* 0x000fea0003800000 */
[----:B------:R-:W-:Y:S01]  /*118e0*/  BSSY B6, `(.L_x_1268) ;  /* 0x0000015000067945 */ /* 0x000fe20003800000 */
[----:B012---:R-:W-:Y:S01]  /*118f0*/  VIADD R0, R16, 0x18000 ;  /* 0x0001800010007836 */ /* 0x007fe20000000000 */
[----:B------:R-:W-:Y:S04]  /*11900*/  BAR.SYNC.DEFER_BLOCKING 0x8, 0x180 ;  /* 0x0206000000007b1d */ /* 0x000fe80000010000 */
        /* <DEDUP_REMOVED lines=18> */
.L_x_1269:
[----:B------:R-:W-:Y:S05]  /*11a30*/  BSYNC B6 ;  /* 0x0000000000067941 */ /* 0x000fea0003800000 */
.L_x_1268:
[----:B------:R0:W5:Y:S01]  /*11a40*/  LDL R8, [R1+0x4] ;  /* 0x0000040001087983 */ /* 0x0001620000100800 */
[----:B------:R-:W-:Y:S01]  /*11a50*/  UISETP.NE.AND UP0, UPT, UR52, URZ, UPT ;  /* 0x0000003f3400728c */ /* 0x000fe2000bf05270 */
[----:B------:R-:W1:Y:S01]  /*11a60*/  S2R R2, SR_TID.X ;  /* 0x0000000000027919 */ /* 0x000e620000002100 */
[----:B------:R-:W-:Y:S01]  /*11a70*/  R2UR UR6, R27 ;  /* 0x000000001b0672ca */ /* 0x000fe200000e0000 */
[----:B------:R-:W-:-:S03]  /*11a80*/  ULDC.64 UR8, c[0x0][0x2d8] ;  /* 0x0000b60000087ab9 */ /* 0x000fc60000000a00 */
[----:B------:R-:W-:Y:S02]  /*11a90*/  PLOP3.LUT P0, PT, PT, PT, UP0, 0x80, 0x0 ;  /* 0x000000000000781c */ /* 0x000fe40003f0f008 */
[C---:B------:R-:W-:Y:S02]  /*11aa0*/  LOP3.LUT P4, RZ, R17.reuse, 0x40, RZ, 0xc0, !PT ;  /* 0x0000004011ff7812 */ /* 0x040fe4000788c0ff */
[----:B------:R-:W-:Y:S01]  /*11ab0*/  LOP3.LUT P5, RZ, R17, 0x20, RZ, 0xc0, !PT ;  /* 0x0000002011ff7812 */ /* 0x000fe200078ac0ff */
[----:B------:R-:W-:Y:S01]  /*11ac0*/  @UP0 ULDC UR4, c[0x0][0x44c] ;  /* 0x0001130000040ab9 */ /* 0x000fe20000000800 */
[C---:B-1----:R-:W-:Y:S01]  /*11ad0*/  LOP3.LUT R20, R2.reuse, 0x7f, RZ, 0xc0, !PT ;  /* 0x0000007f02147812 */ /* 0x042fe200078ec0ff */
[----:B------:R-:W-:-:S03]  /*11ae0*/  IMAD.SHL.U32 R2, R2, 0x10, RZ ;  /* 0x0000001002027824 */ /* 0x000fc600078e00ff */
[----:B------:R-:W-:-:S04]  /*11af0*/  SHF.R.U32.HI R20, RZ, 0x3, R20 ;  /* 0x00000003ff147819 */ /* 0x000fc80000011614 */
[----:B------:R-:W-:-:S05]  /*11b00*/  LOP3.LUT R2, R20, 0x70, R2, 0xf8, !PT ;  /* 0x0000007014027812 */ /* 0x000fca00078ef802 */
[----:B------:R-:W-:-:S04]  /*11b10*/  VIADD R4, R2, UR43 ;  /* 0x0000002b02047c36 */ /* 0x000fc80008000000 */
[----:B------:R-:W-:Y:S01]  /*11b20*/  @P0 IMAD.HI.U32 R2, R4, UR4, RZ ;  /* 0x0000000404020c27 */ /* 0x000fe2000f8e00ff */
[----:B------:R-:W-:Y:S01]  /*11b30*/  PLOP3.LUT P0, PT, PT, PT, UP0, 0x80, 0x0 ;  /* 0x000000000000781c */ /* 0x000fe20003f0f008 */
[----:B------:R-:W-:Y:S01]  /*11b40*/  @UP0 ULDC UR4, c[0x0][0x450] ;  /* 0x0001140000040ab9 */ /* 0x000fe20000000800 */
[----:B------:R-:W-:Y:S01]  /*11b50*/  R2UR UR7, R18 ;  /* 0x00000000120772ca */ /* 0x000fe200000e0000 */
[----:B------:R-:W-:Y:S01]  /*11b60*/  IMAD.MOV.U32 R0, RZ, RZ, R4 ;  /* 0x000000ffff007224 */ /* 0x000fe200078e0004 */
[----:B------:R-:W-:-:S09]  /*11b70*/  UIMAD UR6, UR6, UR8, URZ ;  /* 0x00000008060672a4 */ /* 0x000fd2000f8e023f */
[----:B------:R-:W-:Y:S02]  /*11b80*/  @P0 SHF.R.U32.HI R0, RZ, UR4, R2 ;  /* 0x00000004ff000c19 */ /* 0x000fe40008011602 */
[----:B------:R-:W-:Y:S01]  /*11b90*/  R2UR UR4, R18 ;  /* 0x00000000120472ca */ /* 0x000fe200000e0000 */
[----:B------:R-:W-:Y:S02]  /*11ba0*/  UIMAD UR7, UR7, UR9, UR6 ;  /* 0x00000009070772a4 */ /* 0x000fe4000f8e0206 */
[----:B------:R-:W-:Y:S01]  /*11bb0*/  USHF.R.S32.HI UR6, URZ, 0x1f, UR37 ;  /* 0x0000001f3f067899 */ /* 0x000fe20008011425 */
[----:B------:R-:W-:-:S09]  /*11bc0*/  SHF.R.S32.HI R2, RZ, 0x1f, R0 ;  /* 0x0000001fff027819 */ /* 0x000fd20000011400 */
[----:B------:R-:W-:-:S03]  /*11bd0*/  UIMAD.WIDE.U32 UR4, UR4, UR8, URZ ;  /* 0x00000008040472a5 */ /* 0x000fc6000f8e003f */
[----:B------:R-:W-:Y:S01]  /*11be0*/  ULDC.64 UR8, c[0x0][0x2e0] ;  /* 0x0000b80000087ab9 */ /* 0x000fe20000000a00 */
[----:B------:R-:W-:Y:S02]  /*11bf0*/  UIADD3 UR5, UR5, UR7, URZ ;  /* 0x0000000705057290 */ /* 0x000fe4000fffe03f */
[----:B------:R-:W-:Y:S01]  /*11c00*/  UIMAD UR6, UR6, UR8, URZ ;  /* 0x00000008060672a4 */ /* 0x000fe2000f8e023f */
[----:B------:R-:W1:Y:S01]  /*11c10*/  S2R R20, SR_TID.X ;  /* 0x0000000000147919 */ /* 0x000e620000002100 */
[----:B------:R-:W-:Y:S02]  /*11c20*/  UIMAD.WIDE.U32 UR4, UR37, UR8, UR4 ;  /* 0x00000008250472a5 */ /* 0x000fe4000f8e0004 */
[----:B------:R-:W-:-:S03]  /*11c30*/  UIMAD UR6, UR37, UR9, UR6 ;  /* 0x00000009250672a4 */ /* 0x000fc6000f8e0206 */
[----:B------:R-:W-:Y:S01]  /*11c40*/  ULDC.64 UR8, c[0x0][0x2d0] ;  /* 0x0000b40000087ab9 */ /* 0x000fe20000000a00 */
[----:B------:R-:W-:Y:S01]  /*11c50*/  UIADD3 UR5, UR5, UR6, URZ ;  /* 0x0000000605057290 */ /* 0x000fe2000fffe03f */
[----:B------:R-:W-:Y:S02]  /*11c60*/  IMAD R3, R2, UR8, RZ ;  /* 0x0000000802037c24 */ /* 0x000fe4000f8e02ff */
[----:B------:R-:W-:Y:S02]  /*11c70*/  IMAD.U32 R9, RZ, RZ, UR8 ;  /* 0x00000008ff097e24 */ /* 0x000fe4000f8e00ff */
[C---:B------:R-:W-:Y:S02]  /*11c80*/  IMAD R7, R0.reuse, UR9, R3 ;  /* 0x0000000900077c24 */ /* 0x040fe4000f8e0203 */
[----:B------:R-:W-:Y:S02]  /*11c90*/  IMAD.MOV R5, RZ, RZ, -R0 ;  /* 0x000000ffff057224 */ /* 0x000fe400078e0a00 */
[----:B------:R-:W-:Y:S01]  /*11ca0*/  IMAD.WIDE.U32 R2, R0, R9, UR4 ;  /* 0x0000000400027e25 */ /* 0x000fe2000f8e0009 */
[----:B------:R-:W-:-:S03]  /*11cb0*/  ULDC UR4, c[0x0][0x448] ;  /* 0x0001120000047ab9 */ /* 0x000fc60000000800 */
[----:B------:R-:W-:Y:S01]  /*11cc0*/  IMAD R5, R5, UR4, R4 ;  /* 0x0000000405057c24 */ /* 0x000fe2000f8e0204 */
[----:B------:R-:W-:Y:S01]  /*11cd0*/  ULDC.64 UR4, c[0x0][0x2c8] ;  /* 0x0000b20000047ab9 */ /* 0x000fe20000000a00 */
[----:B------:R-:W-:-:S03]  /*11ce0*/  IMAD.IADD R3, R3, 0x1, R7 ;  /* 0x0000000103037824 */ /* 0x000fc600078e0207 */
[----:B------:R-:W-:Y:S01]  /*11cf0*/  SHF.R.S32.HI R0, RZ, 0x1f, R5 ;  /* 0x0000001fff007819 */ /* 0x000fe20000011405 */
[----:B------:R-:W-:-:S04]  /*11d00*/  IMAD.WIDE.U32 R2, R5, UR4, R2 ;  /* 0x0000000405027c25 */ /* 0x000fc8000f8e0002 */
[----:B------:R-:W-:-:S04]  /*11d10*/  IMAD R0, R0, UR4, RZ ;  /* 0x0000000400007c24 */ /* 0x000fc8000f8e02ff */
[----:B------:R-:W-:Y:S01]  /*11d20*/  IMAD R5, R5, UR5, R0 ;  /* 0x0000000505057c24 */ /* 0x000fe2000f8e0200 */
[----:B------:R-:W-:Y:S02]  /*11d30*/  ULDC.64 UR4, c[0x0][0x280] ;  /* 0x0000a00000047ab9 */ /* 0x000fe40000000a00 */
[----:B------:R-:W-:Y:S01]  /*11d40*/  IADD3 R0, P0, R2, UR4, RZ ;  /* 0x0000000402007c10 */ /* 0x000fe2000ff1e0ff */
[----:B------:R-:W-:Y:S01]  /*11d50*/  UMOV UR4, 0xffffffff ;  /* 0xffffffff00047882 */ /* 0x000fe20000000000 */
[----:B-1----:R-:W-:Y:S02]  /*11d60*/  LOP3.LUT R20, R20, 0x7f, RZ, 0xc0, !PT ;  /* 0x0000007f14147812 */ /* 0x002fe400078ec0ff */
[----:B------:R-:W-:Y:S02]  /*11d70*/  IADD3.X R5, R3, UR5, R5, P0, !PT ;  /* 0x0000000503057c10 */ /* 0x000fe400087fe405 */
[----:B------:R-:W-:Y:S01]  /*11d80*/  SHF.R.U32.HI R10, RZ, 0x3, R20 ;  /* 0x00000003ff0a7819 */ /* 0x000fe20000011614 */
[----:B0-----:R-:W-:Y:S06]  /*11d90*/  BRA.DIV UR4, `(.L_x_1270) ;  /* 0x0000003604347947 */ /* 0x001fec000b800000 */
[----:B------:R-:W0:Y:S01]  /*11da0*/  SHFL.IDX PT, R14, R0, RZ, 0x181f ;  /* 0x00181fff000e7589 */ /* 0x000e2200000e0000 */
[----:B------:R-:W-:-:S03]  /*11db0*/  VIADD R4, R10, UR43 ;  /* 0x0000002b0a047c36 */ /* 0x000fc60008000000 */
        /* <DEDUP_REMOVED lines=69> */
.L_x_1365:
[----:B------:R-:W-:-:S05]  /*12210*/  VIADD R4, R4, 0x70 ;  /* 0x0000007004047836 */ /* 0x000fca0000000000 */
[----:B------:R-:W-:-:S13]  /*12220*/  ISETP.GE.AND P0, PT, R4, UR41, PT ;  /* 0x0000002904007c0c */ /* 0x000fda000bf06270 */
[----:B0-2---:R-:W-:-:S05]  /*12230*/  @!P0 IADD3 R2, P1, R28, R14, RZ ;  /* 0x0000000e1c028210 */ /* 0x005fca0007f3e0ff */
[----:B-1----:R-:W-:-:S05]  /*12240*/  @!P0 IMAD.X R3, RZ, RZ, R6, P1 ;  /* 0x000000ffff038224 */ /* 0x002fca00008e0606 */
[----:B------:R-:W-:Y:S01]  /*12250*/  @!PT LDS RZ, [RZ] ;  /* 0x00000000fffff984 */ /* 0x000fe20000000800 */
[----:B------:R-:W-:Y:S01]  /*12260*/  @!PT LDS RZ, [RZ] ;  /* 0x00000000fffff984 */ /* 0x000fe20000000800 */
[----:B------:R-:W-:Y:S01]  /*12270*/  @!PT LDS RZ, [RZ] ;  /* 0x00000000fffff984 */ /* 0x000fe20000000800 */
[----:B------:R0:W-:Y:S04]  /*12280*/  @!P0 LDGSTS.E.BYPASS.LTC128B.128 [R8+0x1b800], desc[UR50][R2.64], !P4 ;  /* 0x1b80000002088fae */ /* 0x0001e8000e101d72 */
[----:B------:R0:W-:Y:S01]  /*12290*/  @!P0 LDGSTS.E.BYPASS.LTC128B.128 [R8+0x1f800], desc[UR50][R2.64+0x80], !P5 ;  /* 0x1f80008002088fae */ /* 0x0001e2000e901d72 */
[----:B------:R-:W-:Y:S01]  /*122a0*/  PLOP3.LUT P0, PT, PT, PT, PT, 0x80, 0x0 ;  /* 0x000000000000781c */ /* 0x000fe20003f0f070 */
[----:B------:R-:W-:-:S12]  /*122b0*/  NOP ;  /* 0x0000000000007918 */ /* 0x000fd80000000000 */
.L_x_1271:
[----:B------:R-:W-:Y:S02]  /*122c0*/  PLOP3.LUT P1, PT, P1, P0, PT, 0xa2, 0x0 ;  /* 0x000000000000781c */ /* 0x000fe40000f21472 */
[----:B------:R-:W-:-:S08]  /*122d0*/  @P0 R2UR P1, UR4, R16 ;  /* 0x00000000100402ca */ /* 0x000fd00000020000 */
[----:B------:R-:W-:-:S05]  /*122e0*/  @P0 PLOP3.LUT P0, PT, P1, PT, PT, 0x80, 0x0 ;  /* 0x000000000000081c */ /* 0x000fca0000f0f070 */
[----:B------:R-:W-:Y:S01]  /*122f0*/  @!P1 SYNCS.ARRIVE.TRANS64.RED.A0T1 RZ, [UR4+0x28400], RZ ;  /* 0x028400ffffff99a7 */ /* 0x000fe20008200404 */
[----:B------:R-:W-:Y:S07]  /*12300*/  @!P1 ARRIVES.LDGSTSBAR.64.TRANSCNT [UR4+0x28400] ;  /* 0x02840000ff0099b0 */ /* 0x000fee0008000a84 */
[----:B------:R-:W-:Y:S05]  /*12310*/  @P0 BRA.U.ANY `(.L_x_1271) ;  /* 0xfffffffd00e80947 */ /* 0x000fea000393ffff */
[----:B0-----:R-:W2:Y:S02]  /*12320*/  LDL.LU R2, [R1+0xc] ;  /* 0x00000c0001027983 */ /* 0x001ea40000300800 */
        /* <DEDUP_REMOVED lines=9> */
[----:B------:R-:W1:Y:S03]  /*123c0*/  SYNCS.PHASECHK.TRANS64.TRYWAIT P0, [R16+URZ+0x28420], R3 ;  /* 0x02842003100075a7 */ /* 0x000e66000800017f */
[----:B01----:R-:W-:Y:S05]  /*123d0*/  @!P0 BRA `(.L_x_1273) ;  /* 0x0000003800208947 */ /* 0x003fea0003800000 */
.L_x_1366:
[----:B------:R-:W-:Y:S05]  /*123e0*/  BSYNC B0 ;  /* 0x0000000000007941 */ /* 0x000fea0003800000 */
.L_x_1272:
[----:B------:R-:W-:-:S04]  /*123f0*/  UIADD3 UR4, UR44, -0x2, URZ ;  /* 0xfffffffe2c047890 */ /* 0x000fc8000fffe03f */
[----:B------:R-:W-:-:S06]  /*12400*/  UISETP.GE.AND UP0, UPT, UR4, UR45, UPT ;  /* 0x0000002d0400728c */ /* 0x000fcc000bf06270 */
[----:B------:R-:W-:-:S13]  /*12410*/  PLOP3.LUT P0, PT, PT, PT, UP0, 0x40, 0x0 ;  /* 0x000000000000781c */ /* 0x000fda0003f0e808 */
[----:B------:R-:W-:Y:S05]  /*12420*/  @P0 BRA `(.L_x_1274) ;  /* 0x0000001000840947 */ /* 0x000fea0003800000 */
[----:B------:R-:W-:Y:S02]  /*12430*/  IMAD.MOV.U32 R5, RZ, RZ, R19 ;  /* 0x000000ffff057224 */ /* 0x000fe400078e0013 */
[----:B------:R-:W-:Y:S02]  /*12440*/  IMAD.MOV.U32 R8, RZ, RZ, R25 ;  /* 0x000000ffff087224 */ /* 0x000fe400078e0019 */
[----:B------:R-:W-:-:S07]  /*12450*/  IMAD.U32 R24, RZ, RZ, UR4 ;  /* 0x00000004ff187e24 */ /* 0x000fce000f8e00ff */
.L_x_1294:
[----:B-1----:R-:W1:Y:S01]  /*12460*/  S2R R0, SR_TID.X ;  /* 0x0000000000007919 */ /* 0x002e620000002100 */
[----:B------:R-:W-:Y:S01]  /*12470*/  ISETP.NE.AND P0, PT, R32, 0x1, PT ;  /* 0x000000012000780c */ /* 0x000fe20003f05270 */
[----:B------:R-:W-:Y:S01]  /*12480*/  VIADD R19, R5, 0x1 ;  /* 0x0000000105137836 */ /* 0x000fe20000000000 */
[----:B------:R-:W2:Y:S11]  /*12490*/  S2R R2, SR_TID.X ;  /* 0x0000000000027919 */ /* 0x000eb60000002100 */
[----:B0-----:R-:W0:Y:S08]  /*124a0*/  @P0 LDC R3, c[0x0][0x434] ;  /* 0x00010d00ff030b82 */ /* 0x001e300000000800 */
[----:B------:R-:W3:Y:S01]  /*124b0*/  @P0 LDC R9, c[0x0][0x438] ;  /* 0x00010e00ff090b82 */ /* 0x000ee20000000800 */
[----:B-1----:R-:W-:Y:S01]  /*124c0*/  LOP3.LUT R0, R0, 0x7f, RZ, 0xc0, !PT ;  /* 0x0000007f00007812 */ /* 0x002fe200078ec0ff */
[----:B--2---:R-:W-:-:S03]  /*124d0*/  IMAD.SHL.U32 R2, R2, 0x10, RZ ;  /* 0x0000001002027824 */ /* 0x004fc600078e00ff */
[----:B------:R-:W-:-:S04]  /*124e0*/  SHF.R.U32.HI R0, RZ, 0x3, R0 ;  /* 0x00000003ff007819 */ /* 0x000fc80000011600 */
[----:B------:R-:W-:Y:S01]  /*124f0*/  LOP3.LUT R2, R0, 0x70, R2, 0xf8, !PT ;  /* 0x0000007000027812 */ /* 0x000fe200078ef802 */
[----:B------:R-:W-:-:S03]  /*12500*/  IMAD R0, R24, 0x40, R30 ;  /* 0x0000004018007824 */ /* 0x000fc600078e021e */
[C---:B------:R-:W-:Y:S01]  /*12510*/  ISETP.GT.U32.AND P1, PT, R2.reuse, 0x3f, PT ;  /* 0x0000003f0200780c */ /* 0x040fe20003f24070 */
[----:B------:R-:W-:-:S04]  /*12520*/  IMAD.IADD R0, R2, 0x1, R0 ;  /* 0x0000000102007824 */ /* 0x000fc800078e0200 */
[----:B0-----:R-:W-:-:S04]  /*12530*/  @P0 IMAD.HI.U32 R2, R0, R3, RZ ;  /* 0x0000000300020227 */ /* 0x001fc800078e00ff */
[----:B------:R-:W-:Y:S01]  /*12540*/  IMAD.MOV.U32 R4, RZ, RZ, R0 ;  /* 0x000000ffff047224 */ /* 0x000fe200078e0000 */
[----:B---3--:R-:W-:-:S03]  /*12550*/  @P0 SHF.R.U32.HI R4, RZ, R9, R2 ;  /* 0x00000009ff040219 */ /* 0x008fc60000011602 */
[----:B------:R-:W0:Y:S01]  /*12560*/  @!P1 LDC.64 R6, c[0x0][0x428] ;  /* 0x00010a00ff069b82 */ /* 0x000e220000000a00 */
[----:B------:R-:W-:-:S07]  /*12570*/  @!P1 SHF.R.S32.HI R3, RZ, 0x1f, R4 ;  /* 0x0000001fff039819 */ /* 0x000fce0000011404 */
[----:B------:R-:W1:Y:S01]  /*12580*/  @!P1 LDC.64 R10, c[0x0][0x418] ;  /* 0x00010600ff0a9b82 */ /* 0x000e620000000a00 */
[----:B------:R-:W-:Y:S02]  /*12590*/  IMAD.U32 R12, RZ, RZ, UR49 ;  /* 0x00000031ff0c7e24 */ /* 0x000fe4000f8e00ff */
[----:B0-----:R-:W-:-:S04]  /*125a0*/  @!P1 IMAD R2, R29, R6, RZ ;  /* 0x000000061d029224 */ /* 0x001fc800078e02ff */
[----:B------:R-:W-:Y:S02]  /*125b0*/  @!P1 IMAD R7, R26, R7, R2 ;  /* 0x000000071a079224 */ /* 0x000fe400078e0202 */
[----:B------:R-:W-:Y:S01]  /*125c0*/  @!P1 IMAD.MOV.U32 R2, RZ, RZ, R4 ;  /* 0x000000ffff029224 */ /* 0x000fe200078e0004 */
[----:B------:R-:W-:-:S03]  /*125d0*/  ISETP.NE.AND P2, PT, R12, 0x3, PT ;  /* 0x000000030c00780c */ /* 0x000fc60003f45270 */
[----:B------:R-:W-:-:S04]  /*125e0*/  @!P1 IMAD.WIDE.U32 R2, R26, R6, R2 ;  /* 0x000000061a029225 */ /* 0x000fc800078e0002 */
[----:B------:R-:W-:Y:S01]  /*125f0*/  @!P1 IMAD.IADD R3, R7, 0x1, R3 ;  /* 0x0000000107039824 */ /* 0x000fe200078e0203 */
[C---:B-1----:R-:W-:Y:S01]  /*12600*/  @!P1 LEA R10, P0, R2.reuse, R10, 0x2 ;  /* 0x0000000a020a9211 */ /* 0x042fe200078010ff */
[----:B------:R-:W-:Y:S01]  /*12610*/  IMAD.MOV R7, RZ, RZ, -R4 ;  /* 0x000000ffff077224 */ /* 0x000fe200078e0a04 */
[----:B------:R-:W-:Y:S05]  /*12620*/  YIELD ;  /* 0x0000000000007946 */ /* 0x000fea0003800000 */
[----:B------:R-:W-:Y:S01]  /*12630*/  @!P1 LEA.HI.X R11, R2, R11, R3, 0x2, P0 ;  /* 0x0000000b020b9211 */ /* 0x000fe200000f1403 */
[----:B------:R-:W-:Y:S01]  /*12640*/  ULDC UR4, c[0x0][0x430] ;  /* 0x00010c0000047ab9 */ /* 0x000fe20000000800 */
[----:B------:R-:W-:Y:S01]  /*12650*/  ISETP.NE.AND P0, PT, R19, 0x2, PT ;  /* 0x000000021300780c */ /* 0x000fe20003f05270 */
[----:B------:R-:W-:-:S02]  /*12660*/  IMAD.MOV.U32 R6, RZ, RZ, RZ ;  /* 0x000000ffff067224 */ /* 0x000fc400078e00ff */
[----:B------:R-:W-:Y:S01]  /*12670*/  IMAD R7, R7, UR4, R0 ;  /* 0x0000000407077c24 */ /* 0x000fe2000f8e0200 */
[----:B------:R-:W-:Y:S01]  /*12680*/  SEL R25, RZ, 0x1, P0 ;  /* 0x00000001ff197807 */ /* 0x000fe20000000000 */
[----:B------:R-:W-:Y:S01]  /*12690*/  IMAD.MOV.U32 R0, RZ, RZ, R24 ;  /* 0x000000ffff007224 */ /* 0x000fe200078e0018 */
[----:B------:R-:W-:Y:S01]  /*126a0*/  SEL R19, R19, RZ, P0 ;  /* 0x000000ff13137207 */ /* 0x000fe20000000000 */
[----:B------:R0:W5:Y:S01]  /*126b0*/  @!P1 LDG.E R6, desc[UR50][R10.64] ;  /* 0x000000320a069981 */ /* 0x000162000c1e1900 */
[----:B------:R-:W-:Y:S01]  /*126c0*/  VIADD R24, R24, 0xffffffff ;  /* 0xffffffff18187836 */ /* 0x000fe20000000000 */
[----:B------:R-:W-:Y:S02]  /*126d0*/  LOP3.LUT R25, R8, R25, RZ, 0x3c, !PT ;  /* 0x0000001908197212 */ /* 0x000fe400078e3cff */
[----:B------:R-:W-:Y:S01]  /*126e0*/  ISETP.GT.AND P1, PT, R0, UR45, PT ;  /* 0x0000002d00007c0c */ /* 0x000fe2000bf24270 */
[----:B------:R-:W-:-:S12]  /*126f0*/  @!P2 BRA `(.L_x_1275) ;  /* 0x000000000004a947 */ /* 0x000fd80003800000 */
[----:B------:R-:W-:Y:S01]  /*12700*/  BPT.TRAP 0x1 ;  /* 0x000000040000795c */ /* 0x000fe20000300000 */
.L_x_1275:
[----:B------:R-:W-:Y:S01]  /*12710*/  IMAD R0, R19, 0x8, R16 ;  /* 0x0000000813007824 */ /* 0x000fe200078e0210 */
[----:B------:R-:W-:Y:S01]  /*12720*/  SHF.L.U32 R20, R25, 0x1f, RZ ;  /* 0x0000001f19147819 */ /* 0x000fe200000006ff */
[----:B------:R-:W-:Y:S01]  /*12730*/  BSSY B0, `(.L_x_1276) ;  /* 0x0000004000007945 */ /* 0x000fe20003800000 */
[----:B------:R-:W-:Y:S02]  /*12740*/  SHF.R.S32.HI R9, RZ, 0x1f, R7 ;  /* 0x0000001fff097819 */ /* 0x000fe40000011407 */
[----:B------:R-:W1:Y:S02]  /*12750*/  SYNCS.PHASECHK.TRANS64.TRYWAIT P0, [R0+URZ+0x28480], R20 ;  /* 0x02848014000075a7 */ /* 0x000e64000800017f */
[----:B-1----:R-:W-:Y:S05]  /*12760*/  @!P0 BRA `(.L_x_1277) ;  /* 0x0000003400508947 */ /* 0x002fea0003800000 */
.L_x_1367:
[----:B------:R-:W-:Y:S05]  /*12770*/  BSYNC B0 ;  /* 0x0000000000007941 */ /* 0x000fea0003800000 */
.L_x_1276:
[----:B------:R-:W-:Y:S01]  /*12780*/  ULDC.64 UR4, c[0x0][0x328] ;  /* 0x0000ca0000047ab9 */ /* 0x000fe20000000a00 */
[----:B0----5:R-:W-:Y:S01]  /*12790*/  SHF.R.S32.HI R10, RZ, 0x1f, R6 ;  /* 0x0000001fff0a7819 */ /* 0x021fe20000011406 */
[----:B------:R-:W-:Y:S01]  /*127a0*/  IMAD R2, R9, UR4, RZ ;  /* 0x0000000409027c24 */ /* 0x000fe2000f8e02ff */
[----:B------:R-:W-:Y:S01]  /*127b0*/  ULDC.64 UR6, c[0x0][0x318] ;  /* 0x0000c60000067ab9 */ /* 0x000fe20000000a00 */
[----:B------:R-:W-:Y:S02]  /*127c0*/  LOP3.LUT P3, RZ, R17, 0x2, RZ, 0xc0, !PT ;  /* 0x0000000211ff7812 */ /* 0x000fe4000786c0ff */
[----:B------:R-:W-:Y:S01]  /*127d0*/  IMAD R11, R7, UR5, R2 ;  /* 0x00000005070b7c24 */ /* 0x000fe2000f8e0202 */
[----:B------:R-:W-:Y:S01]  /*127e0*/  LOP3.LUT P2, RZ, R17, 0x1, RZ, 0xc0, !PT ;  /* 0x0000000111ff7812 */ /* 0x000fe2000784c0ff */
        /* <DEDUP_REMOVED lines=11> */
[----:B------:R-:W-:-:S03]  /*128a0*/  UMOV UR4, 0xffffffff ;  /* 0xffffffff00047882 */ /* 0x000fc60000000000 */
[----:B------:R-:W-:Y:S01]  /*128b0*/  IMAD R4, R19, 0x4000, R36 ;  /* 0x0000400013047824 */ /* 0x000fe200078e0224 */
[----:B------:R-:W-:-:S04]  /*128c0*/  IADD3 R21, P0, R2, UR6, RZ ;  /* 0x0000000602157c10 */ /* 0x000fc8000ff1e0ff */
[----:B------:R-:W-:Y:S01]  /*128d0*/  IADD3.X R22, R22, UR7, R3, P0, !PT ;  /* 0x0000000716167c10 */ /* 0x000fe200087fe403 */
[----:B------:R-:W-:Y:S08]  /*128e0*/  BRA.DIV UR4, `(.L_x_1278) ;  /* 0x0000003604047947 */ /* 0x000ff0000b800000 */
[----:B------:R-:W0:Y:S01]  /*128f0*/  SHFL.IDX PT, R2, R21, RZ, 0x181f ;  /* 0x00181fff15027589 */ /* 0x000e2200000e0000 */
[----:B------:R-:W-:-:S03]  /*12900*/  IMAD.IADD R4, R16, 0x1, R4 ;  /* 0x0000000110047824 */ /* 0x000fc600078e0204 */
[----:B------:R-:W2:Y:S01]  /*12910*/  SHFL.IDX PT, R3, R22, RZ, 0x181f ;  /* 0x00181fff16037589 */ /* 0x000ea200000e0000 */
[----:B0-----:R-:W-:-:S05]  /*12920*/  IADD3 R2, P0, R28, R2, RZ ;  /* 0x000000021c027210 */ /* 0x001fca0007f1e0ff */
[----:B--2---:R-:W-:-:S05]  /*12930*/  IMAD.X R3, RZ, RZ, R3, P0 ;  /* 0x000000ffff037224 */ /* 0x004fca00000e0603 */
[----:B------:R-:W-:Y:S01]  /*12940*/  @!PT LDS RZ, [RZ] ;  /* 0x00000000fffff984 */ /* 0x000fe20000000800 */
[----:B------:R-:W-:Y:S04]  /*12950*/  LDGSTS.E.BYPASS.LTC128B.128 [R4+0x10000], desc[UR50][R2.64], !P3 ;  /* 0x1000000002047fae */ /* 0x000fe8000d901d72 */
[----:B------:R0:W-:Y:S04]  /*12960*/  LDGSTS.E.BYPASS.LTC128B.128 [R4+0x12000], desc[UR50][R2.64+0x80], !P2 ;  /* 0x1200008002047fae */ /* 0x0001e8000d101d72 */
[----:B0-----:R-:W0:Y:S04]  /*12970*/  SHFL.IDX PT, R2, R21, 0x1, 0x181f ;  /* 0x00381f0015027f89 */ /* 0x001e2800000e0000 */
[----:B------:R-:W2:Y:S01]  /*12980*/  SHFL.IDX PT, R3, R22, 0x1, 0x181f ;  /* 0x00381f0016037f89 */ /* 0x000ea200000e0000 */
[----:B0-----:R-:W-:-:S05]  /*12990*/  IADD3 R2, P0, R28, R2, RZ ;  /* 0x000000021c027210 */ /* 0x001fca0007f1e0ff */
[----:B--2---:R-:W-:-:S05]  /*129a0*/  IMAD.X R3, RZ, RZ, R3, P0 ;  /* 0x000000ffff037224 */ /* 0x004fca00000e0603 */
[----:B------:R-:W-:Y:S04]  /*129b0*/  LDGSTS.E.BYPASS.LTC128B.128 [R4+0x10800], desc[UR50][R2.64], !P3 ;  /* 0x1080000002047fae */ /* 0x000fe8000d901d72 */
[----:B------:R0:W-:Y:S04]  /*129c0*/  LDGSTS.E.BYPASS.LTC128B.128 [R4+0x12800], desc[UR50][R2.64+0x80], !P2 ;  /* 0x1280008002047fae */ /* 0x0001e8000d101d72 */
[----:B0-----:R-:W0:Y:S04]  /*129d0*/  SHFL.IDX PT, R2, R21, 0x2, 0x181f ;  /* 0x00581f0015027f89 */ /* 0x001e2800000e0000 */
[----:B------:R-:W2:Y:S04]  /*129e0*/  SHFL.IDX PT, R3, R22, 0x2, 0x181f ;  /* 0x00581f0016037f89 */ /* 0x000ea800000e0000 */
[----:B------:R-:W3:Y:S01]  /*129f0*/  SHFL.IDX PT, R22, R22, 0x3, 0x181f ;  /* 0x00781f0016167f89 */ /* 0x000ee200000e0000 */
[----:B0-----:R-:W-:-:S05]  /*12a00*/  IADD3 R2, P0, R28, R2, RZ ;  /* 0x000000021c027210 */ /* 0x001fca0007f1e0ff */
[----:B--2---:R-:W-:-:S05]  /*12a10*/  IMAD.X R3, RZ, RZ, R3, P0 ;  /* 0x000000ffff037224 */ /* 0x004fca00000e0603 */
[----:B------:R-:W-:Y:S04]  /*12a20*/  LDGSTS.E.BYPASS.LTC128B.128 [R4+0x11000], desc[UR50][R2.64], !P3 ;  /* 0x1100000002047fae */ /* 0x000fe8000d901d72 */
[----:B------:R0:W-:Y:S04]  /*12a30*/  LDGSTS.E.BYPASS.LTC128B.128 [R4+0x13000], desc[UR50][R2.64+0x80], !P2 ;  /* 0x1300008002047fae */ /* 0x0001e8000d101d72 */
[----:B0--3--:R0:W2:Y:S02]  /*12a40*/  SHFL.IDX PT, R2, R21, 0x3, 0x181f ;  /* 0x00781f0015027f89 */ /* 0x0090a400000e0000 */
.L_x_1377:
        /* <DEDUP_REMOVED lines=9> */
.L_x_1279:
        /* <DEDUP_REMOVED lines=11> */
.L_x_1280:
[----:B------:R2:W-:Y:S01]  /*12b90*/  SYNCS.ARRIVE.TRANS64.A1T0 RZ, [R0+URZ+0x28470], RZ ;  /* 0x028470ff00ff79a7 */ /* 0x0005e2000810003f */
[----:B------:R-:W-:Y:S05]  /*12ba0*/  @!P3 BRA `(.L_x_1281) ;  /* 0x000000000004b947 */ /* 0x000fea0003800000 */
[----:B------:R-:W-:Y:S01]  /*12bb0*/  BPT.TRAP 0x1 ;  /* 0x000000040000795c */ /* 0x000fe20000300000 */
.L_x_1281:
[----:B------:R-:W3:Y:S01]  /*12bc0*/  SYNCS.PHASECHK.TRANS64.TRYWAIT P0, [R0+URZ+0x28440], R20 ;  /* 0x02844014000075a7 */ /* 0x000ee2000800017f */
[----:B------:R-:W-:Y:S04]  /*12bd0*/  BSSY B0, `(.L_x_1282) ;  /* 0x0000002000007945 */ /* 0x000fe80003800000 */
[----:B---3--:R-:W-:Y:S05]  /*12be0*/  @!P0 BRA `(.L_x_1283) ;  /* 0x00000034006c8947 */ /* 0x008fea0003800000 */
.L_x_1378:
[----:B------:R-:W-:Y:S05]  /*12bf0*/  BSYNC B0 ;  /* 0x0000000000007941 */ /* 0x000fea0003800000 */
.L_x_1282:
        /* <DEDUP_REMOVED lines=21> */
[----:B------:R-:W4:Y:S04]  /*12d50*/  SHFL.IDX PT, R14, R9, RZ, 0x181f ;  /* 0x00181fff090e7589 */ /* 0x000f2800000e0000 */
[----:B------:R-:W5:Y:S04]  /*12d60*/  SHFL.IDX PT, R3, R10, RZ, 0x181f ;  /* 0x00181fff0a037589 */ /* 0x000f6800000e0000 */
[----:B------:R-:W-:Y:S01]  /*12d70*/  SHFL.IDX PT, R7, R10, 0x1, 0x181f ;  /* 0x00381f000a077f89 */ /* 0x000fe200000e0000 */
[----:B----4-:R-:W-:-:S03]  /*12d80*/  IADD3 R2, P0, R28, R14, RZ ;  /* 0x0000000e1c027210 */ /* 0x010fc60007f1e0ff */
[----:B------:R-:W4:Y:S02]  /*12d90*/  SHFL.IDX PT, R14, R9, 0x1, 0x181f ;  /* 0x00381f00090e7f89 */ /* 0x000f2400000e0000 */
[----:B-----5:R-:W-:-:S05]  /*12da0*/  IMAD.X R3, RZ, RZ, R3, P0 ;  /* 0x000000ffff037224 */ /* 0x020fca00000e0603 */
[----:B------:R-:W-:Y:S04]  /*12db0*/  LDGSTS.E.BYPASS.LTC128B.128 [R4+0x20000], desc[UR50][R2.64], !P3 ;  /* 0x2000000002047fae */ /* 0x000fe8000d901d72 */
[----:B------:R5:W-:Y:S01]  /*12dc0*/  LDGSTS.E.BYPASS.LTC128B.128 [R4+0x22000], desc[UR50][R2.64+0x80], !P2 ;  /* 0x2200008002047fae */ /* 0x000be2000d101d72 */
[----:B----4-:R-:W-:-:S03]  /*12dd0*/  IADD3 R6, P0, R28, R14, RZ ;  /* 0x0000000e1c067210 */ /* 0x010fc60007f1e0ff */
[----:B-----5:R-:W-:Y:S04]  /*12de0*/  SHFL.IDX PT, R3, R10, 0x2, 0x181f ;  /* 0x00581f000a037f89 */ /* 0x020fe800000e0000 */
[----:B------:R-:W4:Y:S01]  /*12df0*/  SHFL.IDX PT, R14, R9, 0x2, 0x181f ;  /* 0x00581f00090e7f89 */ /* 0x000f2200000e0000 */
[----:B------:R-:W-:-:S03]  /*12e00*/  IMAD.X R7, RZ, RZ, R7, P0 ;  /* 0x000000ffff077224 */ /* 0x000fc600000e0607 */
[----:B------:R-:W0:Y:S04]  /*12e10*/  SHFL.IDX PT, R10, R10, 0x3, 0x181f ;  /* 0x00781f000a0a7f89 */ /* 0x000e2800000e0000 */
[----:B------:R0:W-:Y:S04]  /*12e20*/  LDGSTS.E.BYPASS.LTC128B.128 [R4+0x20800], desc[UR50][R6.64], !P3 ;  /* 0x2080000006047fae */ /* 0x0001e8000d901d72 */
[----:B------:R0:W-:Y:S01]  /*12e30*/  LDGSTS.E.BYPASS.LTC128B.128 [R4+0x22800], desc[UR50][R6.64+0x80], !P2 ;  /* 0x2280008006047fae */ /* 0x0001e2000d101d72 */
[----:B----4-:R-:W-:-:S03]  /*12e40*/  IADD3 R2, P0, R28, R14, RZ ;  /* 0x0000000e1c027210 */ /* 0x010fc60007f1e0ff */
[----:B------:R4:W0:Y:S02]  /*12e50*/  SHFL.IDX PT, R14, R9, 0x3, 0x181f ;  /* 0x00781f00090e7f89 */ /* 0x00082400000e0000 */
[----:B------:R-:W-:-:S05]  /*12e60*/  IMAD.X R3, RZ, RZ, R3, P0 ;  /* 0x000000ffff037224 */ /* 0x000fca00000e0603 */
[----:B------:R4:W-:Y:S04]  /*12e70*/  LDGSTS.E.BYPASS.LTC128B.128 [R4+0x21000], desc[UR50][R2.64], !P3 ;  /* 0x2100000002047fae */ /* 0x0009e8000d901d72 */
[----:B------:R4:W-:Y:S02]  /*12e80*/  LDGSTS.E.BYPASS.LTC128B.128 [R4+0x23000], desc[UR50][R2.64+0x80], !P2 ;  /* 0x2300008002047fae */ /* 0x0009e4000d101d72 */
.L_x_1388:
[----:B0---4-:R-:W-:-:S05]  /*12e90*/  IADD3 R2, P0, R28, R14, RZ ;  /* 0x0000000e1c027210 */ /* 0x011fca0007f1e0ff */
        /* <DEDUP_REMOVED lines=8> */
.L_x_1285:
        /* <DEDUP_REMOVED lines=11> */
.L_x_1286:
[----:B------:R1:W-:Y:S02]  /*12fd0*/  SYNCS.ARRIVE.TRANS64.A1T0 RZ, [R0+URZ+0x28430], RZ ;  /* 0x028430ff00ff79a7 */ /* 0x0003e4000810003f */
[----:B-123--:R-:W-:-:S05]  /*12fe0*/  IMAD.U32 R0, RZ, RZ, UR48 ;  /* 0x00000030ff007e24 */ /* 0x00efca000f8e00ff */
[----:B------:R-:W-:-:S13]  /*12ff0*/  ISETP.NE.AND P0, PT, R0, 0x3, PT ;  /* 0x000000030000780c */ /* 0x000fda0003f05270 */
[----:B------:R-:W-:Y:S05]  /*13000*/  @!P0 BRA `(.L_x_1287) ;  /* 0x0000000000048947 */ /* 0x000fea0003800000 */
[----:B------:R-:W-:Y:S01]  /*13010*/  BPT.TRAP 0x1 ;  /* 0x000000040000795c */ /* 0x000fe20000300000 */
.L_x_1287:
[----:B------:R-:W-:Y:S01]  /*13020*/  LOP3.LUT R3, R8, 0x1, RZ, 0x3c, !PT ;  /* 0x0000000108037812 */ /* 0x000fe200078e3cff */
[----:B------:R-:W-:Y:S01]  /*13030*/  IMAD R0, R5, 0x8, R16 ;  /* 0x0000000805007824 */ /* 0x000fe200078e0210 */
[----:B------:R-:W-:Y:S02]  /*13040*/  BSSY B0, `(.L_x_1288) ;  /* 0x0000004000007945 */ /* 0x000fe40003800000 */
[----:B------:R-:W-:-:S04]  /*13050*/  SHF.L.U32 R3, R3, 0x1f, RZ ;  /* 0x0000001f03037819 */ /* 0x000fc800000006ff */
[----:B------:R-:W0:Y:S02]  /*13060*/  SYNCS.PHASECHK.TRANS64.TRYWAIT P2, [R0+URZ+0x28470], R3 ;  /* 0x02847003000075a7 */ /* 0x000e24000804017f */
[----:B0-----:R-:W-:Y:S05]  /*13070*/  @!P2 BRA `(.L_x_1289) ;  /* 0x000000340070a947 */ /* 0x001fea0003800000 */
.L_x_1389:
[----:B------:R-:W-:Y:S05]  /*13080*/  BSYNC B0 ;  /* 0x0000000000007941 */ /* 0x000fea0003800000 */
.L_x_1288:
[----:B------:R-:W-:-:S05]  /*13090*/  IMAD.U32 R2, RZ, RZ, UR49 ;  /* 0x00000031ff027e24 */ /* 0x000fca000f8e00ff */
[----:B------:R-:W-:-:S13]  /*130a0*/  ISETP.NE.AND P2, PT, R2, 0x3, PT ;  /* 0x000000030200780c */ /* 0x000fda0003f45270 */
[----:B------:R-:W-:Y:S05]  /*130b0*/  @!P2 BRA `(.L_x_1290) ;  /* 0x000000000004a947 */ /* 0x000fea0003800000 */
[----:B------:R-:W-:Y:S01]  /*130c0*/  BPT.TRAP 0x1 ;  /* 0x000000040000795c */ /* 0x000fe20000300000 */
.L_x_1290:
[----:B------:R-:W-:Y:S01]  /*130d0*/  SHF.L.U32 R7, R8, 0x1f, RZ ;  /* 0x0000001f08077819 */ /* 0x000fe200000006ff */
[----:B0-----:R-:W-:-:S03]  /*130e0*/  IMAD.SHL.U32 R3, R5, 0x4000, RZ ;  /* 0x0000400005037824 */ /* 0x001fc600078e00ff */
[----:B------:R-:W0:Y:S02]  /*130f0*/  SYNCS.PHASECHK.TRANS64.TRYWAIT P2, [R0+URZ+0x28460], R7 ;  /* 0x02846007000075a7 */ /* 0x000e24000804017f */
[----:B0-----:R-:W-:Y:S05]  /*13100*/  @!P2 BRA `(.L_x_1291) ;  /* 0x000000340060a947 */ /* 0x001fea0003800000 */
.L_x_1390:
[----:B------:R-:W2:Y:S01]  /*13110*/  LDL R2, [R1] ;  /* 0x0000000001027983 */ /* 0x000ea20000100800 */
[----:B------:R-:W-:Y:S05]  /*13120*/  WARPSYNC.ALL ;  /* 0x0000000000007948 */ /* 0x000fea0003800000 */
[----:B------:R-:W1:Y:S01]  /*13130*/  S2R R6, SR_TID.X ;  /* 0x0000000000067919 */ /* 0x000e620000002100 */
[----:B------:R-:W-:Y:S01]  /*13140*/  IMAD.U32 R33, RZ, RZ, UR49 ;  /* 0x00000031ff217e24 */ /* 0x000fe2000f8e00ff */
[----:B--2---:R-:W-:Y:S02]  /*13150*/  LOP3.LUT R5, R3, R2, RZ, 0xfc, !PT ;  /* 0x0000000203057212 */ /* 0x004fe400078efcff */
[----:B------:R-:W2:Y:S01]  /*13160*/  S2R R2, SR_TID.X ;  /* 0x0000000000027919 */ /* 0x000ea20000002100 */
[----:B------:R-:W-:-:S02]  /*13170*/  IADD3 R3, R16, R3, R37 ;  /* 0x0000000310037210 */ /* 0x000fc40007ffe025 */
[----:B------:R-:W-:-:S05]  /*13180*/  IMAD.IADD R4, R16, 0x1, R5 ;  /* 0x0000000110047824 */ /* 0x000fca00078e0205 */
[----:B------:R-:W3:Y:S01]  /*13190*/  LDSM.16.MT88.4 R8, [R4+0x10000] ;  /* 0x010000000408783b */ /* 0x000ee20000004200 */
[----:B--2---:R-:W-:Y:S01]  /*131a0*/  LOP3.LUT P2, RZ, R2, 0x4, RZ, 0xc0, !PT ;  /* 0x0000000402ff7812 */ /* 0x004fe2000784c0ff */
[----:B------:R-:W-:-:S05]  /*131b0*/  IMAD.MOV.U32 R2, RZ, RZ, 0x40 ;  /* 0x00000040ff027424 */ /* 0x000fca00078e00ff */
[----:B------:R-:W-:Y:S02]  /*131c0*/  SEL R2, R2, 0xffffffc0, !P2 ;  /* 0xffffffc002027807 */ /* 0x000fe40005000000 */
[----:B-1----:R-:W-:Y:S01]  /*131d0*/  LOP3.LUT P2, RZ, R6, 0x4, RZ, 0xc0, !PT ;  /* 0x0000000406ff7812 */ /* 0x002fe2000784c0ff */
[----:B------:R-:W-:Y:S02]  /*131e0*/  IMAD.MOV.U32 R6, RZ, RZ, 0x20 ;  /* 0x00000020ff067424 */ /* 0x000fe400078e00ff */
[----:B------:R-:W-:-:S03]  /*131f0*/  IMAD.IADD R2, R2, 0x1, R4 ;  /* 0x0000000102027824 */ /* 0x000fc600078e0204 */
[----:B------:R-:W-:Y:S02]  /*13200*/  SEL R6, R6, 0xffffffe0, !P2 ;  /* 0xffffffe006067807 */ /* 0x000fe40005000000 */
[C-C-:B---3--:R-:W-:Y:S02]  /*13210*/  PRMT R12, R8.reuse, 0x6420, R9.reuse ;  /* 0x00006420080c7816 */ /* 0x148fe40000000009 */
[----:B------:R-:W-:Y:S02]  /*13220*/  PRMT R13, R8, 0x7531, R9 ;  /* 0x00007531080d7816 */ /* 0x000fe40000000009 */
[C-C-:B------:R-:W-:Y:S02]  /*13230*/  PRMT R14, R10.reuse, 0x6420, R11.reuse ;  /* 0x000064200a0e7816 */ /* 0x140fe4000000000b */
[----:B------:R-:W-:Y:S02]  /*13240*/  PRMT R15, R10, 0x7531, R11 ;  /* 0x000075310a0f7816 */ /* 0x000fe4000000000b */
[----:B------:R-:W1:Y:S01]  /*13250*/  LDSM.16.MT88.4 R8, [R2+0x10000] ;  /* 0x010000000208783b */ /* 0x000e620000004200 */
[----:B------:R-:W-:-:S03]  /*13260*/  ISETP.NE.AND P2, PT, R33, 0x3, PT ;  /* 0x000000032100780c */ /* 0x000fc60003f45270 */
[----:B------:R-:W-:Y:S01]  /*13270*/  STSM.16.M88.4 [R3+0x8000], R12 ;  /* 0x0080000c03007844 */ /* 0x000fe20000000200 */
[C-C-:B-1----:R-:W-:Y:S02]  /*13280*/  PRMT R20, R8.reuse, 0x6420, R9.reuse ;  /* 0x0000642008147816 */ /* 0x142fe40000000009 */
[----:B------:R-:W-:Y:S02]  /*13290*/  PRMT R21, R8, 0x7531, R9 ;  /* 0x0000753108157816 */ /* 0x000fe40000000009 */
[C-C-:B------:R-:W-:Y:S02]  /*132a0*/  PRMT R22, R10.reuse, 0x6420, R11.reuse ;  /* 0x000064200a167816 */ /* 0x140fe4000000000b */
[----:B------:R-:W-:-:S05]  /*132b0*/  PRMT R23, R10, 0x7531, R11 ;  /* 0x000075310a177816 */ /* 0x000fca000000000b */
[----:B------:R-:W-:Y:S04]  /*132c0*/  STSM.16.M88.4 [R3+0x9000], R20 ;  /* 0x0090001403007844 */ /* 0x000fe80000000200 */
[----:B------:R-:W1:Y:S02]  /*132d0*/  LDSM.16.MT88.4 R12, [R4+0x12000] ;  /* 0x01200000040c783b */ /* 0x000e640000004200 */
[C-C-:B-1----:R-:W-:Y:S02]  /*132e0*/  PRMT R8, R12.reuse, 0x6420, R13.reuse ;  /* 0x000064200c087816 */ /* 0x142fe4000000000d */
[----:B------:R-:W-:Y:S02]  /*132f0*/  PRMT R9, R12, 0x7531, R13 ;  /* 0x000075310c097816 */ /* 0x000fe4000000000d */
[----:B------:R-:W-:-:S02]  /*13300*/  PRMT R10, R14, 0x6420, R15 ;  /* 0x000064200e0a7816 */ /* 0x000fc4000000000f */
[----:B------:R-:W-:Y:S02]  /*13310*/  PRMT R11, R14, 0x7531, R15 ;  /* 0x000075310e0b7816 */ /* 0x000fe4000000000f */
[----:B------:R-:W1:Y:S04]  /*13320*/  LDSM.16.MT88.4 R12, [R2+0x12000] ;  /* 0x01200000020c783b */ /* 0x000e680000004200 */
[----:B------:R1:W-:Y:S02]  /*13330*/  STSM.16.M88.4 [R3+0xa000], R8 ;  /* 0x00a0000803007844 */ /* 0x0003e40000000200 */
[C-C-:B-1----:R-:W-:Y:S02]  /*13340*/  PRMT R8, R12.reuse, 0x6420, R13.reuse ;  /* 0x000064200c087816 */ /* 0x142fe4000000000d */
[----:B------:R-:W-:-:S02]  /*13350*/  PRMT R9, R12, 0x7531, R13 ;  /* 0x000075310c097816 */ /* 0x000fc4000000000d */
[C-C-:B------:R-:W-:Y:S02]  /*13360*/  PRMT R10, R14.reuse, 0x6420, R15.reuse ;  /* 0x000064200e0a7816 */ /* 0x140fe4000000000f */
[----:B------:R-:W-:-:S05]  /*13370*/  PRMT R11, R14, 0x7531, R15 ;  /* 0x000075310e0b7816 */ /* 0x000fca000000000f */
[----:B------:R1:W-:Y:S04]  /*13380*/  STSM.16.M88.4 [R3+0xb000], R8 ;  /* 0x00b0000803007844 */ /* 0x0003e80000000200 */
[----:B------:R-:W2:Y:S04]  /*13390*/  LDSM.16.MT88.4 R20, [R4+0x11000] ;  /* 0x011000000414783b */ /* 0x000ea80000004200 */
[----:B------:R-:W3:Y:S01]  /*133a0*/  LDSM.16.MT88.4 R8, [R2+0x11000] ;  /* 0x011000000208783b */ /* 0x000ee20000004200 */
[----:B-1----:R-:W-:Y:S02]  /*133b0*/  IADD3 R3, R6, 0x8000, R3 ;  /* 0x0000800006037810 */ /* 0x002fe40007ffe003 */
[----:B--2---:R-:W-:-:S02]  /*133c0*/  PRMT R12, R20, 0x6420, R21 ;  /* 0x00006420140c7816 */ /* 0x004fc40000000015 */
[----:B------:R-:W-:Y:S02]  /*133d0*/  PRMT R13, R20, 0x7531, R21 ;  /* 0x00007531140d7816 */ /* 0x000fe40000000015 */
[C-C-:B------:R-:W-:Y:S02]  /*133e0*/  PRMT R14, R22.reuse, 0x6420, R23.reuse ;  /* 0x00006420160e7816 */ /* 0x140fe40000000017 */
[----:B------:R-:W-:-:S05]  /*133f0*/  PRMT R15, R22, 0x7531, R23 ;  /* 0x00007531160f7816 */ /* 0x000fca0000000017 */
[----:B------:R3:W-:Y:S02]  /*13400*/  STSM.16.M88.4 [R3], R12 ;  /* 0x0000000c03007844 */ /* 0x0007e40000000200 */
[C-C-:B---3--:R-:W-:Y:S02]  /*13410*/  PRMT R12, R8.reuse, 0x6420, R9.reuse ;  /* 0x00006420080c7816 */ /* 0x148fe40000000009 */
[----:B------:R-:W-:Y:S02]  /*13420*/  PRMT R13, R8, 0x7531, R9 ;  /* 0x00007531080d7816 */ /* 0x000fe40000000009 */
[C-C-:B------:R-:W-:Y:S02]  /*13430*/  PRMT R14, R10.reuse, 0x6420, R11.reuse ;  /* 0x000064200a0e7816 */ /* 0x140fe4000000000b */
[----:B------:R-:W-:-:S05]  /*13440*/  PRMT R15, R10, 0x7531, R11 ;  /* 0x000075310a0f7816 */ /* 0x000fca000000000b */
[----:B------:R-:W-:Y:S04]  /*13450*/  STSM.16.M88.4 [R3+0x1000], R12 ;  /* 0x0010000c03007844 */ /* 0x000fe80000000200 */
[----:B0-----:R-:W0:Y:S04]  /*13460*/  LDSM.16.MT88.4 R4, [R4+0x13000] ;  /* 0x013000000404783b */ /* 0x001e280000004200 */
        /* <DEDUP_REMOVED lines=19> */
.L_x_1292:
[----:B-1----:R1:W-:Y:S01]  /*135a0*/  SYNCS.ARRIVE.TRANS64.A1T0 RZ, [R0+URZ+0x28450], RZ ;  /* 0x028450ff00ff79a7 */ /* 0x0023e2000810003f */
[----:B------:R-:W-:Y:S06]  /*135b0*/  BAR.SYNC.DEFER_BLOCKING 0x2, 0x80 ;  /* 0x0082000000007b1d */ /* 0x000fec0000010000 */
[----:B------:R-:W-:Y:S05]  /*135c0*/  @!P0 BRA `(.L_x_1293) ;  /* 0x0000000000048947 */ /* 0x000fea0003800000 */
[----:B------:R-:W-:Y:S01]  /*135d0*/  BPT.TRAP 0x1 ;  /* 0x000000040000795c */ /* 0x000fe20000300000 */
.L_x_1293:
[----:B-1----:R-:W-:Y:S02]  /*135e0*/  VIADD R0, R0, 0x28480 ;  /* 0x0002848000007836 */ /* 0x002fe40000000000 */
[----:B0-----:R-:W-:Y:S02]  /*135f0*/  IMAD.MOV.U32 R5, RZ, RZ, R19 ;  /* 0x000000ffff057224 */ /* 0x001fe400078e0013 */
[----:B------:R-:W-:Y:S01]  /*13600*/  IMAD.MOV.U32 R8, RZ, RZ, R25 ;  /* 0x000000ffff087224 */ /* 0x000fe200078e0019 */
[----:B------:R-:W-:-:S04]  /*13610*/  PRMT R0, R31, 0x654, R0 ;  /* 0x000006541f007816 */ /* 0x000fc80000000000 */
[----:B------:R1:W-:Y:S01]  /*13620*/  SYNCS.ARRIVE.TRANS64.RED.A1T0 RZ, [R0+URZ], RZ ;  /* 0x000000ff00ff79a7 */ /* 0x0003e2000810043f */
[----:B------:R-:W-:Y:S05]  /*13630*/  @P1 BRA `(.L_x_1294) ;  /* 0xffffffec00881947 */ /* 0x000fea000383ffff */
.L_x_1274:
[----:B-1----:R-:W1:Y:S01]  /*13640*/  S2R R0, SR_TID.X ;  /* 0x0000000000007919 */ /* 0x002e620000002100 */
[----:B------:R-:W-:Y:S01]  /*13650*/  BSSY B0, `(.L_x_1295) ;  /* 0x0000012000007945 */ /* 0x000fe20003800000 */
[----:B------:R-:W-:Y:S01]  /*13660*/  IMAD.U32 R6, RZ, RZ, UR48 ;  /* 0x00000030ff067e24 */ /* 0x000fe2000f8e00ff */
[----:B-1----:R-:W-:-:S04]  /*13670*/  LOP3.LUT R0, R0, 0x7f, RZ, 0xc0, !PT ;  /* 0x0000007f00007812 */ /* 0x002fc800078ec0ff */
[----:B------:R-:W-:-:S13]  /*13680*/  ISETP.NE.AND P0, PT, R0, RZ, PT ;  /* 0x000000ff0000720c */ /* 0x000fda0003f05270 */
[----:B------:R-:W-:Y:S05]  /*13690*/  @P0 BRA `(.L_x_1296) ;  /* 0x0000000000340947 */ /* 0x000fea0003800000 */
[----:B------:R-:W1:Y:S01]  /*136a0*/  S2R R7, SR_LANEID ;  /* 0x0000000000077919 */ /* 0x000e620000000000 */
[----:B------:R-:W-:Y:S01]  /*136b0*/  VOTEU.ANY UR4, UPT, PT ;  /* 0x0000000000047886 */ /* 0x000fe200038e0100 */
[----:B0-----:R-:W0:Y:S01]  /*136c0*/  LDC.64 R2, c[0x0][0xc80] ;  /* 0x00032000ff027b82 */ /* 0x001e220000000a00 */
[----:B------:R-:W1:Y:S08]  /*136d0*/  FLO.U32 R0, UR4 ;  /* 0x0000000400007d00 */ /* 0x000e7000080e0000 */
[----:B------:R-:W0:Y:S01]  /*136e0*/  POPC R5, UR4 ;  /* 0x0000000400057d09 */ /* 0x000e220008000000 */
[----:B-1----:R-:W-:-:S13]  /*136f0*/  ISETP.EQ.U32.AND P1, PT, R0, R7, PT ;  /* 0x000000070000720c */ /* 0x002fda0003f22070 */
[----:B0-----:R-:W2:Y:S01]  /*13700*/  @P1 ATOMG.E.ADD.STRONG.GPU PT, R3, desc[UR50][R2.64], R5 ;  /* 0x00000005020319a8 */ /* 0x001ea200081ee1f2 */
[----:B------:R-:W0:Y:S02]  /*13710*/  S2R R4, SR_LTMASK ;  /* 0x0000000000047919 */ /* 0x000e240000003900 */
[----:B0-----:R-:W-:-:S04]  /*13720*/  LOP3.LUT R4, R4, UR4, RZ, 0xc0, !PT ;  /* 0x0000000404047c12 */ /* 0x001fc8000f8ec0ff */
[----:B------:R-:W0:Y:S01]  /*13730*/  POPC R7, R4 ;  /* 0x0000000400077309 */ /* 0x000e220000000000 */
[----:B--2---:R-:W0:Y:S02]  /*13740*/  SHFL.IDX PT, R0, R3, R0, 0x1f ;  /* 0x00001f0003007589 */ /* 0x004e2400000e0000 */
[----:B0-----:R-:W-:-:S05]  /*13750*/  IADD3 R0, R0, UR46, R7 ;  /* 0x0000002e00007c10 */ /* 0x001fca000fffe007 */
[----:B------:R1:W-:Y:S02]  /*13760*/  STL [R1+0x8], R0 ;  /* 0x0000080001007387 */ /* 0x0003e40000100800 */
.L_x_1296:
[----:B------:R-:W-:Y:S05]  /*13770*/  BSYNC B0 ;  /* 0x0000000000007941 */ /* 0x000fea0003800000 */
.L_x_1295:
[----:B------:R-:W-:-:S13]  /*13780*/  ISETP.NE.AND P1, PT, R6, 0x3, PT ;  /* 0x000000030600780c */ /* 0x000fda0003f25270 */
[----:B------:R-:W-:Y:S05]  /*13790*/  @!P1 BRA `(.L_x_1297) ;  /* 0x0000000000049947 */ /* 0x000fea0003800000 */
[----:B------:R-:W-:Y:S01]  /*137a0*/  BPT.TRAP 0x1 ;  /* 0x000000040000795c */ /* 0x000fe20000300000 */
.L_x_1297:
[----:B0-----:R-:W-:Y:S01]  /*137b0*/  LOP3.LUT R3, R25, 0x1, RZ, 0x3c, !PT ;  /* 0x0000000119037812 */ /* 0x001fe200078e3cff */
[----:B------:R-:W-:Y:S01]  /*137c0*/  IMAD R18, R19, 0x8, R16 ;  /* 0x0000000813127824 */ /* 0x000fe200078e0210 */
[----:B------:R-:W-:Y:S02]  /*137d0*/  BSSY B0, `(.L_x_1298) ;  /* 0x0000004000007945 */ /* 0x000fe40003800000 */
[----:B------:R-:W-:-:S04]  /*137e0*/  SHF.L.U32 R3, R3, 0x1f, RZ ;  /* 0x0000001f03037819 */ /* 0x000fc800000006ff */
[----:B------:R-:W0:Y:S02]  /*137f0*/  SYNCS.PHASECHK.TRANS64.TRYWAIT P2, [R18+URZ+0x28470], R3 ;  /* 0x02847003120075a7 */ /* 0x000e24000804017f */
[----:B0-----:R-:W-:Y:S05]  /*13800*/  @!P2 BRA `(.L_x_1299) ;  /* 0x0000002c00b4a947 */ /* 0x001fea0003800000 */
.L_x_1391:
[----:B------:R-:W-:Y:S05]  /*13810*/  BSYNC B0 ;  /* 0x0000000000007941 */ /* 0x000fea0003800000 */
.L_x_1298:
[----:B-1----:R-:W-:-:S05]  /*13820*/  IMAD.U32 R0, RZ, RZ, UR49 ;  /* 0x00000031ff007e24 */ /* 0x002fca000f8e00ff */
[----:B------:R-:W-:-:S13]  /*13830*/  ISETP.NE.AND P2, PT, R0, 0x3, PT ;  /* 0x000000030000780c */ /* 0x000fda0003f45270 */
[----:B------:R-:W-:Y:S05]  /*13840*/  @!P2 BRA `(.L_x_1300) ;  /* 0x000000000004a947 */ /* 0x000fea0003800000 */
[----:B------:R-:W-:Y:S01]  /*13850*/  BPT.TRAP 0x1 ;  /* 0x000000040000795c */ /* 0x000fe20000300000 */
.L_x_1300:
[----:B0-----:R-:W-:Y:S01]  /*13860*/  SHF.L.U32 R3, R25, 0x1f, RZ ;  /* 0x0000001f19037819 */ /* 0x001fe200000006ff */
[----:B------:R-:W-:-:S03]  /*13870*/  IMAD.SHL.U32 R0, R19, 0x4000, RZ ;  /* 0x0000400013007824 */ /* 0x000fc600078e00ff */
[----:B------:R-:W0:Y:S02]  /*13880*/  SYNCS.PHASECHK.TRANS64.TRYWAIT P2, [R18+URZ+0x28460], R3 ;  /* 0x02846003120075a7 */ /* 0x000e24000804017f */
[----:B0-----:R-:W-:Y:S05]  /*13890*/  @!P2 BRA `(.L_x_1301) ;  /* 0x0000002c00a4a947 */ /* 0x001fea0003800000 */
.L_x_1392:
[----:B------:R-:W0:Y:S01]  /*138a0*/  LDL R2, [R1] ;  /* 0x0000000001027983 */ /* 0x000e220000100800 */
[----:B------:R-:W1:Y:S01]  /*138b0*/  S2R R4, SR_TID.X ;  /* 0x0000000000047919 */ /* 0x000e620000002100 */
[----:B------:R-:W-:Y:S05]  /*138c0*/  WARPSYNC.ALL ;  /* 0x0000000000007948 */ /* 0x000fea0003800000 */
[----:B-1----:R-:W-:Y:S01]  /*138d0*/  LOP3.LUT P2, RZ, R4, 0x4, RZ, 0xc0, !PT ;  /* 0x0000000404ff7812 */ /* 0x002fe2000784c0ff */
[----:B------:R-:W-:-:S05]  /*138e0*/  IMAD.MOV.U32 R4, RZ, RZ, 0x40 ;  /* 0x00000040ff047424 */ /* 0x000fca00078e00ff */
[----:B------:R-:W-:Y:S01]  /*138f0*/  SEL R4, R4, 0xffffffc0, !P2 ;  /* 0xffffffc004047807 */ /* 0x000fe20005000000 */
[----:B------:R-:W1:Y:S02]  /*13900*/  S2R R24, SR_TID.X ;  /* 0x0000000000187919 */ /* 0x000e640000002100 */
[----:B-1----:R-:W-:Y:S01]  /*13910*/  LOP3.LUT P2, RZ, R24, 0x4, RZ, 0xc0, !PT ;  /* 0x0000000418ff7812 */ /* 0x002fe2000784c0ff */
[----:B------:R-:W-:-:S05]  /*13920*/  IMAD.MOV.U32 R24, RZ, RZ, 0x20 ;  /* 0x00000020ff187424 */ /* 0x000fca00078e00ff */
[----:B------:R-:W-:Y:S02]  /*13930*/  SEL R24, R24, 0xffffffe0, !P2 ;  /* 0xffffffe018187807 */ /* 0x000fe40005000000 */
[----:B0-----:R-:W-:-:S05]  /*13940*/  LOP3.LUT R3, R0, R2, RZ, 0xfc, !PT ;  /* 0x0000000200037212 */ /* 0x001fca00078efcff */
[----:B------:R-:W-:-:S04]  /*13950*/  IMAD.IADD R2, R16, 0x1, R3 ;  /* 0x0000000110027824 */ /* 0x000fc800078e0203 */
[----:B------:R-:W-:Y:S02]  /*13960*/  IMAD.IADD R3, R4, 0x1, R2 ;  /* 0x0000000104037824 */ /* 0x000fe400078e0202 */
[----:B------:R-:W0:Y:S04]  /*13970*/  LDSM.16.MT88.4 R4, [R2+0x10000] ;  /* 0x010000000204783b */ /* 0x000e280000004200 */
[----:B------:R-:W1:Y:S01]  /*13980*/  LDSM.16.MT88.4 R8, [R3+0x10000] ;  /* 0x010000000308783b */ /* 0x000e620000004200 */
[----:B------:R-:W-:Y:S02]  /*13990*/  IADD3 R0, R16, R0, R37 ;  /* 0x0000000010007210 */ /* 0x000fe40007ffe025 */
[C-C-:B0-----:R-:W-:Y:S02]  /*139a0*/  PRMT R12, R4.reuse, 0x6420, R5.reuse ;  /* 0x00006420040c7816 */ /* 0x141fe40000000005 */
[----:B------:R-:W-:-:S02]  /*139b0*/  PRMT R13, R4, 0x7531, R5 ;  /* 0x00007531040d7816 */ /* 0x000fc40000000005 */
[C-C-:B------:R-:W-:Y:S02]  /*139c0*/  PRMT R14, R6.reuse, 0x6420, R7.reuse ;  /* 0x00006420060e7816 */ /* 0x140fe40000000007 */
[----:B------:R-:W-:Y:S02]  /*139d0*/  PRMT R15, R6, 0x7531, R7 ;  /* 0x00007531060f7816 */ /* 0x000fe40000000007 */
[C-C-:B-1----:R-:W-:Y:S02]  /*139e0*/  PRMT R20, R8.reuse, 0x6420, R9.reuse ;  /* 0x0000642008147816 */ /* 0x142fe40000000009 */
[----:B------:R-:W-:Y:S02]  /*139f0*/  PRMT R21, R8, 0x7531, R9 ;  /* 0x0000753108157816 */ /* 0x000fe40000000009 */
[C-C-:B------:R-:W-:Y:S02]  /*13a00*/  PRMT R22, R10.reuse, 0x6420, R11.reuse ;  /* 0x000064200a167816 */ /* 0x140fe4000000000b */
[----:B------:R-:W-:Y:S01]  /*13a10*/  PRMT R23, R10, 0x7531, R11 ;  /* 0x000075310a177816 */ /* 0x000fe2000000000b */
[----:B------:R-:W-:Y:S04]  /*13a20*/  STSM.16.M88.4 [R0+0x8000], R12 ;  /* 0x0080000c00007844 */ /* 0x000fe80000000200 */
[----:B------:R-:W-:Y:S04]  /*13a30*/  STSM.16.M88.4 [R0+0x9000], R20 ;  /* 0x0090001400007844 */ /* 0x000fe80000000200 */
[----:B------:R-:W0:Y:S04]  /*13a40*/  LDSM.16.MT88.4 R4, [R2+0x12000] ;  /* 0x012000000204783b */ /* 0x000e280000004200 */
[----:B------:R-:W1:Y:S01]  /*13a50*/  LDSM.16.MT88.4 R8, [R3+0x12000] ;  /* 0x012000000308783b */ /* 0x000e620000004200 */
[----:B0-----:R-:W-:-:S02]  /*13a60*/  PRMT R12, R4, 0x6420, R5 ;  /* 0x00006420040c7816 */ /* 0x001fc40000000005 */
[----:B------:R-:W-:Y:S02]  /*13a70*/  PRMT R13, R4, 0x7531, R5 ;  /* 0x00007531040d7816 */ /* 0x000fe40000000005 */
[C-C-:B------:R-:W-:Y:S02]  /*13a80*/  PRMT R14, R6.reuse, 0x6420, R7.reuse ;  /* 0x00006420060e7816 */ /* 0x140fe40000000007 */
[----:B------:R-:W-:Y:S02]  /*13a90*/  PRMT R15, R6, 0x7531, R7 ;  /* 0x00007531060f7816 */ /* 0x000fe40000000007 */
[C-C-:B-1----:R-:W-:Y:S02]  /*13aa0*/  PRMT R32, R8.reuse, 0x6420, R9.reuse ;  /* 0x0000642008207816 */ /* 0x142fe40000000009 */
[----:B------:R-:W-:Y:S02]  /*13ab0*/  PRMT R33, R8, 0x7531, R9 ;  /* 0x0000753108217816 */ /* 0x000fe40000000009 */
[----:B------:R-:W-:-:S02]  /*13ac0*/  PRMT R34, R10, 0x6420, R11 ;  /* 0x000064200a227816 */ /* 0x000fc4000000000b */
[----:B------:R-:W-:Y:S01]  /*13ad0*/  PRMT R35, R10, 0x7531, R11 ;  /* 0x000075310a237816 */ /* 0x000fe2000000000b */
[----:B------:R-:W-:Y:S04]  /*13ae0*/  STSM.16.M88.4 [R0+0xa000], R12 ;  /* 0x00a0000c00007844 */ /* 0x000fe80000000200 */
[----:B------:R0:W-:Y:S04]  /*13af0*/  STSM.16.M88.4 [R0+0xb000], R32 ;  /* 0x00b0002000007844 */ /* 0x0001e80000000200 */
[----:B------:R-:W1:Y:S04]  /*13b00*/  LDSM.16.MT88.4 R4, [R2+0x11000] ;  /* 0x011000000204783b */ /* 0x000e680000004200 */
[----:B------:R-:W2:Y:S01]  /*13b10*/  LDSM.16.MT88.4 R8, [R3+0x11000] ;  /* 0x011000000308783b */ /* 0x000ea20000004200 */
[----:B0-----:R-:W-:-:S02]  /*13b20*/  IADD3 R0, R24, 0x8000, R0 ;  /* 0x0000800018007810 */ /* 0x001fc40007ffe000 */
[C-C-:B-1----:R-:W-:Y:S02]  /*13b30*/  PRMT R12, R4.reuse, 0x6420, R5.reuse ;  /* 0x00006420040c7816 */ /* 0x142fe40000000005 */
[----:B------:R-:W-:Y:S02]  /*13b40*/  PRMT R13, R4, 0x7531, R5 ;  /* 0x00007531040d7816 */ /* 0x000fe40000000005 */
[C-C-:B------:R-:W-:Y:S02]  /*13b50*/  PRMT R14, R6.reuse, 0x6420, R7.reuse ;  /* 0x00006420060e7816 */ /* 0x140fe40000000007 */
[----:B------:R-:W-:Y:S02]  /*13b60*/  PRMT R15, R6, 0x7531, R7 ;  /* 0x00007531060f7816 */ /* 0x000fe40000000007 */
[C-C-:B--2---:R-:W-:Y:S02]  /*13b70*/  PRMT R20, R8.reuse, 0x6420, R9.reuse ;  /* 0x0000642008147816 */ /* 0x144fe40000000009 */
[----:B------:R-:W-:-:S02]  /*13b80*/  PRMT R21, R8, 0x7531, R9 ;  /* 0x0000753108157816 */ /* 0x000fc40000000009 */
[C-C-:B------:R-:W-:Y:S02]  /*13b90*/  PRMT R22, R10.reuse, 0x6420, R11.reuse ;  /* 0x000064200a167816 */ /* 0x140fe4000000000b */
[----:B------:R-:W-:Y:S01]  /*13ba0*/  PRMT R23, R10, 0x7531, R11 ;  /* 0x000075310a177816 */ /* 0x000fe2000000000b */
[----:B------:R-:W-:Y:S04]  /*13bb0*/  STSM.16.M88.4 [R0], R12 ;  /* 0x0000000c00007844 */ /* 0x000fe80000000200 */
[----:B------:R-:W-:Y:S04]  /*13bc0*/  STSM.16.M88.4 [R0+0x1000], R20 ;  /* 0x0010001400007844 */ /* 0x000fe80000000200 */
[----:B------:R-:W0:Y:S04]  /*13bd0*/  LDSM.16.MT88.4 R4, [R2+0x13000] ;  /* 0x013000000204783b */ /* 0x000e280000004200 */
[----:B------:R-:W1:Y:S01]  /*13be0*/  LDSM.16.MT88.4 R8, [R3+0x13000] ;  /* 0x013000000308783b */ /* 0x000e620000004200 */
[----:B------:R-:W-:-:S05]  /*13bf0*/  IMAD.U32 R24, RZ, RZ, UR49 ;  /* 0x00000031ff187e24 */ /* 0x000fca000f8e00ff */
[----:B------:R-:W-:Y:S02]  /*13c00*/  ISETP.NE.AND P2, PT, R24, 0x3, PT ;  /* 0x000000031800780c */ /* 0x000fe40003f45270 */
[C-C-:B0-----:R-:W-:Y:S02]  /*13c10*/  PRMT R12, R4.reuse, 0x6420, R5.reuse ;  /* 0x00006420040c7816 */ /* 0x141fe40000000005 */
[----:B------:R-:W-:Y:S02]  /*13c20*/  PRMT R13, R4, 0x7531, R5 ;  /* 0x00007531040d7816 */ /* 0x000fe40000000005 */
[C-C-:B------:R-:W-:Y:S02]  /*13c30*/  PRMT R14, R6.reuse, 0x6420, R7.reuse ;  /* 0x00006420060e7816 */ /* 0x140fe40000000007 */
[----:B------:R-:W-:Y:S02]  /*13c40*/  PRMT R15, R6, 0x7531, R7 ;  /* 0x00007531060f7816 */ /* 0x000fe40000000007 */
[----:B-1----:R-:W-:-:S02]  /*13c50*/  PRMT R4, R8, 0x6420, R9 ;  /* 0x0000642008047816 */ /* 0x002fc40000000009 */
[----:B------:R-:W-:Y:S02]  /*13c60*/  PRMT R5, R8, 0x7531, R9 ;  /* 0x0000753108057816 */ /* 0x000fe40000000009 */
[C-C-:B------:R-:W-:Y:S02]  /*13c70*/  PRMT R6, R10.reuse, 0x6420, R11.reuse ;  /* 0x000064200a067816 */ /* 0x140fe4000000000b */
[----:B------:R-:W-:Y:S01]  /*13c80*/  PRMT R7, R10, 0x7531, R11 ;  /* 0x000075310a077816 */ /* 0x000fe2000000000b */
[----:B------:R0:W-:Y:S04]  /*13c90*/  STSM.16.M88.4 [R0+0x2000], R12 ;  /* 0x0020000c00007844 */ /* 0x0001e80000000200 */
        /* <DEDUP_REMOVED lines=9> */
.L_x_1302:
[----:B-1----:R1:W-:Y:S01]  /*13d30*/  SYNCS.ARRIVE.TRANS64.A1T0 RZ, [R18+URZ+0x28450], RZ ;  /* 0x028450ff12ff79a7 */ /* 0x0023e2000810003f */
[----:B------:R-:W-:Y:S06]  /*13d40*/  BAR.SYNC.DEFER_BLOCKING 0x2, 0x80 ;  /* 0x0082000000007b1d */ /* 0x000fec0000010000 */
[----:B------:R-:W-:Y:S05]  /*13d50*/  @!P1 BRA `(.L_x_1303) ;  /* 0x0000000000049947 */ /* 0x000fea0003800000 */
[----:B------:R-:W-:Y:S01]  /*13d60*/  BPT.TRAP 0x1 ;  /* 0x000000040000795c */ /* 0x000fe20000300000 */
.L_x_1303:
[----:B-1----:R-:W-:Y:S02]  /*13d70*/  VIADD R18, R18, 0x28480 ;  /* 0x0002848012127836 */ /* 0x002fe40000000000 */
[----:B------:R-:W-:-:S03]  /*13d80*/  VIADD R19, R19, 0x1 ;  /* 0x0000000113137836 */ /* 0x000fc60000000000 */
[----:B------:R-:W-:Y:S02]  /*13d90*/  PRMT R18, R31, 0x654, R18 ;  /* 0x000006541f127816 */ /* 0x000fe40000000012 */
[C---:B------:R-:W-:Y:S02]  /*13da0*/  ISETP.NE.AND P1, PT, R19.reuse, 0x2, PT ;  /* 0x000000021300780c */ /* 0x040fe40003f25270 */
[----:B------:R1:W-:Y:S02]  /*13db0*/  SYNCS.ARRIVE.TRANS64.RED.A1T0 RZ, [R18+URZ], RZ ;  /* 0x000000ff12ff79a7 */ /* 0x0003e4000810043f */
[----:B0-----:R-:W-:Y:S02]  /*13dc0*/  SEL R0, RZ, 0x1, P1 ;  /* 0x00000001ff007807 */ /* 0x001fe40000800000 */
[----:B------:R-:W-:Y:S02]  /*13dd0*/  SEL R19, R19, RZ, P1 ;  /* 0x000000ff13137207 */ /* 0x000fe40000800000 */
[----:B------:R-:W-:-:S07]  /*13de0*/  LOP3.LUT R25, R25, R0, RZ, 0x3c, !PT ;  /* 0x0000000019197212 */ /* 0x000fce00078e3cff */
.L_x_1246:
[----:B------:R-:W-:Y:S05]  /*13df0*/  BSYNC B7 ;  /* 0x0000000000077941 */ /* 0x000fea0003800000 */
.L_x_1244:
[----:B------:R2:W5:Y:S01]  /*13e00*/  LDL R2, [R1+0x8] ;  /* 0x0000080001027983 */ /* 0x0005620000100800 */
[----:B------:R-:W-:-:S13]  /*13e10*/  LOP3.LUT P1, RZ, R17, 0x200, RZ, 0xc0, !PT ;  /* 0x0000020011ff7812 */ /* 0x000fda000782c0ff */
[----:B--2---:R-:W-:Y:S05]  /*13e20*/  @!P1 BRA `(.L_x_1304) ;  /* 0x0000000000249947 */ /* 0x004fea0003800000 */
[----:B------:R-:W2:Y:S08]  /*13e30*/  S2UR UR4, SR_CgaCtaId ;  /* 0x00000000000479c3 */ /* 0x000eb00000008800 */
[----:B------:R-:W-:Y:S01]  /*13e40*/  BAR.SYNC.DEFER_BLOCKING 0x5, 0x180 ;  /* 0x0146000000007b1d */ /* 0x000fe20000010000 */
[----:B------:R-:W-:Y:S01]  /*13e50*/  MOV R16, 0x400 ;  /* 0x0000040000107802 */ /* 0x000fe20000000f00 */
[----:B--2---:R-:W-:-:S05]  /*13e60*/  IMAD.U32 R31, RZ, RZ, UR4 ;  /* 0x00000004ff1f7e24 */ /* 0x004fca000f8e00ff */
[----:B------:R-:W-:-:S05]  /*13e70*/  LEA R16, R31, R16, 0x18 ;  /* 0x000000101f107211 */ /* 0x000fca00078ec0ff */
[----:B-----5:R-:W2:Y:S04]  /*13e80*/  LDS R2, [R16+0x284d0] ;  /* 0x0284d00010027984 */ /* 0x020ea80000000800 */
[----:B--2---:R2:W-:Y:S01]  /*13e90*/  STL [R1+0x8], R2 ;  /* 0x0000080201007387 */ /* 0x0045e20000100800 */
[----:B------:R-:W-:Y:S06]  /*13ea0*/  BAR.ARV 0x4, 0x180 ;  /* 0x0106000000007b1d */ /* 0x000fec0000002000 */
[----:B------:R-:W-:Y:S05]  /*13eb0*/  BRA `(.L_x_1305) ;  /* 0x0000000000207947 */ /* 0x000fea0003800000 */
.L_x_1304:
[----:B------:R-:W2:Y:S01]  /*13ec0*/  @!P0 S2R R31, SR_CgaCtaId ;  /* 0x00000000001f8919 */ /* 0x000ea20000008800 */
[----:B0-----:R-:W-:Y:S01]  /*13ed0*/  @!P0 MOV R0, 0x400 ;  /* 0x0000040000008802 */ /* 0x001fe20000000f00 */
[----:B------:R-:W-:Y:S03]  /*13ee0*/  BAR.SYNC.DEFER_BLOCKING 0x4, 0x180 ;  /* 0x0106000000007b1d */ /* 0x000fe60000010000 */
[----:B--2---:R-:W-:-:S03]  /*13ef0*/  @!P0 LEA R16, R31, R0, 0x18 ;  /* 0x000000001f108211 */ /* 0x004fc600078ec0ff */
[----:B-----5:R-:W0:Y:S04]  /*13f00*/  SHFL.IDX PT, R0, R2, RZ, 0x1f ;  /* 0x00001fff02007589 */ /* 0x020e2800000e0000 */
[----:B------:R3:W-:Y:S04]  /*13f10*/  @!P0 STS [R16+0x284d0], R2 ;  /* 0x0284d00210008388 */ /* 0x0007e80000000800 */
[----:B0-----:R3:W-:Y:S01]  /*13f20*/  STL [R1+0x8], R0 ;  /* 0x0000080001007387 */ /* 0x0017e20000100800 */
[----:B------:R-:W-:Y:S06]  /*13f30*/  BAR.ARV 0x5, 0x180 ;  /* 0x0146000000007b1d */ /* 0x000fec0000002000 */
.L_x_1305:
[----:B0--3--:R-:W3:Y:S01]  /*13f40*/  LDL R0, [R1+0x8] ;  /* 0x0000080001007983 */ /* 0x009ee20000100800 */
[----:B------:R-:W-:Y:S02]  /*13f50*/  ULDC UR4, c[0x0][0xc38] ;  /* 0x00030e0000047ab9 */ /* 0x000fe40000000800 */
[----:B---3--:R-:W-:-:S13]  /*13f60*/  ISETP.GE.AND P0, PT, R0, UR4, PT ;  /* 0x0000000400007c0c */ /* 0x008fda000bf06270 */
[----:B------:R-:W-:Y:S05]  /*13f70*/  @!P0 BRA `(.L_x_1306) ;  /* 0xffffffbc00348947 */ /* 0x000fea000383ffff */
.L_x_1235:
[----:B------:R-:W3:Y:S01]  /*13f80*/  LDL.LU R0, [R1+0xc] ;  /* 0x00000c0001007983 */ /* 0x000ee20000300800 */
[----:B------:R-:W-:Y:S01]  /*13f90*/  BSSY B0, `(.L_x_1307) ;  /* 0x000000b000007945 */ /* 0x000fe20003800000 */
[----:B------:R-:W0:Y:S01]  /*13fa0*/  S2R R5, SR_CgaCtaId ;  /* 0x0000000000057919 */ /* 0x000e220000008800 */
[----:B---3--:R-:W-:-:S05]  /*13fb0*/  VIADD R0, R0, 0x1 ;  /* 0x0000000100007836 */ /* 0x008fca0000000000 */
[----:B--2---:R-:W-:-:S04]  /*13fc0*/  LEA.HI R2, R0, R0, RZ, 0x1 ;  /* 0x0000000000027211 */ /* 0x004fc800078f08ff */
[----:B------:R-:W-:Y:S02]  /*13fd0*/  LOP3.LUT R3, R2, 0xfffffffe, RZ, 0xc0, !PT ;  /* 0xfffffffe02037812 */ /* 0x000fe400078ec0ff */
[----:B------:R-:W-:-:S03]  /*13fe0*/  MOV R2, 0x400 ;  /* 0x0000040000027802 */ /* 0x000fc60000000f00 */
[----:B------:R-:W-:Y:S01]  /*13ff0*/  IMAD.IADD R0, R0, 0x1, -R3 ;  /* 0x0000000100007824 */ /* 0x000fe200078e0a03 */
[----:B0-----:R-:W-:-:S04]  /*14000*/  LEA R5, R5, R2, 0x18 ;  /* 0x0000000205057211 */ /* 0x001fc800078ec0ff */
[----:B------:R-:W-:-:S04]  /*14010*/  SHF.L.U32 R0, R0, 0x1f, RZ ;  /* 0x0000001f00007819 */ /* 0x000fc800000006ff */
[----:B------:R-:W0:Y:S02]  /*14020*/  SYNCS.PHASECHK.TRANS64.TRYWAIT P0, [R5+URZ+0x28420], R0 ;  /* 0x02842000050075a7 */ /* 0x000e24000800017f */
[----:B0-----:R-:W-:Y:S05]  /*14030*/  @!P0 BRA `(.L_x_1308) ;  /* 0x0000002400d08947 */ /* 0x001fea0003800000 */
.L_x_1393:
[----:B------:R-:W-:Y:S05]  /*14040*/  BSYNC B0 ;  /* 0x0000000000007941 */ /* 0x000fea0003800000 */
.L_x_1307:
[----:B------:R-:W-:-:S03]  /*14050*/  UMOV UR4, 0xffffffff ;  /* 0xffffffff00047882 */ /* 0x000fc60000000000 */
[----:B------:R-:W-:Y:S05]  /*14060*/  BRA.DIV UR4, `(.L_x_1309) ;  /* 0x0000002604d87947 */ /* 0x000fea000b800000 */
[----:B0-----:R-:W0:Y:S02]  /*14070*/  S2R R0, SR_TID.X ;  /* 0x0000000000007919 */ /* 0x001e240000002100 */
[----:B0-----:R-:W-:-:S04]  /*14080*/  SHF.R.U32.HI R0, RZ, 0x5, R0 ;  /* 0x00000005ff007819 */ /* 0x001fc80000011600 */
[----:B------:R-:W-:-:S05]  /*14090*/  LOP3.LUT R0, R0, 0x3, RZ, 0xc0, !PT ;  /* 0x0000000300007812 */ /* 0x000fca00078ec0ff */
[----:B------:R0:W2:Y:S02]  /*140a0*/  SHFL.IDX PT, R14, R0, RZ, 0x1f ;  /* 0x00001fff000e7589 */ /* 0x0000a400000e0000 */
.L_x_1396:
[----:B--2---:R-:W-:Y:S01]  /*140b0*/  ISETP.NE.AND P0, PT, R14, RZ, PT ;  /* 0x000000ff0e00720c */ /* 0x004fe20003f05270 */
[----:B------:R-:W-:-:S12]  /*140c0*/  BSSY B0, `(.L_x_1310) ;  /* 0x000002c000007945 */ /* 0x000fd80003800000 */
[----:B------:R-:W-:Y:S05]  /*140d0*/  @P0 BRA `(.L_x_1311) ;  /* 0x0000000000a80947 */ /* 0x000fea0003800000 */
[----:B------:R-:W-:-:S03]  /*140e0*/  UMOV UR4, 0xffffffff ;  /* 0xffffffff00047882 */ /* 0x000fc60000000000 */
[----:B------:R-:W-:Y:S05]  /*140f0*/  BRA.DIV UR4, `(.L_x_1312) ;  /* 0x0000002604e87947 */ /* 0x000fea000b800000 */
[----:B------:R-:W-:-:S13]  /*14100*/  ELECT P6, URZ, PT ;  /* 0x00000000003f782f */ /* 0x000fda00038c0000 */
.L_x_1399:
[----:B------:R-:W-:Y:S05]  /*14110*/  @!P6 BRA `(.L_x_1311) ;  /* 0x000000000098e947 */ /* 0x000fea0003800000 */
[----:B------:R-:W-:-:S06]  /*14120*/  ULOP3.LUT UR4, UR36, 0x2, URZ, 0xfc, !UPT ;  /* 0x0000000224047892 */ /* 0x000fcc000f8efc3f */
[----:B0-----:R-:W-:-:S05]  /*14130*/  IMAD.U32 R0, RZ, RZ, UR4 ;  /* 0x00000004ff007e24 */ /* 0x001fca000f8e00ff */
[----:B------:R-:W-:-:S13]  /*14140*/  ISETP.NE.AND P0, PT, R0, 0x3, PT ;  /* 0x000000030000780c */ /* 0x000fda0003f05270 */
[----:B------:R-:W-:Y:S05]  /*14150*/  @!P0 BRA `(.L_x_1313) ;  /* 0x0000000000048947 */ /* 0x000fea0003800000 */
[----:B------:R-:W-:Y:S01]  /*14160*/  BPT.TRAP 0x1 ;  /* 0x000000040000795c */ /* 0x000fe20000300000 */
.L_x_1313:
[----:B------:R-:W-:Y:S01]  /*14170*/  IMAD R3, R19, 0x8, R5 ;  /* 0x0000000813037824 */ /* 0x000fe200078e0205 */
[----:B------:R-:W-:Y:S01]  /*14180*/  SHF.L.U32 R2, R25, 0x1f, RZ ;  /* 0x0000001f19027819 */ /* 0x000fe200000006ff */
[----:B------:R-:W-:-:S03]  /*14190*/  VIADD R19, R19, 0x1 ;  /* 0x0000000113137836 */ /* 0x000fc60000000000 */
[----:B------:R-:W0:Y:S02]  /*141a0*/  SYNCS.PHASECHK.TRANS64.TRYWAIT P1, [R3+URZ+0x28440], R2 ;  /* 0x02844002030075a7 */ /* 0x000e24000802017f */
[----:B------:R-:W-:-:S04]  /*141b0*/  ISETP.NE.AND P2, PT, R19, 0x2, PT ;  /* 0x000000021300780c */ /* 0x000fc80003f45270 */
[----:B------:R-:W-:Y:S01]  /*141c0*/  SEL R0, RZ, 0x1, P2 ;  /* 0x00000001ff007807 */ /* 0x000fe20001000000 */
[----:B0-----:R-:W-:Y:S08]  /*141d0*/  @!P1 BRA `(.L_x_1314) ;  /* 0x0000002400d09947 */ /* 0x001ff00003800000 */
.L_x_1400:
[----:B------:R-:W-:Y:S02]  /*141e0*/  SEL R19, R19, RZ, P2 ;  /* 0x000000ff13137207 */ /* 0x000fe40001000000 */
[----:B------:R-:W-:Y:S01]  /*141f0*/  LOP3.LUT R0, R25, R0, RZ, 0x3c, !PT ;  /* 0x0000000019007212 */ /* 0x000fe200078e3cff */
[----:B------:R-:W-:Y:S06]  /*14200*/  @!P0 BRA `(.L_x_1315) ;  /* 0x0000000000048947 */ /* 0x000fec0003800000 */
[----:B------:R-:W-:Y:S01]  /*14210*/  BPT.TRAP 0x1 ;  /* 0x000000040000795c */ /* 0x000fe20000300000 */
.L_x_1315:
[----:B------:R-:W-:Y:S01]  /*14220*/  IMAD R19, R19, 0x8, R5 ;  /* 0x0000000813137824 */ /* 0x000fe200078e0205 */
[----:B------:R-:W-:-:S04]  /*14230*/  SHF.L.U32 R0, R0, 0x1f, RZ ;  /* 0x0000001f00007819 */ /* 0x000fc800000006ff */
[----:B------:R-:W2:Y:S02]  /*14240*/  SYNCS.PHASECHK.TRANS64.TRYWAIT P1, [R19+URZ+0x28440], R0 ;  /* 0x02844000130075a7 */ /* 0x000ea4000802017f */
[----:B--2---:R-:W-:Y:S05]  /*14250*/  @!P1 BRA `(.L_x_1316) ;  /* 0x0000002400c49947 */ /* 0x004fea0003800000 */
.L_x_1401:
[----:B------:R-:W-:Y:S05]  /*14260*/  @!P0 BRA `(.L_x_1317) ;  /* 0x0000000000048947 */ /* 0x000fea0003800000 */
[----:B------:R-:W-:Y:S01]  /*14270*/  BPT.TRAP 0x1 ;  /* 0x000000040000795c */ /* 0x000fe20000300000 */
.L_x_1317:
[----:B------:R-:W3:Y:S02]  /*14280*/  SYNCS.PHASECHK.TRANS64.TRYWAIT P1, [R3+URZ+0x28460], R2 ;  /* 0x02846002030075a7 */ /* 0x000ee4000802017f */
[----:B---3--:R-:W-:Y:S05]  /*14290*/  @!P1 BRA `(.L_x_1318) ;  /* 0x0000002400c89947 */ /* 0x008fea0003800000 */
.L_x_1402:
[----:B------:R-:W-:Y:S05]  /*142a0*/  @!P0 BRA `(.L_x_1319) ;  /* 0x0000000000048947 */ /* 0x000fea0003800000 */
[----:B------:R-:W-:Y:S01]  /*142b0*/  BPT.TRAP 0x1 ;  /* 0x000000040000795c */ /* 0x000fe20000300000 */
.L_x_1319:
[----:B------:R-:W4:Y:S02]  /*142c0*/  SYNCS.PHASECHK.TRANS64.TRYWAIT P1, [R19+URZ+0x28460], R0 ;  /* 0x02846000130075a7 */ /* 0x000f24000802017f */
[----:B----4-:R-:W-:Y:S05]  /*142d0*/  @!P1 BRA `(.L_x_1320) ;  /* 0x0000002400cc9947 */ /* 0x010fea0003800000 */
.L_x_1403:
[----:B------:R-:W-:Y:S05]  /*142e0*/  @!P0 BRA `(.L_x_1321) ;  /* 0x0000000000048947 */ /* 0x000fea0003800000 */
[----:B------:R-:W-:Y:S01]  /*142f0*/  BPT.TRAP 0x1 ;  /* 0x000000040000795c */ /* 0x000fe20000300000 */
.L_x_1321:
[----:B------:R-:W5:Y:S02]  /*14300*/  SYNCS.PHASECHK.TRANS64.TRYWAIT P1, [R3+URZ+0x28480], R2 ;  /* 0x02848002030075a7 */ /* 0x000f64000802017f */
[----:B-----5:R-:W-:Y:S05]  /*14310*/  @!P1 BRA `(.L_x_1322) ;  /* 0x0000002400d09947 */ /* 0x020fea0003800000 */
.L_x_1404:
[----:B------:R-:W-:Y:S05]  /*14320*/  @!P0 BRA `(.L_x_1323) ;  /* 0x0000000000048947 */ /* 0x000fea0003800000 */
[----:B------:R-:W-:Y:S01]  /*14330*/  BPT.TRAP 0x1 ;  /* 0x000000040000795c */ /* 0x000fe20000300000 */
.L_x_1323:
[----:B------:R0:W0:Y:S02]  /*14340*/  SYNCS.PHASECHK.TRANS64.TRYWAIT P0, [R19+URZ+0x28480], R0 ;  /* 0x02848000130075a7 */ /* 0x000024000800017f */
[----:B0-----:R-:W-:Y:S05]  /*14350*/  @!P0 NANOSLEEP.SYNCS 0x989680 ;  /* 0x009896800000895d */ /* 0x001fea0003900000 */
[----:B------:R-:W0:Y:S02]  /*14360*/  @!P0 SYNCS.PHASECHK.TRANS64 P0, [R19+URZ+0x28480], R0 ;  /* 0x02848000130085a7 */ /* 0x000e24000800007f */
[----:B0-----:R-:W-:Y:S05]  /*14370*/  @!P0 BRA `(.L_x_1323) ;  /* 0xfffffffc00f08947 */ /* 0x001fea000383ffff */
.L_x_1311:
[----:B------:R-:W-:Y:S05]  /*14380*/  BSYNC B0 ;  /* 0x0000000000007941 */ /* 0x000fea0003800000 */
.L_x_1310:
[----:B------:R-:W-:Y:S05]  /*14390*/  EXIT ;  /* 0x000000000000794d */ /* 0x000fea0003800000 */
.L_x_1140:
[----:B0-----:R-:W-:-:S04]  /*143a0*/  IMAD.U32 R3, RZ, RZ, UR49 ;  /* 0x00000031ff037e24 */ /* 0x001fc8000f8e00ff */
[----:B------:R0:W1:Y:S03]  /*143b0*/  SYNCS.PHASECHK.TRANS64.TRYWAIT P0, [R3+URZ+0x28400], R6 ;  /* 0x02840006030075a7 */ /* 0x000066000800017f */
[----:B-1----:R-:W-:Y:S05]  /*143c0*/  @!P0 NANOSLEEP.SYNCS 0x989680 ;  /* 0x009896800000895d */ /* 0x002fea0003900000 */
[----:B------:R-:W1:Y:S02]  /*143d0*/  @!P0 SYNCS.PHASECHK.TRANS64 P0, [R3+URZ+0x28400], R6 ;  /* 0x02840006030085a7 */ /* 0x000e64000800007f */
[----:B-1----:R-:W-:Y:S05]  /*143e0*/  @!P0 BRA `(.L_x_1140) ;  /* 0xfffffffc00ec8947 */ /* 0x002fea000383ffff */
[----:B------:R-:W-:Y:S05]  /*143f0*/  BRA `(.L_x_1324) ;  /* 0xfffffed800cc7947 */ /* 0x000fea000383ffff */
.L_x_1144:
[----:B0-----:R-:W-:-:S04]  /*14400*/  IMAD.U32 R3, RZ, RZ, UR54 ;  /* 0x00000036ff037e24 */ /* 0x001fc8000f8e00ff */
[----:B------:R0:W2:Y:S03]  /*14410*/  SYNCS.PHASECHK.TRANS64.TRYWAIT P0, [R3+URZ+0x28430], R8 ;  /* 0x02843008030075a7 */ /* 0x0000a6000800017f */
[----:B--2---:R-:W-:Y:S05]  /*14420*/  @!P0 NANOSLEEP.SYNCS 0x989680 ;  /* 0x009896800000895d */ /* 0x004fea0003900000 */
[----:B------:R-:W2:Y:S02]  /*14430*/  @!P0 SYNCS.PHASECHK.TRANS64 P0, [R3+URZ+0x28430], R8 ;  /* 0x02843008030085a7 */ /* 0x000ea4000800007f */
[----:B--2---:R-:W-:Y:S05]  /*14440*/  @!P0 BRA `(.L_x_1144) ;  /* 0xfffffffc00ec8947 */ /* 0x004fea000383ffff */
[----:B------:R-:W-:Y:S05]  /*14450*/  BRA `(.L_x_1143) ;  /* 0xfffffed800f47947 */ /* 0x000fea000383ffff */
.L_x_1157:
[----:B0-----:R-:W-:-:S04]  /*14460*/  IMAD.U32 R9, RZ, RZ, UR54 ;  /* 0x00000036ff097e24 */ /* 0x001fc8000f8e00ff */
[----:B------:R0:W1:Y:S03]  /*14470*/  SYNCS.PHASECHK.TRANS64.TRYWAIT P0, [R9+URZ+0x28450], R8 ;  /* 0x02845008090075a7 */ /* 0x000066000800017f */
[----:B-1----:R-:W-:Y:S05]  /*14480*/  @!P0 NANOSLEEP.SYNCS 0x989680 ;  /* 0x009896800000895d */ /* 0x002fea0003900000 */
[----:B------:R-:W1:Y:S02]  /*14490*/  @!P0 SYNCS.PHASECHK.TRANS64 P0, [R9+URZ+0x28450], R8 ;  /* 0x02845008090085a7 */ /* 0x000e64000800007f */
[----:B-1----:R-:W-:Y:S05]  /*144a0*/  @!P0 BRA `(.L_x_1157) ;  /* 0xfffffffc00ec8947 */ /* 0x002fea000383ffff */
[----:B------:R-:W-:Y:S05]  /*144b0*/  BRA `(.L_x_1156) ;  /* 0xfffffef800f87947 */ /* 0x000fea000383ffff */
.L_x_1166:
[----:B-1----:R-:W-:-:S04]  /*144c0*/  IMAD.U32 R5, RZ, RZ, UR56 ;  /* 0x00000038ff057e24 */ /* 0x002fc8000f8e00ff */
[----:B------:R1:W2:Y:S03]  /*144d0*/  SYNCS.PHASECHK.TRANS64.TRYWAIT P0, [R5+URZ+0x28430], R8 ;  /* 0x02843008050075a7 */ /* 0x0002a6000800017f */
[----:B--2---:R-:W-:Y:S05]  /*144e0*/  @!P0 NANOSLEEP.SYNCS 0x989680 ;  /* 0x009896800000895d */ /* 0x004fea0003900000 */
[----:B------:R-:W2:Y:S02]  /*144f0*/  @!P0 SYNCS.PHASECHK.TRANS64 P0, [R5+URZ+0x28430], R8 ;  /* 0x02843008050085a7 */ /* 0x000ea4000800007f */
[----:B--2---:R-:W-:Y:S05]  /*14500*/  @!P0 BRA `(.L_x_1166) ;  /* 0xfffffffc00ec8947 */ /* 0x004fea000383ffff */
[----:B------:R-:W-:Y:S05]  /*14510*/  BRA `(.L_x_1165) ;  /* 0xffffff00003c7947 */ /* 0x000fea000383ffff */
.L_x_1179:
[----:B0-----:R-:W-:-:S04]  /*14520*/  IMAD.U32 R11, RZ, RZ, UR56 ;  /* 0x00000038ff0b7e24 */ /* 0x001fc8000f8e00ff */
[----:B------:R0:W1:Y:S03]  /*14530*/  SYNCS.PHASECHK.TRANS64.TRYWAIT P0, [R11+URZ+0x28450], R8 ;  /* 0x028450080b0075a7 */ /* 0x000066000800017f */
[----:B-1----:R-:W-:Y:S05]  /*14540*/  @!P0 NANOSLEEP.SYNCS 0x989680 ;  /* 0x009896800000895d */ /* 0x002fea0003900000 */
[----:B------:R-:W1:Y:S02]  /*14550*/  @!P0 SYNCS.PHASECHK.TRANS64 P0, [R11+URZ+0x28450], R8 ;  /* 0x028450080b0085a7 */ /* 0x000e64000800007f */
[----:B-1----:R-:W-:Y:S05]  /*14560*/  @!P0 BRA `(.L_x_1179) ;  /* 0xfffffffc00ec8947 */ /* 0x002fea000383ffff */
[----:B------:R-:W-:Y:S05]  /*14570*/  BRA `(.L_x_1178) ;  /* 0xffffff2400747947 */ /* 0x000fea000383ffff */
.L_x_1189:
[----:B-1----:R-:W-:-:S04]  /*14580*/  IMAD.U32 R5, RZ, RZ, UR53 ;  /* 0x00000035ff057e24 */ /* 0x002fc8000f8e00ff */
[----:B------:R1:W3:Y:S03]  /*14590*/  SYNCS.PHASECHK.TRANS64.TRYWAIT P1, [R5+URZ+0x28430], R8 ;  /* 0x02843008050075a7 */ /* 0x0002e6000802017f */
[----:B---3--:R-:W-:Y:S05]  /*145a0*/  @!P1 NANOSLEEP.SYNCS 0x989680 ;  /* 0x009896800000995d */ /* 0x008fea0003900000 */
[----:B------:R-:W3:Y:S02]  /*145b0*/  @!P1 SYNCS.PHASECHK.TRANS64 P1, [R5+URZ+0x28430], R8 ;  /* 0x02843008050095a7 */ /* 0x000ee4000802007f */
[----:B---3--:R-:W-:Y:S05]  /*145c0*/  @!P1 BRA `(.L_x_1189) ;  /* 0xfffffffc00ec9947 */ /* 0x008fea000383ffff */
[----:B------:R-:W-:Y:S05]  /*145d0*/  BRA `(.L_x_1188) ;  /* 0xffffff2800b47947 */ /* 0x000fea000383ffff */
.L_x_1194:
[----:B0-----:R-:W-:-:S04]  /*145e0*/  IMAD.U32 R11, RZ, RZ, UR53 ;  /* 0x00000035ff0b7e24 */ /* 0x001fc8000f8e00ff */
[----:B------:R0:W1:Y:S03]  /*145f0*/  SYNCS.PHASECHK.TRANS64.TRYWAIT P1, [R11+URZ+0x28450], R8 ;  /* 0x028450080b0075a7 */ /* 0x000066000802017f */
[----:B-1----:R-:W-:Y:S05]  /*14600*/  @!P1 NANOSLEEP.SYNCS 0x989680 ;  /* 0x009896800000995d */ /* 0x002fea0003900000 */
[----:B------:R-:W1:Y:S02]  /*14610*/  @!P1 SYNCS.PHASECHK.TRANS64 P1, [R11+URZ+0x28450], R8 ;  /* 0x028450080b0095a7 */ /* 0x000e64000802007f */
[----:B-1----:R-:W-:Y:S05]  /*14620*/  @!P1 BRA `(.L_x_1194) ;  /* 0xfffffffc00ec9947 */ /* 0x002fea000383ffff */
[----:B------:R-:W-:Y:S05]  /*14630*/  BRA `(.L_x_1193) ;  /* 0xffffff44001c7947 */ /* 0x000fea000383ffff */
.L_x_1201:
[----:B-1----:R-:W-:-:S04]  /*14640*/  IMAD.U32 R5, RZ, RZ, UR57 ;  /* 0x00000039ff057e24 */ /* 0x002fc8000f8e00ff */
[----:B------:R1:W3:Y:S03]  /*14650*/  SYNCS.PHASECHK.TRANS64.TRYWAIT P0, [R5+URZ+0x28430], R8 ;  /* 0x02843008050075a7 */ /* 0x0002e6000800017f */
[----:B---3--:R-:W-:Y:S05]  /*14660*/  @!P0 NANOSLEEP.SYNCS 0x989680 ;  /* 0x009896800000895d */ /* 0x008fea0003900000 */
[----:B------:R-:W3:Y:S02]  /*14670*/  @!P0 SYNCS.PHASECHK.TRANS64 P0, [R5+URZ+0x28430], R8 ;  /* 0x02843008050085a7 */ /* 0x000ee4000800007f */
[----:B---3--:R-:W-:Y:S05]  /*14680*/  @!P0 BRA `(.L_x_1201) ;  /* 0xfffffffc00ec8947 */ /* 0x008fea000383ffff */
[----:B------:R-:W-:Y:S05]  /*14690*/  BRA `(.L_x_1200) ;  /* 0xffffff4400d07947 */ /* 0x000fea000383ffff */
.L_x_1214:
[----:B0-----:R-:W-:-:S04]  /*146a0*/  IMAD.U32 R11, RZ, RZ, UR57 ;  /* 0x00000039ff0b7e24 */ /* 0x001fc8000f8e00ff */
[----:B------:R0:W1:Y:S03]  /*146b0*/  SYNCS.PHASECHK.TRANS64.TRYWAIT P0, [R11+URZ+0x28450], R8 ;  /* 0x028450080b0075a7 */ /* 0x000066000800017f */
[----:B-1----:R-:W-:Y:S05]  /*146c0*/  @!P0 NANOSLEEP.SYNCS 0x989680 ;  /* 0x009896800000895d */ /* 0x002fea0003900000 */
[----:B------:R-:W1:Y:S02]  /*146d0*/  @!P0 SYNCS.PHASECHK.TRANS64 P0, [R11+URZ+0x28450], R8 ;  /* 0x028450080b0085a7 */ /* 0x000e64000800007f */
[----:B-1----:R-:W-:Y:S05]  /*146e0*/  @!P0 BRA `(.L_x_1214) ;  /* 0xfffffffc00ec8947 */ /* 0x002fea000383ffff */
[----:B------:R-:W-:Y:S05]  /*146f0*/  BRA `(.L_x_1213) ;  /* 0xffffff6c00007947 */ /* 0x000fea000383ffff */
.L_x_1255:
[----:B------:R-:W2:Y:S01]  /*14700*/  S2R R20, SR_TID.X ;  /* 0x0000000000147919 */ /* 0x000ea20000002100 */
[----:B------:R-:W-:Y:S02]  /*14710*/  IMAD.MOV.U32 R12, RZ, RZ, RZ ;  /* 0x000000ffff0c7224 */ /* 0x000fe400078e00ff */
[----:B------:R-:W-:Y:S02]  /*14720*/  IMAD.MOV.U32 R11, RZ, RZ, 0x1f ;  /* 0x0000001fff0b7424 */ /* 0x000fe400078e00ff */
[----:B------:R-:W-:Y:S01]  /*14730*/  IMAD.MOV.U32 R15, RZ, RZ, -0x1 ;  /* 0xffffffffff0f7424 */ /* 0x000fe200078e00ff */
[----:B--2---:R-:W-:-:S04]  /*14740*/  SHF.R.U32.HI R20, RZ, 0x5, R20 ;  /* 0x00000005ff147819 */ /* 0x004fc80000011614 */
[----:B------:R-:W-:-:S05]  /*14750*/  LOP3.LUT R20, R20, 0x3, RZ, 0xc0, !PT ;  /* 0x0000000314147812 */ /* 0x000fca00078ec0ff */
[----:B------:R-:W-:-:S07]  /*14760*/  IMAD.MOV.U32 R13, RZ, RZ, R20 ;  /* 0x000000ffff0d7224 */ /* 0x000fce00078e0014 */
[----:B01---5:R-:W-:Y:S05]  /*14770*/  WARPSYNC.COLLECTIVE R15, `(.L_x_1325) ;  /* 0x000000000f087348 */ /* 0x023fea0003c00000 */
[----:B------:R2:W3:Y:S02]  /*14780*/  SHFL.IDX P6, R14, R13, R12, R11 ;  /* 0x0000000c0d0e7389 */ /* 0x0004e400000c000b */
[----:B0123-5:R-:W-:Y:S01]  /*14790*/  ENDCOLLECTIVE ;  /* 0x000000000000791b */ /* 0x02ffe20003800000 */
.L_x_1325:
[----:B------:R-:W-:Y:S05]  /*147a0*/  BRA `(.L_x_1326) ;  /* 0xffffffc400087947 */ /* 0x000fea000383ffff */
.L_x_1258:
[----:B0-----:R0:W1:Y:S02]  /*147b0*/  SYNCS.PHASECHK.TRANS64.TRYWAIT P0, [R0+URZ+0x28480], R21 ;  /* 0x02848015000075a7 */ /* 0x001064000800017f */
[----:B-1----:R-:W-:Y:S05]  /*147c0*/  @!P0 NANOSLEEP.SYNCS 0x989680 ;  /* 0x009896800000895d */ /* 0x002fea0003900000 */
[----:B------:R-:W1:Y:S02]  /*147d0*/  @!P0 SYNCS.PHASECHK.TRANS64 P0, [R0+URZ+0x28480], R21 ;  /* 0x02848015000085a7 */ /* 0x000e64000800007f */
[----:B-1----:R-:W-:Y:S05]  /*147e0*/  @!P0 BRA `(.L_x_1258) ;  /* 0xfffffffc00f08947 */ /* 0x002fea000383ffff */
[----:B------:R-:W-:Y:S05]  /*147f0*/  BRA `(.L_x_1327) ;  /* 0xffffffc400c07947 */ /* 0x000fea000383ffff */
.L_x_1259:
        /* <DEDUP_REMOVED lines=8> */
.L_x_1329:
[----:B------:R-:W-:Y:S05]  /*14880*/  BSYNC B0 ;  /* 0x0000000000007941 */ /* 0x000fea0003800000 */
.L_x_1328:
[----:B------:R-:W-:Y:S01]  /*14890*/  IMAD.MOV.U32 R13, RZ, RZ, R7 ;  /* 0x000000ffff0d7224 */ /* 0x000fe200078e0007 */
[----:B------:R-:W-:Y:S01]  /*148a0*/  LOP3.LUT P1, RZ, R17, 0x100, RZ, 0xc0, !PT ;  /* 0x0000010011ff7812 */ /* 0x000fe2000782c0ff */
[----:B------:R-:W-:Y:S01]  /*148b0*/  IMAD.MOV.U32 R12, RZ, RZ, RZ ;  /* 0x000000ffff0c7224 */ /* 0x000fe200078e00ff */
[C---:B------:R-:W-:Y:S01]  /*148c0*/  ISETP.GE.AND P3, PT, R8.reuse, 0x11, PT ;  /* 0x000000110800780c */ /* 0x040fe20003f66270 */
[----:B------:R-:W-:Y:S01]  /*148d0*/  IMAD.MOV.U32 R11, RZ, RZ, 0x181f ;  /* 0x0000181fff0b7424 */ /* 0x000fe200078e00ff */
[----:B------:R-:W-:Y:S01]  /*148e0*/  ISETP.GE.AND P5, PT, R8, 0x31, PT ;  /* 0x000000310800780c */ /* 0x000fe20003fa6270 */
[----:B------:R-:W-:Y:S02]  /*148f0*/  IMAD.MOV.U32 R15, RZ, RZ, -0x1 ;  /* 0xffffffffff0f7424 */ /* 0x000fe400078e00ff */
[----:B------:R-:W-:Y:S02]  /*14900*/  IMAD.MOV.U32 R3, RZ, RZ, R14 ;  /* 0x000000ffff037224 */ /* 0x000fe400078e000e */
[----:B------:R-:W-:-:S08]  /*14910*/  IMAD.IADD R4, R16, 0x1, R4 ;  /* 0x0000000110047824 */ /* 0x000fd000078e0204 */
[----:B------:R-:W-:Y:S05]  /*14920*/  WARPSYNC.COLLECTIVE R15, `(.L_x_1330) ;  /* 0x000000000f087348 */ /* 0x000fea0003c00000 */
[----:B------:R0:W1:Y:S02]  /*14930*/  SHFL.IDX P6, R14, R13, R12, R11 ;  /* 0x0000000c0d0e7389 */ /* 0x00006400000c000b */
[----:B01----:R-:W-:Y:S01]  /*14940*/  ENDCOLLECTIVE ;  /* 0x000000000000791b */ /* 0x003fe20003800000 */
.L_x_1330:
[----:B------:R-:W-:Y:S02]  /*14950*/  IMAD.MOV.U32 R13, RZ, RZ, R9 ;  /* 0x000000ffff0d7224 */ /* 0x000fe400078e0009 */
[----:B------:R-:W-:Y:S01]  /*14960*/  IMAD.MOV.U32 R12, RZ, RZ, 0x1 ;  /* 0x00000001ff0c7424 */ /* 0x000fe200078e00ff */
[----:B------:R-:W-:-:S13]  /*14970*/  IADD3 R2, P0, R28, R14, RZ ;  /* 0x0000000e1c027210 */ /* 0x000fda0007f1e0ff */
[----:B------:R-:W-:Y:S05]  /*14980*/  WARPSYNC.COLLECTIVE R15, `(.L_x_1331) ;  /* 0x000000000f087348 */ /* 0x000fea0003c00000 */
[----:B------:R0:W1:Y:S02]  /*14990*/  SHFL.IDX P6, R14, R13, R12, R11 ;  /* 0x0000000c0d0e7389 */ /* 0x00006400000c000b */
[----:B01----:R-:W-:Y:S01]  /*149a0*/  ENDCOLLECTIVE ;  /* 0x000000000000791b */ /* 0x003fe20003800000 */
.L_x_1331:
        /* <DEDUP_REMOVED lines=13> */
.L_x_1332:
[----:B------:R-:W-:Y:S02]  /*14a80*/  IMAD.MOV.U32 R13, RZ, RZ, R9 ;  /* 0x000000ffff0d7224 */ /* 0x000fe400078e0009 */
[----:B------:R-:W-:Y:S01]  /*14a90*/  IMAD.MOV.U32 R12, RZ, RZ, 0x2 ;  /* 0x00000002ff0c7424 */ /* 0x000fe200078e00ff */
[----:B------:R-:W-:-:S13]  /*14aa0*/  IADD3 R2, P0, R28, R14, RZ ;  /* 0x0000000e1c027210 */ /* 0x000fda0007f1e0ff */
[----:B------:R-:W-:Y:S05]  /*14ab0*/  WARPSYNC.COLLECTIVE R15, `(.L_x_1333) ;  /* 0x000000000f087348 */ /* 0x000fea0003c00000 */
[----:B------:R0:W1:Y:S02]  /*14ac0*/  SHFL.IDX P6, R14, R13, R12, R11 ;  /* 0x0000000c0d0e7389 */ /* 0x00006400000c000b */
[----:B01----:R-:W-:Y:S01]  /*14ad0*/  ENDCOLLECTIVE ;  /* 0x000000000000791b */ /* 0x003fe20003800000 */
.L_x_1333:
        /* <DEDUP_REMOVED lines=13> */
.L_x_1334:
[----:B------:R-:W-:Y:S02]  /*14bb0*/  IMAD.MOV.U32 R13, RZ, RZ, R9 ;  /* 0x000000ffff0d7224 */ /* 0x000fe400078e0009 */
[----:B------:R-:W-:Y:S01]  /*14bc0*/  IMAD.MOV.U32 R12, RZ, RZ, 0x3 ;  /* 0x00000003ff0c7424 */ /* 0x000fe200078e00ff */
[----:B------:R-:W-:-:S13]  /*14bd0*/  IADD3 R2, P0, R28, R14, RZ ;  /* 0x0000000e1c027210 */ /* 0x000fda0007f1e0ff */
[----:B------:R-:W-:Y:S05]  /*14be0*/  WARPSYNC.COLLECTIVE R15, `(.L_x_1335) ;  /* 0x000000000f087348 */ /* 0x000fea0003c00000 */
[----:B------:R0:W1:Y:S02]  /*14bf0*/  SHFL.IDX P6, R14, R13, R12, R11 ;  /* 0x0000000c0d0e7389 */ /* 0x00006400000c000b */
[----:B01----:R-:W-:Y:S01]  /*14c00*/  ENDCOLLECTIVE ;  /* 0x000000000000791b */ /* 0x003fe20003800000 */
.L_x_1335:
[----:B------:R-:W-:Y:S01]  /*14c10*/  IMAD.X R3, RZ, RZ, R3, P0 ;  /* 0x000000ffff037224 */ /* 0x000fe200000e0603 */
[C---:B------:R-:W-:Y:S02]  /*14c20*/  ISETP.LT.OR P0, PT, R8.reuse, 0x21, P1 ;  /* 0x000000210800780c */ /* 0x040fe40000f01670 */
[----:B------:R-:W-:Y:S01]  /*14c30*/  ISETP.GE.AND P1, PT, R8, 0x21, PT ;  /* 0x000000210800780c */ /* 0x000fe20003f26270 */
[----:B------:R-:W-:-:S10]  /*14c40*/  IMAD.MOV.U32 R13, RZ, RZ, R7 ;  /* 0x000000ffff0d7224 */ /* 0x000fd400078e0007 */
        /* <DEDUP_REMOVED lines=9> */
.L_x_1336:
[----:B------:R-:W-:Y:S01]  /*14ce0*/  @!PT LDS RZ, [RZ] ;  /* 0x00000000fffff984 */ /* 0x000fe20000000800 */
[----:B------:R-:W-:Y:S01]  /*14cf0*/  @!PT LDS RZ, [RZ] ;  /* 0x00000000fffff984 */ /* 0x000fe20000000800 */
[----:B------:R-:W-:Y:S01]  /*14d00*/  @!PT LDS RZ, [RZ] ;  /* 0x00000000fffff984 */ /* 0x000fe20000000800 */
[----:B------:R0:W-:Y:S01]  /*14d10*/  LDGSTS.E.BYPASS.LTC128B.128 [R4+0x13000], desc[UR50][R2.64+0x80], !P0 ;  /* 0x1300008002047fae */ /* 0x0001e2000c101d72 */
[----:B------:R-:W-:Y:S05]  /*14d20*/  BRA `(.L_x_1337) ;  /* 0xffffffc400607947 */ /* 0x000fea000383ffff */
.L_x_1264:
[----:B-1----:R1:W2:Y:S02]  /*14d30*/  SYNCS.PHASECHK.TRANS64.TRYWAIT P0, [R0+URZ+0x28440], R21 ;  /* 0x02844015000075a7 */ /* 0x0022a4000800017f */
[----:B--2---:R-:W-:Y:S05]  /*14d40*/  @!P0 NANOSLEEP.SYNCS 0x989680 ;  /* 0x009896800000895d */ /* 0x004fea0003900000 */
[----:B------:R-:W2:Y:S02]  /*14d50*/  @!P0 SYNCS.PHASECHK.TRANS64 P0, [R0+URZ+0x28440], R21 ;  /* 0x02844015000085a7 */ /* 0x000ea4000800007f */
[----:B--2---:R-:W-:Y:S05]  /*14d60*/  @!P0 BRA `(.L_x_1264) ;  /* 0xfffffffc00f08947 */ /* 0x004fea000383ffff */
[----:B------:R-:W-:Y:S05]  /*14d70*/  BRA `(.L_x_1338) ;  /* 0xffffffc400c07947 */ /* 0x000fea000383ffff */
.L_x_1265:
[----:B------:R-:W-:Y:S01]  /*14d80*/  BSSY B0, `(.L_x_1339) ;  /* 0x0000008000007945 */ /* 0x000fe20003800000 */
[----:B------:R-:W-:Y:S02]  /*14d90*/  IMAD.MOV.U32 R13, RZ, RZ, R6 ;  /* 0x000000ffff0d7224 */ /* 0x000fe400078e0006 */
[----:B------:R-:W-:Y:S02]  /*14da0*/  IMAD.MOV.U32 R12, RZ, RZ, RZ ;  /* 0x000000ffff0c7224 */ /* 0x000fe400078e00ff */
[----:B------:R-:W-:Y:S02]  /*14db0*/  IMAD.MOV.U32 R11, RZ, RZ, 0x181f ;  /* 0x0000181fff0b7424 */ /* 0x000fe400078e00ff */
[----:B------:R-:W-:-:S07]  /*14dc0*/  IMAD.MOV.U32 R15, RZ, RZ, -0x1 ;  /* 0xffffffffff0f7424 */ /* 0x000fce00078e00ff */
[----:B01----:R-:W-:Y:S05]  /*14dd0*/  WARPSYNC.COLLECTIVE R15, `(.L_x_1340) ;  /* 0x000000000f087348 */ /* 0x003fea0003c00000 */
[----:B------:R2:W3:Y:S02]  /*14de0*/  SHFL.IDX P6, R14, R13, R12, R11 ;  /* 0x0000000c0d0e7389 */ /* 0x0004e400000c000b */
[----:B0123--:R-:W-:Y:S01]  /*14df0*/  ENDCOLLECTIVE ;  /* 0x000000000000791b */ /* 0x00ffe20003800000 */
.L_x_1340:
[----:B------:R-:W-:Y:S05]  /*14e00*/  BSYNC B0 ;  /* 0x0000000000007941 */ /* 0x000fea0003800000 */
.L_x_1339:
        /* <DEDUP_REMOVED lines=8> */
.L_x_1341:
[----:B------:R-:W-:Y:S02]  /*14e90*/  IMAD.MOV.U32 R13, RZ, RZ, R6 ;  /* 0x000000ffff0d7224 */ /* 0x000fe400078e0006 */
[----:B------:R-:W-:Y:S01]  /*14ea0*/  IMAD.MOV.U32 R12, RZ, RZ, 0x1 ;  /* 0x00000001ff0c7424 */ /* 0x000fe200078e00ff */
[----:B------:R-:W-:Y:S02]  /*14eb0*/  LOP3.LUT P6, RZ, R17, 0x2, RZ, 0xc0, !PT ;  /* 0x0000000211ff7812 */ /* 0x000fe400078cc0ff */
[----:B------:R-:W-:-:S05]  /*14ec0*/  @P4 IADD3 R14, P0, R28, R14, RZ ;  /* 0x0000000e1c0e4210 */ /* 0x000fca0007f1e0ff */
[----:B------:R-:W-:Y:S02]  /*14ed0*/  @P4 IMAD.X R3, RZ, RZ, R2, P0 ;  /* 0x000000ffff034224 */ /* 0x000fe400000e0602 */
[----:B------:R-:W-:-:S05]  /*14ee0*/  @P4 IMAD.MOV.U32 R2, RZ, RZ, R14 ;  /* 0x000000ffff024224 */ /* 0x000fca00078e000e */
[----:B------:R-:W-:Y:S01]  /*14ef0*/  @!PT LDS RZ, [RZ] ;  /* 0x00000000fffff984 */ /* 0x000fe20000000800 */
[----:B------:R-:W-:Y:S01]  /*14f00*/  @!PT LDS RZ, [RZ] ;  /* 0x00000000fffff984 */ /* 0x000fe20000000800 */
[----:B------:R-:W-:Y:S01]  /*14f10*/  @!PT LDS RZ, [RZ] ;  /* 0x00000000fffff984 */ /* 0x000fe20000000800 */
[----:B------:R0:W-:Y:S02]  /*14f20*/  @P4 LDGSTS.E.BYPASS.LTC128B.128 [R4+0x20000], desc[UR50][R2.64], !P6 ;  /* 0x2000000002044fae */ /* 0x0001e4000f101d72 */
[----:B0-----:R-:W-:Y:S05]  /*14f30*/  WARPSYNC.COLLECTIVE R15, `(.L_x_1342) ;  /* 0x000000000f087348 */ /* 0x001fea0003c00000 */
[----:B------:R1:W2:Y:S02]  /*14f40*/  SHFL.IDX P6, R14, R13, R12, R11 ;  /* 0x0000000c0d0e7389 */ /* 0x0002a400000c000b */
[----:B012---:R-:W-:Y:S01]  /*14f50*/  ENDCOLLECTIVE ;  /* 0x000000000000791b */ /* 0x007fe20003800000 */
.L_x_1342:
[----:B------:R-:W-:Y:S01]  /*14f60*/  @!PT LDS RZ, [RZ] ;  /* 0x00000000fffff984 */ /* 0x000fe20000000800 */
[----:B------:R-:W-:Y:S01]  /*14f70*/  @!PT LDS RZ, [RZ] ;  /* 0x00000000fffff984 */ /* 0x000fe20000000800 */
[----:B------:R-:W-:Y:S01]  /*14f80*/  @!PT LDS RZ, [RZ] ;  /* 0x00000000fffff984 */ /* 0x000fe20000000800 */
[----:B------:R0:W-:Y:S01]  /*14f90*/  @P4 LDGSTS.E.BYPASS.LTC128B.128 [R4+0x22000], desc[UR50][R2.64+0x80], !P2 ;  /* 0x2200008002044fae */ /* 0x0001e2000d101d72 */
[----:B------:R-:W-:Y:S01]  /*14fa0*/  LOP3.LUT P4, RZ, R17, 0x2, RZ, 0xc0, !PT ;  /* 0x0000000211ff7812 */ /* 0x000fe2000788c0ff */
[----:B------:R-:W-:Y:S02]  /*14fb0*/  IMAD.MOV.U32 R13, RZ, RZ, R5 ;  /* 0x000000ffff0d7224 */ /* 0x000fe400078e0005 */
[----:B------:R-:W-:-:S10]  /*14fc0*/  IMAD.MOV.U32 R7, RZ, RZ, R14 ;  /* 0x000000ffff077224 */ /* 0x000fd400078e000e */
[----:B0-----:R-:W-:Y:S05]  /*14fd0*/  WARPSYNC.COLLECTIVE R15, `(.L_x_1343) ;  /* 0x000000000f087348 */ /* 0x001fea0003c00000 */
[----:B------:R1:W2:Y:S02]  /*14fe0*/  SHFL.IDX P6, R14, R13, R12, R11 ;  /* 0x0000000c0d0e7389 */ /* 0x0002a400000c000b */
[----:B012---:R-:W-:Y:S01]  /*14ff0*/  ENDCOLLECTIVE ;  /* 0x000000000000791b */ /* 0x007fe20003800000 */
.L_x_1343:
[----:B------:R-:W-:Y:S02]  /*15000*/  IMAD.MOV.U32 R13, RZ, RZ, R6 ;  /* 0x000000ffff0d7224 */ /* 0x000fe400078e0006 */
[----:B------:R-:W-:Y:S01]  /*15010*/  IMAD.MOV.U32 R12, RZ, RZ, 0x2 ;  /* 0x00000002ff0c7424 */ /* 0x000fe200078e00ff */
[----:B------:R-:W-:-:S05]  /*15020*/  @P3 IADD3 R14, P0, R28, R14, RZ ;  /* 0x0000000e1c0e3210 */ /* 0x000fca0007f1e0ff */
[----:B------:R-:W-:-:S08]  /*15030*/  @P3 IMAD.MOV.U32 R2, RZ, RZ, R14 ;  /* 0x000000ffff023224 */ /* 0x000fd000078e000e */
[----:B------:R-:W-:Y:S05]  /*15040*/  WARPSYNC.COLLECTIVE R15, `(.L_x_1344) ;  /* 0x000000000f087348 */ /* 0x000fea0003c00000 */
[----:B------:R0:W1:Y:S02]  /*15050*/  SHFL.IDX P6, R14, R13, R12, R11 ;  /* 0x0000000c0d0e7389 */ /* 0x00006400000c000b */
[----:B01----:R-:W-:Y:S01]  /*15060*/  ENDCOLLECTIVE ;  /* 0x000000000000791b */ /* 0x003fe20003800000 */
.L_x_1344:
[----:B------:R-:W-:-:S04]  /*15070*/  @P3 IMAD.X R7, RZ, RZ, R7, P0 ;  /* 0x000000ffff073224 */ /* 0x000fc800000e0607 */
[----:B------:R-:W-:-:S05]  /*15080*/  @P3 IMAD.MOV.U32 R3, RZ, RZ, R7 ;  /* 0x000000ffff033224 */ /* 0x000fca00078e0007 */
[----:B------:R-:W-:Y:S01]  /*15090*/  @!PT LDS RZ, [RZ] ;  /* 0x00000000fffff984 */ /* 0x000fe20000000800 */
[----:B------:R-:W-:Y:S01]  /*150a0*/  @!PT LDS RZ, [RZ] ;  /* 0x00000000fffff984 */ /* 0x000fe20000000800 */
[----:B------:R-:W-:Y:S01]  /*150b0*/  @!PT LDS RZ, [RZ] ;  /* 0x00000000fffff984 */ /* 0x000fe20000000800 */
[----:B------:R0:W-:Y:S01]  /*150c0*/  @P3 LDGSTS.E.BYPASS.LTC128B.128 [R4+0x20800], desc[UR50][R2.64], !P4 ;  /* 0x2080000002043fae */ /* 0x0001e2000e101d72 */
[----:B------:R-:W-:-:S03]  /*150d0*/  IMAD.MOV.U32 R13, RZ, RZ, R5 ;  /* 0x000000ffff0d7224 */ /* 0x000fc600078e0005 */
[----:B------:R0:W-:Y:S01]  /*150e0*/  @P3 LDGSTS.E.BYPASS.LTC128B.128 [R4+0x22800], desc[UR50][R2.64+0x80], !P2 ;  /* 0x2280008002043fae */ /* 0x0001e2000d101d72 */
[----:B------:R-:W-:-:S07]  /*150f0*/  IMAD.MOV.U32 R7, RZ, RZ, R14 ;  /* 0x000000ffff077224 */ /* 0x000fce00078e000e */
[----:B0-----:R-:W-:Y:S05]  /*15100*/  WARPSYNC.COLLECTIVE R15, `(.L_x_1345) ;  /* 0x000000000f087348 */ /* 0x001fea0003c00000 */
[----:B------:R1:W2:Y:S02]  /*15110*/  SHFL.IDX P6, R14, R13, R12, R11 ;  /* 0x0000000c0d0e7389 */ /* 0x0002a400000c000b */
[----:B012---:R-:W-:Y:S01]  /*15120*/  ENDCOLLECTIVE ;  /* 0x000000000000791b */ /* 0x007fe20003800000 */
.L_x_1345:
[----:B------:R-:W-:Y:S02]  /*15130*/  IMAD.MOV.U32 R13, RZ, RZ, R6 ;  /* 0x000000ffff0d7224 */ /* 0x000fe400078e0006 */
[----:B------:R-:W-:Y:S01]  /*15140*/  IMAD.MOV.U32 R12, RZ, RZ, 0x3 ;  /* 0x00000003ff0c7424 */ /* 0x000fe200078e00ff */
[----:B------:R-:W-:-:S05]  /*15150*/  @P1 IADD3 R14, P0, R28, R14, RZ ;  /* 0x0000000e1c0e1210 */ /* 0x000fca0007f1e0ff */
[----:B------:R-:W-:-:S08]  /*15160*/  @P1 IMAD.MOV.U32 R2, RZ, RZ, R14 ;  /* 0x000000ffff021224 */ /* 0x000fd000078e000e */
[----:B------:R-:W-:Y:S05]  /*15170*/  WARPSYNC.COLLECTIVE R15, `(.L_x_1346) ;  /* 0x000000000f087348 */ /* 0x000fea0003c00000 */
[----:B------:R0:W1:Y:S02]  /*15180*/  SHFL.IDX P6, R14, R13, R12, R11 ;  /* 0x0000000c0d0e7389 */ /* 0x00006400000c000b */
[----:B01----:R-:W-:Y:S01]  /*15190*/  ENDCOLLECTIVE ;  /* 0x000000000000791b */ /* 0x003fe20003800000 */
.L_x_1346:
        /* <DEDUP_REMOVED lines=12> */
.L_x_1347:
[----:B------:R-:W-:Y:S05]  /*15260*/  BRA `(.L_x_1348) ;  /* 0xffffffc400407947 */ /* 0x000fea000383ffff */
.L_x_1270:
[----:B------:R-:W-:Y:S02]  /*15270*/  IMAD.MOV.U32 R13, RZ, RZ, R5 ;  /* 0x000000ffff0d7224 */ /* 0x000fe400078e0005 */
[----:B------:R-:W-:Y:S02]  /*15280*/  IMAD.MOV.U32 R12, RZ, RZ, RZ ;  /* 0x000000ffff0c7224 */ /* 0x000fe400078e00ff */
[----:B------:R-:W-:Y:S02]  /*15290*/  IMAD.MOV.U32 R11, RZ, RZ, 0x181f ;  /* 0x0000181fff0b7424 */ /* 0x000fe400078e00ff */
[----:B------:R-:W-:Y:S02]  /*152a0*/  IMAD.MOV.U32 R15, RZ, RZ, -0x1 ;  /* 0xffffffffff0f7424 */ /* 0x000fe400078e00ff */
[----:B------:R-:W-:-:S07]  /*152b0*/  VIADD R4, R10, UR43 ;  /* 0x0000002b0a047c36 */ /* 0x000fce0008000000 */
[----:B-----5:R-:W-:Y:S05]  /*152c0*/  WARPSYNC.COLLECTIVE R15, `(.L_x_1349) ;  /* 0x000000000f087348 */ /* 0x020fea0003c00000 */
[----:B------:R0:W1:Y:S02]  /*152d0*/  SHFL.IDX P6, R14, R13, R12, R11 ;  /* 0x0000000c0d0e7389 */ /* 0x00006400000c000b */
[----:B01---5:R-:W-:Y:S01]  /*152e0*/  ENDCOLLECTIVE ;  /* 0x000000000000791b */ /* 0x023fe20003800000 */
.L_x_1349:
[C---:B------:R-:W-:Y:S01]  /*152f0*/  VIADD R6, R4.reuse, 0x10 ;  /* 0x0000001004067836 */ /* 0x040fe20000000000 */
[----:B------:R-:W-:Y:S01]  /*15300*/  ISETP.GE.AND P1, PT, R4, UR41, PT ;  /* 0x0000002904007c0c */ /* 0x000fe2000bf26270 */
[----:B------:R-:W-:Y:S02]  /*15310*/  IMAD.MOV.U32 R13, RZ, RZ, R0 ;  /* 0x000000ffff0d7224 */ /* 0x000fe400078e0000 */
[----:B------:R-:W-:-:S10]  /*15320*/  IMAD.MOV.U32 R2, RZ, RZ, R14 ;  /* 0x000000ffff027224 */ /* 0x000fd400078e000e */
[----:B------:R-:W-:Y:S05]  /*15330*/  WARPSYNC.COLLECTIVE R15, `(.L_x_1350) ;  /* 0x000000000f087348 */ /* 0x000fea0003c00000 */
[----:B------:R0:W1:Y:S02]  /*15340*/  SHFL.IDX P6, R14, R13, R12, R11 ;  /* 0x0000000c0d0e7389 */ /* 0x00006400000c000b */
[----:B01----:R-:W-:Y:S01]  /*15350*/  ENDCOLLECTIVE ;  /* 0x000000000000791b */ /* 0x003fe20003800000 */
.L_x_1350:
        /* <DEDUP_REMOVED lines=8> */
.L_x_1351:
        /* <DEDUP_REMOVED lines=11> */
.L_x_1352:
[----:B------:R-:W-:Y:S02]  /*15490*/  IMAD.MOV.U32 R13, RZ, RZ, R5 ;  /* 0x000000ffff0d7224 */ /* 0x000fe400078e0005 */
[----:B------:R-:W-:Y:S01]  /*154a0*/  IMAD.MOV.U32 R12, RZ, RZ, 0x2 ;  /* 0x00000002ff0c7424 */ /* 0x000fe200078e00ff */
[----:B------:R-:W-:-:S05]  /*154b0*/  @!P1 IADD3 R14, P0, R28, R14, RZ ;  /* 0x0000000e1c0e9210 */ /* 0x000fca0007f1e0ff */
[----:B------:R-:W-:-:S08]  /*154c0*/  @!P1 IMAD.MOV.U32 R2, RZ, RZ, R14 ;  /* 0x000000ffff029224 */ /* 0x000fd000078e000e */
[----:B------:R-:W-:Y:S05]  /*154d0*/  WARPSYNC.COLLECTIVE R15, `(.L_x_1353) ;  /* 0x000000000f087348 */ /* 0x000fea0003c00000 */
[----:B------:R0:W1:Y:S02]  /*154e0*/  SHFL.IDX P6, R14, R13, R12, R11 ;  /* 0x0000000c0d0e7389 */ /* 0x00006400000c000b */
[----:B01----:R-:W-:Y:S01]  /*154f0*/  ENDCOLLECTIVE ;  /* 0x000000000000791b */ /* 0x003fe20003800000 */
.L_x_1353:
        /* <DEDUP_REMOVED lines=14> */
.L_x_1354:
[----:B------:R-:W-:Y:S02]  /*155e0*/  IMAD.MOV.U32 R13, RZ, RZ, R5 ;  /* 0x000000ffff0d7224 */ /* 0x000fe400078e0005 */
[----:B------:R-:W-:Y:S01]  /*155f0*/  IMAD.MOV.U32 R12, RZ, RZ, 0x3 ;  /* 0x00000003ff0c7424 */ /* 0x000fe200078e00ff */
[----:B------:R-:W-:-:S05]  /*15600*/  @!P1 IADD3 R14, P0, R28, R14, RZ ;  /* 0x0000000e1c0e9210 */ /* 0x000fca0007f1e0ff */
[----:B------:R-:W-:-:S08]  /*15610*/  @!P1 IMAD.MOV.U32 R2, RZ, RZ, R14 ;  /* 0x000000ffff029224 */ /* 0x000fd000078e000e */
[----:B------:R-:W-:Y:S05]  /*15620*/  WARPSYNC.COLLECTIVE R15, `(.L_x_1355) ;  /* 0x000000000f087348 */ /* 0x000fea0003c00000 */
[----:B------:R0:W1:Y:S02]  /*15630*/  SHFL.IDX P6, R14, R13, R12, R11 ;  /* 0x0000000c0d0e7389 */ /* 0x00006400000c000b */
[----:B01----:R-:W-:Y:S01]  /*15640*/  ENDCOLLECTIVE ;  /* 0x000000000000791b */ /* 0x003fe20003800000 */
.L_x_1355:
        /* <DEDUP_REMOVED lines=14> */
.L_x_1356:
[----:B------:R-:W-:Y:S02]  /*15730*/  IMAD.MOV.U32 R13, RZ, RZ, R5 ;  /* 0x000000ffff0d7224 */ /* 0x000fe400078e0005 */
[----:B------:R-:W-:Y:S01]  /*15740*/  IMAD.MOV.U32 R12, RZ, RZ, 0x4 ;  /* 0x00000004ff0c7424 */ /* 0x000fe200078e00ff */
[----:B------:R-:W-:-:S05]  /*15750*/  @!P1 IADD3 R14, P0, R28, R14, RZ ;  /* 0x0000000e1c0e9210 */ /* 0x000fca0007f1e0ff */
[----:B------:R-:W-:-:S08]  /*15760*/  @!P1 IMAD.MOV.U32 R2, RZ, RZ, R14 ;  /* 0x000000ffff029224 */ /* 0x000fd000078e000e */
[----:B------:R-:W-:Y:S05]  /*15770*/  WARPSYNC.COLLECTIVE R15, `(.L_x_1357) ;  /* 0x000000000f087348 */ /* 0x000fea0003c00000 */
[----:B------:R0:W1:Y:S02]  /*15780*/  SHFL.IDX P6, R14, R13, R12, R11 ;  /* 0x0000000c0d0e7389 */ /* 0x00006400000c000b */
[----:B01----:R-:W-:Y:S01]  /*15790*/  ENDCOLLECTIVE ;  /* 0x000000000000791b */ /* 0x003fe20003800000 */
.L_x_1357:
        /* <DEDUP_REMOVED lines=14> */
.L_x_1358:
[----:B------:R-:W-:Y:S02]  /*15880*/  IMAD.MOV.U32 R13, RZ, RZ, R5 ;  /* 0x000000ffff0d7224 */ /* 0x000fe400078e0005 */
[----:B------:R-:W-:Y:S01]  /*15890*/  IMAD.MOV.U32 R12, RZ, RZ, 0x5 ;  /* 0x00000005ff0c7424 */ /* 0x000fe200078e00ff */
[----:B------:R-:W-:-:S05]  /*158a0*/  @!P1 IADD3 R14, P0, R28, R14, RZ ;  /* 0x0000000e1c0e9210 */ /* 0x000fca0007f1e0ff */
[----:B------:R-:W-:-:S08]  /*158b0*/  @!P1 IMAD.MOV.U32 R2, RZ, RZ, R14 ;  /* 0x000000ffff029224 */ /* 0x000fd000078e000e */
[----:B------:R-:W-:Y:S05]  /*158c0*/  WARPSYNC.COLLECTIVE R15, `(.L_x_1359) ;  /* 0x000000000f087348 */ /* 0x000fea0003c00000 */
[----:B------:R0:W1:Y:S02]  /*158d0*/  SHFL.IDX P6, R14, R13, R12, R11 ;  /* 0x0000000c0d0e7389 */ /* 0x00006400000c000b */
[----:B01----:R-:W-:Y:S01]  /*158e0*/  ENDCOLLECTIVE ;  /* 0x000000000000791b */ /* 0x003fe20003800000 */
.L_x_1359:
        /* <DEDUP_REMOVED lines=14> */
.L_x_1360:
[----:B------:R-:W-:Y:S02]  /*159d0*/  IMAD.MOV.U32 R13, RZ, RZ, R5 ;  /* 0x000000ffff0d7224 */ /* 0x000fe400078e0005 */
[----:B------:R-:W-:Y:S01]  /*159e0*/  IMAD.MOV.U32 R12, RZ, RZ, 0x6 ;  /* 0x00000006ff0c7424 */ /* 0x000fe200078e00ff */
[----:B------:R-:W-:-:S05]  /*159f0*/  @!P1 IADD3 R14, P0, R28, R14, RZ ;  /* 0x0000000e1c0e9210 */ /* 0x000fca0007f1e0ff */
[----:B------:R-:W-:-:S08]  /*15a00*/  @!P1 IMAD.MOV.U32 R2, RZ, RZ, R14 ;  /* 0x000000ffff029224 */ /* 0x000fd000078e000e */
[----:B------:R-:W-:Y:S05]  /*15a10*/  WARPSYNC.COLLECTIVE R15, `(.L_x_1361) ;  /* 0x000000000f087348 */ /* 0x000fea0003c00000 */
[----:B------:R0:W1:Y:S02]  /*15a20*/  SHFL.IDX P6, R14, R13, R12, R11 ;  /* 0x0000000c0d0e7389 */ /* 0x00006400000c000b */
[----:B01----:R-:W-:Y:S01]  /*15a30*/  ENDCOLLECTIVE ;  /* 0x000000000000791b */ /* 0x003fe20003800000 */
.L_x_1361:
        /* <DEDUP_REMOVED lines=14> */
.L_x_1362:
[----:B------:R-:W-:Y:S02]  /*15b20*/  IMAD.MOV.U32 R13, RZ, RZ, R5 ;  /* 0x000000ffff0d7224 */ /* 0x000fe400078e0005 */
[----:B------:R-:W-:Y:S01]  /*15b30*/  IMAD.MOV.U32 R12, RZ, RZ, 0x7 ;  /* 0x00000007ff0c7424 */ /* 0x000fe200078e00ff */
[----:B------:R-:W-:-:S05]  /*15b40*/  @!P1 IADD3 R14, P0, R28, R14, RZ ;  /* 0x0000000e1c0e9210 */ /* 0x000fca0007f1e0ff */
[----:B------:R-:W-:-:S08]  /*15b50*/  @!P1 IMAD.MOV.U32 R2, RZ, RZ, R14 ;  /* 0x000000ffff029224 */ /* 0x000fd000078e000e */
[----:B------:R-:W-:Y:S05]  /*15b60*/  WARPSYNC.COLLECTIVE R15, `(.L_x_1363) ;  /* 0x000000000f087348 */ /* 0x000fea0003c00000 */
[----:B------:R0:W1:Y:S02]  /*15b70*/  SHFL.IDX P6, R14, R13, R12, R11 ;  /* 0x0000000c0d0e7389 */ /* 0x00006400000c000b */
[----:B01----:R-:W-:Y:S01]  /*15b80*/  ENDCOLLECTIVE ;  /* 0x000000000000791b */ /* 0x003fe20003800000 */
.L_x_1363:
        /* <DEDUP_REMOVED lines=12> */
.L_x_1364:
[----:B------:R-:W-:Y:S05]  /*15c50*/  BRA `(.L_x_1365) ;  /* 0xffffffc4006c7947 */ /* 0x000fea000383ffff */
.L_x_1273:
[----:B0-----:R0:W1:Y:S02]  /*15c60*/  SYNCS.PHASECHK.TRANS64.TRYWAIT P0, [R16+URZ+0x28420], R3 ;  /* 0x02842003100075a7 */ /* 0x001064000800017f */
[----:B-1----:R-:W-:Y:S05]  /*15c70*/  @!P0 NANOSLEEP.SYNCS 0x989680 ;  /* 0x009896800000895d */ /* 0x002fea0003900000 */
[----:B------:R-:W1:Y:S02]  /*15c80*/  @!P0 SYNCS.PHASECHK.TRANS64 P0, [R16+URZ+0x28420], R3 ;  /* 0x02842003100085a7 */ /* 0x000e64000800007f */
[----:B-1----:R-:W-:Y:S05]  /*15c90*/  @!P0 BRA `(.L_x_1273) ;  /* 0xfffffffc00f08947 */ /* 0x002fea000383ffff */
[----:B------:R-:W-:Y:S05]  /*15ca0*/  BRA `(.L_x_1366) ;  /* 0xffffffc400cc7947 */ /* 0x000fea000383ffff */
.L_x_1277:
[----:B-1----:R1:W2:Y:S02]  /*15cb0*/  SYNCS.PHASECHK.TRANS64.TRYWAIT P0, [R0+URZ+0x28480], R20 ;  /* 0x02848014000075a7 */ /* 0x0022a4000800017f */
[----:B--2---:R-:W-:Y:S05]  /*15cc0*/  @!P0 NANOSLEEP.SYNCS 0x989680 ;  /* 0x009896800000895d */ /* 0x004fea0003900000 */
[----:B------:R-:W2:Y:S02]  /*15cd0*/  @!P0 SYNCS.PHASECHK.TRANS64 P0, [R0+URZ+0x28480], R20 ;  /* 0x02848014000085a7 */ /* 0x000ea4000800007f */
[----:B--2---:R-:W-:Y:S05]  /*15ce0*/  @!P0 BRA `(.L_x_1277) ;  /* 0xfffffffc00f08947 */ /* 0x004fea000383ffff */
[----:B------:R-:W-:Y:S05]  /*15cf0*/  BRA `(.L_x_1367) ;  /* 0xffffffc8009c7947 */ /* 0x000fea000383ffff */
.L_x_1278:
[----:B------:R-:W-:Y:S01]  /*15d00*/  BSSY B0, `(.L_x_1368) ;  /* 0x0000008000007945 */ /* 0x000fe20003800000 */
[----:B------:R-:W-:Y:S02]  /*15d10*/  IMAD.MOV.U32 R13, RZ, RZ, R22 ;  /* 0x000000ffff0d7224 */ /* 0x000fe400078e0016 */
[----:B------:R-:W-:Y:S02]  /*15d20*/  IMAD.MOV.U32 R12, RZ, RZ, RZ ;  /* 0x000000ffff0c7224 */ /* 0x000fe400078e00ff */
[----:B------:R-:W-:Y:S02]  /*15d30*/  IMAD.MOV.U32 R11, RZ, RZ, 0x181f ;  /* 0x0000181fff0b7424 */ /* 0x000fe400078e00ff */
[----:B------:R-:W-:-:S07]  /*15d40*/  IMAD.MOV.U32 R15, RZ, RZ, -0x1 ;  /* 0xffffffffff0f7424 */ /* 0x000fce00078e00ff */
[----:B-1----:R-:W-:Y:S05]  /*15d50*/  WARPSYNC.COLLECTIVE R15, `(.L_x_1369) ;  /* 0x000000000f087348 */ /* 0x002fea0003c00000 */
[----:B------:R0:W2:Y:S02]  /*15d60*/  SHFL.IDX P6, R14, R13, R12, R11 ;  /* 0x0000000c0d0e7389 */ /* 0x0000a400000c000b */
[----:B012---:R-:W-:Y:S01]  /*15d70*/  ENDCOLLECTIVE ;  /* 0x000000000000791b */ /* 0x007fe20003800000 */
.L_x_1369:
[----:B------:R-:W-:Y:S05]  /*15d80*/  BSYNC B0 ;  /* 0x0000000000007941 */ /* 0x000fea0003800000 */
.L_x_1368:
        /* <DEDUP_REMOVED lines=9> */
.L_x_1370:
[----:B------:R-:W-:Y:S02]  /*15e20*/  IMAD.MOV.U32 R13, RZ, RZ, R22 ;  /* 0x000000ffff0d7224 */ /* 0x000fe400078e0016 */
[----:B------:R-:W-:Y:S02]  /*15e30*/  IMAD.MOV.U32 R12, RZ, RZ, 0x1 ;  /* 0x00000001ff0c7424 */ /* 0x000fe400078e00ff */
[----:B------:R-:W-:-:S07]  /*15e40*/  IMAD.MOV.U32 R2, RZ, RZ, R14 ;  /* 0x000000ffff027224 */ /* 0x000fce00078e000e */
[----:B------:R-:W-:Y:S05]  /*15e50*/  WARPSYNC.COLLECTIVE R15, `(.L_x_1371) ;  /* 0x000000000f087348 */ /* 0x000fea0003c00000 */
[----:B------:R0:W1:Y:S02]  /*15e60*/  SHFL.IDX P6, R14, R13, R12, R11 ;  /* 0x0000000c0d0e7389 */ /* 0x00006400000c000b */
[----:B01----:R-:W-:Y:S01]  /*15e70*/  ENDCOLLECTIVE ;  /* 0x000000000000791b */ /* 0x003fe20003800000 */
.L_x_1371:
        /* <DEDUP_REMOVED lines=12> */
.L_x_1372:
[----:B------:R-:W-:Y:S02]  /*15f40*/  IMAD.MOV.U32 R13, RZ, RZ, R22 ;  /* 0x000000ffff0d7224 */ /* 0x000fe400078e0016 */
[----:B------:R-:W-:Y:S02]  /*15f50*/  IMAD.MOV.U32 R12, RZ, RZ, 0x2 ;  /* 0x00000002ff0c7424 */ /* 0x000fe400078e00ff */
[----:B------:R-:W-:-:S07]  /*15f60*/  IMAD.MOV.U32 R2, RZ, RZ, R14 ;  /* 0x000000ffff027224 */ /* 0x000fce00078e000e */
[----:B------:R-:W-:Y:S05]  /*15f70*/  WARPSYNC.COLLECTIVE R15, `(.L_x_1373) ;  /* 0x000000000f087348 */ /* 0x000fea0003c00000 */
[----:B------:R0:W1:Y:S02]  /*15f80*/  SHFL.IDX P6, R14, R13, R12, R11 ;  /* 0x0000000c0d0e7389 */ /* 0x00006400000c000b */
[----:B01----:R-:W-:Y:S01]  /*15f90*/  ENDCOLLECTIVE ;  /* 0x000000000000791b */ /* 0x003fe20003800000 */
.L_x_1373:
        /* <DEDUP_REMOVED lines=12> */
.L_x_1374:
[----:B------:R-:W-:Y:S02]  /*16060*/  IMAD.MOV.U32 R13, RZ, RZ, R22 ;  /* 0x000000ffff0d7224 */ /* 0x000fe400078e0016 */
[----:B------:R-:W-:Y:S02]  /*16070*/  IMAD.MOV.U32 R12, RZ, RZ, 0x3 ;  /* 0x00000003ff0c7424 */ /* 0x000fe400078e00ff */
[----:B------:R-:W-:-:S07]  /*16080*/  IMAD.MOV.U32 R2, RZ, RZ, R14 ;  /* 0x000000ffff027224 */ /* 0x000fce00078e000e */
[----:B------:R-:W-:Y:S05]  /*16090*/  WARPSYNC.COLLECTIVE R15, `(.L_x_1375) ;  /* 0x000000000f087348 */ /* 0x000fea0003c00000 */
[----:B------:R0:W1:Y:S02]  /*160a0*/  SHFL.IDX P6, R14, R13, R12, R11 ;  /* 0x0000000c0d0e7389 */ /* 0x00006400000c000b */
[----:B01----:R-:W-:Y:S01]  /*160b0*/  ENDCOLLECTIVE ;  /* 0x000000000000791b */ /* 0x003fe20003800000 */
.L_x_1375:
        /* <DEDUP_REMOVED lines=12> */
.L_x_1376:
[----:B------:R-:W-:Y:S01]  /*16180*/  IMAD.MOV.U32 R2, RZ, RZ, R14 ;  /* 0x000000ffff027224 */ /* 0x000fe200078e000e */
[----:B------:R-:W-:Y:S06]  /*16190*/  BRA `(.L_x_1377) ;  /* 0xffffffc8002c7947 */ /* 0x000fec000383ffff */
.L_x_1283:
[----:B---3--:R3:W4:Y:S02]  /*161a0*/  SYNCS.PHASECHK.TRANS64.TRYWAIT P0, [R0+URZ+0x28440], R20 ;  /* 0x02844014000075a7 */ /* 0x008724000800017f */
[----:B----4-:R-:W-:Y:S05]  /*161b0*/  @!P0 NANOSLEEP.SYNCS 0x989680 ;  /* 0x009896800000895d */ /* 0x010fea0003900000 */
[----:B------:R-:W4:Y:S02]  /*161c0*/  @!P0 SYNCS.PHASECHK.TRANS64 P0, [R0+URZ+0x28440], R20 ;  /* 0x02844014000085a7 */ /* 0x000f24000800007f */
[----:B----4-:R-:W-:Y:S05]  /*161d0*/  @!P0 BRA `(.L_x_1283) ;  /* 0xfffffffc00f08947 */ /* 0x010fea000383ffff */
[----:B------:R-:W-:Y:S05]  /*161e0*/  BRA `(.L_x_1378) ;  /* 0xffffffc800807947 */ /* 0x000fea000383ffff */
.L_x_1284:
[----:B------:R-:W-:Y:S01]  /*161f0*/  BSSY B0, `(.L_x_1379) ;  /* 0x0000008000007945 */ /* 0x000fe20003800000 */
[----:B------:R-:W-:Y:S02]  /*16200*/  IMAD.MOV.U32 R13, RZ, RZ, R10 ;  /* 0x000000ffff0d7224 */ /* 0x000fe400078e000a */
[----:B------:R-:W-:Y:S02]  /*16210*/  IMAD.MOV.U32 R12, RZ, RZ, RZ ;  /* 0x000000ffff0c7224 */ /* 0x000fe400078e00ff */
[----:B------:R-:W-:Y:S02]  /*16220*/  IMAD.MOV.U32 R11, RZ, RZ, 0x181f ;  /* 0x0000181fff0b7424 */ /* 0x000fe400078e00ff */
[----:B------:R-:W-:-:S07]  /*16230*/  IMAD.MOV.U32 R15, RZ, RZ, -0x1 ;  /* 0xffffffffff0f7424 */ /* 0x000fce00078e00ff */
[----:B0123--:R-:W-:Y:S05]  /*16240*/  WARPSYNC.COLLECTIVE R15, `(.L_x_1380) ;  /* 0x000000000f087348 */ /* 0x00ffea0003c00000 */
[----:B------:R4:W0:Y:S02]  /*16250*/  SHFL.IDX P6, R14, R13, R12, R11 ;  /* 0x0000000c0d0e7389 */ /* 0x00082400000c000b */
[----:B01234-:R-:W-:Y:S01]  /*16260*/  ENDCOLLECTIVE ;  /* 0x000000000000791b */ /* 0x01ffe20003800000 */
.L_x_1380:
[----:B------:R-:W-:Y:S05]  /*16270*/  BSYNC B0 ;  /* 0x0000000000007941 */ /* 0x000fea0003800000 */
.L_x_1379:
        /* <DEDUP_REMOVED lines=8> */
.L_x_1381:
[----:B------:R-:W-:Y:S02]  /*16300*/  IMAD.MOV.U32 R13, RZ, RZ, R10 ;  /* 0x000000ffff0d7224 */ /* 0x000fe400078e000a */
[----:B------:R-:W-:Y:S01]  /*16310*/  IMAD.MOV.U32 R12, RZ, RZ, 0x1 ;  /* 0x00000001ff0c7424 */ /* 0x000fe200078e00ff */
[----:B------:R-:W-:-:S13]  /*16320*/  IADD3 R2, P0, R28, R14, RZ ;  /* 0x0000000e1c027210 */ /* 0x000fda0007f1e0ff */
[----:B------:R-:W-:Y:S05]  /*16330*/  WARPSYNC.COLLECTIVE R15, `(.L_x_1382) ;  /* 0x000000000f087348 */ /* 0x000fea0003c00000 */
[----:B------:R0:W1:Y:S02]  /*16340*/  SHFL.IDX P6, R14, R13, R12, R11 ;  /* 0x0000000c0d0e7389 */ /* 0x00006400000c000b */
[----:B01----:R-:W-:Y:S01]  /*16350*/  ENDCOLLECTIVE ;  /* 0x000000000000791b */ /* 0x003fe20003800000 */
.L_x_1382:
        /* <DEDUP_REMOVED lines=11> */
.L_x_1383:
[----:B------:R-:W-:Y:S02]  /*16410*/  IMAD.MOV.U32 R13, RZ, RZ, R10 ;  /* 0x000000ffff0d7224 */ /* 0x000fe400078e000a */
[----:B------:R-:W-:Y:S01]  /*16420*/  IMAD.MOV.U32 R12, RZ, RZ, 0x2 ;  /* 0x00000002ff0c7424 */ /* 0x000fe200078e00ff */
[----:B------:R-:W-:-:S13]  /*16430*/  IADD3 R2, P0, R28, R14, RZ ;  /* 0x0000000e1c027210 */ /* 0x000fda0007f1e0ff */
[----:B------:R-:W-:Y:S05]  /*16440*/  WARPSYNC.COLLECTIVE R15, `(.L_x_1384) ;  /* 0x000000000f087348 */ /* 0x000fea0003c00000 */
[----:B------:R0:W1:Y:S02]  /*16450*/  SHFL.IDX P6, R14, R13, R12, R11 ;  /* 0x0000000c0d0e7389 */ /* 0x00006400000c000b */
[----:B01----:R-:W-:Y:S01]  /*16460*/  ENDCOLLECTIVE ;  /* 0x000000000000791b */ /* 0x003fe20003800000 */
.L_x_1384:
        /* <DEDUP_REMOVED lines=11> */
.L_x_1385:
[----:B------:R-:W-:Y:S02]  /*16520*/  IMAD.MOV.U32 R13, RZ, RZ, R10 ;  /* 0x000000ffff0d7224 */ /* 0x000fe400078e000a */
[----:B------:R-:W-:Y:S01]  /*16530*/  IMAD.MOV.U32 R12, RZ, RZ, 0x3 ;  /* 0x00000003ff0c7424 */ /* 0x000fe200078e00ff */
[----:B------:R-:W-:-:S13]  /*16540*/  IADD3 R2, P0, R28, R14, RZ ;  /* 0x0000000e1c027210 */ /* 0x000fda0007f1e0ff */
[----:B------:R-:W-:Y:S05]  /*16550*/  WARPSYNC.COLLECTIVE R15, `(.L_x_1386) ;  /* 0x000000000f087348 */ /* 0x000fea0003c00000 */
[----:B------:R0:W1:Y:S02]  /*16560*/  SHFL.IDX P6, R14, R13, R12, R11 ;  /* 0x0000000c0d0e7389 */ /* 0x00006400000c000b */
[----:B01----:R-:W-:Y:S01]  /*16570*/  ENDCOLLECTIVE ;  /* 0x000000000000791b */ /* 0x003fe20003800000 */
.L_x_1386:
        /* <DEDUP_REMOVED lines=11> */
.L_x_1387:
[----:B------:R-:W-:Y:S05]  /*16630*/  BRA `(.L_x_1388) ;  /* 0xffffffc800147947 */ /* 0x000fea000383ffff */
.L_x_1289:
[----:B0-----:R0:W1:Y:S02]  /*16640*/  SYNCS.PHASECHK.TRANS64.TRYWAIT P2, [R0+URZ+0x28470], R3 ;  /* 0x02847003000075a7 */ /* 0x001064000804017f */
[----:B-1----:R-:W-:Y:S05]  /*16650*/  @!P2 NANOSLEEP.SYNCS 0x989680 ;  /* 0x009896800000a95d */ /* 0x002fea0003900000 */
[----:B------:R-:W1:Y:S02]  /*16660*/  @!P2 SYNCS.PHASECHK.TRANS64 P2, [R0+URZ+0x28470], R3 ;  /* 0x028470030000a5a7 */ /* 0x000e64000804007f */
[----:B-1----:R-:W-:Y:S05]  /*16670*/  @!P2 BRA `(.L_x_1289) ;  /* 0xfffffffc00f0a947 */ /* 0x002fea000383ffff */
[----:B------:R-:W-:Y:S05]  /*16680*/  BRA `(.L_x_1389) ;  /* 0xffffffc8007c7947 */ /* 0x000fea000383ffff */
.L_x_1291:
[----:B0-----:R0:W1:Y:S02]  /*16690*/  SYNCS.PHASECHK.TRANS64.TRYWAIT P2, [R0+URZ+0x28460], R7 ;  /* 0x02846007000075a7 */ /* 0x001064000804017f */
[----:B-1----:R-:W-:Y:S05]  /*166a0*/  @!P2 NANOSLEEP.SYNCS 0x989680 ;  /* 0x009896800000a95d */ /* 0x002fea0003900000 */
[----:B------:R-:W1:Y:S02]  /*166b0*/  @!P2 SYNCS.PHASECHK.TRANS64 P2, [R0+URZ+0x28460], R7 ;  /* 0x028460070000a5a7 */ /* 0x000e64000804007f */
[----:B-1----:R-:W-:Y:S05]  /*166c0*/  @!P2 BRA `(.L_x_1291) ;  /* 0xfffffffc00f0a947 */ /* 0x002fea000383ffff */
[----:B------:R-:W-:Y:S05]  /*166d0*/  BRA `(.L_x_1390) ;  /* 0xffffffc8008c7947 */ /* 0x000fea000383ffff */
.L_x_1299:
[----:B0-----:R0:W2:Y:S02]  /*166e0*/  SYNCS.PHASECHK.TRANS64.TRYWAIT P2, [R18+URZ+0x28470], R3 ;  /* 0x02847003120075a7 */ /* 0x0010a4000804017f */
[----:B--2---:R-:W-:Y:S05]  /*166f0*/  @!P2 NANOSLEEP.SYNCS 0x989680 ;  /* 0x009896800000a95d */ /* 0x004fea0003900000 */
[----:B------:R-:W2:Y:S02]  /*16700*/  @!P2 SYNCS.PHASECHK.TRANS64 P2, [R18+URZ+0x28470], R3 ;  /* 0x028470031200a5a7 */ /* 0x000ea4000804007f */
[----:B--2---:R-:W-:Y:S05]  /*16710*/  @!P2 BRA `(.L_x_1299) ;  /* 0xfffffffc00f0a947 */ /* 0x004fea000383ffff */
[----:B------:R-:W-:Y:S05]  /*16720*/  BRA `(.L_x_1391) ;  /* 0xffffffd000387947 */ /* 0x000fea000383ffff */
.L_x_1301:
[----:B0-----:R0:W1:Y:S02]  /*16730*/  SYNCS.PHASECHK.TRANS64.TRYWAIT P2, [R18+URZ+0x28460], R3 ;  /* 0x02846003120075a7 */ /* 0x001064000804017f */
[----:B-1----:R-:W-:Y:S05]  /*16740*/  @!P2 NANOSLEEP.SYNCS 0x989680 ;  /* 0x009896800000a95d */ /* 0x002fea0003900000 */
[----:B------:R-:W1:Y:S02]  /*16750*/  @!P2 SYNCS.PHASECHK.TRANS64 P2, [R18+URZ+0x28460], R3 ;  /* 0x028460031200a5a7 */ /* 0x000e64000804007f */
[----:B-1----:R-:W-:Y:S05]  /*16760*/  @!P2 BRA `(.L_x_1301) ;  /* 0xfffffffc00f0a947 */ /* 0x002fea000383ffff */
[----:B------:R-:W-:Y:S05]  /*16770*/  BRA `(.L_x_1392) ;  /* 0xffffffd000487947 */ /* 0x000fea000383ffff */
.L_x_1308:
[----:B0-----:R0:W2:Y:S02]  /*16780*/  SYNCS.PHASECHK.TRANS64.TRYWAIT P0, [R5+URZ+0x28420], R0 ;  /* 0x02842000050075a7 */ /* 0x0010a4000800017f */
[----:B--2---:R-:W-:Y:S05]  /*16790*/  @!P0 NANOSLEEP.SYNCS 0x989680 ;  /* 0x009896800000895d */ /* 0x004fea0003900000 */
[----:B------:R-:W2:Y:S02]  /*167a0*/  @!P0 SYNCS.PHASECHK.TRANS64 P0, [R5+URZ+0x28420], R0 ;  /* 0x02842000050085a7 */ /* 0x000ea4000800007f */
[----:B--2---:R-:W-:Y:S05]  /*167b0*/  @!P0 BRA `(.L_x_1308) ;  /* 0xfffffffc00f08947 */ /* 0x004fea000383ffff */
[----:B------:R-:W-:Y:S05]  /*167c0*/  BRA `(.L_x_1393) ;  /* 0xffffffd8001c7947 */ /* 0x000fea000383ffff */
.L_x_1309:
[----:B------:R-:W2:Y:S01]  /*167d0*/  S2R R2, SR_TID.X ;  /* 0x0000000000027919 */ /* 0x000ea20000002100 */
[----:B------:R-:W-:Y:S01]  /*167e0*/  BSSY B0, `(.L_x_1394) ;  /* 0x000000a000007945 */ /* 0x000fe20003800000 */
[----:B------:R-:W-:Y:S02]  /*167f0*/  IMAD.MOV.U32 R12, RZ, RZ, RZ ;  /* 0x000000ffff0c7224 */ /* 0x000fe400078e00ff */
[----:B------:R-:W-:Y:S02]  /*16800*/  IMAD.MOV.U32 R11, RZ, RZ, 0x1f ;  /* 0x0000001fff0b7424 */ /* 0x000fe400078e00ff */
[----:B------:R-:W-:Y:S01]  /*16810*/  IMAD.MOV.U32 R15, RZ, RZ, -0x1 ;  /* 0xffffffffff0f7424 */ /* 0x000fe200078e00ff */
[----:B--2---:R-:W-:-:S04]  /*16820*/  SHF.R.U32.HI R2, RZ, 0x5, R2 ;  /* 0x00000005ff027819 */ /* 0x004fc80000011602 */
[----:B------:R-:W-:-:S05]  /*16830*/  LOP3.LUT R2, R2, 0x3, RZ, 0xc0, !PT ;  /* 0x0000000302027812 */ /* 0x000fca00078ec0ff */
[----:B------:R-:W-:-:S07]  /*16840*/  IMAD.MOV.U32 R13, RZ, RZ, R2 ;  /* 0x000000ffff0d7224 */ /* 0x000fce00078e0002 */
[----:B01----:R-:W-:Y:S05]  /*16850*/  WARPSYNC.COLLECTIVE R15, `(.L_x_1395) ;  /* 0x000000000f087348 */ /* 0x003fea0003c00000 */
[----:B------:R2:W3:Y:S02]  /*16860*/  SHFL.IDX P6, R14, R13, R12, R11 ;  /* 0x0000000c0d0e7389 */ /* 0x0004e400000c000b */
[----:B0123--:R-:W-:Y:S01]  /*16870*/  ENDCOLLECTIVE ;  /* 0x000000000000791b */ /* 0x00ffe20003800000 */
.L_x_1395:
[----:B------:R-:W-:Y:S05]  /*16880*/  BSYNC B0 ;  /* 0x0000000000007941 */ /* 0x000fea0003800000 */
.L_x_1394:
[----:B------:R-:W-:Y:S05]  /*16890*/  BRA `(.L_x_1396) ;  /* 0xffffffd800047947 */ /* 0x000fea000383ffff */
.L_x_1312:
[----:B------:R-:W-:Y:S01]  /*168a0*/  BSSY B1, `(.L_x_1397) ;  /* 0x0000006000017945 */ /* 0x000fe20003800000 */
[----:B------:R-:W-:-:S07]  /*168b0*/  IMAD.MOV.U32 R15, RZ, RZ, -0x1 ;  /* 0xffffffffff0f7424 */ /* 0x000fce00078e00ff */
[----:B01----:R-:W-:Y:S05]  /*168c0*/  WARPSYNC.COLLECTIVE R15, `(.L_x_1398) ;  /* 0x000000000f0c7348 */ /* 0x003fea0003c00000 */
[----:B------:R-:W-:Y:S02]  /*168d0*/  ELECT P6, UR62, PT ;  /* 0x00000000003e782f */ /* 0x000fe400038c0000 */
[----:B------:R-:W-:Y:S01]  /*168e0*/  MOV R14, UR62 ;  /* 0x0000003e000e7c02 */ /* 0x000fe20008000f00 */
[----:B01----:R-:W-:Y:S10]  /*168f0*/  ENDCOLLECTIVE ;  /* 0x000000000000791b */ /* 0x003ff40003800000 */
.L_x_1398:
[----:B------:R-:W-:Y:S05]  /*16900*/  BSYNC B1 ;  /* 0x0000000000017941 */ /* 0x000fea0003800000 */
.L_x_1397:
[----:B------:R-:W-:Y:S05]  /*16910*/  BRA `(.L_x_1399) ;  /* 0xffffffd400fc7947 */ /* 0x000fea000383ffff */
.L_x_1314:
[----:B0-----:R0:W2:Y:S02]  /*16920*/  SYNCS.PHASECHK.TRANS64.TRYWAIT P1, [R3+URZ+0x28440], R2 ;  /* 0x02844002030075a7 */ /* 0x0010a4000802017f */
[----:B--2---:R-:W-:Y:S05]  /*16930*/  @!P1 NANOSLEEP.SYNCS 0x989680 ;  /* 0x009896800000995d */ /* 0x004fea0003900000 */
[----:B------:R-:W2:Y:S02]  /*16940*/  @!P1 SYNCS.PHASECHK.TRANS64 P1, [R3+URZ+0x28440], R2 ;  /* 0x02844002030095a7 */ /* 0x000ea4000802007f */
[----:B--2---:R-:W-:Y:S05]  /*16950*/  @!P1 BRA `(.L_x_1314) ;  /* 0xfffffffc00f09947 */ /* 0x004fea000383ffff */
[----:B------:R-:W-:Y:S05]  /*16960*/  BRA `(.L_x_1400) ;  /* 0xffffffd8001c7947 */ /* 0x000fea000383ffff */
.L_x_1316:
[----:B--2---:R2:W3:Y:S02]  /*16970*/  SYNCS.PHASECHK.TRANS64.TRYWAIT P1, [R19+URZ+0x28440], R0 ;  /* 0x02844000130075a7 */ /* 0x0044e4000802017f */
[----:B---3--:R-:W-:Y:S05]  /*16980*/  @!P1 NANOSLEEP.SYNCS 0x989680 ;  /* 0x009896800000995d */ /* 0x008fea0003900000 */
[----:B------:R-:W3:Y:S02]  /*16990*/  @!P1 SYNCS.PHASECHK.TRANS64 P1, [R19+URZ+0x28440], R0 ;  /* 0x02844000130095a7 */ /* 0x000ee4000802007f */
[----:B---3--:R-:W-:Y:S05]  /*169a0*/  @!P1 BRA `(.L_x_1316) ;  /* 0xfffffffc00f09947 */ /* 0x008fea000383ffff */
[----:B------:R-:W-:Y:S05]  /*169b0*/  BRA `(.L_x_1401) ;  /* 0xffffffd800287947 */ /* 0x000fea000383ffff */
.L_x_1318:
[----:B---3--:R3:W4:Y:S02]  /*169c0*/  SYNCS.PHASECHK.TRANS64.TRYWAIT P1, [R3+URZ+0x28460], R2 ;  /* 0x02846002030075a7 */ /* 0x008724000802017f */
[----:B----4-:R-:W-:Y:S05]  /*169d0*/  @!P1 NANOSLEEP.SYNCS 0x989680 ;  /* 0x009896800000995d */ /* 0x010fea0003900000 */
[----:B------:R-:W4:Y:S02]  /*169e0*/  @!P1 SYNCS.PHASECHK.TRANS64 P1, [R3+URZ+0x28460], R2 ;  /* 0x02846002030095a7 */ /* 0x000f24000802007f */
[----:B----4-:R-:W-:Y:S05]  /*169f0*/  @!P1 BRA `(.L_x_1318) ;  /* 0xfffffffc00f09947 */ /* 0x010fea000383ffff */
[----:B------:R-:W-:Y:S05]  /*16a00*/  BRA `(.L_x_1402) ;  /* 0xffffffd800247947 */ /* 0x000fea000383ffff */
.L_x_1320:
[----:B----4-:R4:W0:Y:S02]  /*16a10*/  SYNCS.PHASECHK.TRANS64.TRYWAIT P1, [R19+URZ+0x28460], R0 ;  /* 0x02846000130075a7 */ /* 0x010824000802017f */
[----:B0-----:R-:W-:Y:S05]  /*16a20*/  @!P1 NANOSLEEP.SYNCS 0x989680 ;  /* 0x009896800000995d */ /* 0x001fea0003900000 */
[----:B------:R-:W0:Y:S02]  /*16a30*/  @!P1 SYNCS.PHASECHK.TRANS64 P1, [R19+URZ+0x28460], R0 ;  /* 0x02846000130095a7 */ /* 0x000e24000802007f */
[----:B0-----:R-:W-:Y:S05]  /*16a40*/  @!P1 BRA `(.L_x_1320) ;  /* 0xfffffffc00f09947 */ /* 0x001fea000383ffff */
[----:B------:R-:W-:Y:S05]  /*16a50*/  BRA `(.L_x_1403) ;  /* 0xffffffd800207947 */ /* 0x000fea000383ffff */
.L_x_1322:
[----:B------:R0:W0:Y:S02]  /*16a60*/  SYNCS.PHASECHK.TRANS64.TRYWAIT P1, [R3+URZ+0x28480], R2 ;  /* 0x02848002030075a7 */ /* 0x000024000802017f */
[----:B0-----:R-:W-:Y:S05]  /*16a70*/  @!P1 NANOSLEEP.SYNCS 0x989680 ;  /* 0x009896800000995d */ /* 0x001fea0003900000 */
[----:B------:R-:W0:Y:S02]  /*16a80*/  @!P1 SYNCS.PHASECHK.TRANS64 P1, [R3+URZ+0x28480], R2 ;  /* 0x02848002030095a7 */ /* 0x000e24000802007f */
[----:B0-----:R-:W-:Y:S05]  /*16a90*/  @!P1 BRA `(.L_x_1322) ;  /* 0xfffffffc00f09947 */ /* 0x001fea000383ffff */
[----:B------:R-:W-:Y:S05]  /*16aa0*/  BRA `(.L_x_1404) ;  /* 0xffffffd8001c7947 */ /* 0x000fea000383ffff */
.L_x_1405:
        /* <DEDUP_REMOVED lines=13> */
.L_x_3633:


//--------------------- .text._ZN7cutlass13device_kernelIN5flash11enable_sm90INS1_16FlashAttnFwdSm90INS1_25CollectiveMainloopFwdSm90ILi2EN4cute5tupleIJNS5_1CILi1EEES8_S8_EEENS6_IJNS7_ILi128EEENS7_ILi64EEENS7_ILi256EEEEEELi256ENS_12float_e4m3_tEfNS_4arch4Sm90ELb0ELb1ELb1ELb1ELb1ELb0ELb0ELb1ELb0ELb1ELb0ELb0EEENS1_21CollectiveEpilogueFwdINS6_IJSA_SC_SB_EEES9_NS_10bfloat16_tESG_Li256ELb1ELb1ELb0ELb1EEENS1_36VarlenDynamicPersistentTileSchedulerILi128ELi64ELi256ELi128ELb0ELb1ELb1ELb1ELb0ELb1EEEEEEEEEvNT_6ParamsE --------------------------
	.section	.text._ZN7cutlass13device_kernelIN5flash11enable_sm90INS1_16FlashAttnFwdSm90INS1_25CollectiveMainloopFwdSm90ILi2EN4cute5tupleIJNS5_1CILi1EEES8_S8_EEENS6_IJNS7_ILi128EEENS7_ILi64EEENS7_ILi256EEEEEELi256ENS_12float_e4m3_tEfNS_4arch4Sm90ELb0ELb1ELb1ELb1ELb1ELb0ELb0ELb1ELb0ELb1ELb0ELb0EEENS1_21CollectiveEpilogueFwdINS6_IJSA_SC_SB_EEES9_NS_10bfloat16_tESG_Li256ELb1ELb1ELb0ELb1EEENS1_36VarlenDynamicPersistentTileSchedulerILi128ELi64ELi256ELi128ELb0ELb1ELb1ELb1ELb0ELb1EEEEEEEEEvNT_6ParamsE,"ax",@progbits
	.align	128
.text._ZN7cutlass13device_kernelIN5flash11enable_sm90INS1_16FlashAttnFwdSm90INS1_25CollectiveMainloopFwdSm90ILi2EN4cute5tupleIJNS5_1CILi1EEES8_S8_EEENS6_IJNS7_ILi128EEENS7_ILi64EEENS7_ILi256EEEEEELi256ENS_12float_e4m3_tEfNS_4arch4Sm90ELb0ELb1ELb1ELb1ELb1ELb0ELb0ELb1ELb0ELb1ELb0ELb0EEENS1_21CollectiveEpilogueFwdINS6_IJSA_SC_SB_EEES9_NS_10bfloat16_tESG_Li256ELb1ELb1ELb0ELb1EEENS1_36VarlenDynamicPersistentTileSchedulerILi128ELi64ELi256ELi128ELb0ELb1ELb1ELb1ELb0ELb1EEEEEEEEEvNT_6ParamsE:
        .type           _ZN7cutlass13device_kernelIN5flash11enable_sm90INS1_16FlashAttnFwdSm90INS1_25CollectiveMainloopFwdSm90ILi2EN4cute5tupleIJNS5_1CILi1EEES8_S8_EEENS6_IJNS7_ILi128EEENS7_ILi64EEENS7_ILi256EEEEEELi256ENS_12float_e4m3_tEfNS_4arch4Sm90ELb0ELb1ELb1ELb1ELb1ELb0ELb0ELb1ELb0ELb1ELb0ELb0EEENS1_21CollectiveEpilogueFwdINS6_IJSA_SC_SB_EEES9_NS_10bfloat16_tESG_Li256ELb1ELb1ELb0ELb1EEENS1_36VarlenDynamicPersistentTileSchedulerILi128ELi64ELi256ELi128ELb0ELb1ELb1ELb1ELb0ELb1EEEEEEEEEvNT_6ParamsE,@function
        .size           _ZN7cutlass13device_kernelIN5flash11enable_sm90INS1_16FlashAttnFwdSm90INS1_25CollectiveMainloopFwdSm90ILi2EN4cute5tupleIJNS5_1CILi1EEES8_S8_EEENS6_IJNS7_ILi128EEENS7_ILi64EEENS7_ILi256EEEEEELi256ENS_12float_e4m3_tEfNS_4arch4Sm90ELb0ELb1ELb1ELb1ELb1ELb0ELb0ELb1ELb0ELb1ELb0ELb0EEENS1_21CollectiveEpilogueFwdINS6_IJSA_SC_SB_EEES9_NS_10bfloat16_tESG_Li256ELb1ELb1ELb0ELb1EEENS1_36VarlenDynamicPersistentTileSchedulerILi128ELi64ELi256ELi128ELb0ELb1ELb1ELb1ELb0ELb1EEEEEEEEEvNT_6ParamsE,(.L_x_3634 - _ZN7cutlass13device_kernelIN5flash11enable_sm90INS1_16FlashAttnFwdSm90INS1_25CollectiveMainloopFwdSm90ILi2EN4cute5tupleIJNS5_1CILi1EEES8_S8_EEENS6_IJNS7_ILi128EEENS7_ILi64EEENS7_ILi256EEEEEELi256ENS_12float_e4m3_tEfNS_4arch4Sm90ELb0ELb1ELb1ELb1ELb1ELb0ELb0ELb1ELb0ELb1ELb0ELb0EEENS1_21CollectiveEpilogueFwdINS6_IJSA_SC_SB_EEES9_NS_10bfloat16_tESG_Li256ELb1ELb1ELb0ELb1EEENS1_36VarlenDynamicPersistentTileSchedulerILi128ELi64ELi256ELi128ELb0ELb1ELb1ELb1ELb0ELb1EEEEEEEEEvNT_6ParamsE)
        .other          _ZN7cutlass13device_kernelIN5flash11enable_sm90INS1_16FlashAttnFwdSm90INS1_25CollectiveMainloopFwdSm90ILi2EN4cute5tupleIJNS5_1CILi1EEES8_S8_EEENS6_IJNS7_ILi128EEENS7_ILi64EEENS7_ILi256EEEEEELi256ENS_12float_e4m3_tEfNS_4arch4Sm90ELb0ELb1ELb1ELb1ELb1ELb0ELb0ELb1ELb0ELb1ELb0ELb0EEENS1_21CollectiveEpilogueFwdINS6_IJSA_SC_SB_EEES9_NS_10bfloat16_tESG_Li256ELb1ELb1ELb0ELb1EEENS1_36VarlenDynamicPersistentTileSchedulerILi128ELi64ELi256ELi128ELb0ELb1ELb1ELb1ELb0ELb1EEEEEEEEEvNT_6ParamsE,@"STO_CUDA_ENTRY STV_DEFAULT"
_ZN7cutlass13device_kernelIN5flash11enable_sm90INS1_16FlashAttnFwdSm90INS1_25CollectiveMainloopFwdSm90ILi2EN4cute5tupleIJNS5_1CILi1EEES8_S8_EEENS6_IJNS7_ILi128EEENS7_ILi64EEENS7_ILi256EEEEEELi256ENS_12float_e4m3_tEfNS_4arch4Sm90ELb0ELb1ELb1ELb1ELb1ELb0ELb0ELb1ELb0ELb1ELb0ELb0EEENS1_21CollectiveEpilogueFwdINS6_IJSA_SC_SB_EEES9_NS_10bfloat16_tESG_Li256ELb1ELb1ELb0ELb1EEENS1_36VarlenDynamicPersistentTileSchedulerILi128ELi64ELi256ELi128ELb0ELb1ELb1ELb1ELb0ELb1EEEEEEEEEvNT_6ParamsE:
        /* <DEDUP_REMOVED lines=45> */
.L_x_1406:
        /* <DEDUP_REMOVED lines=22> */
.L_x_1407:
        /* <DEDUP_REMOVED lines=18> */
.L_x_1408:
        /* <DEDUP_REMOVED lines=22> */
.L_x_1409:
        /* <DEDUP_REMOVED lines=24> */
.L_x_1410:
        /* <DEDUP_REMOVED lines=8> */
.L_x_1412:
        /* <DEDUP_REMOVED lines=79> */
.L_x_1520:
[----:B------:R-:W-:Y:S01]  /*0da0*/  ULDC.64 UR6, c[0x0][0xa28] ;  /* 0x00028a0000067ab9 */ /* 0x000fe20000000a00 */
[----:B------:R-:W-:Y:S01]  /*0db0*/  ULDC UR4, c[0x0][0x424] ;  /* 0x0001090000047ab9 */ /* 0x000fe20000000800 */
[----:B------:R-:W-:-:S04]  /*0dc0*/  UISETP.NE.U32.AND UP0, UPT, UR6, URZ, UPT ;  /* 0x0000003f0600728c */ /* 0x000fc8000bf05070 */
[----:B------:R-:W-:-:S03]  /*0dd0*/  UISETP.NE.AND.EX UP0, UPT, UR7, URZ, UPT, UP0 ;  /* 0x0000003f0700728c */ /* 0x000fc6000bf05300 */
[----:B------:R-:W-:Y:S02]  /*0de0*/  ULDC.64 UR6, c[0x0][0xa18] ;  /* 0x0002860000067ab9 */ /* 0x000fe40000000a00 */
[----:B------:R-:W-:Y:S01]  /*0df0*/  UISETP.NE.U32.AND UP1, UPT, UR6, URZ, UPT ;  /* 0x0000003f0600728c */ /* 0x000fe2000bf25070 */
[----:B------:R-:W-:-:S03]  /*0e00*/  PLOP3.LUT P0, PT, PT, PT, UP0, 0x80, 0x0 ;  /* 0x000000000000781c */ /* 0x000fc60003f0f008 */
[----:B------:R-:W-:-:S03]  /*0e10*/  UISETP.NE.AND.EX UP1, UPT, UR7, URZ, UPT, UP1 ;  /* 0x0000003f0700728c */ /* 0x000fc6000bf25310 */
[----:B------:R-:W-:Y:S02]  /*0e20*/  @UP0 ULDC.64 UR6, c[0x0][0xa28] ;  /* 0x00028a0000060ab9 */ /* 0x000fe40000000a00 */
[----:B------:R-:W-:Y:S01]  /*0e30*/  @UP0 UIMAD.WIDE UR6, UR47, 0x4, UR6 ;  /* 0x000000042f0608a5 */ /* 0x000fe2000f8e0206 */
[----:B------:R-:W-:-:S05]  /*0e40*/  PLOP3.LUT P2, PT, PT, PT, UP1, 0x80, 0x0 ;  /* 0x000000000000781c */ /* 0x000fca0003f4f018 */
[----:B------:R-:W-:Y:S01]  /*0e50*/  @UP1 ULDC.64 UR8, c[0x0][0xa18] ;  /* 0x0002860000081ab9 */ /* 0x000fe20000000a00 */
[----:B01--4-:R-:W-:Y:S02]  /*0e60*/  IMAD.U32 R2, RZ, RZ, UR6 ;  /* 0x00000006ff027e24 */ /* 0x013fe4000f8e00ff */
[----:B------:R-:W-:Y:S01]  /*0e70*/  IMAD.U32 R3, RZ, RZ, UR7 ;  /* 0x00000007ff037e24 */ /* 0x000fe2000f8e00ff */
[----:B------:R-:W-:-:S04]  /*0e80*/  @UP1 UIMAD.WIDE UR6, UR47, 0x4, UR8 ;  /* 0x000000042f0618a5 */ /* 0x000fc8000f8e0208 */
[----:B--2---:R-:W2:Y:S02]  /*0e90*/  @P0 LDG.E R2, desc[UR54][R2.64] ;  /* 0x0000003602020981 */ /* 0x004ea4000c1e1900 */
[----:B------:R-:W-:Y:S02]  /*0ea0*/  IMAD.U32 R4, RZ, RZ, UR6 ;  /* 0x00000006ff047e24 */ /* 0x000fe4000f8e00ff */
[----:B------:R-:W-:Y:S01]  /*0eb0*/  IMAD.U32 R5, RZ, RZ, UR7 ;  /* 0x00000007ff057e24 */ /* 0x000fe2000f8e00ff */
[----:B------:R-:W-:-:S04]  /*0ec0*/  ULDC.64 UR6, c[0x0][0x418] ;  /* 0x0001060000067ab9 */ /* 0x000fc80000000a00 */
[----:B---3--:R-:W3:Y:S01]  /*0ed0*/  @P2 LDG.E R4, desc[UR54][R4.64] ;  /* 0x0000003604042981 */ /* 0x008ee2000c1e1900 */
[----:B------:R-:W-:Y:S01]  /*0ee0*/  UISETP.NE.U32.AND UP0, UPT, UR6, URZ, UPT ;  /* 0x0000003f0600728c */ /* 0x000fe2000bf05070 */
[----:B------:R-:W-:-:S03]  /*0ef0*/  UMOV UR40, URZ ;  /* 0x0000003f00287c82 */ /* 0x000fc60008000000 */
[----:B------:R-:W-:-:S03]  /*0f00*/  UISETP.NE.AND.EX UP0, UPT, UR7, URZ, UPT, UP0 ;  /* 0x0000003f0700728c */ /* 0x000fc6000bf05300 */
[----:B------:R-:W-:Y:S01]  /*0f10*/  ULDC.64 UR6, c[0x0][0xa20] ;  /* 0x0002880000067ab9 */ /* 0x000fe20000000a00 */
[----:B------:R-:W-:Y:S01]  /*0f20*/  USEL UR4, UR4, 0x1, UP0 ;  /* 0x0000000104047887 */ /* 0x000fe20008000000 */
[----:B------:R-:W-:Y:S01]  /*0f30*/  ISETP.NE.U32.AND P1, PT, RZ, UR6, PT ;  /* 0x00000006ff007c0c */ /* 0x000fe2000bf25070 */
[----:B------:R-:W-:Y:S02]  /*0f40*/  ULDC UR6, c[0x0][0x2f0] ;  /* 0x0000bc0000067ab9 */ /* 0x000fe40000000800 */
[----:B------:R-:W-:Y:S01]  /*0f50*/  UIMAD UR4, UR4, UR6, URZ ;  /* 0x00000006040472a4 */ /* 0x000fe2000f8e023f */
[----:B------:R-:W-:Y:S02]  /*0f60*/  ISETP.NE.AND.EX P1, PT, RZ, UR7, PT, P1 ;  /* 0x00000007ff007c0c */ /* 0x000fe4000bf25310 */
[----:B--2---:R-:W-:Y:S02]  /*0f70*/  @P0 R2UR UR40, R2 ;  /* 0x00000000022802ca */ /* 0x004fe400000e0000 */
[----:B---3--:R-:W-:Y:S01]  /*0f80*/  @P2 R2UR UR42, R4 ;  /* 0x00000000042a22ca */ /* 0x008fe200000e0000 */
[----:B------:R-:W-:-:S14]  /*0f90*/  @P2 BRA `(.L_x_1413) ;  /* 0x0000000000382947 */ /* 0x000fdc0003800000 */
[----:B------:R-:W-:Y:S01]  /*0fa0*/  ULDC.64 UR6, c[0x0][0xa00] ;  /* 0x0002800000067ab9 */ /* 0x000fe20000000a00 */
[----:B------:R-:W-:Y:S01]  /*0fb0*/  ULDC UR42, c[0x0][0x288] ;  /* 0x0000a200002a7ab9 */ /* 0x000fe20000000800 */
        /* <DEDUP_REMOVED lines=12> */
.L_x_1413:
[----:B------:R-:W-:Y:S01]  /*1080*/  UMOV UR37, UR48 ;  /* 0x0000003000257c82 */ /* 0x000fe20008000000 */
[----:B------:R-:W-:Y:S01]  /*1090*/  UMOV UR38, UR47 ;  /* 0x0000002f00267c82 */ /* 0x000fe20008000000 */
[----:B------:R-:W-:Y:S05]  /*10a0*/  @!P1 BRA `(.L_x_1414) ;  /* 0x00000000001c9947 */ /* 0x000fea0003800000 */
[----:B------:R-:W-:Y:S02]  /*10b0*/  ULDC.64 UR6, c[0x0][0xa20] ;  /* 0x0002880000067ab9 */ /* 0x000fe40000000a00 */
[----:B------:R-:W-:-:S06]  /*10c0*/  UIMAD.WIDE UR6, UR47, 0x4, UR6 ;  /* 0x000000042f0678a5 */ /* 0x000fcc000f8e0206 */
[----:B------:R-:W-:Y:S02]  /*10d0*/  IMAD.U32 R2, RZ, RZ, UR6 ;  /* 0x00000006ff027e24 */ /* 0x000fe4000f8e00ff */
[----:B------:R-:W-:-:S05]  /*10e0*/  IMAD.U32 R3, RZ, RZ, UR7 ;  /* 0x00000007ff037e24 */ /* 0x000fca000f8e00ff */
[----:B------:R-:W2:Y:S02]  /*10f0*/  LDG.E R2, desc[UR54][R2.64] ;  /* 0x0000003602027981 */ /* 0x000ea4000c1e1900 */
[----:B--2---:R-:W-:Y:S01]  /*1100*/  R2UR UR4, R2 ;  /* 0x00000000020472ca */ /* 0x004fe200000e0000 */
[----:B------:R-:W-:-:S14]  /*1110*/  BRA `(.L_x_1415) ;  /* 0x0000000000347947 */ /* 0x000fdc0003800000 */
.L_x_1414:
        /* <DEDUP_REMOVED lines=13> */
.L_x_1415:
[----:B------:R-:W-:Y:S01]  /*11f0*/  ULDC UR6, c[0x0][0x448] ;  /* 0x0001120000067ab9 */ /* 0x000fe20000000800 */
[----:B------:R-:W-:Y:S02]  /*1200*/  USHF.L.U32 UR39, UR5, 0x7, URZ ;  /* 0x0000000705277899 */ /* 0x000fe4000800063f */
[----:B------:R-:W-:Y:S02]  /*1210*/  UISETP.NE.AND UP0, UPT, UR6, 0x1, UPT ;  /* 0x000000010600788c */ /* 0x000fe4000bf05270 */
[----:B------:R-:W-:Y:S02]  /*1220*/  UIADD3 UR8, UR39, 0x7f, URZ ;  /* 0x0000007f27087890 */ /* 0x000fe4000fffe03f */
[----:B------:R-:W-:Y:S02]  /*1230*/  UIADD3 UR40, -UR40, UR4, URZ ;  /* 0x0000000428287290 */ /* 0x000fe4000fffe13f */
[----:B------:R-:W-:Y:S01]  /*1240*/  UP2UR UR50, UPR, URZ, 0x1 ;  /* 0x000000013f327883 */ /* 0x000fe20008000000 */
[----:B------:R-:W-:Y:S01]  /*1250*/  ULDC.64 UR4, c[0x0][0x9e0] ;  /* 0x0002780000047ab9 */ /* 0x000fe20000000a00 */
[----:B------:R-:W-:-:S03]  /*1260*/  UIADD3 UR9, UR40, 0x1, -UR42 ;  /* 0x0000000128097890 */ /* 0x000fc6000fffe82a */
[----:B------:R-:W-:Y:S01]  /*1270*/  @UP0 ULDC UR6, c[0x0][0x44c] ;  /* 0x0001130000060ab9 */ /* 0x000fe20000000800 */
[----:B------:R-:W-:Y:S01]  /*1280*/  @UP0 ULDC UR10, c[0x0][0x450] ;  /* 0x00011400000a0ab9 */ /* 0x000fe20000000800 */
[----:B------:R-:W-:-:S04]  /*1290*/  UIMAD.WIDE.U32 UR6, UR8, UR6, URZ ;  /* 0x00000006080672a5 */ /* 0x000fc8000f8e003f */
[----:B------:R-:W-:Y:S02]  /*12a0*/  @UP0 USHF.R.U32.HI UR8, URZ, UR10, UR7 ;  /* 0x0000000a3f080299 */ /* 0x000fe40008011607 */
[----:B------:R-:W-:Y:S02]  /*12b0*/  UISETP.GE.AND UP0, UPT, UR5, 0x1, UPT ;  /* 0x000000010500788c */ /* 0x000fe4000bf06270 */
[----:B------:R-:W-:Y:S02]  /*12c0*/  UIADD3 UR8, UR9, UR8, URZ ;  /* 0x0000000809087290 */ /* 0x000fe4000fffe03f */
[----:B------:R-:W-:Y:S02]  /*12d0*/  UP2UR UR49, UPR, URZ, 0x1 ;  /* 0x000000013f317883 */ /* 0x000fe40008000000 */
[----:B------:R-:W-:Y:S01]  /*12e0*/  PLOP3.LUT P0, PT, PT, PT, UP0, 0x40, 0x0 ;  /* 0x000000000000781c */ /* 0x000fe20003f0e808 */
[----:B------:R-:W-:-:S06]  /*12f0*/  UIADD3 UR4, UR8, UR4, URZ ;  /* 0x0000000408047290 */ /* 0x000fcc000fffe03f */
[----:B------:R-:W-:-:S06]  /*1300*/  IMAD.U32 R0, RZ, RZ, UR4 ;  /* 0x00000004ff007e24 */ /* 0x000fcc000f8e00ff */
[----:B------:R-:W-:Y:S05]  /*1310*/  @P0 BRA `(.L_x_1416) ;  /* 0x0000000000400947 */ /* 0x000fea0003800000 */
        /* <DEDUP_REMOVED lines=10> */
.L_x_1417:
[----:B------:R-:W-:-:S11]  /*13c0*/  UISETP.NE.AND UP0, UPT, UR5, 0x1, UPT ;  /* 0x000000010500788c */ /* 0x000fd6000bf05270 */
[----:B------:R-:W-:Y:S02]  /*13d0*/  @UP0 ULDC.64 UR8, c[0x0][0x9e8] ;  /* 0x00027a0000080ab9 */ /* 0x000fe40000000a00 */
[----:B------:R-:W-:-:S04]  /*13e0*/  UIMAD.WIDE.U32 UR6, UR4, UR8, URZ ;  /* 0x00000008040672a5 */ /* 0x000fc8000f8e003f */
[----:B------:R-:W-:-:S12]  /*13f0*/  @UP0 USHF.R.U32.HI UR4, URZ, UR9, UR7 ;  /* 0x000000093f040299 */ /* 0x000fd80008011607 */
.L_x_1418:
[----:B------:R-:W-:-:S06]  /*1400*/  UIMAD UR4, UR4, UR5, UR5 ;  /* 0x00000005040472a4 */ /* 0x000fcc000f8e0205 */
[----:B------:R-:W-:-:S07]  /*1410*/  VIMNMX R0, R0, UR4, PT ;  /* 0x0000000400007c48 */ /* 0x000fce000bfe0100 */
.L_x_1416:
[----:B------:R-:W-:Y:S01]  /*1420*/  UISETP.NE.AND UP0, UPT, UR50, URZ, UPT ;  /* 0x0000003f3200728c */ /* 0x000fe2000bf05270 */
[----:B------:R-:W-:Y:S01]  /*1430*/  VIADD R0, R0, 0x3f ;  /* 0x0000003f00007836 */ /* 0x000fe20000000000 */
[----:B------:R-:W-:Y:S01]  /*1440*/  UMOV UR9, UR39 ;  /* 0x0000002700097c82 */ /* 0x000fe20008000000 */
[----:B------:R-:W-:Y:S02]  /*1450*/  UIADD3 UR4, UR40, 0x3f, URZ ;  /* 0x0000003f28047890 */ /* 0x000fe4000fffe03f */
[----:B------:R-:W-:Y:S01]  /*1460*/  UIADD3 UR56, UR40, -UR42, URZ ;  /* 0x8000002a28387290 */ /* 0x000fe2000fffe03f */
        /* <DEDUP_REMOVED lines=27> */
.L_x_1420:
[----:B------:R-:W-:-:S11]  /*1620*/  UISETP.NE.AND UP0, UPT, UR5, 0x1, UPT ;  /* 0x000000010500788c */ /* 0x000fd6000bf05270 */
[----:B------:R-:W-:Y:S02]  /*1630*/  @UP0 ULDC.64 UR10, c[0x0][0x9e8] ;  /* 0x00027a00000a0ab9 */ /* 0x000fe40000000a00 */
[----:B------:R-:W-:-:S04]  /*1640*/  UIMAD.WIDE.U32 UR6, UR4, UR10, URZ ;  /* 0x0000000a040672a5 */ /* 0x000fc8000f8e003f */
[----:B------:R-:W-:-:S12]  /*1650*/  @UP0 USHF.R.U32.HI UR4, URZ, UR11, UR7 ;  /* 0x0000000b3f040299 */ /* 0x000fd80008011607 */
.L_x_1421:
[----:B------:R-:W-:-:S04]  /*1660*/  UIMAD UR4, UR4, UR5, URZ ;  /* 0x00000005040472a4 */ /* 0x000fc8000f8e023f */
[----:B------:R-:W-:-:S04]  /*1670*/  UISETP.LT.AND UP0, UPT, UR9, UR4, UPT ;  /* 0x000000040900728c */ /* 0x000fc8000bf01270 */
[----:B------:R-:W-:-:S12]  /*1680*/  USEL UR9, UR9, UR4, !UP0 ;  /* 0x0000000409097287 */ /* 0x000fd8000c000000 */
.L_x_1419:
[----:B------:R-:W-:Y:S01]  /*1690*/  USHF.R.S32.HI UR4, URZ, 0x1f, UR9 ;  /* 0x0000001f3f047899 */ /* 0x000fe20008011409 */
[----:B------:R-:W-:Y:S01]  /*16a0*/  PLOP3.LUT P0, PT, PT, PT, PT, 0x80, 0x0 ;  /* 0x000000000000781c */ /* 0x000fe20003f0f070 */
[----:B------:R-:W-:Y:S01]  /*16b0*/  IMAD.MOV.U32 R0, RZ, RZ, RZ ;  /* 0x000000ffff007224 */ /* 0x000fe200078e00ff */
[----:B------:R-:W-:Y:S01]  /*16c0*/  CS2R R2, SRZ ;  /* 0x0000000000027805 */ /* 0x000fe2000001ff00 */
[----:B------:R-:W-:Y:S01]  /*16d0*/  ULEA.HI UR4, UR4, UR9, URZ, 0x6 ;  /* 0x0000000904047291 */ /* 0x000fe2000f8f303f */
[----:B------:R-:W-:Y:S02]  /*16e0*/  CS2R R8, SRZ ;  /* 0x0000000000087805 */ /* 0x000fe4000001ff00 */
[----:B------:R-:W-:Y:S02]  /*16f0*/  CS2R R26, SRZ ;  /* 0x00000000001a7805 */ /* 0x000fe4000001ff00 */
[----:B------:R-:W-:Y:S01]  /*1700*/  CS2R R108, SRZ ;  /* 0x00000000006c7805 */ /* 0x000fe2000001ff00 */
[----:B------:R-:W-:Y:S01]  /*1710*/  USHF.R.S32.HI UR4, URZ, 0x6, UR4 ;  /* 0x000000063f047899 */ /* 0x000fe20008011404 */
[----:B------:R-:W-:Y:S01]  /*1720*/  CS2R R144, SRZ ;  /* 0x0000000000907805 */ /* 0x000fe2000001ff00 */
[----:B------:R-:W-:Y:S01]  /*1730*/  IMAD.MOV.U32 R150, RZ, RZ, RZ ;  /* 0x000000ffff967224 */ /* 0x000fe200078e00ff */
[----:B------:R-:W-:Y:S01]  /*1740*/  CS2R R142, SRZ ;  /* 0x00000000008e7805 */ /* 0x000fe2000001ff00 */
[----:B------:R-:W-:Y:S01]  /*1750*/  UISETP.LT.AND UP0, UPT, URZ, UR4, UPT ;  /* 0x000000043f00728c */ /* 0x000fe2000bf01270 */
[----:B------:R-:W-:-:S02]  /*1760*/  CS2R R30, SRZ ;  /* 0x00000000001e7805 */ /* 0x000fc4000001ff00 */
[----:B------:R-:W-:Y:S02]  /*1770*/  CS2R R100, SRZ ;  /* 0x0000000000647805 */ /* 0x000fe4000001ff00 */
[----:B------:R-:W-:Y:S01]  /*1780*/  CS2R R136, SRZ ;  /* 0x0000000000887805 */ /* 0x000fe2000001ff00 */
[----:B------:R-:W-:Y:S01]  /*1790*/  USEL UR41, URZ, UR4, !UP0 ;  /* 0x000000043f297287 */ /* 0x000fe2000c000000 */
[----:B------:R-:W-:Y:S02]  /*17a0*/  CS2R R134, SRZ ;  /* 0x0000000000867805 */ /* 0x000fe4000001ff00 */
[----:B------:R-:W-:Y:S02]  /*17b0*/  CS2R R34, SRZ ;  /* 0x0000000000227805 */ /* 0x000fe4000001ff00 */
[----:B------:R-:W-:Y:S02]  /*17c0*/  CS2R R92, SRZ ;  /* 0x00000000005c7805 */ /* 0x000fe4000001ff00 */
[----:B------:R-:W-:-:S02]  /*17d0*/  CS2R R128, SRZ ;  /* 0x0000000000807805 */ /* 0x000fc4000001ff00 */
[----:B------:R-:W-:Y:S02]  /*17e0*/  CS2R R126, SRZ ;  /* 0x00000000007e7805 */ /* 0x000fe4000001ff00 */
[----:B------:R-:W-:Y:S02]  /*17f0*/  ISETP.GT.AND P1, PT, R160, UR41, PT ;  /* 0x00000029a0007c0c */ /* 0x000fe4000bf24270 */
        /* <DEDUP_REMOVED lines=83> */
.L_x_1423:
        /* <DEDUP_REMOVED lines=18> */
[----:B------:R-:W-:Y:S02]  /*1e50*/  @UP1 UIMAD.WIDE.U32 UR8, UR47, UR10, URZ ;  /* 0x0000000a2f0812a5 */ /* 0x000fe4000f8e003f */
[----:B------:R-:W-:Y:S02]  /*1e60*/  @UP1 UIMAD UR18, UR47, UR11, UR14 ;  /* 0x0000000b2f1212a4 */ /* 0x000fe4000f8e020e */
[----:B------:R-:W-:Y:S02]  /*1e70*/  @UP0 USHF.R.S32.HI UR16, URZ, 0x1f, UR48 ;  /* 0x0000001f3f100899 */ /* 0x000fe40008011430 */
[----:B------:R-:W-:Y:S01]  /*1e80*/  @UP1 USHF.R.S32.HI UR19, URZ, 0x1f, UR48 ;  /* 0x0000001f3f131899 */ /* 0x000fe20008011430 */
[----:B------:R-:W-:Y:S01]  /*1e90*/  @UP0 ULDC.64 UR14, c[0x0][0x9b0] ;  /* 0x00026c00000e0ab9 */ /* 0x000fe20000000a00 */
[----:B------:R-:W-:Y:S01]  /*1ea0*/  @UP1 ULDC.64 UR10, c[0x0][0x9c0] ;  /* 0x00027000000a1ab9 */ /* 0x000fe20000000a00 */
[----:B------:R-:W-:Y:S02]  /*1eb0*/  @UP0 UIADD3 UR13, UR13, UR17, URZ ;  /* 0x000000110d0d0290 */ /* 0x000fe4000fffe03f */
[----:B------:R-:W-:-:S02]  /*1ec0*/  @UP0 UIMAD UR16, UR16, UR14, URZ ;  /* 0x0000000e101002a4 */ /* 0x000fc4000f8e023f */
[----:B------:R-:W-:Y:S02]  /*1ed0*/  @UP1 UIMAD UR17, UR19, UR10, URZ ;  /* 0x0000000a131112a4 */ /* 0x000fe4000f8e023f */
[----:B------:R-:W-:Y:S02]  /*1ee0*/  @UP1 UIADD3 UR9, UR9, UR18, URZ ;  /* 0x0000001209091290 */ /* 0x000fe4000fffe03f */
[----:B------:R-:W-:Y:S02]  /*1ef0*/  @UP0 UIMAD UR15, UR48, UR15, UR16 ;  /* 0x0000000f300f02a4 */ /* 0x000fe4000f8e0210 */
[----:B------:R-:W-:Y:S02]  /*1f00*/  @UP0 UIMAD.WIDE.U32 UR12, UR48, UR14, UR12 ;  /* 0x0000000e300c02a5 */ /* 0x000fe4000f8e000c */
[----:B------:R-:W-:Y:S02]  /*1f10*/  @UP1 UIMAD UR11, UR48, UR11, UR17 ;  /* 0x0000000b300b12a4 */ /* 0x000fe4000f8e0211 */
        /* <DEDUP_REMOVED lines=26> */
.L_x_1628:
[----:B------:R-:W-:Y:S05]  /*20c0*/  WARPSYNC.ALL ;  /* 0x0000000000007948 */ /* 0x000fea0003800000 */
[----:B------:R-:W-:Y:S01]  /*20d0*/  UISETP.NE.AND UP0, UPT, UR46, 0x3, UPT ;  /* 0x000000032e00788c */ /* 0x000fe2000bf05270 */
[----:B------:R1:W-:Y:S05]  /*20e0*/  BAR.SYNC.DEFER_BLOCKING R7, 0x100 ;  /* 0x000400070000751d */ /* 0x0003ea0000010000 */
[----:B------:R-:W-:-:S13]  /*20f0*/  PLOP3.LUT P0, PT, PT, PT, UP0, 0x40, 0x0 ;  /* 0x000000000000781c */ /* 0x000fda0003f0e808 */
[----:B-1----:R-:W-:Y:S05]  /*2100*/  @P0 BRA `(.L_x_1425) ;  /* 0x0000000000040947 */ /* 0x002fea0003800000 */
[----:B------:R-:W-:Y:S01]  /*2110*/  BPT.TRAP 0x1 ;  /* 0x000000040000795c */ /* 0x000fe20000300000 */
.L_x_1425:
[----:B------:R-:W-:Y:S01]  /*2120*/  PLOP3.LUT P1, PT, PT, PT, UP0, 0x40, 0x0 ;  /* 0x000000000000781c */ /* 0x000fe20003f2e808 */
[----:B------:R-:W-:Y:S01]  /*2130*/  ULEA UR57, UR43, UR52, 0x3 ;  /* 0x000000342b397291 */ /* 0x000fe2000f8e183f */
[----:B------:R-:W-:-:S05]  /*2140*/  IMAD.U32 R8, RZ, RZ, UR44 ;  /* 0x0000002cff087e24 */ /* 0x000fca000f8e00ff */
[----:B------:R-:W-:-:S04]  /*2150*/  SHF.L.U32 R8, R8, 0x1f, RZ ;  /* 0x0000001f08087819 */ /* 0x000fc800000006ff */
[----:B------:R1:W2:Y:S02]  /*2160*/  SYNCS.PHASECHK.TRANS64.TRYWAIT P0, [UR57+0x28430], R8 ;  /* 0x02843008ff0075a7 */ /* 0x0002a40008000179 */
[----:B------:R-:W-:Y:S05]  /*2170*/  @P1 BRA `(.L_x_1426) ;  /* 0x0000000000041947 */ /* 0x000fea0003800000 */
[----:B------:R-:W-:Y:S01]  /*2180*/  BPT.TRAP 0x1 ;  /* 0x000000040000795c */ /* 0x000fe20000300000 */
.L_x_1426:
[----:B--2---:R-:W-:Y:S05]  /*2190*/  @P0 BRA `(.L_x_1427) ;  /* 0x0000000000080947 */ /* 0x004fea0003800000 */
[----:B------:R-:W2:Y:S02]  /*21a0*/  SYNCS.PHASECHK.TRANS64.TRYWAIT P0, [UR57+0x28430], R8 ;  /* 0x02843008ff0075a7 */ /* 0x000ea40008000179 */
[----:B--2---:R-:W-:Y:S05]  /*21b0*/  @!P0 BRA `(.L_x_1428) ;  /* 0x0000013c001c8947 */ /* 0x004fea0003800000 */
.L_x_1427:
        /* <DEDUP_REMOVED lines=67> */
.L_x_1429:
[----:B------:R-:W-:Y:S01]  /*25f0*/  UISETP.NE.AND UP2, UPT, UR50, URZ, UPT ;  /* 0x0000003f3200728c */ /* 0x000fe2000bf45270 */
[----:B------:R-:W-:Y:S02]  /*2600*/  VIADD R4, R18, UR39 ;  /* 0x0000002712047c36 */ /* 0x000fe40008000000 */
[C---:B------:R-:W-:Y:S01]  /*2610*/  FMUL.FTZ R38, R0.reuse, R38 ;  /* 0x0000002600267220 */ /* 0x040fe20000410000 */
[----:B------:R-:W-:Y:S01]  /*2620*/  IMAD.MOV.U32 R5, RZ, RZ, -0x40 ;  /* 0xffffffc0ff057424 */ /* 0x000fe200078e00ff */
[----:B------:R-:W-:Y:S01]  /*2630*/  UISETP.NE.AND UP1, UPT, UR49, URZ, UPT ;  /* 0x0000003f3100728c */ /* 0x000fe2000bf25270 */
[----:B------:R-:W-:Y:S01]  /*2640*/  FMUL.FTZ R30, R0, R30 ;  /* 0x0000001e001e7220 */ /* 0x000fe20000410000 */
[----:B------:R-:W-:Y:S01]  /*2650*/  PLOP3.LUT P0, PT, PT, PT, UP2, 0x80, 0x0 ;  /* 0x000000000000781c */ /* 0x000fe20003f0f028 */
[----:B------:R3:W4:Y:S01]  /*2660*/  MUFU.TANH R14, R38 ;  /* 0x00000026000e7308 */ /* 0x0007220000002400 */
[----:B------:R-:W-:Y:S01]  /*2670*/  PLOP3.LUT P1, PT, PT, PT, UP2, 0x80, 0x0 ;  /* 0x000000000000781c */ /* 0x000fe20003f2f028 */
[----:B------:R-:W-:-:S02]  /*2680*/  IMAD R5, R160, R5, 0x41 ;  /* 0x00000041a0057424 */ /* 0x000fc400078e0205 */
[C---:B------:R-:W-:Y:S01]  /*2690*/  FMUL.FTZ R24, R0.reuse, R24 ;  /* 0x0000001800187220 */ /* 0x040fe20000410000 */
        /* <DEDUP_REMOVED lines=18> */
[----:B---3--:R-:W0:Y:S01]  /*27c0*/  SHFL.IDX PT, R38, R4, RZ, 0x1c1f ;  /* 0x001c1fff04267589 */ /* 0x008e2200000e0000 */
        /* <DEDUP_REMOVED lines=12> */
[----:B------:R-:W-:-:S02]  /*2890*/  VIADD R3, R5, UR40 ;  /* 0x0000002805037c36 */ /* 0x000fc40008000000 */
[C---:B------:R-:W-:Y:S01]  /*28a0*/  FMUL.FTZ R39, R0.reuse, R39 ;  /* 0x0000002700277220 */ /* 0x040fe20000410000 */
[----:B------:R-:W-:Y:S01]  /*28b0*/  FMUL.FTZ R42, R0, R42 ;  /* 0x0000002a002a7220 */ /* 0x000fe20000410000 */
[----:B------:R3:W0:Y:S01]  /*28c0*/  MUFU.TANH R10, R30 ;  /* 0x0000001e000a7308 */ /* 0x0006220000002400 */
[----:B------:R-:W-:Y:S01]  /*28d0*/  PLOP3.LUT P0, PT, PT, PT, UP1, 0x40, 0x0 ;  /* 0x000000000000781c */ /* 0x000fe20003f0e818 */
[----:B------:R-:W-:Y:S01]  /*28e0*/  IMAD R6, R16, -0x2, R3 ;  /* 0xfffffffe10067824 */ /* 0x000fe200078e0203 */
[----:B------:R-:W-:Y:S01]  /*28f0*/  ULDC UR11, c[0x0][0x9dc] ;  /* 0x00027700000b7ab9 */ /* 0x000fe20000000800 */
[----:B------:R-:W-:Y:S01]  /*2900*/  SYNCS.ARRIVE.TRANS64.RED.A1T0 RZ, [UR6], RZ ;  /* 0x000000ffffff79a7 */ /* 0x000fe20008100406 */
[C---:B------:R-:W-:Y:S01]  /*2910*/  FMUL.FTZ R34, R0.reuse, R34 ;  /* 0x0000002200227220 */ /* 0x040fe20000410000 */
[----:B------:R-:W-:Y:S01]  /*2920*/  ULOP3.LUT UR6, URZ, UR11, URZ, 0x33, !UPT ;  /* 0x0000000b3f067292 */ /* 0x000fe2000f8e333f */
[----:B------:R-:W-:Y:S01]  /*2930*/  FMUL.FTZ R31, R0, R31 ;  /* 0x0000001f001f7220 */ /* 0x000fe20000410000 */
[----:B------:R-:W0:Y:S01]  /*2940*/  MUFU.TANH R24, R24 ;  /* 0x0000001800187308 */ /* 0x000e220000002400 */
[----:B---3--:R-:W-:Y:S01]  /*2950*/  LEA R30, R160, 0xffffffc0, 0x6 ;  /* 0xffffffc0a01e7811 */ /* 0x008fe200078e30ff */
[----:B------:R-:W-:Y:S01]  /*2960*/  VIADD R6, R6, -UR42 ;  /* 0x8000002a06067c36 */ /* 0x000fe20008000000 */
[----:B------:R-:W-:Y:S01]  /*2970*/  ULDC UR14, c[0x0][0x9e0] ;  /* 0x00027800000e7ab9 */ /* 0x000fe20000000800 */
[----:B------:R-:W-:Y:S01]  /*2980*/  FMUL.FTZ R35, R0, R35 ;  /* 0x0000002300237220 */ /* 0x000fe20000410000 */
[----:B------:R-:W-:-:S03]  /*2990*/  IADD3 R3, -R30, UR40, RZ ;  /* 0x000000281e037c10 */ /* 0x000fc6000fffe1ff */
[----:B------:R-:W3:Y:S02]  /*29a0*/  MUFU.TANH R25, R25 ;  /* 0x0000001900197308 */ /* 0x000ee40000002400 */
[----:B------:R-:W-:-:S06]  /*29b0*/  IMAD R21, R16, -0x2, R3 ;  /* 0xfffffffe10157824 */ /* 0x000fcc00078e0203 */
        /* <DEDUP_REMOVED lines=25> */
[----:B------:R5:W1:Y:S08]  /*2b50*/  MUFU.TANH R12, R34 ;  /* 0x00000022000c7308 */ /* 0x000a700000002400 */
[----:B------:R2:W1:Y:S01]  /*2b60*/  MUFU.TANH R11, R31 ;  /* 0x0000001f000b7308 */ /* 0x0004620000002400 */
[----:B-----5:R-:W-:-:S05]  /*2b70*/  VIADD R34, R6, UR14 ;  /* 0x0000000e06227c36 */ /* 0x020fca0008000000 */
[----:B0-----:R-:W-:Y:S02]  /*2b80*/  VIADDMNMX R3, R38, R34, R21, PT ;  /* 0x0000002226037246 */ /* 0x001fe40003800115 */
[----:B------:R0:W1:Y:S01]  /*2b90*/  MUFU.TANH R13, R35 ;  /* 0x00000023000d7308 */ /* 0x0000620000002400 */
[----:B--2---:R-:W-:Y:S02]  /*2ba0*/  VIADD R31, R6, UR6 ;  /* 0x00000006061f7c36 */ /* 0x004fe40008000000 */
[----:B0-----:R-:W-:Y:S02]  /*2bb0*/  VIADD R35, R5, 0xffffffff ;  /* 0xffffffff05237836 */ /* 0x001fe40000000000 */
[----:B------:R-:W-:Y:S01]  /*2bc0*/  IMAD.IADD R5, R31, 0x1, R38 ;  /* 0x000000011f057824 */ /* 0x000fe200078e0226 */
[----:B---34-:R-:W-:Y:S06]  /*2bd0*/  @P0 BRA `(.L_x_1430) ;  /* 0x0000000000640947 */ /* 0x018fec0003800000 */
[----:B------:R-:W-:Y:S01]  /*2be0*/  IMAD.U32 R9, RZ, RZ, UR42 ;  /* 0x0000002aff097e24 */ /* 0x000fe2000f8e00ff */
[----:B------:R-:W-:Y:S04]  /*2bf0*/  BSSY B0, `(.L_x_1431) ;  /* 0x0000013000007945 */ /* 0x000fe80003800000 */
[----:B------:R-:W-:-:S04]  /*2c00*/  IADD3 R9, -R9, UR40, R38 ;  /* 0x0000002809097c10 */ /* 0x000fc8000fffe126 */
        /* <DEDUP_REMOVED lines=11> */
.L_x_1432:
[----:B------:R-:W-:Y:S02]  /*2cc0*/  ULDC UR6, c[0x0][0x9e4] ;  /* 0x0002790000067ab9 */ /* 0x000fe40000000800 */
[----:B------:R-:W-:-:S05]  /*2cd0*/  IMAD.U32 R38, RZ, RZ, UR6 ;  /* 0x00000006ff267e24 */ /* 0x000fca000f8e00ff */
[----:B------:R-:W-:-:S13]  /*2ce0*/  ISETP.NE.AND P0, PT, R38, 0x1, PT ;  /* 0x000000012600780c */ /* 0x000fda0003f05270 */
[----:B------:R-:W0:Y:S02]  /*2cf0*/  @P0 LDC.64 R56, c[0x0][0x9e8] ;  /* 0x00027a00ff380b82 */ /* 0x000e240000000a00 */
[----:B0-----:R-:W-:-:S05]  /*2d00*/  @P0 IMAD.HI.U32 R6, R9, R56, RZ ;  /* 0x0000003809060227 */ /* 0x001fca00078e00ff */
[----:B------:R-:W-:-:S07]  /*2d10*/  @P0 SHF.R.U32.HI R9, RZ, R57, R6 ;  /* 0x00000039ff090219 */ /* 0x000fce0000011606 */
.L_x_1433:
[----:B------:R-:W-:Y:S05]  /*2d20*/  BSYNC B0 ;  /* 0x0000000000007941 */ /* 0x000fea0003800000 */
.L_x_1431:
[----:B------:R-:W-:-:S04]  /*2d30*/  IMAD R9, R9, R38, -R30 ;  /* 0x0000002609097224 */ /* 0x000fc800078e0a1e */
[----:B------:R-:W-:-:S05]  /*2d40*/  IMAD R6, R16, -0x2, R9 ;  /* 0xfffffffe10067824 */ /* 0x000fca00078e0209 */
[----:B------:R-:W-:Y:S02]  /*2d50*/  VIADDMNMX R3, R6, R38, R3, PT ;  /* 0x0000002606037246 */ /* 0x000fe40003800103 */
[----:B------:R-:W-:-:S07]  /*2d60*/  VIMNMX R5, R5, R6, !PT ;  /* 0x0000000605057248 */ /* 0x000fce0007fe0100 */
.L_x_1430:
        /* <DEDUP_REMOVED lines=94> */
.L_x_1436:
[----:B------:R-:W-:Y:S02]  /*3350*/  ULDC UR6, c[0x0][0x9e4] ;  /* 0x0002790000067ab9 */ /* 0x000fe40000000800 */
[----:B------:R-:W-:-:S05]  /*3360*/  IMAD.U32 R24, RZ, RZ, UR6 ;  /* 0x00000006ff187e24 */ /* 0x000fca000f8e00ff */
[----:B------:R-:W-:-:S13]  /*3370*/  ISETP.NE.AND P6, PT, R24, 0x1, PT ;  /* 0x000000011800780c */ /* 0x000fda0003fc5270 */
[----:B------:R-:W0:Y:S02]  /*3380*/  @P6 LDC.64 R28, c[0x0][0x9e8] ;  /* 0x00027a00ff1c6b82 */ /* 0x000e240000000a00 */
[----:B0-----:R-:W-:-:S05]  /*3390*/  @P6 IMAD.HI.U32 R4, R5, R28, RZ ;  /* 0x0000001c05046227 */ /* 0x001fca00078e00ff */
[----:B------:R-:W-:-:S07]  /*33a0*/  @P6 SHF.R.U32.HI R5, RZ, R29, R4 ;  /* 0x0000001dff056219 */ /* 0x000fce0000011604 */
.L_x_1437:
[----:B------:R-:W-:Y:S05]  /*33b0*/  BSYNC B0 ;  /* 0x0000000000007941 */ /* 0x000fea0003800000 */
.L_x_1435:
[----:B------:R-:W-:-:S04]  /*33c0*/  IMAD R5, R5, R24, -R30 ;  /* 0x0000001805057224 */ /* 0x000fc800078e0a1e */
[----:B------:R-:W-:-:S05]  /*33d0*/  IMAD R5, R16, -0x2, R5 ;  /* 0xfffffffe10057824 */ /* 0x000fca00078e0205 */
[----:B------:R-:W-:Y:S02]  /*33e0*/  VIADDMNMX R3, R5, R24, R3, PT ;  /* 0x0000001805037246 */ /* 0x000fe40003800103 */
[----:B------:R-:W-:-:S07]  /*33f0*/  VIMNMX R6, R6, R5, !PT ;  /* 0x0000000506067248 */ /* 0x000fce0007fe0100 */
.L_x_1434:
[----:B------:R-:W-:Y:S01]  /*3400*/  ISETP.GT.AND P0, PT, R6, 0x1, !P0 ;  /* 0x000000010600780c */ /* 0x000fe20004704270 */
[----:B------:R-:W-:Y:S01]  /*3410*/  ULDC UR10, c[0x0][0x988] ;  /* 0x00026200000a7ab9 */ /* 0x000fe20000000800 */
[----:B------:R-:W-:Y:S02]  /*3420*/  ISETP.NE.AND P6, PT, R9, RZ, PT ;  /* 0x000000ff0900720c */ /* 0x000fe40003fc5270 */
        /* <DEDUP_REMOVED lines=16> */
[----:B-1----:R-:W-:Y:S02]  /*3530*/  FSEL R11, R11, -INF , !P0 ;  /* 0xff8000000b0b7808 */ /* 0x002fe40004000000 */
        /* <DEDUP_REMOVED lines=19> */
[----:B------:R-:W-:Y:S01]  /*3670*/  ISETP.GT.AND P1, PT, R6, 0x28, !P1 ;  /* 0x000000280600780c */ /* 0x000fe20004f24270 */
[----:B------:R-:W0:Y:S01]  /*3680*/  SHFL.BFLY PT, R24, R25, 0x2, 0x1f ;  /* 0x0c401f0019187f89 */ /* 0x000e2200000e0000 */
[----:B------:R-:W-:Y:S02]  /*3690*/  FSEL R14, R14, -INF , !P0 ;  /* 0xff8000000e0e7808 */ /* 0x000fe40004000000 */
[----:B------:R-:W-:Y:S02]  /*36a0*/  ISETP.NE.AND P0, PT, R36, RZ, PT ;  /* 0x000000ff2400720c */ /* 0x000fe40003f05270 */
[----:B------:R-:W-:-:S02]  /*36b0*/  ISETP.GT.AND P2, PT, R6, 0x29, !P2 ;  /* 0x000000290600780c */ /* 0x000fc40005744270 */
[C---:B------:R-:W-:Y:S02]  /*36c0*/  ISETP.GT.AND P0, PT, R6.reuse, 0x19, !P0 ;  /* 0x000000190600780c */ /* 0x040fe40004704270 */
[C---:B------:R-:W-:Y:S02]  /*36d0*/  ISETP.GT.AND P3, PT, R6.reuse, 0x30, !P3 ;  /* 0x000000300600780c */ /* 0x040fe40005f64270 */
[----:B------:R-:W-:Y:S02]  /*36e0*/  ISETP.LT.OR P0, PT, R3, 0x1a, P0 ;  /* 0x0000001a0300780c */ /* 0x000fe40000701670 */
[----:B------:R-:W-:Y:S02]  /*36f0*/  ISETP.GT.AND P4, PT, R6, 0x31, !P4 ;  /* 0x000000310600780c */ /* 0x000fe40006784270 */
[----:B------:R-:W-:Y:S02]  /*3700*/  FSEL R15, R15, -INF , !P0 ;  /* 0xff8000000f0f7808 */ /* 0x000fe40004000000 */
        /* <DEDUP_REMOVED lines=12> */
[----:B0-----:R-:W-:-:S02]  /*37d0*/  FMNMX.FTZ R26, R25, R24, !PT ;  /* 0x00000018191a7209 */ /* 0x001fc40007810000 */
[----:B------:R-:W-:Y:S02]  /*37e0*/  FMNMX.FTZ R5, R4, R9, !PT ;  /* 0x0000000904057209 */ /* 0x000fe40007810000 */
[----:B------:R-:W-:Y:S01]  /*37f0*/  ISETP.NE.AND P0, PT, R59, RZ, PT ;  /* 0x000000ff3b00720c */ /* 0x000fe20003f05270 */
[----:B------:R-:W0:Y:S01]  /*3800*/  SHFL.BFLY PT, R27, R26, 0x1, 0x1f ;  /* 0x0c201f001a1b7f89 */ /* 0x000e2200000e0000 */
[----:B------:R-:W-:Y:S02]  /*3810*/  FMNMX.FTZ R24, R10, R5, !PT ;  /* 0x000000050a187209 */ /* 0x000fe40007810000 */
[----:B------:R-:W-:Y:S02]  /*3820*/  ISETP.GT.AND P0, PT, R6, 0x21, !P0 ;  /* 0x000000210600780c */ /* 0x000fe40004704270 */
[----:B------:R-:W-:Y:S02]  /*3830*/  FMNMX.FTZ R21, R11, R24, !PT ;  /* 0x000000180b157209 */ /* 0x000fe40007810000 */
[----:B------:R-:W-:-:S02]  /*3840*/  ISETP.LT.OR P0, PT, R3, 0x22, P0 ;  /* 0x000000220300780c */ /* 0x000fc40000701670 */
[----:B------:R-:W-:Y:S02]  /*3850*/  FMNMX.FTZ R24, R12, R21, !PT ;  /* 0x000000150c187209 */ /* 0x000fe40007810000 */
[----:B------:R-:W-:Y:S02]  /*3860*/  ISETP.LT.OR P3, PT, R3, 0x31, P3 ;  /* 0x000000310300780c */ /* 0x000fe40001f61670 */
[----:B------:R-:W-:Y:S02]  /*3870*/  FMNMX.FTZ R21, R13, R24, !PT ;  /* 0x000000180d157209 */ /* 0x000fe40007810000 */
[----:B------:R-:W-:Y:S02]  /*3880*/  ISETP.LT.OR P4, PT, R3, 0x32, P4 ;  /* 0x000000320300780c */ /* 0x000fe40002781670 */
[----:B------:R-:W-:Y:S02]  /*3890*/  FMNMX.FTZ R24, R14, R21, !PT ;  /* 0x000000150e187209 */ /* 0x000fe40007810000 */
[----:B------:R-:W-:-:S02]  /*38a0*/  FSEL R21, R43, -INF , !P0 ;  /* 0xff8000002b157808 */ /* 0x000fc40004000000 */
[----:B------:R-:W-:Y:S02]  /*38b0*/  FMNMX.FTZ R25, R15, R24, !PT ;  /* 0x000000180f197209 */ /* 0x000fe40007810000 */
[----:B------:R-:W-:Y:S02]  /*38c0*/  ISETP.LT.OR P5, PT, R3, 0x39, P5 ;  /* 0x000000390300780c */ /* 0x000fe40002fa1670 */
[----:B0-----:R-:W-:Y:S01]  /*38d0*/  FMNMX.FTZ R5, R26, R27, !PT ;  /* 0x0000001b1a057209 */ /* 0x001fe20007810000 */
[----:B------:R-:W-:Y:S01]  /*38e0*/  IMAD.U32 R26, RZ, RZ, UR10 ;  /* 0x0000000aff1a7e24 */ /* 0x000fe2000f8e00ff */
[----:B------:R-:W-:Y:S02]  /*38f0*/  FMNMX.FTZ R6, R20, R25, !PT ;  /* 0x0000001914067209 */ /* 0x000fe40007810000 */
[C---:B------:R-:W-:Y:S01]  /*3900*/  FSETP.NEU.FTZ.AND P0, PT, R5.reuse, -INF , PT ;  /* 0xff8000000500780b */ /* 0x040fe20003f1d000 */
[----:B------:R-:W-:-:S01]  /*3910*/  FFMA.FTZ R24, R5, R26, -8 ;  /* 0xc100000005187423 */ /* 0x000fc2000001001a */
[----:B------:R-:W-:-:S02]  /*3920*/  FMNMX.FTZ R27, R21, R6, !PT ;  /* 0x00000006151b7209 */ /* 0x000fc40007810000 */
[----:B------:R-:W-:Y:S01]  /*3930*/  FSEL R25, R47, -INF , !P2 ;  /* 0xff8000002f197808 */ /* 0x000fe20005000000 */
[----:B------:R-:W-:Y:S01]  /*3940*/  IMAD.U32 R47, RZ, RZ, UR10 ;  /* 0x0000000aff2f7e24 */ /* 0x000fe2000f8e00ff */
[----:B------:R-:W-:Y:S02]  /*3950*/  FSEL R31, R24, RZ, P0 ;  /* 0x000000ff181f7208 */ /* 0x000fe40000000000 */
[----:B------:R-:W-:Y:S02]  /*3960*/  FSEL R24, R46, -INF , !P1 ;  /* 0xff8000002e187808 */ /* 0x000fe40004800000 */
        /* <DEDUP_REMOVED lines=8> */
[----:B------:R-:W-:Y:S01]  /*39f0*/  ISETP.LT.OR P6, PT, R3, 0x3a, P6 ;  /* 0x0000003a0300780c */ /* 0x000fe200037c1670 */
[--C-:B------:R-:W-:Y:S01]  /*3a00*/  FFMA.FTZ R35, R58, UR10, -R31.reuse ;  /* 0x0000000a3a237c23 */ /* 0x100fe2000801081f */
[----:B------:R-:W-:Y:S01]  /*3a10*/  FMNMX.FTZ R6, R26, R29, !PT ;  /* 0x0000001d1a067209 */ /* 0x000fe20007810000 */
[--C-:B------:R-:W-:Y:S01]  /*3a20*/  FFMA.FTZ R36, R60, UR10, -R31.reuse ;  /* 0x0000000a3c247c23 */ /* 0x100fe2000801081f */
[----:B------:R-:W-:Y:S01]  /*3a30*/  FSEL R3, R54, -INF , !P5 ;  /* 0xff80000036037808 */ /* 0x000fe20006800000 */
        /* <DEDUP_REMOVED lines=8> */
[----:B------:R-:W-:Y:S01]  /*3ac0*/  MUFU.EX2 R34, R30 ;  /* 0x0000001e00227308 */ /* 0x000fe20000000800 */
[----:B------:R-:W-:Y:S01]  /*3ad0*/  FMNMX.FTZ R29, R28, R29, !PT ;  /* 0x0000001d1c1d7209 */ /* 0x000fe20007810000 */
[--C-:B------:R-:W-:Y:S01]  /*3ae0*/  FFMA.FTZ R41, R68, UR10, -R31.reuse ;  /* 0x0000000a44297c23 */ /* 0x100fe2000801081f */
[----:B------:R-:W-:-:S03]  /*3af0*/  FFMA.FTZ R45, R72, UR10, -R31 ;  /* 0x0000000a482d7c23 */ /* 0x000fc6000801081f */
[----:B------:R-:W0:Y:S02]  /*3b00*/  SHFL.BFLY PT, R6, R29, 0x2, 0x1f ;  /* 0x0c401f001d067f89 */ /* 0x000e2400000e0000 */
[----:B------:R1:W2:Y:S08]  /*3b10*/  MUFU.EX2 R33, R32 ;  /* 0x0000002000217308 */ /* 0x0002b00000000800 */
[----:B------:R-:W-:Y:S01]  /*3b20*/  MUFU.EX2 R35, R35 ;  /* 0x0000002300237308 */ /* 0x000fe20000000800 */
[----:B-1----:R-:W-:-:S07]  /*3b30*/  FFMA.FTZ R32, R62, UR10, -R31 ;  /* 0x0000000a3e207c23 */ /* 0x002fce000801081f */
[----:B------:R-:W-:Y:S01]  /*3b40*/  MUFU.EX2 R36, R36 ;  /* 0x0000002400247308 */ /* 0x000fe20000000800 */
[----:B0-----:R-:W-:-:S07]  /*3b50*/  FMNMX.FTZ R30, R29, R6, !PT ;  /* 0x000000061d1e7209 */ /* 0x001fce0007810000 */
[----:B------:R0:W-:Y:S01]  /*3b60*/  MUFU.EX2 R37, R32 ;  /* 0x0000002000257308 */ /* 0x0001e20000000800 */
[----:B------:R-:W1:Y:S07]  /*3b70*/  SHFL.BFLY PT, R29, R30, 0x1, 0x1f ;  /* 0x0c201f001e1d7f89 */ /* 0x000e6e00000e0000 */
[----:B------:R-:W-:Y:S01]  /*3b80*/  MUFU.EX2 R38, R38 ;  /* 0x0000002600267308 */ /* 0x000fe20000000800 */
[----:B0-----:R-:W-:-:S01]  /*3b90*/  FFMA.FTZ R32, R44, UR10, -R31 ;  /* 0x0000000a2c207c23 */ /* 0x001fc2000801081f */
[----:B------:R-:W-:-:S06]  /*3ba0*/  FFMA.FTZ R44, R48, UR10, -R31 ;  /* 0x0000000a302c7c23 */ /* 0x000fcc000801081f */
        /* <DEDUP_REMOVED lines=8> */
[----:B------:R-:W-:Y:S02]  /*3c30*/  FSEL R42, R30, RZ, P0 ;  /* 0x000000ff1e2a7208 */ /* 0x000fe40000000000 */
        /* <DEDUP_REMOVED lines=17> */
[----:B------:R2:W0:Y:S01]  /*3d50*/  MUFU.EX2 R46, R9 ;  /* 0x00000009002e7308 */ /* 0x0004220000000800 */
[----:B------:R-:W-:-:S01]  /*3d60*/  FFMA.FTZ R3, R3, UR10, -R42 ;  /* 0x0000000a03037c23 */ /* 0x000fc2000801082a */
[----:B------:R-:W-:-:S06]  /*3d70*/  FFMA.FTZ R28, R28, UR10, -R42 ;  /* 0x0000000a1c1c7c23 */ /* 0x000fcc000801082a */
[----:B------:R-:W1:Y:S01]  /*3d80*/  MUFU.EX2 R10, R10 ;  /* 0x0000000a000a7308 */ /* 0x000e620000000800 */
[----:B--2---:R-:W-:-:S04]  /*3d90*/  FADD.FTZ R9, R152, R33 ;  /* 0x0000002198097221 */ /* 0x004fc80000010000 */
[----:B------:R-:W-:-:S03]  /*3da0*/  FADD.FTZ R4, R34, R9 ;  /* 0x0000000922047221 */ /* 0x000fc60000010000 */
[----:B------:R-:W2:Y:S01]  /*3db0*/  MUFU.EX2 R11, R11 ;  /* 0x0000000b000b7308 */ /* 0x000ea20000000800 */
[----:B0-----:R-:W-:-:S01]  /*3dc0*/  FADD.FTZ R31, R153, R46 ;  /* 0x0000002e991f7221 */ /* 0x001fc20000010000 */
[C---:B------:R-:W-:Y:S01]  /*3dd0*/  FADD.FTZ R9, R35.reuse, R4 ;  /* 0x0000000423097221 */ /* 0x040fe20000010000 */
        /* <DEDUP_REMOVED lines=8> */
[----:B--2---:R-:W-:-:S01]  /*3e60*/  FADD.FTZ R31, R11, R48 ;  /* 0x000000300b1f7221 */ /* 0x004fc20000010000 */
[C---:B------:R-:W-:Y:S01]  /*3e70*/  FADD.FTZ R9, R39.reuse, R4 ;  /* 0x0000000427097221 */ /* 0x040fe20000010000 */
[----:B------:R-:W-:-:S04]  /*3e80*/  F2FP.SATFINITE.E4M3.F32.PACK_AB_MERGE_C R39, R39, R38, RZ ;  /* 0x000000262727723e */ /* 0x000fc800048070ff */
[----:B------:R-:W-:Y:S01]  /*3e90*/  F2FP.SATFINITE.E4M3.F32.PACK_AB_MERGE_C R154, R37, R36, R39 ;  /* 0x00000024259a723e */ /* 0x000fe20004807027 */
        /* <DEDUP_REMOVED lines=8> */
[----:B------:R-:W-:Y:S01]  /*3f20*/  FADD.FTZ R48, R40, R9 ;  /* 0x0000000928307221 */ /* 0x000fe20000010000 */
[----:B------:R-:W-:-:S03]  /*3f30*/  F2FP.SATFINITE.E4M3.F32.PACK_AB_MERGE_C R14, R15, R14, RZ ;  /* 0x0000000e0f0e723e */ /* 0x000fc600048070ff */
[----:B------:R-:W-:Y:S01]  /*3f40*/  FADD.FTZ R9, R41, R48 ;  /* 0x0000003029097221 */ /* 0x000fe20000010000 */
[----:B------:R-:W-:Y:S01]  /*3f50*/  F2FP.SATFINITE.E4M3.F32.PACK_AB_MERGE_C R155, R13, R12, R14 ;  /* 0x0000000c0d9b723e */ /* 0x000fe2000480700e */
        /* <DEDUP_REMOVED lines=10> */
[----:B------:R-:W-:-:S06]  /*4000*/  FADD.FTZ R31, R43, R42 ;  /* 0x0000002a2b1f7221 */ /* 0x000fcc0000010000 */
        /* <DEDUP_REMOVED lines=12> */
[----:B------:R0:W2:Y:S08]  /*40d0*/  MUFU.EX2 R4, R3 ;  /* 0x0000000300047308 */ /* 0x0000b00000000800 */
[----:B------:R-:W3:Y:S01]  /*40e0*/  MUFU.EX2 R9, R28 ;  /* 0x0000001c00097308 */ /* 0x000ee20000000800 */
[----:B0-----:R-:W-:-:S01]  /*40f0*/  FADD.FTZ R3, R27, R38 ;  /* 0x000000261b037221 */ /* 0x001fc20000010000 */
[----:B-1----:R-:W-:Y:S01]  /*4100*/  FADD.FTZ R11, R29, R34 ;  /* 0x000000221d0b7221 */ /* 0x002fe20000010000 */
[----:B------:R-:W-:-:S04]  /*4110*/  F2FP.SATFINITE.E4M3.F32.PACK_AB_MERGE_C R29, R30, R29, RZ ;  /* 0x0000001d1e1d723e */ /* 0x000fc800048070ff */
[----:B------:R-:W-:Y:S01]  /*4120*/  F2FP.SATFINITE.E4M3.F32.PACK_AB_MERGE_C R158, R45, R44, R29 ;  /* 0x0000002c2d9e723e */ /* 0x000fe2000480701d */
[----:B--2---:R-:W-:-:S01]  /*4130*/  FADD.FTZ R10, R4, R3 ;  /* 0x00000003040a7221 */ /* 0x004fc20000010000 */
[----:B------:R-:W-:Y:S01]  /*4140*/  FADD.FTZ R3, R30, R11 ;  /* 0x0000000b1e037221 */ /* 0x000fe20000010000 */
[C---:B---3--:R-:W-:Y:S02]  /*4150*/  F2FP.SATFINITE.E4M3.F32.PACK_AB_MERGE_C R159, R9.reuse, R4, RZ ;  /* 0x00000004099f723e */ /* 0x048fe400048070ff */
[----:B------:R-:W-:Y:S02]  /*4160*/  FADD.FTZ R4, R9, R10 ;  /* 0x0000000a09047221 */ /* 0x000fe40000010000 */
[----:B------:R-:W-:Y:S01]  /*4170*/  F2FP.SATFINITE.E4M3.F32.PACK_AB_MERGE_C R159, R27, R26, R159 ;  /* 0x0000001a1b9f723e */ /* 0x000fe2000480709f */
[----:B------:R-:W-:Y:S06]  /*4180*/  @P0 BRA `(.L_x_1438) ;  /* 0x0000000000040947 */ /* 0x000fec0003800000 */
[----:B------:R-:W-:Y:S01]  /*4190*/  BPT.TRAP 0x1 ;  /* 0x000000040000795c */ /* 0x000fe20000300000 */
.L_x_1438:
[----:B------:R-:W-:Y:S01]  /*41a0*/  PLOP3.LUT P1, PT, PT, PT, UP0, 0x40, 0x0 ;  /* 0x000000000000781c */ /* 0x000fe20003f2e808 */
[----:B------:R0:W1:-:S12]  /*41b0*/  SYNCS.PHASECHK.TRANS64.TRYWAIT P0, [UR57+0x28450], R8 ;  /* 0x02845008ff0075a7 */ /* 0x0000580008000179 */
[----:B0-----:R-:W-:Y:S05]  /*41c0*/  @P1 BRA `(.L_x_1439) ;  /* 0x0000000000041947 */ /* 0x001fea0003800000 */
[----:B------:R-:W-:Y:S01]  /*41d0*/  BPT.TRAP 0x1 ;  /* 0x000000040000795c */ /* 0x000fe20000300000 */
.L_x_1439:
[----:B-1----:R-:W-:Y:S05]  /*41e0*/  @P0 BRA `(.L_x_1440) ;  /* 0x0000000000080947 */ /* 0x002fea0003800000 */
[----:B------:R-:W0:Y:S02]  /*41f0*/  SYNCS.PHASECHK.TRANS64.TRYWAIT P0, [UR57+0x28450], R8 ;  /* 0x02845008ff0075a7 */ /* 0x000e240008000179 */
[----:B0-----:R-:W-:Y:S05]  /*4200*/  @!P0 BRA `(.L_x_1441) ;  /* 0x0000011c00208947 */ /* 0x001fea0003800000 */
.L_x_1440:
        /* <DEDUP_REMOVED lines=19> */
.L_x_1442:
        /* <DEDUP_REMOVED lines=26> */
.L_x_1444:
[----:B------:R-:W-:Y:S02]  /*44e0*/  ULDC UR22, c[0x0][0x9e4] ;  /* 0x0002790000167ab9 */ /* 0x000fe40000000800 */
[----:B------:R-:W-:-:S11]  /*44f0*/  UISETP.NE.AND UP1, UPT, UR22, 0x1, UPT ;  /* 0x000000011600788c */ /* 0x000fd6000bf25270 */
[----:B------:R-:W-:Y:S02]  /*4500*/  @UP1 ULDC.64 UR6, c[0x0][0x9e8] ;  /* 0x00027a0000061ab9 */ /* 0x000fe40000000a00 */
[----:B------:R-:W-:-:S04]  /*4510*/  UIMAD.WIDE.U32 UR14, UR19, UR6, URZ ;  /* 0x00000006130e72a5 */ /* 0x000fc8000f8e003f */
[----:B------:R-:W-:-:S12]  /*4520*/  @UP1 USHF.R.U32.HI UR19, URZ, UR7, UR15 ;  /* 0x000000073f131299 */ /* 0x000fd8000801160f */
.L_x_1445:
[----:B------:R-:W-:-:S04]  /*4530*/  UIMAD UR19, UR19, UR22, UR22 ;  /* 0x00000016131372a4 */ /* 0x000fc8000f8e0216 */
[----:B------:R-:W-:-:S04]  /*4540*/  UISETP.LT.AND UP1, UPT, UR18, UR19, UPT ;  /* 0x000000131200728c */ /* 0x000fc8000bf21270 */
[----:B------:R-:W-:-:S12]  /*4550*/  USEL UR18, UR18, UR19, UP1 ;  /* 0x0000001312127287 */ /* 0x000fd80008800000 */
.L_x_1443:
        /* <DEDUP_REMOVED lines=11> */
[----:B------:R-:W-:Y:S01]  /*4610*/  IMAD.MOV.U32 R9, RZ, RZ, R8 ;  /* 0x000000ffff097224 */ /* 0x000fe200078e0008 */
[----:B------:R-:W-:Y:S01]  /*4620*/  ULDC UR53, c[0x0][0x988] ;  /* 0x0002620000357ab9 */ /* 0x000fe20000000800 */
[----:B------:R-:W-:-:S05]  /*4630*/  ULDC UR58, c[0x0][0x9e0] ;  /* 0x00027800003a7ab9 */ /* 0x000fca0000000800 */
.L_x_1465:
        /* <DEDUP_REMOVED lines=8> */
.L_x_1447:
        /* <DEDUP_REMOVED lines=10> */
.L_x_1448:
[----:B-1----:R-:W-:Y:S05]  /*4760*/  @P0 BRA `(.L_x_1449) ;  /* 0x0000000000080947 */ /* 0x002fea0003800000 */
[----:B------:R-:W1:Y:S02]  /*4770*/  SYNCS.PHASECHK.TRANS64.TRYWAIT P0, [UR59+0x28430], R8 ;  /* 0x02843008ff0075a7 */ /* 0x000e64000800017b */
[----:B-1----:R-:W-:Y:S05]  /*4780*/  @!P0 BRA `(.L_x_1450) ;  /* 0x0000011400d88947 */ /* 0x002fea0003800000 */
.L_x_1449:
        /* <DEDUP_REMOVED lines=47> */
.L_x_1451:
[----:B------:R-:W-:Y:S01]  /*4a80*/  UISETP.NE.AND UP2, UPT, UR50, URZ, UPT ;  /* 0x0000003f3200728c */ /* 0x000fe2000bf45270 */
[C---:B------:R-:W-:Y:S01]  /*4a90*/  FMUL.FTZ R196, R0.reuse, R156 ;  /* 0x0000009c00c47220 */ /* 0x040fe20000410000 */
[----:B------:R-:W-:Y:S01]  /*4aa0*/  FMUL.FTZ R156, R0, R174 ;  /* 0x000000ae009c7220 */ /* 0x000fe20000410000 */
[----:B------:R-:W-:Y:S02]  /*4ab0*/  VIADD R174, R18, UR39 ;  /* 0x0000002712ae7c36 */ /* 0x000fe40008000000 */
[C---:B------:R-:W-:Y:S01]  /*4ac0*/  FMUL.FTZ R12, R0.reuse, R154 ;  /* 0x0000009a000c7220 */ /* 0x040fe20000410000 */
[C---:B------:R-:W-:Y:S01]  /*4ad0*/  FMUL.FTZ R154, R0.reuse, R170 ;  /* 0x000000aa009a7220 */ /* 0x040fe20000410000 */
[----:B------:R-:W-:Y:S01]  /*4ae0*/  PLOP3.LUT P0, PT, PT, PT, UP2, 0x80, 0x0 ;  /* 0x000000000000781c */ /* 0x000fe20003f0f028 */
[----:B------:R-:W-:Y:S01]  /*4af0*/  IMAD.SHL.U32 R170, R9, 0x40, RZ ;  /* 0x0000004009aa7824 */ /* 0x000fe200078e00ff */
[----:B------:R-:W-:Y:S01]  /*4b00*/  PLOP3.LUT P1, PT, PT, PT, UP2, 0x80, 0x0 ;  /* 0x000000000000781c */ /* 0x000fe20003f2f028 */
[----:B------:R-:W-:Y:S01]  /*4b10*/  UISETP.NE.AND UP1, UPT, UR49, URZ, UPT ;  /* 0x0000003f3100728c */ /* 0x000fe2000bf25270 */
[C---:B------:R-:W-:Y:S01]  /*4b20*/  FMUL.FTZ R195, R0.reuse, R153 ;  /* 0x0000009900c37220 */ /* 0x040fe20000410000 */
[----:B------:R-:W-:Y:S01]  /*4b30*/  @UP2 ULDC UR6, c[0x0][0x44c] ;  /* 0x0001130000062ab9 */ /* 0x000fe20000000800 */
[C---:B------:R-:W-:Y:S01]  /*4b40*/  FMUL.FTZ R20, R0.reuse, R162 ;  /* 0x000000a200147220 */ /* 0x040fe20000410000 */
[C---:B------:R-:W-:Y:S01]  /*4b50*/  FMUL.FTZ R21, R0.reuse, R163 ;  /* 0x000000a300157220 */ /* 0x040fe20000410000 */
[C---:B-1----:R-:W-:Y:S01]  /*4b60*/  FMUL.FTZ R5, R0.reuse, R152 ;  /* 0x0000009800057220 */ /* 0x042fe20000410000 */
[C---:B------:R-:W-:Y:S01]  /*4b70*/  FMUL.FTZ R13, R0.reuse, R155 ;  /* 0x0000009b000d7220 */ /* 0x040fe20000410000 */
[C---:B------:R-:W-:Y:S01]  /*4b80*/  FMUL.FTZ R162, R0.reuse, R164 ;  /* 0x000000a400a27220 */ /* 0x040fe20000410000 */
[C---:B------:R-:W-:Y:S01]  /*4b90*/  FMUL.FTZ R163, R0.reuse, R165 ;  /* 0x000000a500a37220 */ /* 0x040fe20000410000 */
[----:B------:R-:W-:Y:S01]  /*4ba0*/  FMUL.FTZ R153, R0, R167 ;  /* 0x000000a700997220 */ /* 0x000fe20000410000 */
[----:B------:R-:W-:Y:S01]  /*4bb0*/  @P0 IMAD.HI.U32 R6, R174, UR6, RZ ;  /* 0x00000006ae060c27 */ /* 0x000fe2000f8e00ff */
        /* <DEDUP_REMOVED lines=14> */
[----:B------:R-:W-:Y:S01]  /*4ca0*/  FMUL.FTZ R167, R0, R172 ;  /* 0x000000ac00a77220 */ /* 0x000fe20000410000 */
[----:B------:R-:W-:Y:S01]  /*4cb0*/  IADD3 R7, -R170, 0x1, RZ ;  /* 0x00000001aa077810 */ /* 0x000fe20007ffe1ff */
        /* <DEDUP_REMOVED lines=10> */
[----:B------:R-:W-:Y:S01]  /*4d60*/  PLOP3.LUT P0, PT, PT, PT, UP1, 0x40, 0x0 ;  /* 0x000000000000781c */ /* 0x000fe20003f0e818 */
[----:B------:R-:W-:Y:S01]  /*4d70*/  IMAD R7, R16, -0x2, R7 ;  /* 0xfffffffe10077824 */ /* 0x000fe200078e0207 */
[----:B------:R-:W3:Y:S01]  /*4d80*/  MUFU.TANH R5, R5 ;  /* 0x0000000500057308 */ /* 0x000ee20000002400 */
[----:B------:R-:W-:Y:S01]  /*4d90*/  IMAD.U32 R176, RZ, RZ, UR42 ;  /* 0x0000002affb07e24 */ /* 0x000fe2000f8e00ff */
[----:B------:R-:W-:Y:S01]  /*4da0*/  UMOV UR11, UR57 ;  /* 0x00000039000b7c82 */ /* 0x000fe20008000000 */
[----:B------:R-:W-:Y:S01]  /*4db0*/  SYNCS.ARRIVE.TRANS64.RED.A1T0 RZ, [UR6], RZ ;  /* 0x000000ffffff79a7 */ /* 0x000fe20008100406 */
[----:B------:R-:W-:-:S02]  /*4dc0*/  ULOP3.LUT UR6, URZ, UR11, URZ, 0x33, !UPT ;  /* 0x0000000b3f067292 */ /* 0x000fc4000f8e333f */
[----:B------:R-:W-:Y:S02]  /*4dd0*/  IADD3 R7, -R176, UR40, R7 ;  /* 0x00000028b0077c10 */ /* 0x000fe4000fffe107 */
[----:B------:R-:W4:Y:S03]  /*4de0*/  MUFU.TANH R195, R195 ;  /* 0x000000c300c37308 */ /* 0x000f260000002400 */
[C---:B------:R-:W-:Y:S02]  /*4df0*/  VIADD R177, R7.reuse, UR58 ;  /* 0x0000003a07b17c36 */ /* 0x040fe40008000000 */
[----:B------:R-:W-:Y:S02]  /*4e00*/  VIADD R179, R7, UR6 ;  /* 0x0000000607b37c36 */ /* 0x000fe40008000000 */
[----:B-1----:R-:W-:Y:S01]  /*4e10*/  IMAD.IADD R175, R177, 0x1, R6 ;  /* 0x00000001b1af7824 */ /* 0x002fe200078e0206 */
        /* <DEDUP_REMOVED lines=32> */
[----:B------:R-:W-:Y:S01]  /*5020*/  IMAD.U32 R173, RZ, RZ, UR42 ;  /* 0x0000002affad7e24 */ /* 0x000fe2000f8e00ff */
[----:B------:R-:W-:Y:S04]  /*5030*/  BSSY B0, `(.L_x_1453) ;  /* 0x0000011000007945 */ /* 0x000fe80003800000 */
[----:B------:R-:W-:-:S04]  /*5040*/  IADD3 R173, -R173, UR40, R6 ;  /* 0x00000028adad7c10 */ /* 0x000fc8000fffe106 */
        /* <DEDUP_REMOVED lines=10> */
.L_x_1454:
[----:B------:R-:W-:-:S05]  /*50f0*/  IMAD.U32 R178, RZ, RZ, UR56 ;  /* 0x00000038ffb27e24 */ /* 0x000fca000f8e00ff */
[----:B------:R-:W-:-:S13]  /*5100*/  ISETP.NE.AND P0, PT, R178, 0x1, PT ;  /* 0x00000001b200780c */ /* 0x000fda0003f05270 */
[----:B------:R-:W1:Y:S02]  /*5110*/  @P0 LDC.64 R6, c[0x0][0x9e8] ;  /* 0x00027a00ff060b82 */ /* 0x000e640000000a00 */
[----:B-1----:R-:W-:-:S05]  /*5120*/  @P0 IMAD.HI.U32 R6, R173, R6, RZ ;  /* 0x00000006ad060227 */ /* 0x002fca00078e00ff */
[----:B------:R-:W-:-:S07]  /*5130*/  @P0 SHF.R.U32.HI R173, RZ, R7, R6 ;  /* 0x00000007ffad0219 */ /* 0x000fce0000011606 */
.L_x_1455:
[----:B------:R-:W-:Y:S05]  /*5140*/  BSYNC B0 ;  /* 0x0000000000007941 */ /* 0x000fea0003800000 */
.L_x_1453:
[----:B------:R-:W-:-:S04]  /*5150*/  IMAD R173, R173, R178, -R170 ;  /* 0x000000b2adad7224 */ /* 0x000fc800078e0aaa */
[----:B------:R-:W-:-:S05]  /*5160*/  IMAD R173, R16, -0x2, R173 ;  /* 0xfffffffe10ad7824 */ /* 0x000fca00078e02ad */
[----:B------:R-:W-:Y:S02]  /*5170*/  VIADDMNMX R175, R173, R178, R175, PT ;  /* 0x000000b2adaf7246 */ /* 0x000fe400038001af */
[----:B------:R-:W-:-:S07]  /*5180*/  VIMNMX R176, R176, R173, !PT ;  /* 0x000000adb0b07248 */ /* 0x000fce0007fe0100 */
.L_x_1452:
        /* <DEDUP_REMOVED lines=68> */
.L_x_1458:
[----:B------:R-:W-:-:S05]  /*55d0*/  IMAD.U32 R176, RZ, RZ, UR56 ;  /* 0x00000038ffb07e24 */ /* 0x000fca000f8e00ff */
[----:B------:R-:W-:-:S13]  /*55e0*/  ISETP.NE.AND P1, PT, R176, 0x1, PT ;  /* 0x00000001b000780c */ /* 0x000fda0003f25270 */
[----:B------:R-:W0:Y:S02]  /*55f0*/  @P1 LDC.64 R6, c[0x0][0x9e8] ;  /* 0x00027a00ff061b82 */ /* 0x000e240000000a00 */
[----:B0-----:R-:W-:-:S05]  /*5600*/  @P1 IMAD.HI.U32 R6, R5, R6, RZ ;  /* 0x0000000605061227 */ /* 0x001fca00078e00ff */
[----:B------:R-:W-:-:S07]  /*5610*/  @P1 SHF.R.U32.HI R5, RZ, R7, R6 ;  /* 0x00000007ff051219 */ /* 0x000fce0000011606 */
.L_x_1459:
[----:B------:R-:W-:Y:S05]  /*5620*/  BSYNC B0 ;  /* 0x0000000000007941 */ /* 0x000fea0003800000 */
.L_x_1457:
[----:B------:R-:W-:-:S04]  /*5630*/  IMAD R5, R5, R176, -R170 ;  /* 0x000000b005057224 */ /* 0x000fc800078e0aaa */
[----:B------:R-:W-:-:S05]  /*5640*/  IMAD R5, R16, -0x2, R5 ;  /* 0xfffffffe10057824 */ /* 0x000fca00078e0205 */
[----:B------:R-:W-:Y:S02]  /*5650*/  VIADDMNMX R174, R5, R176, R174, PT ;  /* 0x000000b005ae7246 */ /* 0x000fe400038001ae */
[----:B------:R-:W-:-:S07]  /*5660*/  VIMNMX R175, R175, R5, !PT ;  /* 0x00000005afaf7248 */ /* 0x000fce0007fe0100 */
.L_x_1456:
        /* <DEDUP_REMOVED lines=164> */
[----:B------:R-:W-:Y:S01]  /*60b0*/  FSEL R20, R6, RZ, P0 ;  /* 0x000000ff06147208 */ /* 0x000fe20000000000 */
[----:B------:R-:W-:-:S01]  /*60c0*/  FFMA.FTZ R10, R13, UR10, -R172 ;  /* 0x0000000a0d0a7c23 */ /* 0x000fc200080108ac */
[--C-:B------:R-:W-:Y:S01]  /*60d0*/  FFMA.FTZ R13, R14, UR10, -R172.reuse ;  /* 0x0000000a0e0d7c23 */ /* 0x100fe200080108ac */
[----:B------:R-:W-:-:S01]  /*60e0*/  FFMA.FTZ R14, R15, UR10, -R172 ;  /* 0x0000000a0f0e7c23 */ /* 0x000fc200080108ac */
[----:B------:R-:W-:Y:S01]  /*60f0*/  MUFU.EX2 R179, R179 ;  /* 0x000000b300b37308 */ /* 0x000fe20000000800 */
[----:B------:R-:W-:-:S01]  /*6100*/  FADD.FTZ R20, -R20, R11 ;  /* 0x0000000b14147221 */ /* 0x000fc20000010100 */
[--C-:B------:R-:W-:Y:S01]  /*6110*/  FFMA.FTZ R15, R21, UR10, -R172.reuse ;  /* 0x0000000a150f7c23 */ /* 0x100fe200080108ac */
[----:B------:R-:W-:-:S01]  /*6120*/  FFMA.FTZ R21, R152, UR10, -R172 ;  /* 0x0000000a98157c23 */ /* 0x000fc200080108ac */
[--C-:B------:R-:W-:Y:S01]  /*6130*/  FFMA.FTZ R11, R154, UR10, -R172.reuse ;  /* 0x0000000a9a0b7c23 */ /* 0x100fe200080108ac */
[----:B------:R-:W-:Y:S01]  /*6140*/  FMUL.FTZ R20, R20, UR10 ;  /* 0x0000000a14147c20 */ /* 0x000fe20008410000 */
[----:B------:R-:W-:Y:S01]  /*6150*/  FFMA.FTZ R152, R153, UR10, -R172 ;  /* 0x0000000a99987c23 */ /* 0x000fe200080108ac */
[----:B------:R-:W-:-:S01]  /*6160*/  FFMA.FTZ R154, R169, R3, R170 ;  /* 0x00000003a99a7223 */ /* 0x000fc200000100aa */
[----:B------:R-:W-:Y:S01]  /*6170*/  MUFU.EX2 R10, R10 ;  /* 0x0000000a000a7308 */ /* 0x000fe20000000800 */
[----:B------:R-:W-:-:S01]  /*6180*/  FFMA.FTZ R180, R155, UR10, -R172 ;  /* 0x0000000a9bb47c23 */ /* 0x000fc200080108ac */
[----:B------:R-:W-:Y:S01]  /*6190*/  FFMA.FTZ R156, R156, UR10, -R172 ;  /* 0x0000000a9c9c7c23 */ /* 0x000fe200080108ac */
[----:B------:R-:W-:-:S01]  /*61a0*/  FADD.FTZ R154, R7, R154 ;  /* 0x0000009a079a7221 */ /* 0x000fc20000010000 */
[--C-:B------:R-:W-:Y:S01]  /*61b0*/  FFMA.FTZ R157, R157, UR10, -R172.reuse ;  /* 0x0000000a9d9d7c23 */ /* 0x100fe200080108ac */
[----:B------:R-:W-:-:S01]  /*61c0*/  FFMA.FTZ R181, R158, UR10, -R172 ;  /* 0x0000000a9eb57c23 */ /* 0x000fc200080108ac */
[--C-:B------:R-:W-:Y:S01]  /*61d0*/  FFMA.FTZ R173, R173, UR10, -R172.reuse ;  /* 0x0000000aadad7c23 */ /* 0x100fe200080108ac */
[----:B------:R-:W-:-:S01]  /*61e0*/  FFMA.FTZ R160, R160, UR10, -R172 ;  /* 0x0000000aa0a07c23 */ /* 0x000fc200080108ac */
[----:B------:R-:W0:Y:S01]  /*61f0*/  MUFU.EX2 R20, R20 ;  /* 0x0000001400147308 */ /* 0x000e220000000800 */
[----:B------:R-:W-:-:S01]  /*6200*/  FFMA.FTZ R161, R161, UR10, -R172 ;  /* 0x0000000aa1a17c23 */ /* 0x000fc200080108ac */
[----:B------:R-:W-:Y:S01]  /*6210*/  PLOP3.LUT P0, PT, PT, PT, UP0, 0x40, 0x0 ;  /* 0x000000000000781c */ /* 0x000fe20003f0e808 */
        /* <DEDUP_REMOVED lines=47> */
[----:B------:R-:W-:Y:S01]  /*6510*/  FMUL.FTZ R149, R149, R169 ;  /* 0x000000a995957220 */ /* 0x000fe20000410000 */
        /* <DEDUP_REMOVED lines=21> */
[----:B------:R5:W2:Y:S01]  /*6670*/  MUFU.EX2 R3, R156 ;  /* 0x0000009c00037308 */ /* 0x000aa20000000800 */
        /* <DEDUP_REMOVED lines=9> */
[----:B---3--:R-:W-:Y:S01]  /*6710*/  FADD.FTZ R153, R21, R154 ;  /* 0x0000009a15997221 */ /* 0x008fe20000010000 */
[C---:B------:R-:W-:Y:S01]  /*6720*/  F2FP.SATFINITE.E4M3.F32.PACK_AB_MERGE_C R162, R177.reuse, R162, RZ ;  /* 0x000000a2b1a2723e */ /* 0x040fe200048070ff */
[----:B------:R-:W-:Y:S01]  /*6730*/  FMUL.FTZ R78, R78, R20 ;  /* 0x000000144e4e7220 */ /* 0x000fe20000410000 */
[----:B------:R-:W-:-:S01]  /*6740*/  FADD.FTZ R156, R177, R156 ;  /* 0x0000009cb19c7221 */ /* 0x000fc20000010000 */
[C---:B0-----:R-:W-:Y:S01]  /*6750*/  FADD.FTZ R154, R152.reuse, R153 ;  /* 0x00000099989a7221 */ /* 0x041fe20000010000 */
[----:B------:R-:W-:Y:S01]  /*6760*/  F2FP.SATFINITE.E4M3.F32.PACK_AB_MERGE_C R21, R152, R21, RZ ;  /* 0x000000159815723e */ /* 0x000fe200048070ff */
[----:B------:R-:W0:Y:S01]  /*6770*/  MUFU.EX2 R4, R157 ;  /* 0x0000009d00047308 */ /* 0x000e220000000800 */
[----:B------:R-:W-:-:S01]  /*6780*/  FADD.FTZ R153, R163, R156 ;  /* 0x0000009ca3997221 */ /* 0x000fc20000010000 */
[----:B-1----:R-:W-:Y:S01]  /*6790*/  FADD.FTZ R155, R11, R154 ;  /* 0x0000009a0b9b7221 */ /* 0x002fe20000010000 */
[----:B------:R-:W-:Y:S01]  /*67a0*/  F2FP.SATFINITE.E4M3.F32.PACK_AB_MERGE_C R152, R7, R170, R159 ;  /* 0x000000aa0798723e */ /* 0x000fe2000480709f */
[----:B------:R-:W-:Y:S01]  /*67b0*/  FMUL.FTZ R79, R79, R20 ;  /* 0x000000144f4f7220 */ /* 0x000fe20000410000 */
[----:B------:R-:W-:-:S01]  /*67c0*/  FADD.FTZ R154, R164, R153 ;  /* 0x00000099a49a7221 */ /* 0x000fc20000010000 */
[----:B----4-:R-:W-:Y:S01]  /*67d0*/  FADD.FTZ R156, R180, R155 ;  /* 0x0000009bb49c7221 */ /* 0x010fe20000010000 */
[----:B------:R-:W-:Y:S01]  /*67e0*/  FMUL.FTZ R82, R82, R20 ;  /* 0x0000001452527220 */ /* 0x000fe20000410000 */
[----:B------:R-:W1:Y:S01]  /*67f0*/  MUFU.EX2 R166, R166 ;  /* 0x000000a600a67308 */ /* 0x000e620000000800 */
[----:B------:R-:W-:-:S01]  /*6800*/  FADD.FTZ R153, R165, R154 ;  /* 0x0000009aa5997221 */ /* 0x000fc20000010000 */
[----:B--2---:R-:W-:Y:S01]  /*6810*/  FADD.FTZ R155, R3, R156 ;  /* 0x0000009c039b7221 */ /* 0x004fe20000010000 */
[C---:B------:R-:W-:Y:S01]  /*6820*/  F2FP.SATFINITE.E4M3.F32.PACK_AB_MERGE_C R165, R178.reuse, R165, RZ ;  /* 0x000000a5b2a5723e */ /* 0x040fe200048070ff */
[----:B------:R-:W-:Y:S01]  /*6830*/  FMUL.FTZ R83, R83, R20 ;  /* 0x0000001453537220 */ /* 0x000fe20000410000 */
[----:B------:R-:W-:-:S01]  /*6840*/  FADD.FTZ R153, R178, R153 ;  /* 0x00000099b2997221 */ /* 0x000fc20000010000 */
        /* <DEDUP_REMOVED lines=20> */
[----:B------:R-:W-:Y:S01]  /*6990*/  F2FP.SATFINITE.E4M3.F32.PACK_AB_MERGE_C R154, R176, R175, R162 ;  /* 0x000000afb09a723e */ /* 0x000fe200048070a2 */
        /* <DEDUP_REMOVED lines=31> */
[----:B------:R-:W-:Y:S01]  /*6b90*/  F2FP.SATFINITE.E4M3.F32.PACK_AB_MERGE_C R155, R15, R12, R21 ;  /* 0x0000000c0f9b723e */ /* 0x000fe20004807015 */
[----:B------:R-:W-:Y:S01]  /*6ba0*/  FMUL.FTZ R151, R151, R20 ;  /* 0x0000001497977220 */ /* 0x000fe20000410000 */
[C---:B-1----:R-:W-:Y:S01]  /*6bb0*/  F2FP.SATFINITE.E4M3.F32.PACK_AB_MERGE_C R158, R171.reuse, R168, RZ ;  /* 0x000000a8ab9e723e */ /* 0x042fe200048070ff */
[----:B------:R-:W-:-:S03]  /*6bc0*/  FADD.FTZ R3, R171, R14 ;  /* 0x0000000eab037221 */ /* 0x000fc60000010000 */
[----:B------:R-:W-:Y:S02]  /*6bd0*/  F2FP.SATFINITE.E4M3.F32.PACK_AB_MERGE_C R158, R167, R166, R158 ;  /* 0x000000a6a79e723e */ /* 0x000fe4000480709e */
[C---:B--2---:R-:W-:Y:S01]  /*6be0*/  F2FP.SATFINITE.E4M3.F32.PACK_AB_MERGE_C R160, R161.reuse, R160, RZ ;  /* 0x000000a0a1a0723e */ /* 0x044fe200048070ff */
[----:B------:R-:W-:-:S03]  /*6bf0*/  FADD.FTZ R4, R161, R4 ;  /* 0x00000004a1047221 */ /* 0x000fc60000010000 */
[----:B------:R-:W-:Y:S01]  /*6c00*/  F2FP.SATFINITE.E4M3.F32.PACK_AB_MERGE_C R159, R182, R181, R160 ;  /* 0x000000b5b69f723e */ /* 0x000fe200048070a0 */
[----:B------:R-:W-:Y:S06]  /*6c10*/  @P0 BRA `(.L_x_1460) ;  /* 0x0000000000040947 */ /* 0x000fec0003800000 */
[----:B------:R-:W-:Y:S01]  /*6c20*/  BPT.TRAP 0x1 ;  /* 0x000000040000795c */ /* 0x000fe20000300000 */
.L_x_1460:
[----:B------:R-:W-:Y:S01]  /*6c30*/  PLOP3.LUT P1, PT, PT, PT, UP0, 0x40, 0x0 ;  /* 0x000000000000781c */ /* 0x000fe20003f2e808 */
[----:B------:R0:W1:-:S12]  /*6c40*/  SYNCS.PHASECHK.TRANS64.TRYWAIT P0, [UR59+0x28450], R8 ;  /* 0x02845008ff0075a7 */ /* 0x000058000800017b */
[----:B0-----:R-:W-:Y:S05]  /*6c50*/  @P1 BRA `(.L_x_1461) ;  /* 0x0000000000041947 */ /* 0x001fea0003800000 */
[----:B------:R-:W-:Y:S01]  /*6c60*/  BPT.TRAP 0x1 ;  /* 0x000000040000795c */ /* 0x000fe20000300000 */
.L_x_1461:
[----:B------:R-:W-:Y:S01]  /*6c70*/  VIADD R7, R200, 0x8 ;  /* 0x00000008c8077836 */ /* 0x000fe20000000000 */
[----:B-1----:R-:W-:Y:S06]  /*6c80*/  @P0 BRA `(.L_x_1462) ;  /* 0x0000000000080947 */ /* 0x002fec0003800000 */
[----:B------:R-:W0:Y:S02]  /*6c90*/  SYNCS.PHASECHK.TRANS64.TRYWAIT P0, [UR59+0x28450], R8 ;  /* 0x02845008ff0075a7 */ /* 0x000e24000800017b */
[----:B0-----:R-:W-:Y:S05]  /*6ca0*/  @!P0 BRA `(.L_x_1463) ;  /* 0x000000f000a88947 */ /* 0x001fea0003800000 */
.L_x_1462:
        /* <DEDUP_REMOVED lines=15> */
.L_x_1464:
[----:B------:R-:W-:Y:S01]  /*6da0*/  UIADD3 UR59, UR59, 0x28460, URZ ;  /* 0x000284603b3b7890 */ /* 0x000fe2000fffe03f */
[C---:B------:R-:W-:Y:S01]  /*6db0*/  ISETP.GT.AND P0, PT, R9.reuse, UR61, PT ;  /* 0x0000003d09007c0c */ /* 0x040fe2000bf04270 */
[----:B0-----:R-:W-:Y:S02]  /*6dc0*/  VIADD R8, R9, 0xffffffff ;  /* 0xffffffff09087836 */ /* 0x001fe40000000000 */
[----:B------:R-:W-:Y:S01]  /*6dd0*/  UPRMT UR59, UR60, 0x654, UR59 ;  /* 0x000006543c3b7896 */ /* 0x000fe2000800003b */
[----:B------:R-:W-:Y:S02]  /*6de0*/  IMAD.MOV.U32 R11, RZ, RZ, R6 ;  /* 0x000000ffff0b7224 */ /* 0x000fe400078e0006 */
[----:B------:R-:W-:Y:S02]  /*6df0*/  IMAD.MOV.U32 R10, RZ, RZ, R5 ;  /* 0x000000ffff0a7224 */ /* 0x000fe400078e0005 */
[----:B------:R-:W-:-:S04]  /*6e00*/  IMAD.MOV.U32 R9, RZ, RZ, R8 ;  /* 0x000000ffff097224 */ /* 0x000fc800078e0008 */
[----:B------:R-:W-:Y:S01]  /*6e10*/  SYNCS.ARRIVE.TRANS64.RED.A1T0 RZ, [UR59], RZ ;  /* 0x000000ffffff79a7 */ /* 0x000fe2000810043b */
[----:B------:R-:W-:Y:S05]  /*6e20*/  @P0 BRA `(.L_x_1465) ;  /* 0xffffffd800040947 */ /* 0x000fea000383ffff */
.L_x_1446:
[----:B------:R-:W-:Y:S02]  /*6e30*/  UISETP.NE.AND UP2, UPT, UR50, URZ, UPT ;  /* 0x0000003f3200728c */ /* 0x000fe4000bf45270 */
[----:B------:R-:W-:Y:S02]  /*6e40*/  UISETP.NE.AND UP1, UPT, UR49, URZ, UPT ;  /* 0x0000003f3100728c */ /* 0x000fe4000bf25270 */
[----:B------:R-:W-:Y:S02]  /*6e50*/  UIADD3 UR14, UR39, 0x7f, URZ ;  /* 0x0000007f270e7890 */ /* 0x000fe4000fffe03f */
[----:B------:R-:W-:Y:S02]  /*6e60*/  UIADD3 UR15, UR40, 0x1, -UR42 ;  /* 0x00000001280f7890 */ /* 0x000fe4000fffe82a */
[----:B------:R-:W-:-:S03]  /*6e70*/  PLOP3.LUT P0, PT, PT, PT, UP1, 0x40, 0x0 ;  /* 0x000000000000781c */ /* 0x000fc60003f0e818 */
[----:B------:R-:W-:Y:S01]  /*6e80*/  @UP2 ULDC UR6, c[0x0][0x44c] ;  /* 0x0001130000062ab9 */ /* 0x000fe20000000800 */
[----:B------:R-:W-:Y:S01]  /*6e90*/  @UP2 ULDC UR18, c[0x0][0x450] ;  /* 0x0001140000122ab9 */ /* 0x000fe20000000800 */
[----:B------:R-:W-:-:S04]  /*6ea0*/  UIMAD.WIDE.U32 UR6, UR14, UR6, URZ ;  /* 0x000000060e0672a5 */ /* 0x000fc8000f8e003f */
[----:B------:R-:W-:-:S04]  /*6eb0*/  @UP2 USHF.R.U32.HI UR14, URZ, UR18, UR7 ;  /* 0x000000123f0e2299 */ /* 0x000fc80008011607 */
[----:B------:R-:W-:-:S04]  /*6ec0*/  UIADD3 UR14, UR15, UR14, URZ ;  /* 0x0000000e0f0e7290 */ /* 0x000fc8000fffe03f */
[----:B------:R-:W-:Y:S01]  /*6ed0*/  UIADD3 UR18, UR14, -UR11, URZ ;  /* 0x8000000b0e127290 */ /* 0x000fe2000fffe03f */
[----:B------:R-:W-:Y:S11]  /*6ee0*/  @P0 BRA `(.L_x_1466) ;  /* 0x0000000000500947 */ /* 0x000ff60003800000 */
[----:B------:R-:W-:Y:S02]  /*6ef0*/  UMOV UR11, UR14 ;  /* 0x0000000e000b7c82 */ /* 0x000fe40008000000 */
[----:B------:R-:W-:-:S06]  /*6f00*/  UISETP.GT.AND UP1, UPT, UR11, -0x1, UPT ;  /* 0xffffffff0b00788c */ /* 0x000fcc000bf24270 */
[----:B------:R-:W-:-:S13]  /*6f10*/  PLOP3.LUT P0, PT, PT, PT, UP1, 0x80, 0x0 ;  /* 0x000000000000781c */ /* 0x000fda0003f0f018 */
[----:B------:R-:W-:Y:S05]  /*6f20*/  @P0 BRA `(.L_x_1467) ;  /* 0x0000000000200947 */ /* 0x000fea0003800000 */
[----:B------:R-:W-:Y:S01]  /*6f30*/  ULDC UR19, c[0x0][0x9e4] ;  /* 0x0002790000137ab9 */ /* 0x000fe20000000800 */
[----:B------:R-:W-:Y:S02]  /*6f40*/  ULOP3.LUT UR11, URZ, UR11, URZ, 0x33, !UPT ;  /* 0x0000000b3f0b7292 */ /* 0x000fe4000f8e333f */
[----:B------:R-:W-:-:S11]  /*6f50*/  UISETP.NE.AND UP1, UPT, UR19, 0x1, UPT ;  /* 0x000000011300788c */ /* 0x000fd6000bf25270 */
[----:B------:R-:W-:Y:S02]  /*6f60*/  @UP1 ULDC.64 UR6, c[0x0][0x9e8] ;  /* 0x00027a0000061ab9 */ /* 0x000fe40000000a00 */
[----:B------:R-:W-:-:S04]  /*6f70*/  UIMAD.WIDE.U32 UR14, UR11, UR6, URZ ;  /* 0x000000060b0e72a5 */ /* 0x000fc8000f8e003f */
[----:B------:R-:W-:-:S04]  /*6f80*/  @UP1 USHF.R.U32.HI UR11, URZ, UR7, UR15 ;  /* 0x000000073f0b1299 */ /* 0x000fc8000801160f */
[----:B------:R-:W-:Y:S01]  /*6f90*/  ULOP3.LUT UR11, URZ, UR11, URZ, 0x33, !UPT ;  /* 0x0000000b3f0b7292 */ /* 0x000fe2000f8e333f */
[----:B------:R-:W-:Y:S11]  /*6fa0*/  BRA `(.L_x_1468) ;  /* 0x0000000000147947 */ /* 0x000ff60003800000 */
.L_x_1467:
[----:B------:R-:W-:Y:S02]  /*6fb0*/  ULDC UR19, c[0x0][0x9e4] ;  /* 0x0002790000137ab9 */ /* 0x000fe40000000800 */
[----:B------:R-:W-:-:S11]  /*6fc0*/  UISETP.NE.AND UP1, UPT, UR19, 0x1, UPT ;  /* 0x000000011300788c */ /* 0x000fd6000bf25270 */
[----:B------:R-:W-:Y:S02]  /*6fd0*/  @UP1 ULDC.64 UR6, c[0x0][0x9e8] ;  /* 0x00027a0000061ab9 */ /* 0x000fe40000000a00 */
[----:B------:R-:W-:-:S04]  /*6fe0*/  UIMAD.WIDE.U32 UR14, UR11, UR6, URZ ;  /* 0x000000060b0e72a5 */ /* 0x000fc8000f8e003f */
[----:B------:R-:W-:-:S12]  /*6ff0*/  @UP1 USHF.R.U32.HI UR11, URZ, UR7, UR15 ;  /* 0x000000073f0b1299 */ /* 0x000fd8000801160f */
.L_x_1468:
[----:B------:R-:W-:-:S04]  /*7000*/  UIMAD UR11, UR11, UR19, URZ ;  /* 0x000000130b0b72a4 */ /* 0x000fc8000f8e023f */
[----:B------:R-:W-:-:S04]  /*7010*/  UISETP.LT.AND UP1, UPT, UR18, UR11, UPT ;  /* 0x0000000b1200728c */ /* 0x000fc8000bf21270 */
[----:B------:R-:W-:-:S12]  /*7020*/  USEL UR18, UR18, UR11, !UP1 ;  /* 0x0000000b12127287 */ /* 0x000fd8000c800000 */
.L_x_1466:
[----:B------:R-:W-:-:S04]  /*7030*/  UIADD3 UR18, UR18, 0x3f, URZ ;  /* 0x0000003f12127890 */ /* 0x000fc8000fffe03f */
        /* <DEDUP_REMOVED lines=9> */
[----:B------:R-:W-:-:S07]  /*70d0*/  IMAD.MOV.U32 R14, RZ, RZ, R5 ;  /* 0x000000ffff0e7224 */ /* 0x000fce00078e0005 */
.L_x_1480:
[----:B------:R-:W-:Y:S01]  /*70e0*/  UIADD3 UR43, UR43, 0x1, URZ ;  /* 0x000000012b2b7890 */ /* 0x000fe2000fffe03f */
[----:B------:R-:W-:Y:S02]  /*70f0*/  PLOP3.LUT P1, PT, PT, PT, UP0, 0x40, 0x0 ;  /* 0x000000000000781c */ /* 0x000fe40003f2e808 */
[C---:B------:R-:W-:Y:S01]  /*7100*/  ISETP.GT.AND P0, PT, R8.reuse, UR58, PT ;  /* 0x0000003a08007c0c */ /* 0x040fe2000bf04270 */
[----:B------:R-:W-:Y:S01]  /*7110*/  UISETP.NE.AND UP1, UPT, UR43, 0x2, UPT ;  /* 0x000000022b00788c */ /* 0x000fe2000bf25270 */
[----:B------:R-:W-:-:S03]  /*7120*/  VIADD R8, R8, 0xffffffff ;  /* 0xffffffff08087836 */ /* 0x000fc60000000000 */
[----:B------:R-:W-:Y:S02]  /*7130*/  USEL UR6, URZ, 0x1, UP1 ;  /* 0x000000013f067887 */ /* 0x000fe40008800000 */
[----:B------:R-:W-:Y:S02]  /*7140*/  USEL UR43, UR43, URZ, UP1 ;  /* 0x0000003f2b2b7287 */ /* 0x000fe40008800000 */
[----:B------:R-:W-:Y:S02]  /*7150*/  ULOP3.LUT UR44, UR44, UR6, URZ, 0x3c, !UPT ;  /* 0x000000062c2c7292 */ /* 0x000fe4000f8e3c3f */
[----:B0-----:R-:W-:Y:S10]  /*7160*/  @P1 BRA `(.L_x_1470) ;  /* 0x0000000000041947 */ /* 0x001ff40003800000 */
[----:B------:R-:W-:Y:S01]  /*7170*/  BPT.TRAP 0x1 ;  /* 0x000000040000795c */ /* 0x000fe20000300000 */
.L_x_1470:
        /* <DEDUP_REMOVED lines=10> */
.L_x_1471:
[----:B-1----:R-:W-:Y:S05]  /*7220*/  @P1 BRA `(.L_x_1472) ;  /* 0x0000000000081947 */ /* 0x002fea0003800000 */
[----:B------:R-:W1:Y:S02]  /*7230*/  SYNCS.PHASECHK.TRANS64.TRYWAIT P1, [UR56+0x28430], R7 ;  /* 0x02843007ff0075a7 */ /* 0x000e640008020178 */
[----:B-1----:R-:W-:Y:S05]  /*7240*/  @!P1 BRA `(.L_x_1473) ;  /* 0x000000ec00589947 */ /* 0x002fea0003800000 */
.L_x_1472:
[----:B------:R-:W-:Y:S01]  /*7250*/  ULEA UR34, UR43, UR51, 0xa ;  /* 0x000000332b227291 */ /* 0x000fe2000f8e503f */
[----:B------:R-:W-:Y:S01]  /*7260*/  WARPGROUP.ARRIVE ;  /* 0x00000000000079c5 */ /* 0x000fe20000000000 */
[----:B------:R-:W-:Y:S01]  /*7270*/  UMOV UR35, 0x40000040 ;  /* 0x4000004000237882 */ /* 0x000fe20000000000 */
[----:B------:R-:W-:Y:S01]  /*7280*/  UMOV UR7, 0x40000040 ;  /* 0x4000004000077882 */ /* 0x000fe20000000000 */
[----:B------:R-:W-:-:S03]  /*7290*/  UIADD3 UR6, UR34, 0x2, URZ ;  /* 0x0000000222067890 */ /* 0x000fc6000fffe03f */
[----:B-1----:R-:W1:Y:S01]  /*72a0*/  S2R R2, SR_TID.X ;  /* 0x0000000000027919 */ /* 0x002e620000002100 */
        /* <DEDUP_REMOVED lines=14> */
[----:B-1----:R-:W-:-:S04]  /*7390*/  SHF.R.U32.HI R195, RZ, 0x7, R2 ;  /* 0x00000007ffc37819 */ /* 0x002fc80000011602 */
        /* <DEDUP_REMOVED lines=26> */
.L_x_1474:
        /* <DEDUP_REMOVED lines=23> */
[----:B--2---:R-:W-:Y:S01]  /*76b0*/  FMNMX.FTZ R5, R15, R14, !PT ;  /* 0x0000000e0f057209 */ /* 0x004fe20007810000 */
[C---:B------:R-:W-:Y:S01]  /*76c0*/  FMUL.FTZ R155, R0.reuse, R163 ;  /* 0x000000a3009b7220 */ /* 0x040fe20000410000 */
[C---:B------:R-:W-:Y:S01]  /*76d0*/  FMUL.FTZ R163, R0.reuse, R170 ;  /* 0x000000aa00a37220 */ /* 0x040fe20000410000 */
[C---:B------:R-:W-:Y:S01]  /*76e0*/  FMUL.FTZ R170, R0.reuse, R175 ;  /* 0x000000af00aa7220 */ /* 0x040fe20000410000 */
[C---:B------:R-:W-:Y:S01]  /*76f0*/  FMUL.FTZ R173, R0.reuse, R179 ;  /* 0x000000b300ad7220 */ /* 0x040fe20000410000 */
[----:B------:R-:W-:Y:S01]  /*7700*/  UMOV UR10, UR53 ;  /* 0x00000035000a7c82 */ /* 0x000fe20008000000 */
[----:B------:R-:W-:Y:S01]  /*7710*/  FMUL.FTZ R175, R0, R183 ;  /* 0x000000b700af7220 */ /* 0x000fe20000410000 */
[----:B------:R-:W2:Y:S01]  /*7720*/  MUFU.TANH R21, R21 ;  /* 0x0000001500157308 */ /* 0x000ea20000002400 */
        /* <DEDUP_REMOVED lines=8> */
[----:B--2---:R-:W-:-:S07]  /*77b0*/  FMNMX.FTZ R152, R21, R152, !PT ;  /* 0x0000009815987209 */ /* 0x004fce0007810000 */
[----:B------:R-:W2:Y:S01]  /*77c0*/  MUFU.TANH R156, R156 ;  /* 0x0000009c009c7308 */ /* 0x000ea20000002400 */
[----:B---3--:R-:W-:-:S07]  /*77d0*/  FMNMX.FTZ R5, R153, R152, !PT ;  /* 0x0000009899057209 */ /* 0x008fce0007810000 */
[----:B------:R-:W3:Y:S01]  /*77e0*/  MUFU.TANH R157, R157 ;  /* 0x0000009d009d7308 */ /* 0x000ee20000002400 */
[----:B----4-:R-:W-:-:S07]  /*77f0*/  FMNMX.FTZ R5, R154, R5, !PT ;  /* 0x000000059a057209 */ /* 0x010fce0007810000 */
        /* <DEDUP_REMOVED lines=9> */
[----:B---3--:R-:W-:Y:S01]  /*7890*/  FMNMX.FTZ R5, R161, R152, !PT ;  /* 0x00000098a1057209 */ /* 0x008fe20007810000 */
[----:B------:R-:W-:-:S06]  /*78a0*/  FMUL.FTZ R152, R0, R162 ;  /* 0x000000a200987220 */ /* 0x000fcc0000410000 */
[----:B------:R-:W3:Y:S01]  /*78b0*/  MUFU.TANH R168, R168 ;  /* 0x000000a800a87308 */ /* 0x000ee20000002400 */
[----:B----4-:R-:W-:-:S07]  /*78c0*/  FMNMX.FTZ R158, R164, R5, !PT ;  /* 0x00000005a49e7209 */ /* 0x010fce0007810000 */
[----:B------:R-:W4:Y:S01]  /*78d0*/  MUFU.TANH R172, R172 ;  /* 0x000000ac00ac7308 */ /* 0x000f220000002400 */
[----:B--2---:R-:W-:Y:S01]  /*78e0*/  FMNMX.FTZ R5, R165, R158, !PT ;  /* 0x0000009ea5057209 */ /* 0x004fe20007810000 */
[C---:B------:R-:W-:Y:S01]  /*78f0*/  FMUL.FTZ R158, R0.reuse, R166 ;  /* 0x000000a6009e7220 */ /* 0x040fe20000410000 */
[C---:B------:R-:W-:Y:S01]  /*7900*/  FMUL.FTZ R166, R0.reuse, R171 ;  /* 0x000000ab00a67220 */ /* 0x040fe20000410000 */
[----:B------:R-:W-:Y:S01]  /*7910*/  FMUL.FTZ R171, R0, R178 ;  /* 0x000000b200ab7220 */ /* 0x000fe20000410000 */
[----:B------:R-:W-:-:S03]  /*7920*/  IMAD.U32 R178, RZ, RZ, UR10 ;  /* 0x0000000affb27e24 */ /* 0x000fc6000f8e00ff */
[----:B------:R-:W2:Y:S01]  /*7930*/  MUFU.TANH R169, R169 ;  /* 0x000000a900a97308 */ /* 0x000ea20000002400 */
[----:B---3--:R-:W-:-:S07]  /*7940*/  FMNMX.FTZ R5, R168, R5, !PT ;  /* 0x00000005a8057209 */ /* 0x008fce0007810000 */
[----:B------:R-:W3:Y:S01]  /*7950*/  MUFU.TANH R10, R10 ;  /* 0x0000000a000a7308 */ /* 0x000ee20000002400 */
[----:B----4-:R-:W-:-:S07]  /*7960*/  FMNMX.FTZ R162, R172, R5, !PT ;  /* 0x00000005aca27209 */ /* 0x010fce0007810000 */
[----:B------:R-:W4:Y:S01]  /*7970*/  MUFU.TANH R11, R11 ;  /* 0x0000000b000b7308 */ /* 0x000f220000002400 */
[----:B--2---:R-:W-:Y:S01]  /*7980*/  FMNMX.FTZ R5, R169, R162, !PT ;  /* 0x000000a2a9057209 */ /* 0x004fe20007810000 */
[C---:B------:R-:W-:Y:S01]  /*7990*/  FMUL.FTZ R162, R0.reuse, R167 ;  /* 0x000000a700a27220 */ /* 0x040fe20000410000 */
[----:B------:R-:W-:-:S03]  /*79a0*/  FMUL.FTZ R167, R0, R174 ;  /* 0x000000ae00a77220 */ /* 0x000fc60000410000 */
[----:B------:R-:W2:Y:S02]  /*79b0*/  SHFL.BFLY PT, R176, R5, 0x2, 0x1f ;  /* 0x0c401f0005b07f89 */ /* 0x000ea400000e0000 */
[----:B------:R-:W5:Y:S01]  /*79c0*/  MUFU.TANH R12, R12 ;  /* 0x0000000c000c7308 */ /* 0x000f620000002400 */
[----:B---3--:R-:W-:-:S07]  /*79d0*/  FMNMX.FTZ R174, R10, R9, !PT ;  /* 0x000000090aae7209 */ /* 0x008fce0007810000 */
[----:B------:R-:W3:Y:S08]  /*79e0*/  MUFU.TANH R13, R13 ;  /* 0x0000000d000d7308 */ /* 0x000ef00000002400 */
[----:B------:R-:W0:Y:S01]  /*79f0*/  MUFU.TANH R152, R152 ;  /* 0x0000009800987308 */ /* 0x000e220000002400 */
[----:B--2---:R-:W-:-:S07]  /*7a00*/  FMNMX.FTZ R177, R5, R176, !PT ;  /* 0x000000b005b17209 */ /* 0x004fce0007810000 */
[----:B------:R-:W2:Y:S01]  /*7a10*/  MUFU.TANH R155, R155 ;  /* 0x0000009b009b7308 */ /* 0x000ea20000002400 */
[----:B----4-:R-:W-:Y:S01]  /*7a20*/  FMNMX.FTZ R5, R11, R174, !PT ;  /* 0x000000ae0b057209 */ /* 0x010fe20007810000 */
[----:B------:R-:W-:Y:S01]  /*7a30*/  FMUL.FTZ R174, R0, R182 ;  /* 0x000000b600ae7220 */ /* 0x000fe20000410000 */
[----:B------:R-:W4:Y:S02]  /*7a40*/  SHFL.BFLY PT, R180, R177, 0x1, 0x1f ;  /* 0x0c201f00b1b47f89 */ /* 0x000f2400000e0000 */
[----:B-----5:R-:W-:-:S03]  /*7a50*/  FMNMX.FTZ R176, R12, R5, !PT ;  /* 0x000000050cb07209 */ /* 0x020fc60007810000 */
[----:B------:R-:W5:Y:S01]  /*7a60*/  MUFU.TANH R158, R158 ;  /* 0x0000009e009e7308 */ /* 0x000f620000002400 */
[----:B---3--:R-:W-:-:S04]  /*7a70*/  FMNMX.FTZ R5, R13, R176, !PT ;  /* 0x000000b00d057209 */ /* 0x008fc80007810000 */
[----:B0-----:R-:W-:-:S03]  /*7a80*/  FMNMX.FTZ R176, R152, R5, !PT ;  /* 0x0000000598b07209 */ /* 0x001fc60007810000 */
[----:B------:R-:W0:Y:S08]  /*7a90*/  MUFU.TANH R162, R162 ;  /* 0x000000a200a27308 */ /* 0x000e300000002400 */
[----:B------:R-:W3:Y:S01]  /*7aa0*/  MUFU.TANH R163, R163 ;  /* 0x000000a300a37308 */ /* 0x000ee20000002400 */
[----:B----4-:R-:W-:Y:S02]  /*7ab0*/  FMNMX.FTZ R5, R177, R180, !PT ;  /* 0x000000b4b1057209 */ /* 0x010fe40007810000 */
[----:B--2---:R-:W-:-:S05]  /*7ac0*/  FMNMX.FTZ R177, R155, R176, !PT ;  /* 0x000000b09bb17209 */ /* 0x004fca0007810000 */
[----:B------:R-:W2:Y:S01]  /*7ad0*/  MUFU.TANH R166, R166 ;  /* 0x000000a600a67308 */ /* 0x000ea20000002400 */
[----:B-----5:R-:W-:Y:S01]  /*7ae0*/  FMNMX.FTZ R177, R158, R177, !PT ;  /* 0x000000b19eb17209 */ /* 0x020fe20007810000 */
[----:B------:R-:W-:-:S03]  /*7af0*/  FADD.FTZ R14, -R5, R14 ;  /* 0x0000000e050e7221 */ /* 0x000fc60000010100 */
[----:B0-----:R-:W-:Y:S01]  /*7b00*/  FMNMX.FTZ R176, R162, R177, !PT ;  /* 0x000000b1a2b07209 */ /* 0x001fe20007810000 */
[----:B------:R-:W-:-:S01]  /*7b10*/  FFMA.FTZ R177, R5, R178, -8 ;  /* 0xc100000005b17423 */ /* 0x000fc200000100b2 */
[----:B------:R-:W-:Y:S01]  /*7b20*/  FMUL.FTZ R14, R14, UR10 ;  /* 0x0000000a0e0e7c20 */ /* 0x000fe20008410000 */
[----:B------:R-:W0:Y:S01]  /*7b30*/  MUFU.TANH R167, R167 ;  /* 0x000000a700a77308 */ /* 0x000e220000002400 */
[----:B---3--:R-:W-:Y:S01]  /*7b40*/  FMNMX.FTZ R179, R163, R176, !PT ;  /* 0x000000b0a3b37209 */ /* 0x008fe20007810000 */
[--C-:B------:R-:W-:Y:S01]  /*7b50*/  FFMA.FTZ R178, R157, UR10, -R177.reuse ;  /* 0x0000000a9db27c23 */ /* 0x100fe200080108b1 */
[----:B------:R-:W-:-:S01]  /*7b60*/  FFMA.FTZ R157, R160, UR10, -R177 ;  /* 0x0000000aa09d7c23 */ /* 0x000fc200080108b1 */
[--C-:B------:R-:W-:Y:S01]  /*7b70*/  FFMA.FTZ R160, R161, UR10, -R177.reuse ;  /* 0x0000000aa1a07c23 */ /* 0x100fe200080108b1 */
[----:B------:R-:W-:-:S01]  /*7b80*/  FFMA.FTZ R161, R164, UR10, -R177 ;  /* 0x0000000aa4a17c23 */ /* 0x000fc200080108b1 */
[--C-:B------:R-:W-:Y:S01]  /*7b90*/  FFMA.FTZ R164, R168, UR10, -R177.reuse ;  /* 0x0000000aa8a47c23 */ /* 0x100fe200080108b1 */
[----:B------:R-:W-:-:S01]  /*7ba0*/  FFMA.FTZ R168, R169, UR10, -R177 ;  /* 0x0000000aa9a87c23 */ /* 0x000fc200080108b1 */
[----:B------:R-:W3:Y:S01]  /*7bb0*/  MUFU.TANH R170, R170 ;  /* 0x000000aa00aa7308 */ /* 0x000ee20000002400 */
[----:B--2---:R-:W-:Y:S01]  /*7bc0*/  FMNMX.FTZ R176, R166, R179, !PT ;  /* 0x000000b3a6b07209 */ /* 0x004fe20007810000 */
[----:B------:R-:W-:-:S02]  /*7bd0*/  IMAD.U32 R169, RZ, RZ, UR10 ;  /* 0x0000000affa97e24 */ /* 0x000fc4000f8e00ff */
[----:B------:R-:W-:-:S01]  /*7be0*/  FFMA.FTZ R15, R15, UR10, -R177 ;  /* 0x0000000a0f0f7c23 */ /* 0x000fc200080108b1 */
[--C-:B------:R-:W-:Y:S01]  /*7bf0*/  FFMA.FTZ R20, R20, UR10, -R177.reuse ;  /* 0x0000000a14147c23 */ /* 0x100fe200080108b1 */
[----:B------:R-:W-:-:S02]  /*7c00*/  FFMA.FTZ R154, R154, UR10, -R177 ;  /* 0x0000000a9a9a7c23 */ /* 0x000fc400080108b1 */
[----:B------:R-:W2:Y:S01]  /*7c10*/  MUFU.TANH R171, R171 ;  /* 0x000000ab00ab7308 */ /* 0x000ea20000002400 */
[----:B0-----:R-:W-:Y:S01]  /*7c20*/  FMNMX.FTZ R179, R167, R176, !PT ;  /* 0x000000b0a7b37209 */ /* 0x001fe20007810000 */
[----:B------:R-:W-:-:S06]  /*7c30*/  FFMA.FTZ R176, R6, UR10, -R177 ;  /* 0x0000000a06b07c23 */ /* 0x000fcc00080108b1 */
[----:B------:R-:W0:Y:S01]  /*7c40*/  MUFU.TANH R173, R173 ;  /* 0x000000ad00ad7308 */ /* 0x000e220000002400 */
[----:B---3--:R-:W-:-:S07]  /*7c50*/  FMNMX.FTZ R6, R170, R179, !PT ;  /* 0x000000b3aa067209 */ /* 0x008fce0007810000 */
[----:B------:R-:W3:Y:S01]  /*7c60*/  MUFU.TANH R174, R174 ;  /* 0x000000ae00ae7308 */ /* 0x000ee20000002400 */
[----:B--2---:R-:W-:-:S07]  /*7c70*/  FMNMX.FTZ R6, R171, R6, !PT ;  /* 0x00000006ab067209 */ /* 0x004fce0007810000 */
[----:B------:R-:W2:Y:S01]  /*7c80*/  MUFU.TANH R175, R175 ;  /* 0x000000af00af7308 */ /* 0x000ea20000002400 */
[----:B0-----:R-:W-:-:S07]  /*7c90*/  FMNMX.FTZ R179, R173, R6, !PT ;  /* 0x00000006adb37209 */ /* 0x001fce0007810000 */
[----:B------:R-:W0:Y:S01]  /*7ca0*/  MUFU.EX2 R14, R14 ;  /* 0x0000000e000e7308 */ /* 0x000e220000000800 */
[----:B---3--:R-:W-:Y:S01]  /*7cb0*/  FMNMX.FTZ R6, R174, R179, !PT ;  /* 0x000000b3ae067209 */ /* 0x008fe20007810000 */
[--C-:B------:R-:W-:Y:S01]  /*7cc0*/  FFMA.FTZ R179, R21, UR10, -R177.reuse ;  /* 0x0000000a15b37c23 */ /* 0x100fe200080108b1 */
[----:B------:R-:W-:-:S01]  /*7cd0*/  FFMA.FTZ R21, R153, UR10, -R177 ;  /* 0x0000000a99157c23 */ /* 0x000fc200080108b1 */
[--C-:B------:R-:W-:Y:S01]  /*7ce0*/  FFMA.FTZ R153, R156, UR10, -R177.reuse ;  /* 0x0000000a9c997c23 */ /* 0x100fe200080108b1 */
[----:B------:R-:W-:-:S01]  /*7cf0*/  FFMA.FTZ R156, R159, UR10, -R177 ;  /* 0x0000000a9f9c7c23 */ /* 0x000fc200080108b1 */
[--C-:B------:R-:W-:Y:S01]  /*7d00*/  FFMA.FTZ R159, R165, UR10, -R177.reuse ;  /* 0x0000000aa59f7c23 */ /* 0x100fe200080108b1 */
[----:B------:R-:W-:-:S01]  /*7d10*/  FFMA.FTZ R165, R172, UR10, -R177 ;  /* 0x0000000aaca57c23 */ /* 0x000fc200080108b1 */
[----:B------:R-:W3:Y:S01]  /*7d20*/  MUFU.EX2 R15, R15 ;  /* 0x0000000f000f7308 */ /* 0x000ee20000000800 */
[----:B--2---:R-:W-:-:S05]  /*7d30*/  FMNMX.FTZ R6, R175, R6, !PT ;  /* 0x00000006af067209 */ /* 0x004fca0007810000 */
[----:B------:R-:W2:Y:S02]  /*7d40*/  SHFL.BFLY PT, R181, R6, 0x2, 0x1f ;  /* 0x0c401f0006b57f89 */ /* 0x000ea400000e0000 */
[----:B------:R-:W4:Y:S01]  /*7d50*/  MUFU.EX2 R176, R176 ;  /* 0x000000b000b07308 */ /* 0x000f220000000800 */
[-C--:B0-----:R-:W-:Y:S01]  /*7d60*/  FMUL.FTZ R24, R24, R14.reuse ;  /* 0x0000000e18187220 */ /* 0x081fe20000410000 */
        /* <DEDUP_REMOVED lines=20> */
[----:B--2---:R-:W-:Y:S01]  /*7eb0*/  FMNMX.FTZ R181, R6, R181, !PT ;  /* 0x000000b506b57209 */ /* 0x004fe20007810000 */
[-C--:B------:R-:W-:Y:S01]  /*7ec0*/  FMUL.FTZ R61, R61, R14.reuse ;  /* 0x0000000e3d3d7220 */ /* 0x080fe20000410000 */
[----:B------:R-:W-:Y:S01]  /*7ed0*/  MUFU.EX2 R21, R21 ;  /* 0x0000001500157308 */ /* 0x000fe20000000800 */
[-C--:B------:R-:W-:Y:S01]  /*7ee0*/  FMUL.FTZ R64, R64, R14.reuse ;  /* 0x0000000e40407220 */ /* 0x080fe20000410000 */
[-C--:B------:R-:W-:Y:S01]  /*7ef0*/  FMUL.FTZ R65, R65, R14.reuse ;  /* 0x0000000e41417220 */ /* 0x080fe20000410000 */
[----:B------:R-:W0:Y:S01]  /*7f00*/  SHFL.BFLY PT, R6, R181, 0x1, 0x1f ;  /* 0x0c201f00b5067f89 */ /* 0x000e2200000e0000 */
        /* <DEDUP_REMOVED lines=22> */
[----:B------:R-:W-:Y:S01]  /*8070*/  FMUL.FTZ R105, R105, R14 ;  /* 0x0000000e69697220 */ /* 0x000fe20000410000 */
[----:B0-----:R-:W-:Y:S01]  /*8080*/  FMNMX.FTZ R6, R181, R6, !PT ;  /* 0x00000006b5067209 */ /* 0x001fe20007810000 */
[----:B---3--:R-:W-:Y:S01]  /*8090*/  FFMA.FTZ R181, R14, R3, R15 ;  /* 0x000000030eb57223 */ /* 0x008fe2000001000f */
[-C--:B------:R-:W-:Y:S01]  /*80a0*/  FMUL.FTZ R108, R108, R14.reuse ;  /* 0x0000000e6c6c7220 */ /* 0x080fe20000410000 */
[-C--:B------:R-:W-:Y:S01]  /*80b0*/  FMUL.FTZ R109, R109, R14.reuse ;  /* 0x0000000e6d6d7220 */ /* 0x080fe20000410000 */
[----:B------:R-:W-:Y:S01]  /*80c0*/  FMUL.FTZ R112, R112, R14 ;  /* 0x0000000e70707220 */ /* 0x000fe20000410000 */
[C---:B------:R-:W-:Y:S01]  /*80d0*/  FADD.FTZ R9, -R6.reuse, R9 ;  /* 0x0000000906097221 */ /* 0x040fe20000010100 */
[----:B------:R-:W-:-:S01]  /*80e0*/  FFMA.FTZ R169, R6, R169, -8 ;  /* 0xc100000006a97423 */ /* 0x000fc200000100a9 */
[----:B----4-:R-:W-:Y:S01]  /*80f0*/  FADD.FTZ R181, R176, R181 ;  /* 0x000000b5b0b57221 */ /* 0x010fe20000010000 */
[----:B------:R-:W-:Y:S01]  /*8100*/  MUFU.EX2 R156, R156 ;  /* 0x0000009c009c7308 */ /* 0x000fe20000000800 */
[----:B------:R-:W-:Y:S01]  /*8110*/  FMUL.FTZ R9, R9, UR10 ;  /* 0x0000000a09097c20 */ /* 0x000fe20008410000 */
        /* <DEDUP_REMOVED lines=40> */
[----:B------:R-:W-:Y:S01]  /*83a0*/  FADD.FTZ R4, R20, R181 ;  /* 0x000000b514047221 */ /* 0x000fe20000010000 */
[----:B------:R-:W-:Y:S01]  /*83b0*/  F2FP.SATFINITE.E4M3.F32.PACK_AB_MERGE_C R20, R179, R20, RZ ;  /* 0x00000014b314723e */ /* 0x000fe200048070ff */
[-C--:B------:R-:W-:Y:S01]  /*83c0*/  FMUL.FTZ R26, R26, R9.reuse ;  /* 0x000000091a1a7220 */ /* 0x080fe20000410000 */
[-C--:B------:R-:W-:Y:S01]  /*83d0*/  FMUL.FTZ R27, R27, R9.reuse ;  /* 0x000000091b1b7220 */ /* 0x080fe20000410000 */
[----:B------:R-:W-:Y:S01]  /*83e0*/  FADD.FTZ R4, R179, R4 ;  /* 0x00000004b3047221 */ /* 0x000fe20000010000 */
        /* <DEDUP_REMOVED lines=11> */
[----:B------:R-:W-:Y:S01]  /*84a0*/  FFMA.FTZ R162, R171, UR10, -R169 ;  /* 0x0000000aaba27c23 */ /* 0x000fe200080108a9 */
[----:B------:R-:W-:-:S01]  /*84b0*/  FADD.FTZ R171, R21, R4 ;  /* 0x0000000415ab7221 */ /* 0x000fc20000010000 */
[----:B------:R-:W-:Y:S01]  /*84c0*/  FFMA.FTZ R169, R175, UR10, -R169 ;  /* 0x0000000aafa97c23 */ /* 0x000fe200080108a9 */
[----:B------:R-:W-:Y:S01]  /*84d0*/  F2FP.SATFINITE.E4M3.F32.PACK_AB_MERGE_C R177, R177, R12, RZ ;  /* 0x0000000cb1b1723e */ /* 0x000fe200048070ff */
[----:B------:R-:W-:Y:S01]  /*84e0*/  FMUL.FTZ R43, R43, R9 ;  /* 0x000000092b2b7220 */ /* 0x000fe20000410000 */
[----:B------:R-:W-:-:S01]  /*84f0*/  FADD.FTZ R4, R154, R171 ;  /* 0x000000ab9a047221 */ /* 0x000fc20000010000 */
[----:B------:R-:W0:Y:S01]  /*8500*/  MUFU.EX2 R152, R152 ;  /* 0x0000009800987308 */ /* 0x000e220000000800 */
[-C--:B------:R-:W-:Y:S01]  /*8510*/  FMUL.FTZ R46, R46, R9.reuse ;  /* 0x000000092e2e7220 */ /* 0x080fe20000410000 */
[----:B------:R-:W-:Y:S01]  /*8520*/  FMUL.FTZ R47, R47, R9 ;  /* 0x000000092f2f7220 */ /* 0x000fe20000410000 */
[----:B------:R-:W-:-:S01]  /*8530*/  FADD.FTZ R171, R153, R4 ;  /* 0x0000000499ab7221 */ /* 0x000fc20000010000 */
[-C--:B------:R-:W-:Y:S01]  /*8540*/  FMUL.FTZ R50, R50, R9.reuse ;  /* 0x0000000932327220 */ /* 0x080fe20000410000 */
[-C--:B------:R-:W-:Y:S01]  /*8550*/  FMUL.FTZ R51, R51, R9.reuse ;  /* 0x0000000933337220 */ /* 0x080fe20000410000 */
[----:B------:R-:W-:Y:S01]  /*8560*/  FMUL.FTZ R54, R54, R9 ;  /* 0x0000000936367220 */ /* 0x000fe20000410000 */
[----:B------:R-:W-:-:S01]  /*8570*/  FADD.FTZ R171, R178, R171 ;  /* 0x000000abb2ab7221 */ /* 0x000fc20000010000 */
[----:B------:R-:W4:Y:S01]  /*8580*/  MUFU.EX2 R155, R155 ;  /* 0x0000009b009b7308 */ /* 0x000f220000000800 */
[----:B------:R-:W-:Y:S01]  /*8590*/  F2FP.SATFINITE.E4M3.F32.PACK_AB_MERGE_C R178, R178, R153, RZ ;  /* 0x00000099b2b2723e */ /* 0x000fe200048070ff */
[-C--:B------:R-:W-:Y:S01]  /*85a0*/  FMUL.FTZ R55, R55, R9.reuse ;  /* 0x0000000937377220 */ /* 0x080fe20000410000 */
[-C--:B------:R-:W-:Y:S01]  /*85b0*/  FMUL.FTZ R58, R58, R9.reuse ;  /* 0x000000093a3a7220 */ /* 0x080fe20000410000 */
[-C--:B------:R-:W-:Y:S01]  /*85c0*/  FMUL.FTZ R59, R59, R9.reuse ;  /* 0x000000093b3b7220 */ /* 0x080fe20000410000 */
[-C--:B------:R-:W-:Y:S01]  /*85d0*/  FMUL.FTZ R62, R62, R9.reuse ;  /* 0x000000093e3e7220 */ /* 0x080fe20000410000 */
[-C--:B------:R-:W-:Y:S01]  /*85e0*/  FMUL.FTZ R63, R63, R9.reuse ;  /* 0x000000093f3f7220 */ /* 0x080fe20000410000 */
[-C--:B------:R-:W-:Y:S01]  /*85f0*/  FMUL.FTZ R66, R66, R9.reuse ;  /* 0x0000000942427220 */ /* 0x080fe20000410000 */
[----:B------:R-:W5:Y:S01]  /*8600*/  MUFU.EX2 R158, R158 ;  /* 0x0000009e009e7308 */ /* 0x000f620000000800 */
        /* <DEDUP_REMOVED lines=19> */
[----:B------:R-:W-:Y:S01]  /*8740*/  FMUL.FTZ R99, R99, R9 ;  /* 0x0000000963637220 */ /* 0x000fe20000410000 */
[----:B---3--:R-:W-:-:S01]  /*8750*/  FADD.FTZ R167, R172, R167 ;  /* 0x000000a7aca77221 */ /* 0x008fc20000010000 */
[-C--:B------:R-:W-:Y:S01]  /*8760*/  FMUL.FTZ R102, R102, R9.reuse ;  /* 0x0000000966667220 */ /* 0x080fe20000410000 */
[----:B------:R-:W-:Y:S01]  /*8770*/  FMUL.FTZ R103, R103, R9 ;  /* 0x0000000967677220 */ /* 0x000fe20000410000 */
[----:B------:R-:W2:Y:S01]  /*8780*/  MUFU.EX2 R163, R163 ;  /* 0x000000a300a37308 */ /* 0x000ea20000000800 */
[----:B0-----:R-:W-:-:S01]  /*8790*/  FADD.FTZ R4, R152, R167 ;  /* 0x000000a798047221 */ /* 0x001fc20000010000 */
[-C--:B------:R-:W-:Y:S01]  /*87a0*/  FMUL.FTZ R106, R106, R9.reuse ;  /* 0x000000096a6a7220 */ /* 0x080fe20000410000 */
[-C--:B------:R-:W-:Y:S01]  /*87b0*/  FMUL.FTZ R107, R107, R9.reuse ;  /* 0x000000096b6b7220 */ /* 0x080fe20000410000 */
[----:B------:R-:W-:Y:S01]  /*87c0*/  FMUL.FTZ R110, R110, R9 ;  /* 0x000000096e6e7220 */ /* 0x000fe20000410000 */
[----:B----4-:R-:W-:-:S01]  /*87d0*/  FADD.FTZ R167, R155, R4 ;  /* 0x000000049ba77221 */ /* 0x010fc20000010000 */
[----:B------:R-:W-:Y:S01]  /*87e0*/  FADD.FTZ R4, R156, R171 ;  /* 0x000000ab9c047221 */ /* 0x000fe20000010000 */
[----:B------:R-:W-:Y:S01]  /*87f0*/  F2FP.SATFINITE.E4M3.F32.PACK_AB_MERGE_C R155, R155, R152, RZ ;  /* 0x000000989b9b723e */ /* 0x000fe200048070ff */
[----:B------:R-:W0:Y:S01]  /*8800*/  MUFU.EX2 R160, R160 ;  /* 0x000000a000a07308 */ /* 0x000e220000000800 */
[----:B-----5:R-:W-:-:S01]  /*8810*/  FADD.FTZ R166, R158, R167 ;  /* 0x000000a79ea67221 */ /* 0x020fc20000010000 */
[----:B-1----:R-:W-:Y:S01]  /*8820*/  FADD.FTZ R167, R157, R4 ;  /* 0x000000049da77221 */ /* 0x002fe20000010000 */
        /* <DEDUP_REMOVED lines=31> */
[----:B------:R-:W-:Y:S01]  /*8a20*/  F2FP.SATFINITE.E4M3.F32.PACK_AB_MERGE_C R170, R170, R3, RZ ;  /* 0x00000003aaaa723e */ /* 0x000fe200048070ff */
[----:B------:R-:W-:Y:S01]  /*8a30*/  FMUL.FTZ R151, R151, R9 ;  /* 0x0000000997977220 */ /* 0x000fe20000410000 */
[----:B------:R-:W-:-:S02]  /*8a40*/  F2FP.SATFINITE.E4M3.F32.PACK_AB_MERGE_C R152, R176, R15, R20 ;  /* 0x0000000fb098723e */ /* 0x000fc40004807014 */
[----:B------:R-:W-:Y:S02]  /*8a50*/  F2FP.SATFINITE.E4M3.F32.PACK_AB_MERGE_C R157, R163, R158, R170 ;  /* 0x0000009ea39d723e */ /* 0x000fe400048070aa */
[----:B------:R-:W2:Y:S01]  /*8a60*/  MUFU.EX2 R164, R164 ;  /* 0x000000a400a47308 */ /* 0x000ea20000000800 */
[----:B0-----:R-:W-:-:S01]  /*8a70*/  FADD.FTZ R171, R159, R4 ;  /* 0x000000049fab7221 */ /* 0x001fc20000010000 */
[----:B------:R-:W-:Y:S02]  /*8a80*/  F2FP.SATFINITE.E4M3.F32.PACK_AB_MERGE_C R154, R154, R21, R178 ;  /* 0x000000159a9a723e */ /* 0x000fe400048070b2 */
[----:B------:R-:W-:-:S04]  /*8a90*/  F2FP.SATFINITE.E4M3.F32.PACK_AB_MERGE_C R155, R172, R13, R155 ;  /* 0x0000000dac9b723e */ /* 0x000fc8000480709b */
        /* <DEDUP_REMOVED lines=11> */
[----:B------:R-:W-:Y:S01]  /*8b50*/  F2FP.SATFINITE.E4M3.F32.PACK_AB_MERGE_C R158, R164, R159, R165 ;  /* 0x0000009fa49e723e */ /* 0x000fe200048070a5 */
[----:B0-----:R-:W-:-:S01]  /*8b60*/  FADD.FTZ R4, R174, R153 ;  /* 0x00000099ae047221 */ /* 0x001fc20000010000 */
[----:B------:R-:W-:Y:S02]  /*8b70*/  F2FP.SATFINITE.E4M3.F32.PACK_AB_MERGE_C R153, R11, R10, R177 ;  /* 0x0000000a0b99723e */ /* 0x000fe400048070b1 */
[C---:B-1----:R-:W-:Y:S01]  /*8b80*/  F2FP.SATFINITE.E4M3.F32.PACK_AB_MERGE_C R174, R169.reuse, R174, RZ ;  /* 0x000000aea9ae723e */ /* 0x042fe200048070ff */
[----:B------:R-:W-:-:S03]  /*8b90*/  FADD.FTZ R4, R169, R4 ;  /* 0x00000004a9047221 */ /* 0x000fc60000010000 */
[----:B------:R-:W-:Y:S01]  /*8ba0*/  F2FP.SATFINITE.E4M3.F32.PACK_AB_MERGE_C R159, R173, R162, R174 ;  /* 0x000000a2ad9f723e */ /* 0x000fe200048070ae */
[----:B------:R-:W-:Y:S06]  /*8bb0*/  @P1 BRA `(.L_x_1475) ;  /* 0x0000000000041947 */ /* 0x000fec0003800000 */
[----:B------:R-:W-:Y:S01]  /*8bc0*/  BPT.TRAP 0x1 ;  /* 0x000000040000795c */ /* 0x000fe20000300000 */
.L_x_1475:
[----:B------:R-:W-:Y:S01]  /*8bd0*/  PLOP3.LUT P2, PT, PT, PT, UP0, 0x40, 0x0 ;  /* 0x000000000000781c */ /* 0x000fe20003f4e808 */
[----:B------:R0:W1:-:S12]  /*8be0*/  SYNCS.PHASECHK.TRANS64.TRYWAIT P1, [UR56+0x28450], R7 ;  /* 0x02845007ff0075a7 */ /* 0x0000580008020178 */
[----:B0-----:R-:W-:Y:S05]  /*8bf0*/  @P2 BRA `(.L_x_1476) ;  /* 0x0000000000042947 */ /* 0x001fea0003800000 */
[----:B------:R-:W-:Y:S01]  /*8c00*/  BPT.TRAP 0x1 ;  /* 0x000000040000795c */ /* 0x000fe20000300000 */
.L_x_1476:
[----:B------:R-:W-:Y:S01]  /*8c10*/  VIADD R9, R195, 0x8 ;  /* 0x00000008c3097836 */ /* 0x000fe20000000000 */
[----:B-1----:R-:W-:Y:S06]  /*8c20*/  @P1 BRA `(.L_x_1477) ;  /* 0x0000000000081947 */ /* 0x002fec0003800000 */
[----:B------:R-:W0:Y:S02]  /*8c30*/  SYNCS.PHASECHK.TRANS64.TRYWAIT P1, [UR56+0x28450], R7 ;  /* 0x02845007ff0075a7 */ /* 0x000e240008020178 */
[----:B0-----:R-:W-:Y:S05]  /*8c40*/  @!P1 BRA `(.L_x_1478) ;  /* 0x000000d000f09947 */ /* 0x001fea0003800000 */
.L_x_1477:
        /* <DEDUP_REMOVED lines=15> */
.L_x_1479:
[----:B------:R-:W-:Y:S01]  /*8d40*/  UIADD3 UR56, UR56, 0x28460, URZ ;  /* 0x0002846038387890 */ /* 0x000fe2000fffe03f */
[----:B------:R-:W-:Y:S02]  /*8d50*/  IMAD.MOV.U32 R9, RZ, RZ, R6 ;  /* 0x000000ffff097224 */ /* 0x000fe400078e0006 */
[----:B------:R-:W-:Y:S01]  /*8d60*/  IMAD.MOV.U32 R14, RZ, RZ, R5 ;  /* 0x000000ffff0e7224 */ /* 0x000fe200078e0005 */
[----:B------:R-:W-:-:S09]  /*8d70*/  UPRMT UR56, UR57, 0x654, UR56 ;  /* 0x0000065439387896 */ /* 0x000fd20008000038 */
[----:B------:R-:W-:Y:S01]  /*8d80*/  SYNCS.ARRIVE.TRANS64.RED.A1T0 RZ, [UR56], RZ ;  /* 0x000000ffffff79a7 */ /* 0x000fe20008100438 */
[----:B------:R-:W-:Y:S05]  /*8d90*/  @P0 BRA `(.L_x_1480) ;  /* 0xffffffe000d00947 */ /* 0x000fea000383ffff */
.L_x_1469:
[----:B------:R-:W-:-:S13]  /*8da0*/  ISETP.GE.AND P0, PT, R8, UR41, PT ;  /* 0x0000002908007c0c */ /* 0x000fda000bf06270 */
[----:B------:R-:W-:Y:S05]  /*8db0*/  @!P0 BRA `(.L_x_1481) ;  /* 0x00000028000c8947 */ /* 0x000fea0003800000 */
[----:B------:R-:W-:Y:S01]  /*8dc0*/  IMAD.MOV.U32 R11, RZ, RZ, R6 ;  /* 0x000000ffff0b7224 */ /* 0x000fe200078e0006 */
[----:B------:R-:W-:Y:S01]  /*8dd0*/  ULDC UR56, c[0x0][0x9e4] ;  /* 0x0002790000387ab9 */ /* 0x000fe20000000800 */
[----:B0-----:R-:W-:Y:S01]  /*8de0*/  IMAD.MOV.U32 R10, RZ, RZ, R5 ;  /* 0x000000ffff0a7224 */ /* 0x001fe200078e0005 */
[----:B------:R-:W-:Y:S01]  /*8df0*/  ULDC UR58, c[0x0][0x9dc] ;  /* 0x00027700003a7ab9 */ /* 0x000fe20000000800 */
[----:B------:R-:W-:Y:S01]  /*8e00*/  ULDC UR53, c[0x0][0x988] ;  /* 0x0002620000357ab9 */ /* 0x000fe20000000800 */
[----:B------:R-:W-:-:S05]  /*8e10*/  ULDC UR57, c[0x0][0x9e0] ;  /* 0x0002780000397ab9 */ /* 0x000fca0000000800 */
.L_x_1500:
        /* <DEDUP_REMOVED lines=8> */
.L_x_1482:
        /* <DEDUP_REMOVED lines=10> */
.L_x_1483:
[----:B-1----:R-:W-:Y:S05]  /*8f40*/  @P0 BRA `(.L_x_1484) ;  /* 0x0000000000080947 */ /* 0x002fea0003800000 */
[----:B------:R-:W1:Y:S02]  /*8f50*/  SYNCS.PHASECHK.TRANS64.TRYWAIT P0, [UR59+0x28430], R9 ;  /* 0x02843009ff0075a7 */ /* 0x000e64000800017b */
[----:B-1----:R-:W-:Y:S05]  /*8f60*/  @!P0 BRA `(.L_x_1485) ;  /* 0x000000d000408947 */ /* 0x002fea0003800000 */
.L_x_1484:
        /* <DEDUP_REMOVED lines=47> */
.L_x_1486:
[----:B------:R-:W-:Y:S01]  /*9260*/  UISETP.NE.AND UP2, UPT, UR50, URZ, UPT ;  /* 0x0000003f3200728c */ /* 0x000fe2000bf45270 */
[C---:B------:R-:W-:Y:S01]  /*9270*/  FMUL.FTZ R196, R0.reuse, R156 ;  /* 0x0000009c00c47220 */ /* 0x040fe20000410000 */
[----:B------:R-:W-:Y:S01]  /*9280*/  FMUL.FTZ R156, R0, R174 ;  /* 0x000000ae009c7220 */ /* 0x000fe20000410000 */
[----:B------:R-:W-:Y:S02]  /*9290*/  VIADD R174, R18, UR39 ;  /* 0x0000002712ae7c36 */ /* 0x000fe40008000000 */
[C---:B------:R-:W-:Y:S01]  /*92a0*/  FMUL.FTZ R12, R0.reuse, R154 ;  /* 0x0000009a000c7220 */ /* 0x040fe20000410000 */
[----:B------:R-:W-:Y:S01]  /*92b0*/  FMUL.FTZ R154, R0, R170 ;  /* 0x000000aa009a7220 */ /* 0x000fe20000410000 */
        /* <DEDUP_REMOVED lines=23> */
[----:B------:R-:W2:Y:S01]  /*9430*/  SHFL.IDX PT, R6, R174, RZ, 0x1c1f ;  /* 0x001c1fffae067589 */ /* 0x000ea200000e0000 */
        /* <DEDUP_REMOVED lines=20> */
[----:B------:R-:W-:Y:S01]  /*9580*/  SYNCS.ARRIVE.TRANS64.RED.A1T0 RZ, [UR6], RZ ;  /* 0x000000ffffff79a7 */ /* 0x000fe20008100406 */
[----:B------:R-:W-:-:S03]  /*9590*/  ULOP3.LUT UR6, URZ, UR58, URZ, 0x33, !UPT ;  /* 0x0000003a3f067292 */ /* 0x000fc6000f8e333f */
[----:B------:R-:W-:Y:S02]  /*95a0*/  IADD3 R7, -R176, UR40, R7 ;  /* 0x00000028b0077c10 */ /* 0x000fe4000fffe107 */
[----:B------:R-:W4:Y:S03]  /*95b0*/  MUFU.TANH R195, R195 ;  /* 0x000000c300c37308 */ /* 0x000f260000002400 */
[C---:B------:R-:W-:Y:S02]  /*95c0*/  VIADD R177, R7.reuse, UR57 ;  /* 0x0000003907b17c36 */ /* 0x040fe40008000000 */
[----:B------:R-:W-:Y:S02]  /*95d0*/  VIADD R179, R7, UR6 ;  /* 0x0000000607b37c36 */ /* 0x000fe40008000000 */
[----:B--2---:R-:W-:Y:S01]  /*95e0*/  IMAD.IADD R175, R177, 0x1, R6 ;  /* 0x00000001b1af7824 */ /* 0x004fe200078e0206 */
[----:B------:R-:W2:Y:S01]  /*95f0*/  MUFU.TANH R12, R12 ;  /* 0x0000000c000c7308 */ /* 0x000ea20000002400 */
        /* <DEDUP_REMOVED lines=30> */
[----:B--234-:R-:W-:Y:S05]  /*97e0*/  @P0 BRA `(.L_x_1487) ;  /* 0x00000000005c0947 */ /* 0x01cfea0003800000 */
        /* <DEDUP_REMOVED lines=8> */
[----:B------:R-:W2:Y:S02]  /*9870*/  @P0 LDC.64 R6, c[0x0][0x9e8] ;  /* 0x00027a00ff060b82 */ /* 0x000ea40000000a00 */
[----:B--2---:R-:W-:-:S05]  /*9880*/  @P0 IMAD.HI.U32 R6, R173, R6, RZ ;  /* 0x00000006ad060227 */ /* 0x004fca00078e00ff */
[----:B------:R-:W-:-:S04]  /*9890*/  @P0 SHF.R.U32.HI R173, RZ, R7, R6 ;  /* 0x00000007ffad0219 */ /* 0x000fc80000011606 */
[----:B------:R-:W-:Y:S01]  /*98a0*/  LOP3.LUT R173, RZ, R173, RZ, 0x33, !PT ;  /* 0x000000adffad7212 */ /* 0x000fe200078e33ff */
[----:B------:R-:W-:Y:S06]  /*98b0*/  BRA `(.L_x_1490) ;  /* 0x0000000000147947 */ /* 0x000fec0003800000 */
.L_x_1489:
[----:B------:R-:W-:-:S05]  /*98c0*/  IMAD.U32 R178, RZ, RZ, UR56 ;  /* 0x00000038ffb27e24 */ /* 0x000fca000f8e00ff */
[----:B------:R-:W-:-:S13]  /*98d0*/  ISETP.NE.AND P0, PT, R178, 0x1, PT ;  /* 0x00000001b200780c */ /* 0x000fda0003f05270 */
[----:B------:R-:W2:Y:S02]  /*98e0*/  @P0 LDC.64 R6, c[0x0][0x9e8] ;  /* 0x00027a00ff060b82 */ /* 0x000ea40000000a00 */
[----:B--2---:R-:W-:-:S05]  /*98f0*/  @P0 IMAD.HI.U32 R6, R173, R6, RZ ;  /* 0x00000006ad060227 */ /* 0x004fca00078e00ff */
[----:B------:R-:W-:-:S07]  /*9900*/  @P0 SHF.R.U32.HI R173, RZ, R7, R6 ;  /* 0x00000007ffad0219 */ /* 0x000fce0000011606 */
.L_x_1490:
[----:B------:R-:W-:Y:S05]  /*9910*/  BSYNC B0 ;  /* 0x0000000000007941 */ /* 0x000fea0003800000 */
.L_x_1488:
[----:B------:R-:W-:-:S04]  /*9920*/  IMAD R173, R173, R178, -R170 ;  /* 0x000000b2adad7224 */ /* 0x000fc800078e0aaa */
[----:B------:R-:W-:-:S05]  /*9930*/  IMAD R173, R16, -0x2, R173 ;  /* 0xfffffffe10ad7824 */ /* 0x000fca00078e02ad */
[----:B------:R-:W-:Y:S02]  /*9940*/  VIADDMNMX R175, R173, R178, R175, PT ;  /* 0x000000b2adaf7246 */ /* 0x000fe400038001af */
[----:B------:R-:W-:-:S07]  /*9950*/  VIMNMX R176, R176, R173, !PT ;  /* 0x000000adb0b07248 */ /* 0x000fce0007fe0100 */
.L_x_1487:
[----:B------:R-:W-:Y:S01]  /*9960*/  ISETP.GT.AND P0, PT, R8, -0x1, PT ;  /* 0xffffffff0800780c */ /* 0x000fe20003f04270 */
[----:B------:R-:W2:Y:S01]  /*9970*/  SHFL.IDX PT, R6, R174, 0x1, 0x1c1f ;  /* 0x003c1f00ae067f89 */ /* 0x000ea200000e0000 */
        /* <DEDUP_REMOVED lines=12> */
[----:B--2---:R-:W-:Y:S01]  /*9a40*/  IMAD.IADD R174, R177, 0x1, R6 ;  /* 0x00000001b1ae7824 */ /* 0x004fe200078e0206 */
        /* <DEDUP_REMOVED lines=53> */
.L_x_1493:
[----:B------:R-:W-:-:S05]  /*9da0*/  IMAD.U32 R176, RZ, RZ, UR56 ;  /* 0x00000038ffb07e24 */ /* 0x000fca000f8e00ff */
[----:B------:R-:W-:-:S13]  /*9db0*/  ISETP.NE.AND P1, PT, R176, 0x1, PT ;  /* 0x00000001b000780c */ /* 0x000fda0003f25270 */
[----:B------:R-:W0:Y:S02]  /*9dc0*/  @P1 LDC.64 R6, c[0x0][0x9e8] ;  /* 0x00027a00ff061b82 */ /* 0x000e240000000a00 */
[----:B0-----:R-:W-:-:S05]  /*9dd0*/  @P1 IMAD.HI.U32 R6, R5, R6, RZ ;  /* 0x0000000605061227 */ /* 0x001fca00078e00ff */
[----:B------:R-:W-:-:S07]  /*9de0*/  @P1 SHF.R.U32.HI R5, RZ, R7, R6 ;  /* 0x00000007ff051219 */ /* 0x000fce0000011606 */
.L_x_1494:
[----:B------:R-:W-:Y:S05]  /*9df0*/  BSYNC B0 ;  /* 0x0000000000007941 */ /* 0x000fea0003800000 */
.L_x_1492:
[----:B------:R-:W-:-:S04]  /*9e00*/  IMAD R5, R5, R176, -R170 ;  /* 0x000000b005057224 */ /* 0x000fc800078e0aaa */
[----:B------:R-:W-:-:S05]  /*9e10*/  IMAD R5, R16, -0x2, R5 ;  /* 0xfffffffe10057824 */ /* 0x000fca00078e0205 */
[----:B------:R-:W-:Y:S02]  /*9e20*/  VIADDMNMX R174, R5, R176, R174, PT ;  /* 0x000000b005ae7246 */ /* 0x000fe400038001ae */
[----:B------:R-:W-:-:S07]  /*9e30*/  VIMNMX R175, R175, R5, !PT ;  /* 0x00000005afaf7248 */ /* 0x000fce0007fe0100 */
.L_x_1491:
        /* <DEDUP_REMOVED lines=109> */
[----:B------:R-:W2:Y:S08]  /*a510*/  MUFU.EX2 R169, R169 ;  /* 0x000000a900a97308 */ /* 0x000eb00000000800 */
[----:B------:R-:W-:Y:S08]  /*a520*/  MUFU.EX2 R175, R175 ;  /* 0x000000af00af7308 */ /* 0x000ff00000000800 */
[----:B------:R-:W-:Y:S01]  /*a530*/  MUFU.EX2 R176, R176 ;  /* 0x000000b000b07308 */ /* 0x000fe20000000800 */
[-C--:B--2---:R-:W-:Y:S01]  /*a540*/  FMUL.FTZ R24, R24, R169.reuse ;  /* 0x000000a918187220 */ /* 0x084fe20000410000 */
        /* <DEDUP_REMOVED lines=121> */
[----:B------:R-:W-:Y:S01]  /*ace0*/  FMUL.FTZ R149, R149, R169 ;  /* 0x000000a995957220 */ /* 0x000fe20000410000 */
        /* <DEDUP_REMOVED lines=21> */
[----:B------:R5:W1:Y:S01]  /*ae40*/  MUFU.EX2 R3, R156 ;  /* 0x0000009c00037308 */ /* 0x000a620000000800 */
        /* <DEDUP_REMOVED lines=17> */
[----:B--2---:R-:W-:Y:S01]  /*af60*/  FADD.FTZ R155, R11, R154 ;  /* 0x0000009a0b9b7221 */ /* 0x004fe20000010000 */
[----:B------:R-:W-:Y:S01]  /*af70*/  F2FP.SATFINITE.E4M3.F32.PACK_AB_MERGE_C R152, R7, R170, R159 ;  /* 0x000000aa0798723e */ /* 0x000fe2000480709f */
[----:B------:R-:W-:Y:S01]  /*af80*/  FMUL.FTZ R79, R79, R20 ;  /* 0x000000144f4f7220 */ /* 0x000fe20000410000 */
[----:B------:R-:W-:-:S01]  /*af90*/  FADD.FTZ R154, R164, R153 ;  /* 0x00000099a49a7221 */ /* 0x000fc20000010000 */
[----:B----4-:R-:W-:Y:S01]  /*afa0*/  FADD.FTZ R156, R180, R155 ;  /* 0x0000009bb49c7221 */ /* 0x010fe20000010000 */
[----:B------:R-:W-:Y:S01]  /*afb0*/  FMUL.FTZ R82, R82, R20 ;  /* 0x0000001452527220 */ /* 0x000fe20000410000 */
[----:B------:R-:W2:Y:S01]  /*afc0*/  MUFU.EX2 R166, R166 ;  /* 0x000000a600a67308 */ /* 0x000ea20000000800 */
[----:B------:R-:W-:-:S01]  /*afd0*/  FADD.FTZ R153, R165, R154 ;  /* 0x0000009aa5997221 */ /* 0x000fc20000010000 */
[----:B-1----:R-:W-:Y:S01]  /*afe0*/  FADD.FTZ R155, R3, R156 ;  /* 0x0000009c039b7221 */ /* 0x002fe20000010000 */
[C---:B------:R-:W-:Y:S01]  /*aff0*/  F2FP.SATFINITE.E4M3.F32.PACK_AB_MERGE_C R165, R178.reuse, R165, RZ ;  /* 0x000000a5b2a5723e */ /* 0x040fe200048070ff */
[----:B------:R-:W-:Y:S01]  /*b000*/  FMUL.FTZ R83, R83, R20 ;  /* 0x0000001453537220 */ /* 0x000fe20000410000 */
[----:B------:R-:W-:-:S01]  /*b010*/  FADD.FTZ R153, R178, R153 ;  /* 0x00000099b2997221 */ /* 0x000fc20000010000 */
[-C--:B------:R-:W-:Y:S01]  /*b020*/  FMUL.FTZ R86, R86, R20.reuse ;  /* 0x0000001456567220 */ /* 0x080fe20000410000 */
[----:B------:R-:W-:Y:S01]  /*b030*/  FMUL.FTZ R87, R87, R20 ;  /* 0x0000001457577220 */ /* 0x000fe20000410000 */
[----:B------:R-:W1:Y:S01]  /*b040*/  MUFU.EX2 R181, R181 ;  /* 0x000000b500b57308 */ /* 0x000e620000000800 */
        /* <DEDUP_REMOVED lines=49> */
[----:B------:R-:W-:Y:S01]  /*b360*/  F2FP.SATFINITE.E4M3.F32.PACK_AB_MERGE_C R155, R15, R12, R21 ;  /* 0x0000000c0f9b723e */ /* 0x000fe20004807015 */
[----:B------:R-:W-:Y:S01]  /*b370*/  FMUL.FTZ R151, R151, R20 ;  /* 0x0000001497977220 */ /* 0x000fe20000410000 */
[C---:B--2---:R-:W-:Y:S01]  /*b380*/  F2FP.SATFINITE.E4M3.F32.PACK_AB_MERGE_C R158, R171.reuse, R168, RZ ;  /* 0x000000a8ab9e723e */ /* 0x044fe200048070ff */
[----:B------:R-:W-:-:S03]  /*b390*/  FADD.FTZ R3, R171, R14 ;  /* 0x0000000eab037221 */ /* 0x000fc60000010000 */
[----:B------:R-:W-:Y:S02]  /*b3a0*/  F2FP.SATFINITE.E4M3.F32.PACK_AB_MERGE_C R158, R167, R166, R158 ;  /* 0x000000a6a79e723e */ /* 0x000fe4000480709e */
[C---:B-1----:R-:W-:Y:S01]  /*b3b0*/  F2FP.SATFINITE.E4M3.F32.PACK_AB_MERGE_C R160, R161.reuse, R160, RZ ;  /* 0x000000a0a1a0723e */ /* 0x042fe200048070ff */
[----:B------:R-:W-:-:S03]  /*b3c0*/  FADD.FTZ R4, R161, R4 ;  /* 0x00000004a1047221 */ /* 0x000fc60000010000 */
[----:B------:R-:W-:Y:S01]  /*b3d0*/  F2FP.SATFINITE.E4M3.F32.PACK_AB_MERGE_C R159, R182, R181, R160 ;  /* 0x000000b5b69f723e */ /* 0x000fe200048070a0 */
[----:B------:R-:W-:Y:S06]  /*b3e0*/  @P0 BRA `(.L_x_1495) ;  /* 0x0000000000040947 */ /* 0x000fec0003800000 */
[----:B------:R-:W-:Y:S01]  /*b3f0*/  BPT.TRAP 0x1 ;  /* 0x000000040000795c */ /* 0x000fe20000300000 */
.L_x_1495:
[----:B------:R-:W-:Y:S01]  /*b400*/  PLOP3.LUT P1, PT, PT, PT, UP0, 0x40, 0x0 ;  /* 0x000000000000781c */ /* 0x000fe20003f2e808 */
[----:B------:R0:W1:-:S12]  /*b410*/  SYNCS.PHASECHK.TRANS64.TRYWAIT P0, [UR59+0x28450], R9 ;  /* 0x02845009ff0075a7 */ /* 0x000058000800017b */
[----:B0-----:R-:W-:Y:S05]  /*b420*/  @P1 BRA `(.L_x_1496) ;  /* 0x0000000000041947 */ /* 0x001fea0003800000 */
[----:B------:R-:W-:Y:S01]  /*b430*/  BPT.TRAP 0x1 ;  /* 0x000000040000795c */ /* 0x000fe20000300000 */
.L_x_1496:
[----:B------:R-:W-:Y:S01]  /*b440*/  VIADD R7, R200, 0x8 ;  /* 0x00000008c8077836 */ /* 0x000fe20000000000 */
[----:B-1----:R-:W-:Y:S06]  /*b450*/  @P0 BRA `(.L_x_1497) ;  /* 0x0000000000080947 */ /* 0x002fec0003800000 */
[----:B------:R-:W0:Y:S02]  /*b460*/  SYNCS.PHASECHK.TRANS64.TRYWAIT P0, [UR59+0x28450], R9 ;  /* 0x02845009ff0075a7 */ /* 0x000e24000800017b */
[----:B0-----:R-:W-:Y:S05]  /*b470*/  @!P0 BRA `(.L_x_1498) ;  /* 0x000000ac00148947 */ /* 0x001fea0003800000 */
.L_x_1497:
        /* <DEDUP_REMOVED lines=15> */
.L_x_1499:
[----:B------:R-:W-:Y:S01]  /*b570*/  UIADD3 UR59, UR59, 0x28460, URZ ;  /* 0x000284603b3b7890 */ /* 0x000fe2000fffe03f */
[C---:B------:R-:W-:Y:S01]  /*b580*/  ISETP.GT.AND P0, PT, R8.reuse, UR41, PT ;  /* 0x0000002908007c0c */ /* 0x040fe2000bf04270 */
[----:B------:R-:W-:Y:S02]  /*b590*/  VIADD R8, R8, 0xffffffff ;  /* 0xffffffff08087836 */ /* 0x000fe40000000000 */
[----:B------:R-:W-:Y:S01]  /*b5a0*/  UPRMT UR59, UR60, 0x654, UR59 ;  /* 0x000006543c3b7896 */ /* 0x000fe2000800003b */
[----:B------:R-:W-:Y:S02]  /*b5b0*/  IMAD.MOV.U32 R11, RZ, RZ, R6 ;  /* 0x000000ffff0b7224 */ /* 0x000fe400078e0006 */
[----:B0-----:R-:W-:-:S06]  /*b5c0*/  IMAD.MOV.U32 R10, RZ, RZ, R5 ;  /* 0x000000ffff0a7224 */ /* 0x001fcc00078e0005 */
[----:B------:R-:W-:Y:S01]  /*b5d0*/  SYNCS.ARRIVE.TRANS64.RED.A1T0 RZ, [UR59], RZ ;  /* 0x000000ffffff79a7 */ /* 0x000fe2000810043b */
[----:B------:R-:W-:Y:S05]  /*b5e0*/  @P0 BRA `(.L_x_1500) ;  /* 0xffffffd8000c0947 */ /* 0x000fea000383ffff */
.L_x_1481:
[----:B------:R-:W-:Y:S01]  /*b5f0*/  ULDC.64 UR8, c[0x0][0x9a0] ;  /* 0x0002680000087ab9 */ /* 0x000fe20000000a00 */
[----:B0-----:R-:W-:Y:S01]  /*b600*/  IMAD.MOV.U32 R7, RZ, RZ, 0x3f800000 ;  /* 0x3f800000ff077424 */ /* 0x001fe200078e00ff */
        /* <DEDUP_REMOVED lines=21> */
[----:B------:R1:W2:Y:S01]  /*b760*/  @P0 LDG.E R7, desc[UR54][R8.64] ;  /* 0x0000003608070981 */ /* 0x0002a2000c1e1900 */
[----:B------:R-:W-:Y:S01]  /*b770*/  IMAD.U32 R20, RZ, RZ, UR10 ;  /* 0x0000000aff147e24 */ /* 0x000fe2000f8e00ff */
[----:B------:R-:W-:Y:S01]  /*b780*/  UIADD3 UR43, UR43, 0x1, URZ ;  /* 0x000000012b2b7890 */ /* 0x000fe2000fffe03f */
[----:B0-----:R-:W-:Y:S01]  /*b790*/  IMAD.MOV.U32 R2, RZ, RZ, -0x800000 ;  /* 0xff800000ff027424 */ /* 0x001fe200078e00ff */
[----:B------:R-:W0:Y:S01]  /*b7a0*/  SHFL.BFLY PT, R0, R3, 0x2, 0x1f ;  /* 0x0c401f0003007f89 */ /* 0x000e2200000e0000 */
[----:B------:R-:W-:Y:S02]  /*b7b0*/  UIADD3 UR45, UR45, 0x1, URZ ;  /* 0x000000012d2d7890 */ /* 0x000fe4000fffe03f */
[----:B------:R-:W-:Y:S01]  /*b7c0*/  UISETP.NE.AND UP0, UPT, UR43, 0x2, UPT ;  /* 0x000000022b00788c */ /* 0x000fe2000bf05270 */
[----:B------:R-:W3:Y:S01]  /*b7d0*/  SHFL.BFLY PT, R13, R4, 0x2, 0x1f ;  /* 0x0c401f00040d7f89 */ /* 0x000ee200000e0000 */
[----:B-1----:R-:W-:Y:S02]  /*b7e0*/  IMAD.MOV.U32 R8, RZ, RZ, RZ ;  /* 0x000000ffff087224 */ /* 0x002fe400078e00ff */
[----:B------:R-:W-:-:S02]  /*b7f0*/  USEL UR4, URZ, 0x1, UP0 ;  /* 0x000000013f047887 */ /* 0x000fc40008000000 */
[----:B------:R-:W-:Y:S02]  /*b800*/  USEL UR43, UR43, URZ, UP0 ;  /* 0x0000003f2b2b7287 */ /* 0x000fe40008000000 */
[----:B------:R-:W-:Y:S01]  /*b810*/  ULOP3.LUT UR44, UR44, UR4, URZ, 0x3c, !UPT ;  /* 0x000000042c2c7292 */ /* 0x000fe2000f8e3c3f */
[----:B0-----:R-:W-:Y:S01]  /*b820*/  FADD.FTZ R0, R0, R3 ;  /* 0x0000000300007221 */ /* 0x001fe20000010000 */
[----:B---3--:R-:W-:-:S04]  /*b830*/  FADD.FTZ R13, R13, R4 ;  /* 0x000000040d0d7221 */ /* 0x008fc80000010000 */
        /* <DEDUP_REMOVED lines=14> */
[----:B------:R-:W-:-:S03]  /*b920*/  @P1 FMUL.FTZ R4, R4, 0.69314718246459960938 ;  /* 0x3f31721804041820 */ /* 0x000fc60000410000 */
[----:B------:R-:W0:Y:S01]  /*b930*/  @P2 MUFU.LG2 R9, R15 ;  /* 0x0000000f00092308 */ /* 0x000e220000000c00 */
[----:B------:R-:W-:-:S07]  /*b940*/  @P2 FMUL.FTZ R20, R20, 0.69314718246459960938 ;  /* 0x3f31721814142820 */ /* 0x000fce0000410000 */
[----:B------:R-:W1:Y:S08]  /*b950*/  @P1 MUFU.LG2 R3, R14 ;  /* 0x0000000e00031308 */ /* 0x000e700000000c00 */
[----:B------:R-:W3:Y:S01]  /*b960*/  @P0 MUFU.RCP R10, R12 ;  /* 0x0000000c000a0308 */ /* 0x000ee20000001000 */
[----:B0-----:R-:W-:Y:S01]  /*b970*/  @P2 FMUL.FTZ R9, R9, 0.69314718246459960938 ;  /* 0x3f31721809092820 */ /* 0x001fe20000410000 */
[----:B------:R-:W-:-:S03]  /*b980*/  PLOP3.LUT P0, PT, PT, PT, PT, 0x8, 0x0 ;  /* 0x000000000000781c */ /* 0x000fc60003f0e170 */
[----:B------:R-:W-:Y:S01]  /*b990*/  @P2 FFMA.FTZ R0, R20, R6, R9 ;  /* 0x0000000614002223 */ /* 0x000fe20000010009 */
[----:B-1----:R-:W-:-:S04]  /*b9a0*/  @P1 FMUL.FTZ R3, R3, 0.69314718246459960938 ;  /* 0x3f31721803031820 */ /* 0x002fc80000410000 */
[----:B------:R-:W-:Y:S01]  /*b9b0*/  @P1 FFMA.FTZ R2, R4, R5, R3 ;  /* 0x0000000504021223 */ /* 0x000fe20000010003 */
[-C--:B--2---:R-:W-:Y:S01]  /*b9c0*/  FMUL.FTZ R20, R8, R7.reuse ;  /* 0x0000000708147220 */ /* 0x084fe20000410000 */
[----:B---3--:R-:W-:-:S03]  /*b9d0*/  FMUL.FTZ R9, R10, R7 ;  /* 0x000000070a097220 */ /* 0x008fc60000410000 */
        /* <DEDUP_REMOVED lines=127> */
[----:B------:R-:W-:-:S07]  /*c1d0*/  FMUL.FTZ R9, R151, R9 ;  /* 0x0000000997097220 */ /* 0x000fce0000410000 */
.L_x_1422:
        /* <DEDUP_REMOVED lines=14> */
[----:B------:R-:W-:Y:S01]  /*c2c0*/  F2FP.BF16.F32.PACK_AB R55, R102, R55 ;  /* 0x000000376637723e */ /* 0x000fe200000010ff */
[----:B------:R-:W-:Y:S01]  /*c2d0*/  ULDC.64 UR10, c[0x0][0xc00] ;  /* 0x00030000000a7ab9 */ /* 0x000fe20000000a00 */
[----:B0-----:R-:W-:-:S05]  /*c2e0*/  IMAD.SHL.U32 R20, R74, 0x4, RZ ;  /* 0x000000044a147824 */ /* 0x001fca00078e00ff */
[----:B------:R-:W-:-:S04]  /*c2f0*/  LOP3.LUT R20, R20, 0xc, RZ, 0xc0, !PT ;  /* 0x0000000c14147812 */ /* 0x000fc800078ec0ff */
[----:B------:R-:W-:-:S05]  /*c300*/  IADD3 R20, P0, R20, UR8, RZ ;  /* 0x0000000814147c10 */ /* 0x000fca000ff1e0ff */
[----:B------:R-:W-:-:S05]  /*c310*/  IMAD.X R21, RZ, RZ, UR9, P0 ;  /* 0x00000009ff157e24 */ /* 0x000fca00080e06ff */
[----:B------:R0:W2:Y:S01]  /*c320*/  LDG.E.CONSTANT R20, desc[UR54][R20.64] ;  /* 0x0000003614147981 */ /* 0x0000a2000c1e9900 */
[----:B------:R-:W-:Y:S01]  /*c330*/  F2FP.BF16.F32.PACK_AB R54, R103, R54 ;  /* 0x000000366736723e */ /* 0x000fe200000010ff */
[----:B------:R-:W-:Y:S01]  /*c340*/  UMOV UR8, UR6 ;  /* 0x0000000600087c82 */ /* 0x000fe20008000000 */
[----:B-1----:R-:W-:Y:S01]  /*c350*/  UMOV UR9, UR4 ;  /* 0x0000000400097c82 */ /* 0x002fe20008000000 */
[----:B------:R-:W-:Y:S01]  /*c360*/  F2FP.BF16.F32.PACK_AB R45, R87, R62 ;  /* 0x0000003e572d723e */ /* 0x000fe200000010ff */
[----:B------:R-:W-:Y:S01]  /*c370*/  UISETP.NE.U32.AND UP0, UPT, UR10, URZ, UPT ;  /* 0x0000003f0a00728c */ /* 0x000fe2000bf05070 */
[----:B------:R-:W-:Y:S02]  /*c380*/  F2FP.BF16.F32.PACK_AB R32, R5, R32 ;  /* 0x000000200520723e */ /* 0x000fe400000010ff */
[----:B------:R-:W-:Y:S01]  /*c390*/  F2FP.BF16.F32.PACK_AB R33, R6, R33 ;  /* 0x000000210621723e */ /* 0x000fe200000010ff */
[----:B------:R-:W-:Y:S01]  /*c3a0*/  UISETP.NE.AND.EX UP0, UPT, UR11, URZ, UPT, UP0 ;  /* 0x0000003f0b00728c */ /* 0x000fe2000bf05300 */
[----:B------:R-:W-:-:S02]  /*c3b0*/  F2FP.BF16.F32.PACK_AB R112, R77, R112 ;  /* 0x000000704d70723e */ /* 0x000fc400000010ff */
[----:B0-----:R-:W-:Y:S01]  /*c3c0*/  LOP3.LUT P0, R21, R74, 0x3, RZ, 0xc0, !PT ;  /* 0x000000034a157812 */ /* 0x001fe2000780c0ff */
[----:B------:R-:W-:Y:S01]  /*c3d0*/  ULDC.64 UR10, c[0x0][0xc00] ;  /* 0x00030000000a7ab9 */ /* 0x000fe20000000a00 */
[----:B------:R-:W-:Y:S01]  /*c3e0*/  F2FP.BF16.F32.PACK_AB R113, R76, R113 ;  /* 0x000000714c71723e */ /* 0x000fe200000010ff */
[----:B------:R-:W-:Y:S01]  /*c3f0*/  UIMAD.WIDE UR10, UR38, 0x4, UR10 ;  /* 0x00000004260a78a5 */ /* 0x000fe2000f8e020a */
[----:B------:R-:W-:Y:S02]  /*c400*/  ISETP.EQ.OR P0, PT, R21, 0x3, !P0 ;  /* 0x000000031500780c */ /* 0x000fe40004702670 */
[----:B------:R-:W-:Y:S02]  /*c410*/  F2FP.BF16.F32.PACK_AB R5, R158, R159 ;  /* 0x0000009f9e05723e */ /* 0x000fe400000010ff */
[----:B------:R-:W-:Y:S02]  /*c420*/  SEL R123, R55, R54, P0 ;  /* 0x00000036377b7207 */ /* 0x000fe40000000000 */
[----:B------:R-:W-:Y:S01]  /*c430*/  SEL R62, R54, R55, P0 ;  /* 0x00000037363e7207 */ /* 0x000fe20000000000 */
[----:B------:R-:W-:Y:S01]  /*c440*/  IMAD.MOV.U32 R54, RZ, RZ, 0x2 ;  /* 0x00000002ff367424 */ /* 0x000fe200078e00ff */
[----:B------:R-:W-:-:S02]  /*c450*/  F2FP.BF16.F32.PACK_AB R6, R156, R157 ;  /* 0x0000009d9c06723e */ /* 0x000fc400000010ff */
[----:B------:R-:W-:Y:S01]  /*c460*/  F2FP.BF16.F32.PACK_AB R136, R101, R136 ;  /* 0x000000886588723e */ /* 0x000fe200000010ff */
[----:B------:R-:W-:Y:S01]  /*c470*/  IMAD.WIDE R54, R189, R54, UR8 ;  /* 0x00000008bd367e25 */ /* 0x000fe2000f8e0236 */
[----:B------:R-:W-:Y:S02]  /*c480*/  F2FP.BF16.F32.PACK_AB R137, R100, R137 ;  /* 0x000000896489723e */ /* 0x000fe400000010ff */
[----:B------:R-:W-:Y:S02]  /*c490*/  F2FP.BF16.F32.PACK_AB R60, R60, R97 ;  /* 0x000000613c3c723e */ /* 0x000fe400000010ff */
[----:B------:R-:W-:Y:S02]  /*c4a0*/  F2FP.BF16.F32.PACK_AB R142, R142, R31 ;  /* 0x0000001f8e8e723e */ /* 0x000fe400000010ff */
[----:B------:R-:W-:Y:S02]  /*c4b0*/  F2FP.BF16.F32.PACK_AB R135, R135, R34 ;  /* 0x000000228787723e */ /* 0x000fe400000010ff */
[----:B------:R-:W-:-:S02]  /*c4c0*/  SEL R97, R112, R113, P0 ;  /* 0x0000007170617207 */ /* 0x000fc40000000000 */
[----:B------:R-:W-:Y:S02]  /*c4d0*/  SEL R31, R113, R112, P0 ;  /* 0x00000070711f7207 */ /* 0x000fe40000000000 */
[----:B------:R-:W-:Y:S02]  /*c4e0*/  F2FP.BF16.F32.PACK_AB R24, R3, R24 ;  /* 0x000000180318723e */ /* 0x000fe400000010ff */
[----:B------:R-:W-:Y:S02]  /*c4f0*/  F2FP.BF16.F32.PACK_AB R25, R4, R25 ;  /* 0x000000190419723e */ /* 0x000fe400000010ff */
[----:B------:R-:W-:Y:S02]  /*c500*/  F2FP.BF16.F32.PACK_AB R29, R29, R72 ;  /* 0x000000481d1d723e */ /* 0x000fe400000010ff */
[----:B------:R-:W-:Y:S02]  /*c510*/  F2FP.BF16.F32.PACK_AB R28, R28, R73 ;  /* 0x000000491c1c723e */ /* 0x000fe400000010ff */
[----:B------:R-:W-:-:S02]  /*c520*/  SEL R99, R136, R137, P0 ;  /* 0x0000008988637207 */ /* 0x000fc40000000000 */
[----:B------:R-:W-:Y:S02]  /*c530*/  SEL R34, R137, R136, P0 ;  /* 0x0000008889227207 */ /* 0x000fe40000000000 */
[----:B------:R-:W-:Y:S02]  /*c540*/  SEL R113, R5, R6, P0 ;  /* 0x0000000605717207 */ /* 0x000fe40000000000 */
[----:B------:R-:W-:Y:S02]  /*c550*/  SEL R74, R6, R5, P0 ;  /* 0x00000005064a7207 */ /* 0x000fe40000000000 */
        /* <DEDUP_REMOVED lines=9> */
[C---:B------:R-:W-:Y:S02]  /*c5f0*/  IADD3 R6, P2, R54.reuse, 0x20, RZ ;  /* 0x0000002036067810 */ /* 0x040fe40007f5e0ff */
[C---:B------:R-:W-:Y:S02]  /*c600*/  IADD3 R137, P3, R54.reuse, 0x40, RZ ;  /* 0x0000004036897810 */ /* 0x040fe40007f7e0ff */
[----:B------:R-:W-:Y:S02]  /*c610*/  IADD3 R139, P4, R54, 0x60, RZ ;  /* 0x00000060368b7810 */ /* 0x000fe40007f9e0ff */
[----:B------:R-:W-:Y:S02]  /*c620*/  F2FP.BF16.F32.PACK_AB R148, R148, R149 ;  /* 0x000000959494723e */ /* 0x000fe400000010ff */
[----:B------:R-:W-:Y:S02]  /*c630*/  F2FP.BF16.F32.PACK_AB R141, R140, R141 ;  /* 0x0000008d8c8d723e */ /* 0x000fe400000010ff */
[----:B------:R-:W-:-:S02]  /*c640*/  F2FP.BF16.F32.PACK_AB R13, R13, R56 ;  /* 0x000000380d0d723e */ /* 0x000fc400000010ff */
[----:B------:R-:W-:Y:S01]  /*c650*/  F2FP.BF16.F32.PACK_AB R12, R12, R57 ;  /* 0x000000390c0c723e */ /* 0x000fe200000010ff */
[----:B------:R-:W-:Y:S01]  /*c660*/  IMAD.X R57, RZ, RZ, R55, P3 ;  /* 0x000000ffff397224 */ /* 0x000fe200018e0637 */
        /* <DEDUP_REMOVED lines=9> */
[----:B------:R-:W-:Y:S02]  /*c700*/  SEL R85, R29, R28, P0 ;  /* 0x0000001c1d557207 */ /* 0x000fe40000000000 */
[----:B------:R-:W-:-:S02]  /*c710*/  SEL R26, R28, R29, P0 ;  /* 0x0000001d1c1a7207 */ /* 0x000fc40000000000 */
[----:B------:R-:W-:Y:S02]  /*c720*/  F2FP.BF16.F32.PACK_AB R41, R8, R41 ;  /* 0x000000290829723e */ /* 0x000fe400000010ff */
[----:B------:R-:W-:Y:S02]  /*c730*/  F2FP.BF16.F32.PACK_AB R132, R132, R133 ;  /* 0x000000858484723e */ /* 0x000fe400000010ff */
[----:B------:R-:W-:Y:S02]  /*c740*/  F2FP.BF16.F32.PACK_AB R36, R36, R81 ;  /* 0x000000512424723e */ /* 0x000fe400000010ff */
[----:B------:R-:W-:Y:S02]  /*c750*/  F2FP.BF16.F32.PACK_AB R109, R109, R144 ;  /* 0x000000906d6d723e */ /* 0x000fe400000010ff */
[----:B------:R-:W-:Y:S02]  /*c760*/  F2FP.BF16.F32.PACK_AB R108, R108, R145 ;  /* 0x000000916c6c723e */ /* 0x000fe400000010ff */
[----:B------:R-:W-:-:S02]  /*c770*/  SEL R73, R24, R25, P0 ;  /* 0x0000001918497207 */ /* 0x000fc40000000000 */
[----:B------:R-:W-:Y:S02]  /*c780*/  SEL R69, R25, R24, P0 ;  /* 0x0000001819457207 */ /* 0x000fe40000000000 */
[----:B------:R-:W-:Y:S02]  /*c790*/  SEL R89, R53, R52, P0 ;  /* 0x0000003435597207 */ /* 0x000fe40000000000 */
[----:B------:R-:W-:Y:S01]  /*c7a0*/  SEL R28, R52, R53, P0 ;  /* 0x00000035341c7207 */ /* 0x000fe20000000000 */
[--C-:B------:R-:W-:Y:S01]  /*c7b0*/  IMAD.X R53, RZ, RZ, R55.reuse, P4 ;  /* 0x000000ffff357224 */ /* 0x100fe200020e0637 */
[----:B------:R-:W-:Y:S02]  /*c7c0*/  SEL R95, R61, R60, P0 ;  /* 0x0000003c3d5f7207 */ /* 0x000fe40000000000 */
[----:B------:R-:W-:Y:S01]  /*c7d0*/  SEL R29, R60, R61, P0 ;  /* 0x0000003d3c1d7207 */ /* 0x000fe20000000000 */
[----:B------:R-:W-:Y:S01]  /*c7e0*/  IMAD.X R61, RZ, RZ, R55, P2 ;  /* 0x000000ffff3d7224 */ /* 0x000fe200010e0637 */
[----:B------:R-:W-:-:S02]  /*c7f0*/  SEL R93, R104, R105, P0 ;  /* 0x00000069685d7207 */ /* 0x000fc40000000000 */
[----:B------:R-:W-:Y:S02]  /*c800*/  SEL R30, R105, R104, P0 ;  /* 0x00000068691e7207 */ /* 0x000fe40000000000 */
[----:B------:R-:W-:Y:S02]  /*c810*/  SEL R117, R3, R4, P0 ;  /* 0x0000000403757207 */ /* 0x000fe40000000000 */
[----:B------:R-:W-:Y:S02]  /*c820*/  SEL R76, R4, R3, P0 ;  /* 0x00000003044c7207 */ /* 0x000fe40000000000 */
[----:B------:R-:W-:Y:S02]  /*c830*/  SEL R111, R70, R71, P0 ;  /* 0x00000047466f7207 */ /* 0x000fe40000000000 */
[----:B------:R-:W-:Y:S02]  /*c840*/  SEL R46, R71, R70, P0 ;  /* 0x00000046472e7207 */ /* 0x000fe40000000000 */
[----:B------:R-:W-:-:S02]  /*c850*/  F2FP.BF16.F32.PACK_AB R125, R124, R125 ;  /* 0x0000007d7c7d723e */ /* 0x000fc400000010ff */
[----:B------:R-:W-:Y:S02]  /*c860*/  F2FP.BF16.F32.PACK_AB R67, R78, R67 ;  /* 0x000000434e43723e */ /* 0x000fe400000010ff */
[----:B------:R-:W-:Y:S02]  /*c870*/  F2FP.BF16.F32.PACK_AB R8, R79, R66 ;  /* 0x000000424f08723e */ /* 0x000fe400000010ff */
[----:B------:R-:W-:Y:S02]  /*c880*/  F2FP.BF16.F32.PACK_AB R129, R92, R129 ;  /* 0x000000815c81723e */ /* 0x000fe400000010ff */
        /* <DEDUP_REMOVED lines=8> */
[----:B------:R-:W-:-:S02]  /*c910*/  LOP3.LUT R3, R54, 0x380, RZ, 0xc0, !PT ;  /* 0x0000038036037812 */ /* 0x000fc400078ec0ff */
[----:B------:R-:W-:Y:S02]  /*c920*/  F2FP.BF16.F32.PACK_AB R37, R37, R80 ;  /* 0x000000502525723e */ /* 0x000fe400000010ff */
[----:B------:R-:W-:Y:S02]  /*c930*/  F2FP.BF16.F32.PACK_AB R86, R86, R63 ;  /* 0x0000003f5656723e */ /* 0x000fe400000010ff */
[----:B------:R-:W-:Y:S02]  /*c940*/  F2FP.BF16.F32.PACK_AB R110, R110, R51 ;  /* 0x000000336e6e723e */ /* 0x000fe400000010ff */
[----:B------:R-:W-:Y:S02]  /*c950*/  F2FP.BF16.F32.PACK_AB R43, R118, R43 ;  /* 0x0000002b762b723e */ /* 0x000fe400000010ff */
[----:B------:R-:W-:Y:S02]  /*c960*/  F2FP.BF16.F32.PACK_AB R42, R119, R42 ;  /* 0x0000002a772a723e */ /* 0x000fe400000010ff */
[----:B------:R-:W-:-:S02]  /*c970*/  F2FP.BF16.F32.PACK_AB R39, R126, R39 ;  /* 0x000000277e27723e */ /* 0x000fc400000010ff */
[----:B------:R-:W-:Y:S02]  /*c980*/  F2FP.BF16.F32.PACK_AB R38, R127, R38 ;  /* 0x000000267f26723e */ /* 0x000fe400000010ff */
[C---:B------:R-:W-:Y:S02]  /*c990*/  IADD3 R12, P5, R54.reuse, 0x4000, RZ ;  /* 0x00004000360c7810 */ /* 0x040fe40007fbe0ff */
[C---:B------:R-:W-:Y:S02]  /*c9a0*/  IADD3 R141, P6, R54.reuse, 0x4020, RZ ;  /* 0x00004020368d7810 */ /* 0x040fe40007fde0ff */
[C---:B------:R-:W-:Y:S02]  /*c9b0*/  IADD3 R143, P1, R54.reuse, 0x4040, RZ ;  /* 0x00004040368f7810 */ /* 0x040fe40007f3e0ff */
[C---:B------:R-:W-:Y:S02]  /*c9c0*/  IADD3 R145, P2, R54.reuse, 0x4060, RZ ;  /* 0x0000406036917810 */ /* 0x040fe40007f5e0ff */
[----:B------:R-:W-:-:S02]  /*c9d0*/  IADD3 R14, P3, R54, 0x8000, RZ ;  /* 0x00008000360e7810 */ /* 0x000fc40007f7e0ff */
[----:B------:R-:W-:Y:S02]  /*c9e0*/  IADD3 R147, P4, R54, 0x8020, RZ ;  /* 0x0000802036937810 */ /* 0x000fe40007f9e0ff */
[----:B------:R-:W-:Y:S02]  /*c9f0*/  F2FP.BF16.F32.PACK_AB R40, R7, R40 ;  /* 0x000000280728723e */ /* 0x000fe400000010ff */
[----:B------:R-:W-:Y:S01]  /*ca00*/  F2FP.BF16.F32.PACK_AB R134, R134, R35 ;  /* 0x000000238686723e */ /* 0x000fe200000010ff */
[----:B------:R-:W-:Y:S01]  /*ca10*/  IMAD.X R13, RZ, RZ, R55, P4 ;  /* 0x000000ffff0d7224 */ /* 0x000fe200020e0637 */
[----:B------:R-:W-:Y:S02]  /*ca20*/  SEL R75, R32, R33, P0 ;  /* 0x00000021204b7207 */ /* 0x000fe40000000000 */
[----:B------:R-:W-:Y:S02]  /*ca30*/  SEL R66, R33, R32, P0 ;  /* 0x0000002021427207 */ /* 0x000fe40000000000 */
[----:B------:R-:W-:-:S02]  /*ca40*/  SEL R91, R109, R108, P0 ;  /* 0x0000006c6d5b7207 */ /* 0x000fc40000000000 */
[----:B------:R-:W-:Y:S02]  /*ca50*/  SEL R35, R108, R109, P0 ;  /* 0x0000006d6c237207 */ /* 0x000fe40000000000 */
[----:B------:R-:W-:Y:S02]  /*ca60*/  F2FP.BF16.F32.PACK_AB R150, R150, R27 ;  /* 0x0000001b9696723e */ /* 0x000fe400000010ff */
[----:B------:R-:W-:Y:S02]  /*ca70*/  SEL R103, R128, R129, P0 ;  /* 0x0000008180677207 */ /* 0x000fe40000000000 */
[----:B------:R-:W-:Y:S02]  /*ca80*/  SEL R33, R129, R128, P0 ;  /* 0x0000008081217207 */ /* 0x000fe40000000000 */
[----:B------:R-:W-:Y:S02]  /*ca90*/  SEL R109, R132, R125, P0 ;  /* 0x0000007d846d7207 */ /* 0x000fe40000000000 */
[----:B------:R-:W-:-:S02]  /*caa0*/  SEL R47, R125, R132, P0 ;  /* 0x000000847d2f7207 */ /* 0x000fc40000000000 */
[----:B------:R-:W-:Y:S02]  /*cab0*/  SEL R115, R67, R8, P0 ;  /* 0x0000000843737207 */ /* 0x000fe40000000000 */
[----:B------:R-:W-:Y:S02]  /*cac0*/  SEL R50, R8, R67, P0 ;  /* 0x0000004308327207 */ /* 0x000fe40000000000 */
[----:B------:R-:W-:Y:S02]  /*cad0*/  SHF.R.U64 R3, R3, 0x3, RZ ;  /* 0x0000000303037819 */ /* 0x000fe400000012ff */
[----:B------:R-:W-:Y:S02]  /*cae0*/  SEL R87, R37, R36, P0 ;  /* 0x0000002425577207 */ /* 0x000fe40000000000 */
[----:B------:R-:W-:Y:S01]  /*caf0*/  SEL R27, R36, R37, P0 ;  /* 0x00000025241b7207 */ /* 0x000fe20000000000 */
[----:B------:R-:W-:Y:S01]  /*cb00*/  IMAD.X R37, RZ, RZ, R55, P3 ;  /* 0x000000ffff257224 */ /* 0x000fe200018e0637 */
[----:B------:R-:W-:-:S02]  /*cb10*/  SEL R119, R86, R45, P0 ;  /* 0x0000002d56777207 */ /* 0x000fc40000000000 */
[----:B------:R-:W-:Y:S01]  /*cb20*/  SEL R51, R45, R86, P0 ;  /* 0x000000562d337207 */ /* 0x000fe20000000000 */
[--C-:B------:R-:W-:Y:S01]  /*cb30*/  IMAD.X R45, RZ, RZ, R55.reuse, P6 ;  /* 0x000000ffff2d7224 */ /* 0x100fe200030e0637 */
        /* <DEDUP_REMOVED lines=10> */
[----:B------:R-:W-:Y:S02]  /*cbe0*/  F2FP.BF16.F32.PACK_AB R7, R154, R155 ;  /* 0x0000009b9a07723e */ /* 0x000fe400000010ff */
[----:B------:R-:W-:Y:S02]  /*cbf0*/  F2FP.BF16.F32.PACK_AB R152, R152, R153 ;  /* 0x000000999898723e */ /* 0x000fe400000010ff */
[----:B------:R-:W-:Y:S02]  /*cc00*/  SEL R77, R40, R41, P0 ;  /* 0x00000029284d7207 */ /* 0x000fe40000000000 */
[----:B------:R-:W-:-:S02]  /*cc10*/  SEL R63, R41, R40, P0 ;  /* 0x00000028293f7207 */ /* 0x000fc40000000000 */
[C---:B------:R-:W-:Y:S02]  /*cc20*/  IADD3 R149, P5, R54.reuse, 0x8040, RZ ;  /* 0x0000804036957810 */ /* 0x040fe40007fbe0ff */
[C---:B------:R-:W-:Y:S02]  /*cc30*/  IADD3 R151, P6, R54.reuse, 0x8060, RZ ;  /* 0x0000806036977810 */ /* 0x040fe40007fde0ff */
[C---:B------:R-:W-:Y:S01]  /*cc40*/  IADD3 R40, P1, R54.reuse, 0xc000, RZ ;  /* 0x0000c00036287810 */ /* 0x040fe20007f3e0ff */
[--C-:B------:R-:W-:Y:S01]  /*cc50*/  IMAD.X R15, RZ, RZ, R55.reuse, P5 ;  /* 0x000000ffff0f7224 */ /* 0x100fe200028e0637 */
[C---:B------:R-:W-:Y:S02]  /*cc60*/  IADD3 R153, P2, R54.reuse, 0xc020, RZ ;  /* 0x0000c02036997810 */ /* 0x040fe40007f5e0ff */
[C---:B------:R-:W-:Y:S02]  /*cc70*/  IADD3 R155, P3, R54.reuse, 0xc040, RZ ;  /* 0x0000c040369b7810 */ /* 0x040fe40007f7e0ff */
[----:B------:R-:W-:Y:S01]  /*cc80*/  IADD3 R157, P4, R54, 0xc060, RZ ;  /* 0x0000c060369d7810 */ /* 0x000fe20007f9e0ff */
[----:B------:R-:W-:Y:S01]  /*cc90*/  IMAD.X R41, RZ, RZ, R55, P2 ;  /* 0x000000ffff297224 */ /* 0x000fe200010e0637 */
[----:B------:R-:W-:-:S02]  /*cca0*/  LOP3.LUT R54, R3, R54, RZ, 0x3c, !PT ;  /* 0x0000003603367212 */ /* 0x000fc400078e3cff */
[----:B------:R-:W-:Y:S01]  /*ccb0*/  SHF.R.U64 R3, R4, 0x3, RZ ;  /* 0x0000000304037819 */ /* 0x000fe200000012ff */
[----:B------:R-:W-:Y:S01]  /*ccc0*/  IMAD.X R5, RZ, RZ, R55, P4 ;  /* 0x000000ffff057224 */ /* 0x000fe200020e0637 */
[----:B------:R-:W-:Y:S02]  /*ccd0*/  LOP3.LUT R8, R137, 0x380, RZ, 0xc0, !PT ;  /* 0x0000038089087812 */ /* 0x000fe400078ec0ff */
[----:B------:R-:W-:Y:S02]  /*cce0*/  F2FP.BF16.F32.PACK_AB R11, R11, R48 ;  /* 0x000000300b0b723e */ /* 0x000fe400000010ff */
[----:B------:R-:W-:Y:S02]  /*ccf0*/  LOP3.LUT R60, R3, R6, RZ, 0x3c, !PT ;  /* 0x00000006033c7212 */ /* 0x000fe400078e3cff */
[----:B------:R-:W-:Y:S02]  /*cd00*/  LOP3.LUT R3, R12, 0x380, RZ, 0xc0, !PT ;  /* 0x000003800c037812 */ /* 0x000fe400078ec0ff */
[----:B------:R-:W-:-:S02]  /*cd10*/  SHF.R.U64 R4, R8, 0x3, RZ ;  /* 0x0000000308047819 */ /* 0x000fc400000012ff */
[----:B------:R-:W-:Y:S02]  /*cd20*/  SEL R79, R11, R10, P0 ;  /* 0x0000000a0b4f7207 */ /* 0x000fe40000000000 */
[----:B------:R-:W-:Y:S01]  /*cd30*/  SEL R21, R10, R11, P0 ;  /* 0x0000000b0a157207 */ /* 0x000fe20000000000 */
[----:B------:R-:W-:Y:S01]  /*cd40*/  IMAD.X R11, RZ, RZ, R55, P6 ;  /* 0x000000ffff0b7224 */ /* 0x000fe200030e0637 */
[----:B------:R-:W-:Y:S02]  /*cd50*/  LOP3.LUT R10, R139, 0x380, RZ, 0xc0, !PT ;  /* 0x000003808b0a7812 */ /* 0x000fe400078ec0ff */
[----:B------:R-:W-:Y:S02]  /*cd60*/  SHF.R.U64 R3, R3, 0x3, RZ ;  /* 0x0000000303037819 */ /* 0x000fe400000012ff */
[----:B------:R-:W-:Y:S02]  /*cd70*/  LOP3.LUT R56, R4, R137, RZ, 0x3c, !PT ;  /* 0x0000008904387212 */ /* 0x000fe400078e3cff */
[----:B------:R-:W-:-:S02]  /*cd80*/  LOP3.LUT R4, R141, 0x380, RZ, 0xc0, !PT ;  /* 0x000003808d047812 */ /* 0x000fc400078ec0ff */
[----:B------:R-:W-:Y:S02]  /*cd90*/  LOP3.LUT R6, R143, 0x380, RZ, 0xc0, !PT ;  /* 0x000003808f067812 */ /* 0x000fe400078ec0ff */
[----:B------:R-:W-:Y:S02]  /*cda0*/  F2FP.BF16.F32.PACK_AB R121, R84, R121 ;  /* 0x000000795479723e */ /* 0x000fe400000010ff */
[----:B------:R-:W-:Y:S02]  /*cdb0*/  F2FP.BF16.F32.PACK_AB R59, R94, R59 ;  /* 0x0000003b5e3b723e */ /* 0x000fe400000010ff */
[----:B------:R-:W-:Y:S02]  /*cdc0*/  SHF.R.U64 R8, R10, 0x3, RZ ;  /* 0x000000030a087819 */ /* 0x000fe400000012ff */
[----:B------:R-:W-:Y:S01]  /*cdd0*/  LOP3.LUT R48, R3, R12, RZ, 0x3c, !PT ;  /* 0x0000000c03307212 */ /* 0x000fe200078e3cff */
[----:B--2---:R-:W-:Y:S01]  /*cde0*/  SHFL.IDX PT, R75, R75, R20, 0x1c1f ;  /* 0x001c1f144b4b7589 */ /* 0x004fe200000e0000 */
[----:B------:R-:W-:-:S02]  /*cdf0*/  LOP3.LUT R3, R14, 0x380, RZ, 0xc0, !PT ;  /* 0x000003800e037812 */ /* 0x000fc400078ec0ff */
[----:B------:R-:W-:Y:S01]  /*ce00*/  SHF.R.U64 R4, R4, 0x3, RZ ;  /* 0x0000000304047819 */ /* 0x000fe200000012ff */
[----:B------:R-:W-:Y:S01]  /*ce10*/  SHFL.IDX PT, R113, R113, R20, 0x1c1f ;  /* 0x001c1f1471717589 */ /* 0x000fe200000e0000 */
[----:B------:R-:W-:Y:S02]  /*ce20*/  SHF.R.U64 R6, R6, 0x3, RZ ;  /* 0x0000000306067819 */ /* 0x000fe400000012ff */
[----:B------:R-:W-:Y:S01]  /*ce30*/  SEL R101, R120, R121, P0 ;  /* 0x0000007978657207 */ /* 0x000fe20000000000 */
[----:B------:R-:W-:Y:S01]  /*ce40*/  SHFL.IDX PT, R117, R117, R20, 0x1c1f ;  /* 0x001c1f1475757589 */ /* 0x000fe200000e0000 */
[----:B------:R-:W-:Y:S02]  /*ce50*/  SEL R32, R121, R120, P0 ;  /* 0x0000007879207207 */ /* 0x000fe40000000000 */
[----:B------:R-:W-:Y:S01]  /*ce60*/  SEL R121, R59, R44, P0 ;  /* 0x0000002c3b797207 */ /* 0x000fe20000000000 */
[----:B------:R-:W-:Y:S01]  /*ce70*/  SHFL.IDX PT, R73, R73, R20, 0x1c1f ;  /* 0x001c1f1449497589 */ /* 0x000fe200000e0000 */
[----:B------:R-:W-:-:S02]  /*ce80*/  LOP3.LUT R52, R8, R139, RZ, 0x3c, !PT ;  /* 0x0000008b08347212 */ /* 0x000fc400078e3cff */
[----:B------:R-:W-:Y:S01]  /*ce90*/  SEL R59, R44, R59, P0 ;  /* 0x0000003b2c3b7207 */ /* 0x000fe20000000000 */
[----:B------:R-:W-:Y:S01]  /*cea0*/  SHFL.IDX PT, R77, R77, R20, 0x1c1f ;  /* 0x001c1f144d4d7589 */ /* 0x000fe200000e0000 */
[----:B------:R-:W-:Y:S02]  /*ceb0*/  LOP3.LUT R8, R145, 0x380, RZ, 0xc0, !PT ;  /* 0x0000038091087812 */ /* 0x000fe400078ec0ff */
[----:B------:R-:W-:Y:S01]  /*cec0*/  SHF.R.U64 R3, R3, 0x3, RZ ;  /* 0x0000000303037819 */ /* 0x000fe200000012ff */
[----:B------:R-:W-:Y:S01]  /*ced0*/  SHFL.IDX PT, R79, R79, R20, 0x1c1f ;  /* 0x001c1f144f4f7589 */ /* 0x000fe200000e0000 */
[----:B------:R-:W-:Y:S02]  /*cee0*/  LOP3.LUT R44, R4, R141, RZ, 0x3c, !PT ;  /* 0x0000008d042c7212 */ /* 0x000fe400078e3cff */
[----:B------:R-:W-:Y:S01]  /*cef0*/  LOP3.LUT R42, R6, R143, RZ, 0x3c, !PT ;  /* 0x0000008f062a7212 */ /* 0x000fe200078e3cff */
[----:B------:R-:W-:Y:S01]  /*cf00*/  SHFL.IDX PT, R81, R81, R20, 0x1c1f ;  /* 0x001c1f1451517589 */ /* 0x000fe200000e0000 */
[----:B------:R-:W-:-:S02]  /*cf10*/  LOP3.LUT R4, R147, 0x380, RZ, 0xc0, !PT ;  /* 0x0000038093047812 */ /* 0x000fc400078ec0ff */
[----:B------:R-:W-:Y:S01]  /*cf20*/  LOP3.LUT R6, R149, 0x380, RZ, 0xc0, !PT ;  /* 0x0000038095067812 */ /* 0x000fe200078ec0ff */
[----:B------:R-:W-:Y:S01]  /*cf30*/  SHFL.IDX PT, R83, R83, R20, 0x1c1f ;  /* 0x001c1f1453537589 */ /* 0x000fe200000e0000 */
[----:B------:R-:W-:Y:S02]  /*cf40*/  SHF.R.U64 R8, R8, 0x3, RZ ;  /* 0x0000000308087819 */ /* 0x000fe400000012ff */
[----:B------:R-:W-:Y:S01]  /*cf50*/  LOP3.LUT R36, R3, R14, RZ, 0x3c, !PT ;  /* 0x0000000e03247212 */ /* 0x000fe200078e3cff */
[----:B------:R-:W-:Y:S01]  /*cf60*/  SHFL.IDX PT, R85, R85, R20, 0x1c1f ;  /* 0x001c1f1455557589 */ /* 0x000fe200000e0000 */
[----:B------:R-:W-:Y:S02]  /*cf70*/  SHF.R.U64 R4, R4, 0x3, RZ ;  /* 0x0000000304047819 */ /* 0x000fe400000012ff */
[----:B------:R-:W-:Y:S01]  /*cf80*/  SHF.R.U64 R6, R6, 0x3, RZ ;  /* 0x0000000306067819 */ /* 0x000fe200000012ff */
[----:B------:R-:W-:Y:S01]  /*cf90*/  SHFL.IDX PT, R87, R87, R20, 0x1c1f ;  /* 0x001c1f1457577589 */ /* 0x000fe200000e0000 */
[----:B------:R-:W-:-:S02]  /*cfa0*/  MOV R92, R52 ;  /* 0x00000034005c7202 */ /* 0x000fc40000000f00 */
[----:B------:R-:W-:Y:S01]  /*cfb0*/  LOP3.LUT R38, R8, R145, RZ, 0x3c, !PT ;  /* 0x0000009108267212 */ /* 0x000fe200078e3cff */
[----:B------:R-:W-:Y:S01]  /*cfc0*/  SHFL.IDX PT, R89, R89, R20, 0x1c1f ;  /* 0x001c1f1459597589 */ /* 0x000fe200000e0000 */
[----:B------:R-:W-:Y:S02]  /*cfd0*/  MOV R53, R36 ;  /* 0x0000002400357202 */ /* 0x000fe40000000f00 */
[----:B------:R-:W-:Y:S01]  /*cfe0*/  SEL R107, R7, R152, P0 ;  /* 0x00000098076b7207 */ /* 0x000fe20000000000 */
[----:B------:R-:W-:Y:S01]  /*cff0*/  SHFL.IDX PT, R95, R95, R20, 0x1c1f ;  /* 0x001c1f145f5f7589 */ /* 0x000fe200000e0000 */
[----:B------:R-:W-:Y:S01]  /*d000*/  SEL R72, R152, R7, P0 ;  /* 0x0000000798487207 */ /* 0x000fe20000000000 */
[----:B------:R-:W-:Y:S01]  /*d010*/  IMAD.X R7, RZ, RZ, R55, P3 ;  /* 0x000000ffff077224 */ /* 0x000fe200018e0637 */
[----:B------:R-:W-:Y:S01]  /*d020*/  LOP3.LUT R8, R151, 0x380, RZ, 0xc0, !PT ;  /* 0x0000038097087812 */ /* 0x000fe200078ec0ff */
[----:B------:R-:W-:Y:S01]  /*d030*/  SHFL.IDX PT, R93, R93, R20, 0x1c1f ;  /* 0x001c1f145d5d7589 */ /* 0x000fe200000e0000 */
[----:B------:R-:W-:-:S02]  /*d040*/  LOP3.LUT R37, R20, 0x2, RZ, 0x3c, !PT ;  /* 0x0000000214257812 */ /* 0x000fc400078e3cff */
[----:B------:R-:W-:Y:S01]  /*d050*/  LOP3.LUT R12, R4, R147, RZ, 0x3c, !PT ;  /* 0x00000093040c7212 */ /* 0x000fe200078e3cff */
[----:B------:R-:W-:Y:S01]  /*d060*/  SHFL.IDX PT, R107, R107, R20, 0x1c1f ;  /* 0x001c1f146b6b7589 */ /* 0x000fe200000e0000 */
[----:B------:R-:W-:Y:S02]  /*d070*/  LOP3.LUT R14, R6, R149, RZ, 0x3c, !PT ;  /* 0x00000095060e7212 */ /* 0x000fe400078e3cff */
[----:B------:R-:W-:Y:S01]  /*d080*/  LOP3.LUT R3, R40, 0x380, RZ, 0xc0, !PT ;  /* 0x0000038028037812 */ /* 0x000fe200078ec0ff */
[----:B------:R-:W0:Y:S01]  /*d090*/  SHFL.IDX PT, R66, R66, R37, 0x1c1f ;  /* 0x001c1f2542427589 */ /* 0x000e2200000e0000 */
[----:B------:R-:W-:Y:S02]  /*d0a0*/  LOP3.LUT R4, R153, 0x380, RZ, 0xc0, !PT ;  /* 0x0000038099047812 */ /* 0x000fe400078ec0ff */
[----:B------:R-:W-:Y:S01]  /*d0b0*/  LOP3.LUT R6, R155, 0x380, RZ, 0xc0, !PT ;  /* 0x000003809b067812 */ /* 0x000fe200078ec0ff */
[----:B------:R-:W1:Y:S01]  /*d0c0*/  SHFL.IDX PT, R72, R72, R37, 0x1c1f ;  /* 0x001c1f2548487589 */ /* 0x000e6200000e0000 */
[----:B------:R-:W-:-:S02]  /*d0d0*/  SHF.R.U64 R8, R8, 0x3, RZ ;  /* 0x0000000308087819 */ /* 0x000fc400000012ff */
[----:B------:R-:W-:Y:S01]  /*d0e0*/  SHF.R.U64 R3, R3, 0x3, RZ ;  /* 0x0000000303037819 */ /* 0x000fe200000012ff */
[----:B------:R-:W2:Y:S01]  /*d0f0*/  SHFL.IDX PT, R74, R74, R37, 0x1c1f ;  /* 0x001c1f254a4a7589 */ /* 0x000ea200000e0000 */
[----:B------:R-:W-:Y:S02]  /*d100*/  SHF.R.U64 R4, R4, 0x3, RZ ;  /* 0x0000000304047819 */ /* 0x000fe400000012ff */
[----:B------:R-:W-:Y:S01]  /*d110*/  SHF.R.U64 R6, R6, 0x3, RZ ;  /* 0x0000000306067819 */ /* 0x000fe200000012ff */
[----:B------:R-:W3:Y:S01]  /*d120*/  SHFL.IDX PT, R76, R76, R37, 0x1c1f ;  /* 0x001c1f254c4c7589 */ /* 0x000ee200000e0000 */
[----:B------:R-:W-:Y:S02]  /*d130*/  LOP3.LUT R10, R8, R151, RZ, 0x3c, !PT ;  /* 0x00000097080a7212 */ /* 0x000fe400078e3cff */
[----:B------:R-:W-:Y:S01]  /*d140*/  LOP3.LUT R8, R3, R40, RZ, 0x3c, !PT ;  /* 0x0000002803087212 */ /* 0x000fe200078e3cff */
[----:B------:R-:W-:Y:S01]  /*d150*/  SHFL.IDX PT, R97, R97, R20, 0x1c1f ;  /* 0x001c1f1461617589 */ /* 0x000fe200000e0000 */
[----:B------:R-:W-:-:S02]  /*d160*/  LOP3.LUT R40, R4, R153, RZ, 0x3c, !PT ;  /* 0x0000009904287212 */ /* 0x000fc400078e3cff */
[----:B------:R-:W-:Y:S01]  /*d170*/  LOP3.LUT R6, R6, R155, RZ, 0x3c, !PT ;  /* 0x0000009b06067212 */ /* 0x000fe200078e3cff */
[----:B------:R-:W-:Y:S01]  /*d180*/  SHFL.IDX PT, R101, R101, R20, 0x1c1f ;  /* 0x001c1f1465657589 */ /* 0x000fe200000e0000 */
[----:B------:R-:W-:Y:S02]  /*d190*/  LOP3.LUT R78, R157, 0x380, RZ, 0xc0, !PT ;  /* 0x000003809d4e7812 */ /* 0x000fe400078ec0ff */
[----:B------:R-:W-:Y:S01]  /*d1a0*/  SEL R131, R134, R135, P0 ;  /* 0x0000008786837207 */ /* 0x000fe20000000000 */
[----:B------:R-:W-:Y:S01]  /*d1b0*/  SHFL.IDX PT, R103, R103, R20, 0x1c1f ;  /* 0x001c1f1467677589 */ /* 0x000fe200000e0000 */
[----:B------:R-:W-:Y:S02]  /*d1c0*/  SEL R68, R135, R134, P0 ;  /* 0x0000008687447207 */ /* 0x000fe40000000000 */
[----:B------:R-:W-:Y:S01]  /*d1d0*/  SEL R135, R150, R9, P0 ;  /* 0x0000000996877207 */ /* 0x000fe20000000000 */
[----:B------:R-:W-:Y:S01]  /*d1e0*/  SHFL.IDX PT, R99, R99, R20, 0x1c1f ;  /* 0x001c1f1463637589 */ /* 0x000fe200000e0000 */
[----:B------:R-:W-:-:S02]  /*d1f0*/  MOV R40, R40 ;  /* 0x0000002800287202 */ /* 0x000fc40000000f00 */
[----:B------:R-:W-:Y:S01]  /*d200*/  MOV R96, R60 ;  /* 0x0000003c00607202 */ /* 0x000fe20000000f00 */
[----:B------:R-:W-:Y:S01]  /*d210*/  SHFL.IDX PT, R91, R91, R20, 0x1c1f ;  /* 0x001c1f145b5b7589 */ /* 0x000fe200000e0000 */
[----:B------:R-:W-:Y:S02]  /*d220*/  MOV R41, R6 ;  /* 0x0000000600297202 */ /* 0x000fe40000000f00 */
[----:B------:R-:W-:Y:S01]  /*d230*/  SHF.R.U64 R78, R78, 0x3, RZ ;  /* 0x000000034e4e7819 */ /* 0x000fe200000012ff */
[----:B------:R-:W4:Y:S01]  /*d240*/  SHFL.IDX PT, R6, R69, R37, 0x1c1f ;  /* 0x001c1f2545067589 */ /* 0x000f2200000e0000 */
[----:B------:R-:W-:Y:S02]  /*d250*/  MOV R61, R44 ;  /* 0x0000002c003d7202 */ /* 0x000fe40000000f00 */
[----:B------:R-:W-:Y:S01]  /*d260*/  MOV R45, R14 ;  /* 0x0000000e002d7202 */ /* 0x000fe20000000f00 */
[----:B------:R-:W-:Y:S01]  /*d270*/  SHFL.IDX PT, R105, R105, R20, 0x1c1f ;  /* 0x001c1f1469697589 */ /* 0x000fe200000e0000 */
[----:B------:R-:W-:Y:S01]  /*d280*/  SEL R71, R9, R150, P0 ;  /* 0x0000009609477207 */ /* 0x000fe20000000000 */
[----:B------:R-:W-:Y:S01]  /*d290*/  IMAD.X R9, RZ, RZ, R55, P1 ;  /* 0x000000ffff097224 */ /* 0x000fe200008e0637 */
[----:B------:R-:W-:Y:S01]  /*d2a0*/  LOP3.LUT R4, R78, R157, RZ, 0x3c, !PT ;  /* 0x0000009d4e047212 */ /* 0x000fe200078e3cff */
[----:B------:R-:W4:Y:S01]  /*d2b0*/  SHFL.IDX PT, R14, R63, R37, 0x1c1f ;  /* 0x001c1f253f0e7589 */ /* 0x000f2200000e0000 */
[----:B------:R-:W-:-:S02]  /*d2c0*/  MOV R98, R54 ;  /* 0x0000003600627202 */ /* 0x000fc40000000f00 */
[----:B------:R-:W-:Y:S01]  /*d2d0*/  MOV R55, R38 ;  /* 0x0000002600377202 */ /* 0x000fe20000000f00 */
[----:B------:R-:W-:Y:S01]  /*d2e0*/  SHFL.IDX PT, R109, R109, R20, 0x1c1f ;  /* 0x001c1f146d6d7589 */ /* 0x000fe200000e0000 */
[----:B------:R-:W-:Y:S02]  /*d2f0*/  MOV R90, R48 ;  /* 0x00000030005a7202 */ /* 0x000fe40000000f00 */
[----:B------:R-:W-:Y:S01]  /*d300*/  MOV R94, R56 ;  /* 0x00000038005e7202 */ /* 0x000fe20000000f00 */
[----:B------:R-:W-:Y:S01]  /*d310*/  SHFL.IDX PT, R111, R111, R20, 0x1c1f ;  /* 0x001c1f146f6f7589 */ /* 0x000fe200000e0000 */
[----:B------:R-:W-:Y:S02]  /*d320*/  MOV R57, R42 ;  /* 0x0000002a00397202 */ /* 0x000fe40000000f00 */
[----:B------:R-:W-:Y:S01]  /*d330*/  MOV R43, R10 ;  /* 0x0000000a002b7202 */ /* 0x000fe20000000f00 */
[----:B------:R-:W-:Y:S01]  /*d340*/  SHFL.IDX PT, R115, R115, R20, 0x1c1f ;  /* 0x001c1f1473737589 */ /* 0x000fe200000e0000 */
[----:B------:R-:W-:-:S02]  /*d350*/  MOV R3, R8 ;  /* 0x0000000800037202 */ /* 0x000fc40000000f00 */
[----:B------:R-:W-:Y:S01]  /*d360*/  MOV R49, R12 ;  /* 0x0000000c00317202 */ /* 0x000fe20000000f00 */
[----:B------:R-:W-:Y:S01]  /*d370*/  SHFL.IDX PT, R119, R119, R20, 0x1c1f ;  /* 0x001c1f1477777589 */ /* 0x000fe200000e0000 */
[----:B0-----:R-:W-:Y:S02]  /*d380*/  SEL R8, R75, R66, P0 ;  /* 0x000000424b087207 */ /* 0x001fe40000000000 */
[----:B------:R-:W-:Y:S01]  /*d390*/  SEL R10, R66, R75, P0 ;  /* 0x0000004b420a7207 */ /* 0x000fe20000000000 */
[----:B------:R-:W-:Y:S01]  /*d3a0*/  SHFL.IDX PT, R121, R121, R20, 0x1c1f ;  /* 0x001c1f1479797589 */ /* 0x000fe200000e0000 */
[----:B-1----:R-:W-:Y:S02]  /*d3b0*/  SEL R13, R107, R72, P0 ;  /* 0x000000486b0d7207 */ /* 0x002fe40000000000 */
[----:B------:R-:W-:Y:S01]  /*d3c0*/  SEL R15, R72, R107, P0 ;  /* 0x0000006b480f7207 */ /* 0x000fe20000000000 */
[----:B------:R-:W-:Y:S01]  /*d3d0*/  SHFL.IDX PT, R123, R123, R20, 0x1c1f ;  /* 0x001c1f147b7b7589 */ /* 0x000fe200000e0000 */
[----:B--2---:R-:W-:-:S02]  /*d3e0*/  SEL R9, R113, R74, P0 ;  /* 0x0000004a71097207 */ /* 0x004fc40000000000 */
[----:B------:R-:W-:Y:S01]  /*d3f0*/  SEL R11, R74, R113, P0 ;  /* 0x000000714a0b7207 */ /* 0x000fe20000000000 */
[----:B------:R-:W-:Y:S01]  /*d400*/  SHFL.IDX PT, R125, R125, R20, 0x1c1f ;  /* 0x001c1f147d7d7589 */ /* 0x000fe200000e0000 */
[----:B------:R-:W-:Y:S02]  /*d410*/  MOV R42, R4 ;  /* 0x00000004002a7202 */ /* 0x000fe40000000f00 */
[----:B---3--:R-:W-:Y:S01]  /*d420*/  SEL R5, R117, R76, P0 ;  /* 0x0000004c75057207 */ /* 0x008fe20000000000 */
[----:B------:R-:W-:Y:S01]  /*d430*/  SHFL.IDX PT, R127, R127, R20, 0x1c1f ;  /* 0x001c1f147f7f7589 */ /* 0x000fe200000e0000 */
[----:B------:R-:W-:Y:S02]  /*d440*/  SEL R7, R76, R117, P0 ;  /* 0x000000754c077207 */ /* 0x000fe40000000000 */
[----:B----4-:R-:W-:Y:S01]  /*d450*/  SEL R4, R73, R6, P0 ;  /* 0x0000000649047207 */ /* 0x010fe20000000000 */
[----:B------:R-:W-:Y:S01]  /*d460*/  SHFL.IDX PT, R129, R129, R20, 0x1c1f ;  /* 0x001c1f1481817589 */ /* 0x000fe200000e0000 */
[----:B------:R-:W-:-:S02]  /*d470*/  SEL R6, R6, R73, P0 ;  /* 0x0000004906067207 */ /* 0x000fc40000000000 */
[----:B------:R-:W-:Y:S01]  /*d480*/  SEL R12, R77, R14, P0 ;  /* 0x0000000e4d0c7207 */ /* 0x000fe20000000000 */
[----:B------:R-:W-:Y:S01]  /*d490*/  SHFL.IDX PT, R131, R131, R20, 0x1c1f ;  /* 0x001c1f1483837589 */ /* 0x000fe200000e0000 */
[----:B------:R-:W-:Y:S02]  /*d4a0*/  SEL R14, R14, R77, P0 ;  /* 0x0000004d0e0e7207 */ /* 0x000fe40000000000 */
[----:B------:R-:W-:Y:S01]  /*d4b0*/  PLOP3.LUT P2, PT, PT, PT, UP0, 0x80, 0x0 ;  /* 0x000000000000781c */ /* 0x000fe20003f4f008 */
[----:B------:R-:W-:Y:S04]  /*d4c0*/  SHFL.IDX PT, R133, R133, R20, 0x1c1f ;  /* 0x001c1f1485857589 */ /* 0x000fe800000e0000 */
[----:B------:R-:W-:Y:S04]  /*d4d0*/  SHFL.IDX PT, R135, R135, R20, 0x1c1f ;  /* 0x001c1f1487877589 */ /* 0x000fe800000e0000 */
[----:B------:R-:W0:Y:S04]  /*d4e0*/  SHFL.IDX PT, R20, R21, R37, 0x1c1f ;  /* 0x001c1f2515147589 */ /* 0x000e2800000e0000 */
[----:B------:R-:W1:Y:S04]  /*d4f0*/  SHFL.IDX PT, R58, R58, R37, 0x1c1f ;  /* 0x001c1f253a3a7589 */ /* 0x000e6800000e0000 */
[----:B------:R0:W2:Y:S04]  /*d500*/  SHFL.IDX PT, R36, R24, R37, 0x1c1f ;  /* 0x001c1f2518247589 */ /* 0x0000a800000e0000 */
[----:B------:R-:W3:Y:S01]  /*d510*/  SHFL.IDX PT, R78, R47, R37, 0x1c1f ;  /* 0x001c1f252f4e7589 */ /* 0x000ee200000e0000 */
[----:B------:R-:W-:Y:S06]  /*d520*/  BAR.SYNC.DEFER_BLOCKING 0x1, 0x100 ;  /* 0x0044000000007b1d */ /* 0x000fec0000010000 */
[----:B------:R1:W-:Y:S01]  /*d530*/  SHFL.IDX PT, R38, R25, R37, 0x1c1f ;  /* 0x001c1f2519267589 */ /* 0x0003e200000e0000 */
[----:B0-----:R-:W-:-:S03]  /*d540*/  SEL R24, R79, R20, P0 ;  /* 0x000000144f187207 */ /* 0x001fc60000000000 */
[----:B------:R-:W-:Y:S04]  /*d550*/  SHFL.IDX PT, R46, R46, R37, 0x1c1f ;  /* 0x001c1f252e2e7589 */ /* 0x000fe800000e0000 */
[----:B------:R0:W-:Y:S01]  /*d560*/  SHFL.IDX PT, R44, R26, R37, 0x1c1f ;  /* 0x001c1f251a2c7589 */ /* 0x0001e200000e0000 */
[----:B-1----:R-:W-:-:S03]  /*d570*/  SEL R25, R105, R58, P0 ;  /* 0x0000003a69197207 */ /* 0x002fc60000000000 */
[----:B------:R-:W-:Y:S04]  /*d580*/  SHFL.IDX PT, R50, R50, R37, 0x1c1f ;  /* 0x001c1f2532327589 */ /* 0x000fe800000e0000 */
[----:B------:R1:W-:Y:S01]  /*d590*/  SHFL.IDX PT, R48, R27, R37, 0x1c1f ;  /* 0x001c1f251b307589 */ /* 0x0003e200000e0000 */
[----:B0-----:R-:W-:-:S03]  /*d5a0*/  SEL R26, R20, R79, P0 ;  /* 0x0000004f141a7207 */ /* 0x001fc60000000000 */
[----:B------:R-:W-:Y:S04]  /*d5b0*/  SHFL.IDX PT, R80, R51, R37, 0x1c1f ;  /* 0x001c1f2533507589 */ /* 0x000fe800000e0000 */
[----:B------:R2:W-:Y:S01]  /*d5c0*/  SHFL.IDX PT, R52, R28, R37, 0x1c1f ;  /* 0x001c1f251c347589 */ /* 0x0005e200000e0000 */
[----:B-1----:R-:W-:-:S03]  /*d5d0*/  SEL R27, R58, R105, P0 ;  /* 0x000000693a1b7207 */ /* 0x002fc60000000000 */
[----:B------:R-:W-:Y:S04]  /*d5e0*/  SHFL.IDX PT, R82, R59, R37, 0x1c1f ;  /* 0x001c1f253b527589 */ /* 0x000fe800000e0000 */
[----:B------:R3:W0:Y:S01]  /*d5f0*/  SHFL.IDX PT, R54, R29, R37, 0x1c1f ;  /* 0x001c1f251d367589 */ /* 0x00062200000e0000 */
[----:B--2---:R-:W-:-:S03]  /*d600*/  SEL R28, R81, R36, P0 ;  /* 0x00000024511c7207 */ /* 0x004fc60000000000 */
[----:B------:R-:W1:Y:S04]  /*d610*/  SHFL.IDX PT, R62, R62, R37, 0x1c1f ;  /* 0x001c1f253e3e7589 */ /* 0x000e6800000e0000 */
[----:B------:R2:W-:Y:S01]  /*d620*/  SHFL.IDX PT, R56, R30, R37, 0x1c1f ;  /* 0x001c1f251e387589 */ /* 0x0005e200000e0000 */
[----:B---3--:R-:W-:-:S03]  /*d630*/  SEL R29, R109, R78, P0 ;  /* 0x0000004e6d1d7207 */ /* 0x008fc60000000000 */
[----:B------:R-:W-:Y:S04]  /*d640*/  SHFL.IDX PT, R64, R64, R37, 0x1c1f ;  /* 0x001c1f2540407589 */ /* 0x000fe800000e0000 */
[----:B------:R3:W-:Y:S01]  /*d650*/  SHFL.IDX PT, R60, R31, R37, 0x1c1f ;  /* 0x001c1f251f3c7589 */ /* 0x0007e200000e0000 */
[----:B--2---:R-:W-:-:S03]  /*d660*/  SEL R30, R36, R81, P0 ;  /* 0x00000051241e7207 */ /* 0x004fc60000000000 */
[----:B------:R2:W-:Y:S04]  /*d670*/  SHFL.IDX PT, R66, R32, R37, 0x1c1f ;  /* 0x001c1f2520427589 */ /* 0x0005e800000e0000 */
[----:B------:R-:W-:Y:S01]  /*d680*/  SHFL.IDX PT, R84, R65, R37, 0x1c1f ;  /* 0x001c1f2541547589 */ /* 0x000fe200000e0000 */
[----:B0-----:R-:W-:Y:S02]  /*d690*/  SEL R36, R95, R54, P0 ;  /* 0x000000365f247207 */ /* 0x001fe40000000000 */
[----:B---3--:R-:W-:Y:S01]  /*d6a0*/  SEL R31, R78, R109, P0 ;  /* 0x0000006d4e1f7207 */ /* 0x008fe20000000000 */
[----:B------:R0:W-:Y:S01]  /*d6b0*/  SHFL.IDX PT, R72, R33, R37, 0x1c1f ;  /* 0x001c1f2521487589 */ /* 0x0001e200000e0000 */
[----:B-1----:R-:W-:Y:S02]  /*d6c0*/  SEL R39, R62, R123, P0 ;  /* 0x0000007b3e277207 */ /* 0x002fe40000000000 */
[----:B--2---:R-:W-:Y:S01]  /*d6d0*/  SEL R32, R89, R52, P0 ;  /* 0x0000003459207207 */ /* 0x004fe20000000000 */
[----:B------:R-:W1:Y:S04]  /*d6e0*/  SHFL.IDX PT, R86, R67, R37, 0x1c1f ;  /* 0x001c1f2543567589 */ /* 0x000e6800000e0000 */
[----:B------:R2:W-:Y:S01]  /*d6f0*/  SHFL.IDX PT, R74, R34, R37, 0x1c1f ;  /* 0x001c1f25224a7589 */ /* 0x0005e200000e0000 */
[----:B0-----:R-:W-:-:S03]  /*d700*/  SEL R33, R121, R82, P0 ;  /* 0x0000005279217207 */ /* 0x001fc60000000000 */
[----:B------:R-:W-:Y:S04]  /*d710*/  SHFL.IDX PT, R68, R68, R37, 0x1c1f ;  /* 0x001c1f2544447589 */ /* 0x000fe800000e0000 */
[----:B------:R-:W0:Y:S01]  /*d720*/  SHFL.IDX PT, R70, R70, R37, 0x1c1f ;  /* 0x001c1f2546467589 */ /* 0x000e2200000e0000 */
[----:B--2---:R-:W-:-:S03]  /*d730*/  SEL R34, R52, R89, P0 ;  /* 0x0000005934227207 */ /* 0x004fc60000000000 */
[----:B------:R2:W-:Y:S04]  /*d740*/  SHFL.IDX PT, R76, R35, R37, 0x1c1f ;  /* 0x001c1f25234c7589 */ /* 0x0005e800000e0000 */
[----:B------:R3:W4:Y:S04]  /*d750*/  SHFL.IDX PT, R88, R71, R37, 0x1c1f ;  /* 0x001c1f2547587589 */ /* 0x00072800000e0000 */
[----:B------:R0:W-:Y:S01]  /*d760*/  STSM.16.M88.4 [R98], R4 ;  /* 0x0000000462007844 */ /* 0x0001e20000000200 */
[----:B-1----:R-:W-:Y:S02]  /*d770*/  SEL R65, R129, R86, P0 ;  /* 0x0000005681417207 */ /* 0x002fe40000000000 */
[----:B--2---:R-:W-:Y:S01]  /*d780*/  SEL R35, R82, R121, P0 ;  /* 0x0000007952237207 */ /* 0x004fe20000000000 */
[----:B------:R1:W-:Y:S01]  /*d790*/  STSM.16.M88.4 [R96], R8 ;  /* 0x0000000860007844 */ /* 0x0003e20000000200 */
[----:B------:R-:W-:-:S02]  /*d7a0*/  SEL R67, R86, R129, P0 ;  /* 0x0000008156437207 */ /* 0x000fc40000000000 */
[----:B---3--:R-:W-:Y:S01]  /*d7b0*/  SEL R37, R123, R62, P0 ;  /* 0x0000003e7b257207 */ /* 0x008fe20000000000 */
[----:B------:R2:W-:Y:S04]  /*d7c0*/  STSM.16.M88.4 [R94], R12 ;  /* 0x0000000c5e007844 */ /* 0x0005e80000000200 */
[----:B------:R4:W-:Y:S01]  /*d7d0*/  STSM.16.M88.4 [R92], R24 ;  /* 0x000000185c007844 */ /* 0x0009e20000000200 */
[----:B0-----:R-:W-:Y:S02]  /*d7e0*/  SEL R73, R133, R70, P0 ;  /* 0x0000004685497207 */ /* 0x001fe40000000000 */
[----:B------:R-:W-:Y:S01]  /*d7f0*/  SEL R75, R70, R133, P0 ;  /* 0x00000085464b7207 */ /* 0x000fe20000000000 */
[----:B------:R-:W-:Y:S01]  /*d800*/  STSM.16.M88.4 [R90], R28 ;  /* 0x0000001c5a007844 */ /* 0x000fe20000000200 */
[----:B------:R-:W-:-:S02]  /*d810*/  SEL R4, R83, R38, P0 ;  /* 0x0000002653047207 */ /* 0x000fc40000000000 */
[----:B------:R-:W-:Y:S02]  /*d820*/  SEL R6, R38, R83, P0 ;  /* 0x0000005326067207 */ /* 0x000fe40000000000 */
[----:B------:R-:W-:Y:S02]  /*d830*/  SEL R5, R111, R46, P0 ;  /* 0x0000002e6f057207 */ /* 0x000fe40000000000 */
[----:B------:R-:W-:Y:S02]  /*d840*/  SEL R7, R46, R111, P0 ;  /* 0x0000006f2e077207 */ /* 0x000fe40000000000 */
[----:B-1----:R-:W-:Y:S02]  /*d850*/  SEL R8, R85, R44, P0 ;  /* 0x0000002c55087207 */ /* 0x002fe40000000000 */
        /* <DEDUP_REMOVED lines=9> */
[----:B------:R-:W-:-:S02]  /*d8f0*/  SEL R38, R54, R95, P0 ;  /* 0x0000005f36267207 */ /* 0x000fc40000000000 */
[----:B----4-:R-:W-:Y:S01]  /*d900*/  SEL R25, R135, R88, P0 ;  /* 0x0000005887197207 */ /* 0x010fe20000000000 */
[----:B------:R2:W-:Y:S01]  /*d910*/  STSM.16.M88.4 [R55], R12 ;  /* 0x0000000c37007844 */ /* 0x0005e20000000200 */
[----:B0-----:R-:W-:Y:S02]  /*d920*/  SEL R4, R93, R56, P0 ;  /* 0x000000385d047207 */ /* 0x001fe40000000000 */
[----:B------:R-:W-:Y:S01]  /*d930*/  SEL R6, R56, R93, P0 ;  /* 0x0000005d38067207 */ /* 0x000fe20000000000 */
[----:B------:R-:W-:Y:S01]  /*d940*/  STSM.16.M88.4 [R53], R32 ;  /* 0x0000002035007844 */ /* 0x000fe20000000200 */
[----:B------:R-:W-:Y:S02]  /*d950*/  SEL R5, R125, R64, P0 ;  /* 0x000000407d057207 */ /* 0x000fe40000000000 */
[----:B------:R-:W-:Y:S01]  /*d960*/  SEL R7, R64, R125, P0 ;  /* 0x0000007d40077207 */ /* 0x000fe20000000000 */
[----:B------:R-:W-:Y:S01]  /*d970*/  STSM.16.M88.4 [R49], R36 ;  /* 0x0000002431007844 */ /* 0x000fe20000000200 */
[----:B-1----:R-:W-:-:S02]  /*d980*/  SEL R8, R97, R60, P0 ;  /* 0x0000003c61087207 */ /* 0x002fc40000000000 */
[----:B------:R-:W-:Y:S01]  /*d990*/  SEL R10, R60, R97, P0 ;  /* 0x000000613c0a7207 */ /* 0x000fe20000000000 */
[----:B------:R0:W-:Y:S01]  /*d9a0*/  STSM.16.M88.4 [R45], R4 ;  /* 0x000000042d007844 */ /* 0x0001e20000000200 */
[----:B------:R-:W-:Y:S02]  /*d9b0*/  SEL R9, R127, R84, P0 ;  /* 0x000000547f097207 */ /* 0x000fe40000000000 */
[----:B------:R-:W-:Y:S02]  /*d9c0*/  SEL R11, R84, R127, P0 ;  /* 0x0000007f540b7207 */ /* 0x000fe40000000000 */
[----:B------:R-:W-:Y:S02]  /*d9d0*/  SEL R64, R101, R66, P0 ;  /* 0x0000004265407207 */ /* 0x000fe40000000000 */
[----:B------:R-:W-:Y:S01]  /*d9e0*/  SEL R66, R66, R101, P0 ;  /* 0x0000006542427207 */ /* 0x000fe20000000000 */
[----:B------:R-:W-:Y:S01]  /*d9f0*/  STSM.16.M88.4 [R43], R8 ;  /* 0x000000082b007844 */ /* 0x000fe20000000200 */
[----:B--2---:R-:W-:-:S02]  /*da00*/  SEL R12, R103, R72, P0 ;  /* 0x00000048670c7207 */ /* 0x004fc40000000000 */
[----:B------:R-:W-:Y:S01]  /*da10*/  SEL R14, R72, R103, P0 ;  /* 0x00000067480e7207 */ /* 0x000fe20000000000 */
[----:B------:R1:W-:Y:S01]  /*da20*/  STSM.16.M88.4 [R3], R64 ;  /* 0x0000004003007844 */ /* 0x0003e20000000200 */
[----:B------:R-:W-:Y:S02]  /*da30*/  SEL R13, R131, R68, P0 ;  /* 0x00000044830d7207 */ /* 0x000fe40000000000 */
[----:B------:R-:W-:Y:S01]  /*da40*/  SEL R15, R68, R131, P0 ;  /* 0x00000083440f7207 */ /* 0x000fe20000000000 */
[----:B0-----:R-:W-:Y:S01]  /*da50*/  IMAD.U32 R4, RZ, RZ, UR10 ;  /* 0x0000000aff047e24 */ /* 0x001fe2000f8e00ff */
[----:B------:R-:W-:Y:S01]  /*da60*/  SEL R72, R99, R74, P0 ;  /* 0x0000004a63487207 */ /* 0x000fe20000000000 */
[----:B------:R-:W-:Y:S01]  /*da70*/  IMAD.U32 R5, RZ, RZ, UR11 ;  /* 0x0000000bff057e24 */ /* 0x000fe2000f8e00ff */
[----:B------:R-:W-:Y:S01]  /*da80*/  SEL R74, R74, R99, P0 ;  /* 0x000000634a4a7207 */ /* 0x000fe20000000000 */
[----:B------:R0:W-:Y:S01]  /*da90*/  STSM.16.M88.4 [R40], R12 ;  /* 0x0000000c28007844 */ /* 0x0001e20000000200 */
[----:B------:R-:W-:Y:S01]  /*daa0*/  SEL R27, R88, R135, P0 ;  /* 0x00000087581b7207 */ /* 0x000fe20000000000 */
[----:B------:R-:W-:Y:S01]  /*dab0*/  ULDC.64 UR10, c[0x0][0xc08] ;  /* 0x00030200000a7ab9 */ /* 0x000fe20000000a00 */
[----:B------:R-:W-:Y:S01]  /*dac0*/  SEL R24, R91, R76, P0 ;  /* 0x0000004c5b187207 */ /* 0x000fe20000000000 */
[----:B------:R0:W-:Y:S01]  /*dad0*/  STSM.16.M88.4 [R41], R72 ;  /* 0x0000004829007844 */ /* 0x0001e20000000200 */
[----:B------:R-:W-:Y:S01]  /*dae0*/  SEL R26, R76, R91, P0 ;  /* 0x0000005b4c1a7207 */ /* 0x000fe20000000000 */
[----:B------:R-:W-:Y:S01]  /*daf0*/  UISETP.NE.U32.AND UP1, UPT, UR10, URZ, UPT ;  /* 0x0000003f0a00728c */ /* 0x000fe2000bf25070 */
[----:B------:R-:W2:Y:S03]  /*db00*/  LDC R76, c[0x0][0xbe8] ;  /* 0x0002fa00ff4c7b82 */ /* 0x000ea60000000800 */
[----:B------:R0:W-:Y:S05]  /*db10*/  STSM.16.M88.4 [R42], R24 ;  /* 0x000000182a007844 */ /* 0x0001ea0000000200 */
[----:B------:R-:W-:Y:S01]  /*db20*/  BAR.SYNC.DEFER_BLOCKING 0x1, 0x100 ;  /* 0x0044000000007b1d */ /* 0x000fe20000010000 */
[----:B------:R-:W-:-:S06]  /*db30*/  UISETP.NE.AND.EX UP1, UPT, UR11, URZ, UPT, UP1 ;  /* 0x0000003f0b00728c */ /* 0x000fcc000bf25310 */
[----:B------:R-:W-:-:S05]  /*db40*/  PLOP3.LUT P0, PT, PT, PT, UP1, 0x80, 0x0 ;  /* 0x000000000000781c */ /* 0x000fca0003f0f018 */
[----:B------:R-:W-:Y:S02]  /*db50*/  @UP1 ULDC.64 UR10, c[0x0][0xc08] ;  /* 0x00030200000a1ab9 */ /* 0x000fe40000000a00 */
[----:B------:R-:W-:Y:S01]  /*db60*/  @UP1 UIMAD.WIDE UR10, UR38, 0x4, UR10 ;  /* 0x00000004260a18a5 */ /* 0x000fe2000f8e020a */
[----:B------:R-:W-:Y:S02]  /*db70*/  ULDC UR4, c[0x0][0xa88] ;  /* 0x0002a20000047ab9 */ /* 0x000fe40000000800 */
[----:B-1----:R-:W-:-:S03]  /*db80*/  IMAD.U32 R3, RZ, RZ, UR4 ;  /* 0x00000004ff037e24 */ /* 0x002fc6000f8e00ff */
[----:B------:R-:W-:Y:S02]  /*db90*/  IMAD.U32 R10, RZ, RZ, UR10 ;  /* 0x0000000aff0a7e24 */ /* 0x000fe4000f8e00ff */
[----:B------:R-:W-:Y:S01]  /*dba0*/  IMAD.U32 R11, RZ, RZ, UR11 ;  /* 0x0000000bff0b7e24 */ /* 0x000fe2000f8e00ff */
[----:B------:R-:W3:Y:S01]  /*dbb0*/  @P2 LDG.E R6, desc[UR54][R4.64] ;  /* 0x0000003604062981 */ /* 0x000ee2000c1e1900 */
[----:B--2---:R-:W-:Y:S01]  /*dbc0*/  ISETP.NE.AND P1, PT, R76, 0x1, PT ;  /* 0x000000014c00780c */ /* 0x004fe20003f25270 */
[----:B------:R-:W-:Y:S01]  /*dbd0*/  UMOV UR4, URZ ;  /* 0x0000003f00047c82 */ /* 0x000fe20008000000 */
[----:B------:R-:W-:Y:S01]  /*dbe0*/  VIADD R8, R18, UR39 ;  /* 0x0000002712087c36 */ /* 0x000fe20008000000 */
[----:B------:R0:W5:Y:S10]  /*dbf0*/  @P0 LDG.E R3, desc[UR54][R10.64] ;  /* 0x000000360a030981 */ /* 0x000174000c1e1900 */
[----:B------:R-:W1:Y:S08]  /*dc00*/  @P1 LDC R7, c[0x0][0xbec] ;  /* 0x0002fb00ff071b82 */ /* 0x000e700000000800 */
[----:B------:R-:W2:Y:S01]  /*dc10*/  @P1 LDC R9, c[0x0][0xbf0] ;  /* 0x0002fc00ff091b82 */ /* 0x000ea20000000800 */
[----:B---3--:R-:W-:Y:S01]  /*dc20*/  @P2 R2UR UR4, R6 ;  /* 0x00000000060422ca */ /* 0x008fe200000e0000 */
[----:B012---:R-:W-:-:S14]  /*dc30*/  @P0 BRA `(.L_x_1503) ;  /* 0x0000000000100947 */ /* 0x007fdc0003800000 */
[----:B------:R-:W-:Y:S05]  /*dc40*/  @!P2 BRA `(.L_x_1503) ;  /* 0x00000000000ca947 */ /* 0x000fea0003800000 */
[----:B------:R-:W2:Y:S04]  /*dc50*/  LDG.E R6, desc[UR54][R4.64] ;  /* 0x0000003604067981 */ /* 0x000ea8000c1e1900 */
[----:B-----5:R-:W2:Y:S02]  /*dc60*/  LDG.E R3, desc[UR54][R4.64+0x4] ;  /* 0x0000043604037981 */ /* 0x020ea4000c1e1900 */
[----:B--2---:R-:W-:-:S07]  /*dc70*/  IMAD.IADD R3, R3, 0x1, -R6 ;  /* 0x0000000103037824 */ /* 0x004fce00078e0a06 */
.L_x_1503:
[----:B------:R-:W-:Y:S01]  /*dc80*/  USHF.R.S32.HI UR18, URZ, 0x1f, UR37 ;  /* 0x0000001f3f127899 */ /* 0x000fe20008011425 */
[----:B------:R-:W-:Y:S01]  /*dc90*/  @P1 IMAD.HI.U32 R4, R8, R7, RZ ;  /* 0x0000000708041227 */ /* 0x000fe200078e00ff */
[----:B------:R-:W-:Y:S01]  /*dca0*/  ULDC.64 UR14, c[0x0][0xb90] ;  /* 0x0002e400000e7ab9 */ /* 0x000fe20000000a00 */
[----:B------:R-:W-:Y:S01]  /*dcb0*/  USHF.R.S32.HI UR11, URZ, 0x1f, UR4 ;  /* 0x0000001f3f0b7899 */ /* 0x000fe20008011404 */
[----:B------:R-:W0:Y:S01]  /*dcc0*/  @P1 LDC R77, c[0x0][0xbf0] ;  /* 0x0002fc00ff4d1b82 */ /* 0x000e220000000800 */
[----:B------:R-:W-:Y:S01]  /*dcd0*/  UIMAD UR7, UR18, UR14, URZ ;  /* 0x0000000e120772a4 */ /* 0x000fe2000f8e023f */
[----:B------:R-:W-:Y:S01]  /*dce0*/  IMAD.MOV.U32 R6, RZ, RZ, R8 ;  /* 0x000000ffff067224 */ /* 0x000fe200078e0008 */
[----:B------:R-:W-:Y:S01]  /*dcf0*/  USHF.R.S32.HI UR17, URZ, 0x1f, UR38 ;  /* 0x0000001f3f117899 */ /* 0x000fe20008011426 */
[----:B------:R-:W-:Y:S01]  /*dd00*/  @P1 SHF.R.U32.HI R6, RZ, R9, R4 ;  /* 0x00000009ff061219 */ /* 0x000fe20000011604 */
[----:B------:R-:W-:Y:S01]  /*dd10*/  UMOV UR10, UR4 ;  /* 0x00000004000a7c82 */ /* 0x000fe20008000000 */
[----:B------:R-:W-:Y:S01]  /*dd20*/  UIMAD UR7, UR37, UR15, UR7 ;  /* 0x0000000f250772a4 */ /* 0x000fe2000f8e0207 */
[----:B------:R-:W-:Y:S01]  /*dd30*/  IMAD R4, R185, 0x40, R17 ;  /* 0x00000040b9047824 */ /* 0x000fe200078e0211 */
[----:B------:R-:W-:Y:S01]  /*dd40*/  UIMAD.WIDE.U32 UR12, UR37, UR14, UR10 ;  /* 0x0000000e250c72a5 */ /* 0x000fe2000f8e000a */
[----:B------:R-:W-:Y:S01]  /*dd50*/  IMAD.MOV R9, RZ, RZ, -R6 ;  /* 0x000000ffff097224 */ /* 0x000fe200078e0a06 */
[----:B------:R-:W-:Y:S01]  /*dd60*/  USEL UR17, UR17, URZ, !UP0 ;  /* 0x0000003f11117287 */ /* 0x000fe2000c000000 */
[----:B------:R-:W-:Y:S01]  /*dd70*/  IMAD.MOV.U32 R5, RZ, RZ, 0x2 ;  /* 0x00000002ff057424 */ /* 0x000fe200078e00ff */
[----:B------:R-:W-:Y:S01]  /*dd80*/  ULDC.64 UR14, c[0x0][0xb98] ;  /* 0x0002e600000e7ab9 */ /* 0x000fe20000000a00 */
[----:B------:R-:W-:Y:S01]  /*dd90*/  UIADD3 UR13, UR13, UR7, URZ ;  /* 0x000000070d0d7290 */ /* 0x000fe2000fffe03f */
[----:B------:R-:W-:Y:S01]  /*dda0*/  IMAD R9, R76, R9, R8 ;  /* 0x000000094c097224 */ /* 0x000fe200078e0208 */
[----:B------:R-:W-:Y:S01]  /*ddb0*/  USEL UR16, UR38, URZ, !UP0 ;  /* 0x0000003f26107287 */ /* 0x000fe2000c000000 */
[----:B------:R-:W-:Y:S01]  /*ddc0*/  SHF.R.S32.HI R8, RZ, 0x1f, R6 ;  /* 0x0000001fff087819 */ /* 0x000fe20000011406 */
[----:B------:R-:W-:Y:S01]  /*ddd0*/  UIMAD UR7, UR17, UR14, URZ ;  /* 0x0000000e110772a4 */ /* 0x000fe2000f8e023f */
[----:B------:R-:W-:Y:S01]  /*dde0*/  IMAD.WIDE R4, R4, R5, UR8 ;  /* 0x0000000804047e25 */ /* 0x000fe2000f8e0205 */
[----:B------:R-:W-:Y:S01]  /*ddf0*/  UIMAD.WIDE.U32 UR12, UR16, UR14, UR12 ;  /* 0x0000000e100c72a5 */ /* 0x000fe2000f8e000c */
[----:B------:R-:W-:Y:S01]  /*de00*/  SHF.R.S32.HI R7, RZ, 0x1f, R9 ;  /* 0x0000001fff077819 */ /* 0x000fe20000011409 */
[----:B------:R-:W-:Y:S01]  /*de10*/  UIMAD UR7, UR16, UR15, UR7 ;  /* 0x0000000f100772a4 */ /* 0x000fe2000f8e0207 */
[----:B-----5:R-:W-:Y:S01]  /*de20*/  IMAD R81, R3, R76, RZ ;  /* 0x0000004c03517224 */ /* 0x020fe200078e02ff */
[----:B------:R-:W-:Y:S01]  /*de30*/  ULDC.64 UR8, c[0x0][0xb88] ;  /* 0x0002e20000087ab9 */ /* 0x000fe20000000a00 */
[----:B------:R-:W-:Y:S01]  /*de40*/  IADD3 R53, P3, R4, 0x4000, RZ ;  /* 0x0000400004357810 */ /* 0x000fe20007f7e0ff */
[----:B------:R-:W-:Y:S01]  /*de50*/  IMAD R10, R7, UR8, RZ ;  /* 0x00000008070a7c24 */ /* 0x000fe2000f8e02ff */
[----:B------:R-:W-:Y:S01]  /*de60*/  IADD3 R6, P0, R6, UR12, RZ ;  /* 0x0000000c06067c10 */ /* 0x000fe2000ff1e0ff */
[----:B------:R-:W-:Y:S01]  /*de70*/  IMAD.U32 R11, RZ, RZ, UR7 ;  /* 0x00000007ff0b7e24 */ /* 0x000fe2000f8e00ff */
[----:B------:R-:W-:Y:S01]  /*de80*/  LOP3.LUT R52, R53, 0x380, RZ, 0xc0, !PT ;  /* 0x0000038035347812 */ /* 0x000fe200078ec0ff */
[----:B------:R-:W-:Y:S01]  /*de90*/  IMAD R15, R9, UR9, R10 ;  /* 0x00000009090f7c24 */ /* 0x000fe2000f8e020a */
[----:B------:R-:W-:Y:S01]  /*dea0*/  IADD3 R29, P2, R4, 0x5000, RZ ;  /* 0x00005000041d7810 */ /* 0x000fe20007f5e0ff */
[----:B------:R-:W-:Y:S01]  /*deb0*/  VIADD R26, R188, UR39 ;  /* 0x00000027bc1a7c36 */ /* 0x000fe20008000000 */
[----:B------:R-:W-:Y:S01]  /*dec0*/  IADD3.X R7, R8, UR13, R11, P0, !PT ;  /* 0x0000000d08077c10 */ /* 0x000fe200087fe40b */
[----:B------:R-:W-:Y:S01]  /*ded0*/  ULDC.64 UR12, c[0x0][0xaa0] ;  /* 0x0002a800000c7ab9 */ /* 0x000fe20000000a00 */
[----:B------:R-:W-:-:S02]  /*dee0*/  IADD3 R11, P5, R4, 0x1000, RZ ;  /* 0x00001000040b7810 */ /* 0x000fc40007fbe0ff */
[----:B------:R-:W-:Y:S01]  /*def0*/  SHF.R.U64 R52, R52, 0x3, RZ ;  /* 0x0000000334347819 */ /* 0x000fe200000012ff */
[----:B------:R-:W-:Y:S01]  /*df00*/  IMAD.WIDE.U32 R6, R9, UR8, R6 ;  /* 0x0000000809067c25 */ /* 0x000fe2000f8e0006 */
[----:B------:R-:W-:Y:S01]  /*df10*/  LOP3.LUT R8, R11, 0x380, RZ, 0xc0, !PT ;  /* 0x000003800b087812 */ /* 0x000fe200078ec0ff */
[----:B------:R-:W-:Y:S01]  /*df20*/  ULDC.64 UR8, c[0x0][0xb50] ;  /* 0x0002d40000087ab9 */ /* 0x000fe20000000a00 */
[----:B------:R-:W-:Y:S01]  /*df30*/  LOP3.LUT R52, R52, R53, RZ, 0x3c, !PT ;  /* 0x0000003534347212 */ /* 0x000fe200078e3cff */
[----:B------:R-:W-:Y:S01]  /*df40*/  IMAD.IADD R7, R7, 0x1, R15 ;  /* 0x0000000107077824 */ /* 0x000fe200078e020f */
[----:B------:R-:W-:Y:S01]  /*df50*/  SHF.R.U64 R8, R8, 0x3, RZ ;  /* 0x0000000308087819 */ /* 0x000fe200000012ff */
[--C-:B------:R-:W-:Y:S01]  /*df60*/  IMAD.X R53, RZ, RZ, R5.reuse, P3 ;  /* 0x000000ffff357224 */ /* 0x100fe200018e0605 */
[----:B------:R-:W-:Y:S01]  /*df70*/  LEA R14, P0, R6, UR8, 0x2 ;  /* 0x00000008060e7c11 */ /* 0x000fe2000f8010ff */
[----:B------:R-:W-:Y:S01]  /*df80*/  IMAD.X R9, RZ, RZ, R5, P5 ;  /* 0x000000ffff097224 */ /* 0x000fe200028e0605 */
[----:B------:R-:W-:-:S02]  /*df90*/  LOP3.LUT R8, R8, R11, RZ, 0x3c, !PT ;  /* 0x0000000b08087212 */ /* 0x000fc400078e3cff */
[----:B------:R-:W-:Y:S01]  /*dfa0*/  LEA.HI.X R11, R6, UR9, R7, 0x2, P0 ;  /* 0x00000009060b7c11 */ /* 0x000fe200080f1407 */
[----:B------:R-:W-:Y:S01]  /*dfb0*/  SHFL.IDX PT, R20, R14, RZ, 0x1c1f ;  /* 0x001c1fff0e147589 */ /* 0x000fe200000e0000 */
[----:B------:R-:W-:Y:S01]  /*dfc0*/  IADD3 R25, P0, R4, 0x3000, RZ ;  /* 0x0000300004197810 */ /* 0x000fe20007f1e0ff */
[----:B------:R-:W-:Y:S01]  /*dfd0*/  VIADD R6, R26, 0x8 ;  /* 0x000000081a067836 */ /* 0x000fe20000000000 */
[----:B------:R-:W-:Y:S01]  /*dfe0*/  IADD3 R45, P3, R4, 0xa000, RZ ;  /* 0x0000a000042d7810 */ /* 0x000fe20007f7e0ff */
[----:B------:R-:W1:Y:S01]  /*dff0*/  SHFL.IDX PT, R21, R11, RZ, 0x1c1f ;  /* 0x001c1fff0b157589 */ /* 0x000e6200000e0000 */
[----:B------:R-:W-:Y:S02]  /*e000*/  LOP3.LUT R24, R25, 0x380, RZ, 0xc0, !PT ;  /* 0x0000038019187812 */ /* 0x000fe400078ec0ff */
[----:B------:R-:W-:Y:S01]  /*e010*/  LOP3.LUT R44, R45, 0x380, RZ, 0xc0, !PT ;  /* 0x000003802d2c7812 */ /* 0x000fe200078ec0ff */
[----:B------:R-:W-:Y:S01]  /*e020*/  SHFL.IDX PT, R42, R14, 0x1, 0x1c1f ;  /* 0x003c1f000e2a7f89 */ /* 0x000fe200000e0000 */
[----:B------:R-:W-:-:S02]  /*e030*/  LOP3.LUT R28, R29, 0x380, RZ, 0xc0, !PT ;  /* 0x000003801d1c7812 */ /* 0x000fc400078ec0ff */
[----:B------:R-:W-:Y:S01]  /*e040*/  SHF.R.U64 R24, R24, 0x3, RZ ;  /* 0x0000000318187819 */ /* 0x000fe200000012ff */
[----:B------:R-:W2:Y:S01]  /*e050*/  SHFL.IDX PT, R43, R11, 0x1, 0x1c1f ;  /* 0x003c1f000b2b7f89 */ /* 0x000ea200000e0000 */
[----:B------:R-:W-:Y:S02]  /*e060*/  SHF.R.U64 R44, R44, 0x3, RZ ;  /* 0x000000032c2c7819 */ /* 0x000fe400000012ff */
[----:B------:R-:W-:Y:S02]  /*e070*/  SHF.R.U64 R28, R28, 0x3, RZ ;  /* 0x000000031c1c7819 */ /* 0x000fe400000012ff */
[----:B------:R-:W-:Y:S01]  /*e080*/  LOP3.LUT R24, R24, R25, RZ, 0x3c, !PT ;  /* 0x0000001918187212 */ /* 0x000fe200078e3cff */
[--C-:B------:R-:W-:Y:S01]  /*e090*/  IMAD.X R25, RZ, RZ, R5.reuse, P0 ;  /* 0x000000ffff197224 */ /* 0x100fe200000e0605 */
[----:B------:R-:W-:Y:S02]  /*e0a0*/  IADD3 R57, P0, R4, 0x9000, RZ ;  /* 0x0000900004397810 */ /* 0x000fe40007f1e0ff */
[----:B------:R-:W-:Y:S01]  /*e0b0*/  LOP3.LUT R44, R44, R45, RZ, 0x3c, !PT ;  /* 0x0000002d2c2c7212 */ /* 0x000fe200078e3cff */
[--C-:B------:R-:W-:Y:S01]  /*e0c0*/  IMAD.X R45, RZ, RZ, R5.reuse, P3 ;  /* 0x000000ffff2d7224 */ /* 0x100fe200018e0605 */
[----:B------:R-:W-:Y:S01]  /*e0d0*/  LOP3.LUT R28, R28, R29, RZ, 0x3c, !PT ;  /* 0x0000001d1c1c7212 */ /* 0x000fe200078e3cff */
[----:B------:R-:W-:Y:S01]  /*e0e0*/  IMAD.X R29, RZ, RZ, R5, P2 ;  /* 0x000000ffff1d7224 */ /* 0x000fe200010e0605 */
[----:B------:R-:W-:-:S02]  /*e0f0*/  IADD3 R10, P3, R4, 0xf000, RZ ;  /* 0x0000f000040a7810 */ /* 0x000fc40007f7e0ff */
[----:B------:R-:W-:Y:S02]  /*e100*/  LOP3.LUT R56, R57, 0x380, RZ, 0xc0, !PT ;  /* 0x0000038039387812 */ /* 0x000fe400078ec0ff */
[C---:B------:R-:W-:Y:S02]  /*e110*/  IADD3 R41, P2, R4.reuse, 0xb000, RZ ;  /* 0x0000b00004297810 */ /* 0x040fe40007f5e0ff */
[----:B------:R-:W-:Y:S01]  /*e120*/  IADD3 R13, P4, R4, 0x2000, RZ ;  /* 0x00002000040d7810 */ /* 0x000fe20007f9e0ff */
[----:B------:R-:W-:Y:S01]  /*e130*/  UIMAD UR7, UR11, UR12, URZ ;  /* 0x0000000c0b0772a4 */ /* 0x000fe2000f8e023f */
[----:B------:R-:W-:Y:S02]  /*e140*/  LOP3.LUT R3, R10, 0x380, RZ, 0xc0, !PT ;  /* 0x000003800a037812 */ /* 0x000fe400078ec0ff */
[C---:B------:R-:W-:Y:S02]  /*e150*/  IADD3 R33, P6, R4.reuse, 0x6000, RZ ;  /* 0x0000600004217810 */ /* 0x040fe40007fde0ff */
[----:B------:R-:W-:Y:S01]  /*e160*/  IADD3 R37, P5, R4, 0x7000, RZ ;  /* 0x0000700004257810 */ /* 0x000fe20007fbe0ff */
[----:B------:R-:W-:Y:S01]  /*e170*/  UIMAD.WIDE.U32 UR8, UR4, UR12, URZ ;  /* 0x0000000c040872a5 */ /* 0x000fe2000f8e003f */
[----:B------:R-:W-:Y:S01]  /*e180*/  SHF.R.U64 R56, R56, 0x3, RZ ;  /* 0x0000000338387819 */ /* 0x000fe200000012ff */
[----:B------:R-:W-:Y:S01]  /*e190*/  ULDC.64 UR10, c[0x0][0xae8] ;  /* 0x0002ba00000a7ab9 */ /* 0x000fe20000000a00 */
[----:B------:R-:W-:Y:S01]  /*e1a0*/  LOP3.LUT R40, R41, 0x380, RZ, 0xc0, !PT ;  /* 0x0000038029287812 */ /* 0x000fe200078ec0ff */
[----:B------:R-:W-:Y:S01]  /*e1b0*/  IMAD.X R49, RZ, RZ, R5, P3 ;  /* 0x000000ffff317224 */ /* 0x000fe200018e0605 */
[----:B------:R-:W-:-:S02]  /*e1c0*/  SHF.R.U64 R3, R3, 0x3, RZ ;  /* 0x0000000303037819 */ /* 0x000fc400000012ff */
[----:B------:R-:W-:Y:S01]  /*e1d0*/  LOP3.LUT R56, R56, R57, RZ, 0x3c, !PT ;  /* 0x0000003938387212 */ /* 0x000fe200078e3cff */
[--C-:B------:R-:W-:Y:S01]  /*e1e0*/  IMAD.X R57, RZ, RZ, R5.reuse, P0 ;  /* 0x000000ffff397224 */ /* 0x100fe200000e0605 */
[----:B------:R-:W-:Y:S02]  /*e1f0*/  SHF.R.U64 R40, R40, 0x3, RZ ;  /* 0x0000000328287819 */ /* 0x000fe400000012ff */
[----:B------:R-:W-:Y:S02]  /*e200*/  LOP3.LUT P0, RZ, R186, 0x3, RZ, 0xc0, !PT ;  /* 0x00000003baff7812 */ /* 0x000fe4000780c0ff */
[----:B------:R-:W-:Y:S02]  /*e210*/  LOP3.LUT R12, R13, 0x380, RZ, 0xc0, !PT ;  /* 0x000003800d0c7812 */ /* 0x000fe400078ec0ff */
[----:B------:R-:W-:Y:S01]  /*e220*/  LOP3.LUT R40, R40, R41, RZ, 0x3c, !PT ;  /* 0x0000002928287212 */ /* 0x000fe200078e3cff */
[----:B------:R-:W-:Y:S01]  /*e230*/  IMAD.X R41, RZ, RZ, R5, P2 ;  /* 0x000000ffff297224 */ /* 0x000fe200010e0605 */
[----:B------:R-:W-:-:S02]  /*e240*/  LOP3.LUT R48, R3, R10, RZ, 0x3c, !PT ;  /* 0x0000000a03307212 */ /* 0x000fc400078e3cff */
[----:B------:R-:W3:Y:S01]  /*e250*/  @P1 LDC R3, c[0x0][0xbec] ;  /* 0x0002fb00ff031b82 */ /* 0x000ee20000000800 */
[-C--:B------:R-:W-:Y:S02]  /*e260*/  ISETP.GE.OR P2, PT, R26, R81.reuse, P0 ;  /* 0x000000511a00720c */ /* 0x080fe40000746670 */
[----:B------:R-:W-:Y:S02]  /*e270*/  SHF.R.U64 R12, R12, 0x3, RZ ;  /* 0x000000030c0c7819 */ /* 0x000fe400000012ff */
[----:B------:R-:W-:Y:S02]  /*e280*/  ISETP.GE.OR P0, PT, R6, R81, P0 ;  /* 0x000000510600720c */ /* 0x000fe40000706670 */
[----:B------:R-:W-:Y:S01]  /*e290*/  LOP3.LUT R12, R12, R13, RZ, 0x3c, !PT ;  /* 0x0000000d0c0c7212 */ /* 0x000fe200078e3cff */
[----:B------:R-:W-:Y:S01]  /*e2a0*/  IMAD.X R13, RZ, RZ, R5, P4 ;  /* 0x000000ffff0d7224 */ /* 0x000fe200020e0605 */
[----:B------:R-:W-:Y:S01]  /*e2b0*/  IADD3 R65, P4, R4, 0x8000, RZ ;  /* 0x0000800004417810 */ /* 0x000fe20007f9e0ff */
[----:B------:R-:W-:Y:S01]  /*e2c0*/  UIMAD UR7, UR4, UR13, UR7 ;  /* 0x0000000d040772a4 */ /* 0x000fe2000f8e0207 */
[----:B------:R-:W-:-:S02]  /*e2d0*/  LOP3.LUT R32, R33, 0x380, RZ, 0xc0, !PT ;  /* 0x0000038021207812 */ /* 0x000fc400078ec0ff */
[----:B------:R-:W-:Y:S01]  /*e2e0*/  LOP3.LUT R36, R37, 0x380, RZ, 0xc0, !PT ;  /* 0x0000038025247812 */ /* 0x000fe200078ec0ff */
[----:B-1----:R-:W-:Y:S01]  /*e2f0*/  @!P2 ST.E desc[UR54][R20.64], R2 ;  /* 0x000000021400a985 */ /* 0x002fe2000c101936 */
[----:B------:R-:W-:Y:S01]  /*e300*/  LOP3.LUT R64, R65, 0x380, RZ, 0xc0, !PT ;  /* 0x0000038041407812 */ /* 0x000fe200078ec0ff */
[----:B------:R-:W-:Y:S01]  /*e310*/  UIADD3 UR9, UR9, UR7, URZ ;  /* 0x0000000709097290 */ /* 0x000fe2000fffe03f */
[----:B------:R-:W-:Y:S01]  /*e320*/  SHF.R.U64 R32, R32, 0x3, RZ ;  /* 0x0000000320207819 */ /* 0x000fe200000012ff */
[----:B--2---:R1:W-:Y:S01]  /*e330*/  @!P0 ST.E desc[UR54][R42.64], R0 ;  /* 0x000000002a008985 */ /* 0x0043e2000c101936 */
[----:B------:R-:W-:Y:S01]  /*e340*/  SHF.R.U64 R36, R36, 0x3, RZ ;  /* 0x0000000324247819 */ /* 0x000fe200000012ff */
[----:B------:R-:W-:Y:S01]  /*e350*/  UIMAD UR4, UR18, UR10, URZ ;  /* 0x0000000a120472a4 */ /* 0x000fe2000f8e023f */
[----:B------:R-:W-:Y:S01]  /*e360*/  SHF.R.U64 R64, R64, 0x3, RZ ;  /* 0x0000000340407819 */ /* 0x000fe200000012ff */
[----:B------:R-:W-:Y:S01]  /*e370*/  UIMAD.WIDE.U32 UR8, UR37, UR10, UR8 ;  /* 0x0000000a250872a5 */ /* 0x000fe2000f8e0008 */
[----:B------:R-:W-:Y:S01]  /*e380*/  LOP3.LUT R32, R32, R33, RZ, 0x3c, !PT ;  /* 0x0000002120207212 */ /* 0x000fe200078e3cff */
[--C-:B------:R-:W-:Y:S01]  /*e390*/  IMAD.X R33, RZ, RZ, R5.reuse, P6 ;  /* 0x000000ffff217224 */ /* 0x100fe200030e0605 */
[----:B------:R-:W-:Y:S01]  /*e3a0*/  LOP3.LUT R36, R36, R37, RZ, 0x3c, !PT ;  /* 0x0000002524247212 */ /* 0x000fe200078e3cff */
[--C-:B------:R-:W-:Y:S01]  /*e3b0*/  IMAD.X R37, RZ, RZ, R5.reuse, P5 ;  /* 0x000000ffff257224 */ /* 0x100fe200028e0605 */
[----:B------:R-:W-:Y:S01]  /*e3c0*/  LOP3.LUT R64, R64, R65, RZ, 0x3c, !PT ;  /* 0x0000004140407212 */ /* 0x000fe200078e3cff */
[----:B------:R-:W-:Y:S01]  /*e3d0*/  IMAD.X R65, RZ, RZ, R5, P4 ;  /* 0x000000ffff417224 */ /* 0x000fe200020e0605 */
[----:B------:R-:W-:Y:S01]  /*e3e0*/  LOP3.LUT R7, R4, 0x380, RZ, 0xc0, !PT ;  /* 0x0000038004077812 */ /* 0x000fe200078ec0ff */
[----:B-1----:R-:W-:Y:S01]  /*e3f0*/  IMAD R0, R184, 0x20, R185 ;  /* 0x00000020b8007824 */ /* 0x002fe200078e02b9 */
[----:B------:R-:W-:Y:S01]  /*e400*/  UIMAD UR4, UR37, UR11, UR4 ;  /* 0x0000000b250472a4 */ /* 0x000fe2000f8e0204 */
[----:B------:R-:W-:Y:S01]  /*e410*/  IADD3 R73, P6, R4, 0xc000, RZ ;  /* 0x0000c00004497810 */ /* 0x000fe20007fde0ff */
[----:B------:R-:W5:Y:S01]  /*e420*/  LD.E.128 R8, desc[UR54][R8.64] ;  /* 0x0000003608087980 */ /* 0x000f62000c101d00 */
[----:B------:R-:W-:Y:S01]  /*e430*/  VIADD R20, R0, UR39 ;  /* 0x0000002700147c36 */ /* 0x000fe20008000000 */
[C---:B------:R-:W-:Y:S01]  /*e440*/  IADD3 R69, P5, R4.reuse, 0xd000, RZ ;  /* 0x0000d00004457810 */ /* 0x040fe20007fbe0ff */
[----:B------:R-:W-:Y:S01]  /*e450*/  ULDC.64 UR10, c[0x0][0xaf0] ;  /* 0x0002bc00000a7ab9 */ /* 0x000fe20000000a00 */
[----:B------:R-:W-:Y:S01]  /*e460*/  IADD3 R61, P4, R4, 0xe000, RZ ;  /* 0x0000e000043d7810 */ /* 0x000fe20007f9e0ff */
[----:B---3--:R-:W-:Y:S01]  /*e470*/  @P1 IMAD.HI.U32 R0, R20, R3, RZ ;  /* 0x0000000314001227 */ /* 0x008fe200078e00ff */
[----:B------:R-:W-:Y:S01]  /*e480*/  UIADD3 UR9, UR9, UR4, URZ ;  /* 0x0000000409097290 */ /* 0x000fe2000fffe03f */
[----:B------:R-:W-:Y:S01]  /*e490*/  LOP3.LUT R72, R73, 0x380, RZ, 0xc0, !PT ;  /* 0x0000038049487812 */ /* 0x000fe200078ec0ff */
[----:B------:R-:W-:Y:S01]  /*e4a0*/  UIMAD UR4, UR17, UR10, URZ ;  /* 0x0000000a110472a4 */ /* 0x000fe2000f8e023f */
[----:B------:R-:W-:Y:S01]  /*e4b0*/  LOP3.LUT R68, R69, 0x380, RZ, 0xc0, !PT ;  /* 0x0000038045447812 */ /* 0x000fe200078ec0ff */
[----:B------:R-:W5:Y:S01]  /*e4c0*/  LD.E.128 R12, desc[UR54][R12.64] ;  /* 0x000000360c0c7980 */ /* 0x000f62000c101d00 */
[----:B------:R-:W-:Y:S01]  /*e4d0*/  LOP3.LUT R60, R61, 0x380, RZ, 0xc0, !PT ;  /* 0x000003803d3c7812 */ /* 0x000fe200078ec0ff */
[----:B------:R-:W-:Y:S01]  /*e4e0*/  IMAD.MOV.U32 R21, RZ, RZ, R20 ;  /* 0x000000ffff157224 */ /* 0x000fe200078e0014 */
[----:B0-----:R-:W-:Y:S01]  /*e4f0*/  @P1 SHF.R.U32.HI R21, RZ, R77, R0 ;  /* 0x0000004dff151219 */ /* 0x001fe20000011600 */
[----:B------:R-:W-:Y:S01]  /*e500*/  UIMAD UR4, UR16, UR11, UR4 ;  /* 0x0000000b100472a4 */ /* 0x000fe2000f8e0204 */
[----:B------:R-:W-:Y:S01]  /*e510*/  SHF.R.U64 R72, R72, 0x3, RZ ;  /* 0x0000000348487819 */ /* 0x000fe200000012ff */
[----:B------:R-:W-:Y:S01]  /*e520*/  UIMAD.WIDE.U32 UR8, UR16, UR10, UR8 ;  /* 0x0000000a100872a5 */ /* 0x000fe2000f8e0008 */
[----:B------:R-:W-:Y:S01]  /*e530*/  SHF.R.U64 R68, R68, 0x3, RZ ;  /* 0x0000000344447819 */ /* 0x000fe200000012ff */
[----:B------:R-:W5:Y:S01]  /*e540*/  LD.E.128 R24, desc[UR54][R24.64] ;  /* 0x0000003618187980 */ /* 0x000f62000c101d00 */
[----:B------:R-:W-:-:S02]  /*e550*/  SHF.R.U64 R60, R60, 0x3, RZ ;  /* 0x000000033c3c7819 */ /* 0x000fc400000012ff */
        /* <DEDUP_REMOVED lines=11> */
[----:B------:R-:W-:Y:S01]  /*e610*/  ULDC.64 UR10, c[0x0][0xae0] ;  /* 0x0002b800000a7ab9 */ /* 0x000fe20000000a00 */
[----:B------:R-:W-:Y:S01]  /*e620*/  IMAD R77, R76, R77, R20 ;  /* 0x0000004d4c4d7224 */ /* 0x000fe200078e0214 */
[----:B------:R-:W5:Y:S01]  /*e630*/  LD.E.128 R52, desc[UR54][R52.64] ;  /* 0x0000003634347980 */ /* 0x000f62000c101d00 */
[----:B------:R-:W-:-:S02]  /*e640*/  IMAD R0, R0, UR10, RZ ;  /* 0x0000000a00007c24 */ /* 0x000fc4000f8e02ff */
[----:B------:R-:W-:Y:S01]  /*e650*/  IMAD.U32 R3, RZ, RZ, UR9 ;  /* 0x00000009ff037e24 */ /* 0x000fe2000f8e00ff */
[----:B------:R-:W5:Y:S01]  /*e660*/  LD.E.128 R4, desc[UR54][R4.64] ;  /* 0x0000003604047980 */ /* 0x000f62000c101d00 */
[----:B------:R-:W-:Y:S01]  /*e670*/  IMAD.U32 R2, RZ, RZ, UR8 ;  /* 0x00000008ff027e24 */ /* 0x000fe2000f8e00ff */
[----:B------:R-:W-:Y:S01]  /*e680*/  ULDC.64 UR8, c[0x0][0xad8] ;  /* 0x0002b60000087ab9 */ /* 0x000fe20000000a00 */
[----:B------:R-:W-:Y:S01]  /*e690*/  IMAD.U32 R3, RZ, RZ, UR4 ;  /* 0x00000004ff037e24 */ /* 0x000fe2000f8e00ff */
[----:B------:R-:W5:Y:S01]  /*e6a0*/  LD.E.128 R28, desc[UR54][R28.64] ;  /* 0x000000361c1c7980 */ /* 0x000f62000c101d00 */
[C---:B------:R-:W-:Y:S01]  /*e6b0*/  IMAD R79, R21.reuse, UR11, R0 ;  /* 0x0000000b154f7c24 */ /* 0x040fe2000f8e0200 */
[----:B------:R-:W-:Y:S02]  /*e6c0*/  SHF.R.S32.HI R0, RZ, 0x1f, R77 ;  /* 0x0000001fff007819 */ /* 0x000fe4000001144d */
[----:B------:R-:W5:Y:S01]  /*e6d0*/  LD.E.128 R32, desc[UR54][R32.64] ;  /* 0x0000003620207980 */ /* 0x000f62000c101d00 */
[----:B------:R-:W-:-:S03]  /*e6e0*/  IMAD.WIDE.U32 R2, R21, UR10, R2 ;  /* 0x0000000a15027c25 */ /* 0x000fc6000f8e0002 */
        /* <DEDUP_REMOVED lines=17> */
[----:B------:R-:W-:Y:S01]  /*e800*/  VIADD R84, R185, UR39 ;  /* 0x00000027b9547c36 */ /* 0x000fe20008000000 */
[----:B------:R-:W-:Y:S01]  /*e810*/  UIADD3 UR6, UR6, 0x28420, URZ ;  /* 0x0002842006067890 */ /* 0x000fe2000fffe03f */
[C---:B------:R-:W-:Y:S02]  /*e820*/  IMAD R21, R77.reuse, UR9, R20 ;  /* 0x000000094d157c24 */ /* 0x040fe4000f8e0214 */
[----:B------:R-:W-:Y:S01]  /*e830*/  IMAD.WIDE.U32 R2, R77, UR8, R2 ;  /* 0x000000084d027c25 */ /* 0x000fe2000f8e0002 */
[C---:B------:R-:W-:Y:S01]  /*e840*/  ISETP.GE.AND P2, PT, R84.reuse, R81, PT ;  /* 0x000000515400720c */ /* 0x040fe20003f46270 */
[----:B------:R-:W-:Y:S02]  /*e850*/  ULDC.64 UR8, c[0x0][0xa80] ;  /* 0x0002a00000087ab9 */ /* 0x000fe40000000a00 */
[----:B------:R-:W-:Y:S01]  /*e860*/  VIADD R0, R84, 0x20 ;  /* 0x0000002054007836 */ /* 0x000fe20000000000 */
[----:B------:R-:W-:Y:S01]  /*e870*/  LEA R80, P3, R2, UR8, 0x1 ;  /* 0x0000000802507c11 */ /* 0x000fe2000f8608ff */
[----:B------:R-:W-:Y:S01]  /*e880*/  IMAD.IADD R3, R3, 0x1, R21 ;  /* 0x0000000103037824 */ /* 0x000fe200078e0215 */
[----:B------:R-:W-:-:S02]  /*e890*/  UPRMT UR6, URZ, 0x654, UR6 ;  /* 0x000006543f067896 */ /* 0x000fc40008000006 */
[-C--:B------:R-:W-:Y:S01]  /*e8a0*/  ISETP.GE.AND P1, PT, R0, R81.reuse, PT ;  /* 0x000000510000720c */ /* 0x080fe20003f26270 */
[----:B------:R-:W-:Y:S01]  /*e8b0*/  VIADD R0, R84, 0x40 ;  /* 0x0000004054007836 */ /* 0x000fe20000000000 */
[----:B------:R-:W-:Y:S01]  /*e8c0*/  LEA.HI.X R82, R2, UR9, R3, 0x1, P3 ;  /* 0x0000000902527c11 */ /* 0x000fe200098f0c03 */
[----:B0-----:R0:W1:Y:S01]  /*e8d0*/  SHFL.IDX PT, R78, R80, RZ, 0x181f ;  /* 0x00181fff504e7589 */ /* 0x00106200000e0000 */
[----:B------:R-:W-:Y:S02]  /*e8e0*/  BSSY B1, `(.L_x_1504) ;  /* 0x0000016000017945 */ /* 0x000fe40003800000 */
[----:B------:R-:W-:Y:S01]  /*e8f0*/  ISETP.GE.AND P0, PT, R0, R81, PT ;  /* 0x000000510000720c */ /* 0x000fe20003f06270 */
[----:B------:R-:W-:Y:S01]  /*e900*/  SYNCS.ARRIVE.TRANS64.RED.A1T0 RZ, [UR6], RZ ;  /* 0x000000ffffff79a7 */ /* 0x000fe20008100406 */
        /* <DEDUP_REMOVED lines=19> */
.L_x_1505:
[----:B------:R-:W-:Y:S05]  /*ea40*/  BSYNC B1 ;  /* 0x0000000000017941 */ /* 0x000fea0003800000 */
.L_x_1504:
[----:B--2---:R2:W4:Y:S01]  /*ea50*/  SHFL.IDX PT, R0, R82, 0x1, 0x181f ;  /* 0x00381f0052007f89 */ /* 0x00452200000e0000 */
[----:B------:R-:W-:Y:S03]  /*ea60*/  BSSY B1, `(.L_x_1506) ;  /* 0x0000014000017945 */ /* 0x000fe60003800000 */
[----:B---3--:R2:W3:Y:S01]  /*ea70*/  SHFL.IDX PT, R20, R80, 0x1, 0x181f ;  /* 0x00381f0050147f89 */ /* 0x0084e200000e0000 */
[----:B------:R-:W-:Y:S05]  /*ea80*/  @P1 BRA `(.L_x_1507) ;  /* 0x0000000000441947 */ /* 0x000fea0003800000 */
[----:B------:R-:W-:Y:S02]  /*ea90*/  ULDC UR4, c[0x0][0xac8] ;  /* 0x0002b20000047ab9 */ /* 0x000fe40000000800 */
[----:B------:R-:W-:Y:S02]  /*eaa0*/  ISETP.GE.AND P4, PT, R17, UR4, PT ;  /* 0x0000000411007c0c */ /* 0x000fe4000bf86270 */
[----:B------:R-:W-:Y:S02]  /*eab0*/  ISETP.GE.AND P3, PT, R22, UR4, PT ;  /* 0x0000000416007c0c */ /* 0x000fe4000bf66270 */
[----:B------:R-:W-:Y:S02]  /*eac0*/  ISETP.GE.AND P2, PT, R19, UR4, PT ;  /* 0x0000000413007c0c */ /* 0x000fe4000bf46270 */
[----:B------:R-:W-:-:S07]  /*ead0*/  ISETP.GE.AND P1, PT, R23, UR4, PT ;  /* 0x0000000417007c0c */ /* 0x000fce000bf26270 */
[CC--:B---3--:R-:W-:Y:S02]  /*eae0*/  @!P4 LEA R2, P6, R17.reuse, R20.reuse, 0x1 ;  /* 0x000000141102c211 */ /* 0x0c8fe400078c08ff */
[C---:B-----5:R-:W-:Y:S02]  /*eaf0*/  @!P3 LEA R4, P5, R22.reuse, R20, 0x1 ;  /* 0x000000141604b211 */ /* 0x060fe400078a08ff */
        /* <DEDUP_REMOVED lines=10> */
.L_x_1507:
[----:B------:R-:W-:Y:S05]  /*eba0*/  BSYNC B1 ;  /* 0x0000000000017941 */ /* 0x000fea0003800000 */
.L_x_1506:
[----:B----4-:R4:W0:Y:S01]  /*ebb0*/  SHFL.IDX PT, R0, R82, 0x2, 0x181f ;  /* 0x00581f0052007f89 */ /* 0x01082200000e0000 */
[----:B------:R-:W-:Y:S03]  /*ebc0*/  BSSY B1, `(.L_x_1508) ;  /* 0x0000014000017945 */ /* 0x000fe60003800000 */
[----:B---3-5:R4:W3:Y:S01]  /*ebd0*/  SHFL.IDX PT, R8, R80, 0x2, 0x181f ;  /* 0x00581f0050087f89 */ /* 0x0288e200000e0000 */
[----:B------:R-:W-:Y:S05]  /*ebe0*/  @P0 BRA `(.L_x_1509) ;  /* 0x0000000000440947 */ /* 0x000fea0003800000 */
[----:B------:R-:W-:Y:S02]  /*ebf0*/  ULDC UR4, c[0x0][0xac8] ;  /* 0x0002b20000047ab9 */ /* 0x000fe40000000800 */
[----:B------:R-:W-:Y:S02]  /*ec00*/  ISETP.GE.AND P3, PT, R17, UR4, PT ;  /* 0x0000000411007c0c */ /* 0x000fe4000bf66270 */
[----:B------:R-:W-:Y:S02]  /*ec10*/  ISETP.GE.AND P2, PT, R22, UR4, PT ;  /* 0x0000000416007c0c */ /* 0x000fe4000bf46270 */
[----:B------:R-:W-:Y:S02]  /*ec20*/  ISETP.GE.AND P1, PT, R19, UR4, PT ;  /* 0x0000000413007c0c */ /* 0x000fe4000bf26270 */
[----:B------:R-:W-:-:S07]  /*ec30*/  ISETP.GE.AND P0, PT, R23, UR4, PT ;  /* 0x0000000417007c0c */ /* 0x000fce000bf06270 */
[-C--:B---3--:R-:W-:Y:S02]  /*ec40*/  @!P3 LEA R2, P6, R17, R8.reuse, 0x1 ;  /* 0x000000081102b211 */ /* 0x088fe400078c08ff */
[CC--:B------:R-:W-:Y:S02]  /*ec50*/  @!P2 LEA R4, P5, R22.reuse, R8.reuse, 0x1 ;  /* 0x000000081604a211 */ /* 0x0c0fe400078a08ff */
[----:B------:R-:W-:Y:S02]  /*ec60*/  @!P1 LEA R6, P4, R19, R8, 0x1 ;  /* 0x0000000813069211 */ /* 0x000fe400078808ff */
[----:B0-----:R-:W-:Y:S02]  /*ec70*/  @!P3 LEA.HI.X R3, R17, R0, R193, 0x1, P6 ;  /* 0x000000001103b211 */ /* 0x001fe400030f0cc1 */
        /* <DEDUP_REMOVED lines=8> */
.L_x_1509:
[----:B------:R-:W-:Y:S05]  /*ed00*/  BSYNC B1 ;  /* 0x0000000000017941 */ /* 0x000fea0003800000 */
.L_x_1508:
[----:B0-----:R-:W-:Y:S01]  /*ed10*/  VIADD R0, R84, 0x60 ;  /* 0x0000006054007836 */ /* 0x001fe20000000000 */
[----:B--2-4-:R-:W0:Y:S04]  /*ed20*/  SHFL.IDX PT, R82, R82, 0x3, 0x181f ;  /* 0x00781f0052527f89 */ /* 0x014e2800000e0000 */
        /* <DEDUP_REMOVED lines=13> */
[----:B------:R4:W-:Y:S01]  /*ee00*/  @!P3 ST.E.128 desc[UR54][R2.64], R24 ;  /* 0x000000180200b985 */ /* 0x0009e2000c101d36 */
[----:B------:R-:W-:-:S03]  /*ee10*/  ISETP.GE.AND P0, PT, R23, UR4, PT ;  /* 0x0000000417007c0c */ /* 0x000fc6000bf06270 */
[----:B------:R4:W-:Y:S04]  /*ee20*/  @!P4 ST.E.128 desc[UR54][R4.64], R36 ;  /* 0x000000240400c985 */ /* 0x0009e8000c101d36 */
[----:B------:R4:W-:Y:S06]  /*ee30*/  @!P5 ST.E.128 desc[UR54][R6.64], R40 ;  /* 0x000000280600d985 */ /* 0x0009ec000c101d36 */
[----:B------:R-:W-:Y:S05]  /*ee40*/  @P0 BRA `(.L_x_1510) ;  /* 0x0000000c00700947 */ /* 0x000fea0003800000 */
[----:B----4-:R-:W-:-:S04]  /*ee50*/  LEA R2, P0, R23, R80, 0x1 ;  /* 0x0000005017027211 */ /* 0x010fc800078008ff */
[----:B------:R-:W-:-:S05]  /*ee60*/  LEA.HI.X R3, R23, R82, R190, 0x1, P0 ;  /* 0x0000005217037211 */ /* 0x000fca00000f0cbe */
[----:B------:R0:W-:Y:S01]  /*ee70*/  ST.E.128 desc[UR54][R2.64], R48 ;  /* 0x0000003002007985 */ /* 0x0001e2000c101d36 */
[----:B------:R-:W-:Y:S05]  /*ee80*/  BRA `(.L_x_1510) ;  /* 0x0000000c00607947 */ /* 0x000fea0003800000 */
.L_x_1502:
        /* <DEDUP_REMOVED lines=11> */
[----:B------:R-:W-:Y:S01]  /*ef40*/  UISETP.NE.U32.AND UP1, UPT, UR6, URZ, UPT ;  /* 0x0000003f0600728c */ /* 0x000fe2000bf25070 */
[----:B------:R-:W-:Y:S02]  /*ef50*/  IMAD.U32 R0, RZ, RZ, UR4 ;  /* 0x00000004ff007e24 */ /* 0x000fe4000f8e00ff */
[----:B------:R-:W2:Y:S01]  /*ef60*/  @P2 LDG.E R6, desc[UR54][R2.64] ;  /* 0x0000003602062981 */ /* 0x000ea2000c1e1900 */
[----:B------:R-:W-:-:S06]  /*ef70*/  UISETP.NE.AND.EX UP1, UPT, UR7, URZ, UPT, UP1 ;  /* 0x0000003f0700728c */ /* 0x000fcc000bf25310 */
        /* <DEDUP_REMOVED lines=11> */
[----:B--2---:R-:W-:Y:S01]  /*f030*/  @P2 R2UR UR4, R6 ;  /* 0x00000000060422ca */ /* 0x004fe200000e0000 */
[----:B01----:R-:W-:-:S14]  /*f040*/  @P3 BRA `(.L_x_1511) ;  /* 0x0000000000103947 */ /* 0x003fdc0003800000 */
[----:B------:R-:W-:Y:S05]  /*f050*/  @!P2 BRA `(.L_x_1511) ;  /* 0x00000000000ca947 */ /* 0x000fea0003800000 */
[----:B------:R-:W2:Y:S04]  /*f060*/  LDG.E R5, desc[UR54][R2.64] ;  /* 0x0000003602057981 */ /* 0x000ea8000c1e1900 */
[----:B-----5:R-:W2:Y:S02]  /*f070*/  LDG.E R0, desc[UR54][R2.64+0x4] ;  /* 0x0000043602007981 */ /* 0x020ea4000c1e1900 */
[----:B--2---:R-:W-:-:S07]  /*f080*/  IMAD.IADD R0, R0, 0x1, -R5 ;  /* 0x0000000100007824 */ /* 0x004fce00078e0a05 */
.L_x_1511:
[----:B------:R-:W-:Y:S01]  /*f090*/  USHF.R.S32.HI UR6, URZ, 0x1f, UR38 ;  /* 0x0000001f3f067899 */ /* 0x000fe20008011426 */
[----:B------:R-:W-:Y:S01]  /*f0a0*/  BSSY B1, `(.L_x_1512) ;  /* 0x000002e000017945 */ /* 0x000fe20003800000 */
[----:B------:R-:W-:Y:S02]  /*f0b0*/  USHF.R.S32.HI UR9, URZ, 0x1f, UR4 ;  /* 0x0000001f3f097899 */ /* 0x000fe40008011404 */
[----:B------:R-:W-:Y:S02]  /*f0c0*/  USEL UR11, UR38, URZ, !UP0 ;  /* 0x0000003f260b7287 */ /* 0x000fe4000c000000 */
[----:B------:R-:W-:Y:S01]  /*f0d0*/  USEL UR12, UR6, URZ, !UP0 ;  /* 0x0000003f060c7287 */ /* 0x000fe2000c000000 */
[----:B------:R-:W-:Y:S11]  /*f0e0*/  @P1 BRA `(.L_x_1513) ;  /* 0x0000000000a41947 */ /* 0x000ff60003800000 */
[----:B------:R-:W0:Y:S01]  /*f0f0*/  S2R R3, SR_TID.X ;  /* 0x0000000000037919 */ /* 0x000e220000002100 */
[----:B------:R-:W1:Y:S01]  /*f100*/  LDC R7, c[0x0][0xbe8] ;  /* 0x0002fa00ff077b82 */ /* 0x000e620000000800 */
[----:B------:R-:W-:Y:S02]  /*f110*/  IMAD.U32 R4, RZ, RZ, UR39 ;  /* 0x00000027ff047e24 */ /* 0x000fe4000f8e00ff */
[----:B-1---5:R-:W-:-:S03]  /*f120*/  IMAD R2, R0, R7, RZ ;  /* 0x0000000700027224 */ /* 0x022fc600078e02ff */
[----:B0-----:R-:W-:-:S04]  /*f130*/  IADD3 R4, R4, -0x80, R3 ;  /* 0xffffff8004047810 */ /* 0x001fc80007ffe003 */
[----:B------:R-:W-:-:S13]  /*f140*/  ISETP.GE.AND P1, PT, R4, R2, PT ;  /* 0x000000020400720c */ /* 0x000fda0003f26270 */
[----:B------:R-:W-:Y:S05]  /*f150*/  @P1 BRA `(.L_x_1513) ;  /* 0x0000000000881947 */ /* 0x000fea0003800000 */
[----:B------:R-:W-:Y:S01]  /*f160*/  ISETP.NE.AND P1, PT, R7, 0x1, PT ;  /* 0x000000010700780c */ /* 0x000fe20003f25270 */
[----:B------:R-:W-:Y:S01]  /*f170*/  ULDC.64 UR14, c[0x0][0xb90] ;  /* 0x0002e400000e7ab9 */ /* 0x000fe20000000a00 */
[----:B------:R-:W-:Y:S01]  /*f180*/  UMOV UR6, UR4 ;  /* 0x0000000400067c82 */ /* 0x000fe20008000000 */
[----:B------:R-:W-:Y:S01]  /*f190*/  UIMAD UR8, UR10, UR14, URZ ;  /* 0x0000000e0a0872a4 */ /* 0x000fe2000f8e023f */
[----:B------:R-:W-:Y:S01]  /*f1a0*/  IMAD.MOV.U32 R2, RZ, RZ, R4 ;  /* 0x000000ffff027224 */ /* 0x000fe200078e0004 */
[----:B------:R-:W-:Y:S02]  /*f1b0*/  UMOV UR7, UR9 ;  /* 0x0000000900077c82 */ /* 0x000fe40008000000 */
[----:B------:R-:W-:Y:S02]  /*f1c0*/  UIMAD.WIDE.U32 UR6, UR37, UR14, UR6 ;  /* 0x0000000e250672a5 */ /* 0x000fe4000f8e0006 */
[----:B------:R-:W-:-:S03]  /*f1d0*/  UIMAD UR8, UR37, UR15, UR8 ;  /* 0x0000000f250872a4 */ /* 0x000fc6000f8e0208 */
[----:B------:R-:W-:Y:S01]  /*f1e0*/  ULDC.64 UR14, c[0x0][0xb98] ;  /* 0x0002e600000e7ab9 */ /* 0x000fe20000000a00 */
[----:B------:R-:W0:Y:S01]  /*f1f0*/  @P1 LDC R3, c[0x0][0xbec] ;  /* 0x0002fb00ff031b82 */ /* 0x000e220000000800 */
[----:B------:R-:W-:Y:S02]  /*f200*/  UIADD3 UR7, UR7, UR8, URZ ;  /* 0x0000000807077290 */ /* 0x000fe4000fffe03f */
[----:B------:R-:W-:Y:S02]  /*f210*/  UIMAD UR8, UR12, UR14, URZ ;  /* 0x0000000e0c0872a4 */ /* 0x000fe4000f8e023f */
[----:B------:R-:W-:Y:S02]  /*f220*/  UIMAD.WIDE.U32 UR6, UR11, UR14, UR6 ;  /* 0x0000000e0b0672a5 */ /* 0x000fe4000f8e0006 */
[----:B------:R-:W-:Y:S01]  /*f230*/  UIMAD UR8, UR11, UR15, UR8 ;  /* 0x0000000f0b0872a4 */ /* 0x000fe2000f8e0208 */
[----:B------:R-:W1:Y:S02]  /*f240*/  @P1 LDC R6, c[0x0][0xbf0] ;  /* 0x0002fc00ff061b82 */ /* 0x000e640000000800 */
[----:B------:R-:W-:Y:S01]  /*f250*/  ULDC.64 UR14, c[0x0][0xb88] ;  /* 0x0002e200000e7ab9 */ /* 0x000fe20000000a00 */
[----:B0-----:R-:W-:-:S05]  /*f260*/  @P1 IMAD.HI.U32 R3, R4, R3, RZ ;  /* 0x0000000304031227 */ /* 0x001fca00078e00ff */
[----:B-1----:R-:W-:Y:S01]  /*f270*/  @P1 SHF.R.U32.HI R2, RZ, R6, R3 ;  /* 0x00000006ff021219 */ /* 0x002fe20000011603 */
[----:B------:R-:W-:-:S03]  /*f280*/  IMAD.U32 R6, RZ, RZ, UR8 ;  /* 0x00000008ff067e24 */ /* 0x000fc6000f8e00ff */
[--C-:B------:R-:W-:Y:S01]  /*f290*/  SHF.R.S32.HI R3, RZ, 0x1f, R2.reuse ;  /* 0x0000001fff037819 */ /* 0x100fe20000011402 */
[----:B------:R-:W-:Y:S01]  /*f2a0*/  IMAD.MOV R5, RZ, RZ, -R2 ;  /* 0x000000ffff057224 */ /* 0x000fe200078e0a02 */
[----:B------:R-:W-:-:S03]  /*f2b0*/  IADD3 R2, P1, R2, UR6, RZ ;  /* 0x0000000602027c10 */ /* 0x000fc6000ff3e0ff */
[----:B------:R-:W-:Y:S01]  /*f2c0*/  IMAD R5, R7, R5, R4 ;  /* 0x0000000507057224 */ /* 0x000fe200078e0204 */
[----:B------:R-:W-:Y:S01]  /*f2d0*/  IADD3.X R3, R3, UR7, R6, P1, !PT ;  /* 0x0000000703037c10 */ /* 0x000fe20008ffe406 */
[----:B------:R-:W-:-:S03]  /*f2e0*/  ULDC.64 UR6, c[0x0][0xb50] ;  /* 0x0002d40000067ab9 */ /* 0x000fc60000000a00 */
[----:B------:R-:W-:Y:S01]  /*f2f0*/  SHF.R.S32.HI R4, RZ, 0x1f, R5 ;  /* 0x0000001fff047819 */ /* 0x000fe20000011405 */
[----:B------:R-:W-:-:S04]  /*f300*/  IMAD.WIDE.U32 R2, R5, UR14, R2 ;  /* 0x0000000e05027c25 */ /* 0x000fc8000f8e0002 */
[----:B------:R-:W-:-:S04]  /*f310*/  IMAD R4, R4, UR14, RZ ;  /* 0x0000000e04047c24 */ /* 0x000fc8000f8e02ff */
[----:B------:R-:W-:Y:S01]  /*f320*/  IMAD R7, R5, UR15, R4 ;  /* 0x0000000f05077c24 */ /* 0x000fe2000f8e0204 */
[----:B------:R-:W-:-:S03]  /*f330*/  LEA R4, P1, R2, UR6, 0x2 ;  /* 0x0000000602047c11 */ /* 0x000fc6000f8210ff */
[----:B------:R-:W-:-:S05]  /*f340*/  IMAD.IADD R3, R3, 0x1, R7 ;  /* 0x0000000103037824 */ /* 0x000fca00078e0207 */
[----:B------:R-:W-:Y:S01]  /*f350*/  LEA.HI.X R5, R2, UR7, R3, 0x2, P1 ;  /* 0x0000000702057c11 */ /* 0x000fe200088f1403 */
[----:B------:R-:W-:-:S05]  /*f360*/  IMAD.MOV.U32 R3, RZ, RZ, -0x800000 ;  /* 0xff800000ff037424 */ /* 0x000fca00078e00ff */
[----:B------:R0:W-:Y:S02]  /*f370*/  STG.E desc[UR54][R4.64], R3 ;  /* 0x0000000304007986 */ /* 0x0001e4000c101936 */
.L_x_1513:
[----:B------:R-:W-:Y:S05]  /*f380*/  BSYNC B1 ;  /* 0x0000000000017941 */ /* 0x000fea0003800000 */
.L_x_1512:
[----:B0-----:R-:W0:Y:S01]  /*f390*/  @P0 LDC R3, c[0x0][0xbf0] ;  /* 0x0002fc00ff030b82 */ /* 0x001e220000000800 */
[----:B------:R-:W-:Y:S01]  /*f3a0*/  ULDC.64 UR14, c[0x0][0xaa0] ;  /* 0x0002a800000e7ab9 */ /* 0x000fe20000000a00 */
[----:B------:R-:W-:Y:S01]  /*f3b0*/  IMAD R2, R184, 0x20, R185 ;  /* 0x00000020b8027824 */ /* 0x000fe200078e02b9 */
[----:B------:R-:W-:Y:S01]  /*f3c0*/  UIMAD UR8, UR9, UR14, URZ ;  /* 0x0000000e090872a4 */ /* 0x000fe2000f8e023f */
[----:B------:R-:W-:Y:S01]  /*f3d0*/  VIADD R8, R185, UR39 ;  /* 0x00000027b9087c36 */ /* 0x000fe20008000000 */
[----:B------:R-:W-:Y:S01]  /*f3e0*/  UIMAD.WIDE.U32 UR6, UR4, UR14, URZ ;  /* 0x0000000e040672a5 */ /* 0x000fe2000f8e003f */
[----:B------:R-:W-:Y:S01]  /*f3f0*/  VIADD R6, R2, UR39 ;  /* 0x0000002702067c36 */ /* 0x000fe20008000000 */
[----:B------:R-:W-:Y:S01]  /*f400*/  UIMAD UR8, UR4, UR15, UR8 ;  /* 0x0000000f040872a4 */ /* 0x000fe2000f8e0208 */
[----:B------:R-:W-:Y:S02]  /*f410*/  BSSY B1, `(.L_x_1514) ;  /* 0x000003d000017945 */ /* 0x000fe40003800000 */
        /* <DEDUP_REMOVED lines=10> */
[----:B0-----:R-:W-:Y:S01]  /*f4c0*/  @P0 SHF.R.U32.HI R5, RZ, R3, R2 ;  /* 0x00000003ff050219 */ /* 0x001fe20000011602 */
        /* <DEDUP_REMOVED lines=8> */
[----:B------:R-:W-:Y:S02]  /*f550*/  IMAD R7, R11, R7, R6 ;  /* 0x000000070b077224 */ /* 0x000fe400078e0206 */
[----:B------:R-:W-:Y:S01]  /*f560*/  IMAD.U32 R2, RZ, RZ, UR6 ;  /* 0x00000006ff027e24 */ /* 0x000fe2000f8e00ff */
[----:B------:R-:W-:Y:S01]  /*f570*/  ULDC.64 UR6, c[0x0][0xad8] ;  /* 0x0002b60000067ab9 */ /* 0x000fe20000000a00 */
[----:B------:R-:W-:Y:S02]  /*f580*/  IMAD.U32 R3, RZ, RZ, UR4 ;  /* 0x00000004ff037e24 */ /* 0x000fe4000f8e00ff */
[C---:B------:R-:W-:Y:S01]  /*f590*/  IMAD R9, R5.reuse, UR9, R4 ;  /* 0x0000000905097c24 */ /* 0x040fe2000f8e0204 */
[----:B------:R-:W-:Y:S01]  /*f5a0*/  SHF.R.S32.HI R4, RZ, 0x1f, R7 ;  /* 0x0000001fff047819 */ /* 0x000fe20000011407 */
[----:B------:R-:W-:-:S04]  /*f5b0*/  IMAD.WIDE.U32 R2, R5, UR8, R2 ;  /* 0x0000000805027c25 */ /* 0x000fc8000f8e0002 */
[----:B------:R-:W-:Y:S02]  /*f5c0*/  IMAD.IADD R3, R3, 0x1, R9 ;  /* 0x0000000103037824 */ /* 0x000fe400078e0209 */
[----:B------:R-:W-:Y:S02]  /*f5d0*/  IMAD R4, R4, UR6, RZ ;  /* 0x0000000604047c24 */ /* 0x000fe4000f8e02ff */
[----:B-----5:R-:W-:Y:S02]  /*f5e0*/  IMAD R11, R0, R11, RZ ;  /* 0x0000000b000b7224 */ /* 0x020fe400078e02ff */
        /* <DEDUP_REMOVED lines=31> */
.L_x_1515:
[----:B------:R-:W-:Y:S05]  /*f7e0*/  BSYNC B1 ;  /* 0x0000000000017941 */ /* 0x000fea0003800000 */
.L_x_1514:
        /* <DEDUP_REMOVED lines=21> */
.L_x_1517:
[----:B------:R-:W-:Y:S05]  /*f940*/  BSYNC B1 ;  /* 0x0000000000017941 */ /* 0x000fea0003800000 */
.L_x_1516:
        /* <DEDUP_REMOVED lines=21> */
.L_x_1519:
[----:B------:R-:W-:Y:S05]  /*faa0*/  BSYNC B1 ;  /* 0x0000000000017941 */ /* 0x000fea0003800000 */
.L_x_1518:
[----:B0-----:R-:W-:Y:S01]  /*fab0*/  VIADD R0, R8, 0x60 ;  /* 0x0000006008007836 */ /* 0x001fe20000000000 */
[----:B---3--:R0:W3:Y:S04]  /*fac0*/  SHFL.IDX PT, R6, R5, 0x3, 0x181f ;  /* 0x00781f0005067f89 */ /* 0x0080e800000e0000 */
        /* <DEDUP_REMOVED lines=20> */
.L_x_1510:
[----:B------:R-:W-:Y:S05]  /*fc10*/  BSYNC B0 ;  /* 0x0000000000007941 */ /* 0x000fea0003800000 */
.L_x_1501:
[----:B------:R-:W-:Y:S02]  /*fc20*/  ULDC UR4, c[0x0][0xc3c] ;  /* 0x00030f0000047ab9 */ /* 0x000fe40000000800 */
[----:B------:R-:W-:-:S06]  /*fc30*/  UISETP.GE.AND UP0, UPT, UR47, UR4, UPT ;  /* 0x000000042f00728c */ /* 0x000fcc000bf06270 */
[----:B------:R-:W-:-:S13]  /*fc40*/  PLOP3.LUT P0, PT, PT, PT, UP0, 0x80, 0x0 ;  /* 0x000000000000781c */ /* 0x000fda0003f0f008 */
[----:B------:R-:W-:Y:S05]  /*fc50*/  @!P0 BRA `(.L_x_1520) ;  /* 0xffffff1000508947 */ /* 0x000fea000383ffff */
[----:B------:R-:W-:Y:S05]  /*fc60*/  EXIT ;  /* 0x000000000000794d */ /* 0x000fea0003800000 */
.L_x_1411:
        /* <DEDUP_REMOVED lines=25> */
[----:B------:R-:W-:Y:S01]  /*fe00*/  IMAD.MOV.U32 R16, RZ, RZ, RZ ;  /* 0x000000ffff107224 */ /* 0x000fe200078e00ff */
        /* <DEDUP_REMOVED lines=21> */
[----:B-1----:R-:W-:Y:S02]  /*ff60*/  IMAD R6, R4, R9, RZ ;  /* 0x0000000904067224 */ /* 0x002fe400078e02ff */
[----:B------:R-:W-:Y:S02]  /*ff70*/  IMAD.MOV.U32 R4, RZ, RZ, RZ ;  /* 0x000000ffff047224 */ /* 0x000fe400078e00ff */
[----:B------:R-:W-:Y:S01]  /*ff80*/  IMAD.MOV.U32 R3, RZ, RZ, R6 ;  /* 0x000000ffff037224 */ /* 0x000fe200078e0006 */
[----:B0-----:R-:W-:-:S13]  /*ff90*/  ISETP.GT.AND P6, PT, R6, R7, PT ;  /* 0x000000070600720c */ /* 0x001fda0003fc4270 */
[----:B------:R-:W-:Y:S05]  /*ffa0*/  @P6 BRA `(.L_x_1522) ;  /* 0x0000000000906947 */ /* 0x000fea0003800000 */
[----:B------:R-:W-:Y:S01]  /*ffb0*/  IMAD.MOV.U32 R6, RZ, RZ, R3 ;  /* 0x000000ffff067224 */ /* 0x000fe200078e0003 */
[----:B------:R-:W-:Y:S01]  /*ffc0*/  ULDC UR4, c[0x0][0xc3c] ;  /* 0x00030f0000047ab9 */ /* 0x000fe20000000800 */
[----:B------:R-:W-:-:S07]  /*ffd0*/  IMAD.MOV.U32 R4, RZ, RZ, RZ ;  /* 0x000000ffff047224 */ /* 0x000fce00078e00ff */
.L_x_1526:
[----:B------:R-:W-:-:S05]  /*ffe0*/  VIADD R4, R4, 0x1f ;  /* 0x0000001f04047836 */ /* 0x000fca0000000000 */
[----:B------:R-:W-:-:S13]  /*fff0*/  ISETP.GE.AND P6, PT, R4, UR4, PT ;  /* 0x0000000404007c0c */ /* 0x000fda000bfc6270 */
[----:B------:R-:W-:Y:S05]  /*10000*/  @P6 BRA `(.L_x_1523) ;  /* 0x0000000400d86947 */ /* 0x000fea0003800000 */
[----:B------:R-:W-:Y:S01]  /*10010*/  IMAD.IADD R9, R5, 0x1, R4 ;  /* 0x0000000105097824 */ /* 0x000fe200078e0204 */
[----:B------:R-:W-:Y:S01]  /*10020*/  BSSY B0, `(.L_x_1524) ;  /* 0x0000007000007945 */ /* 0x000fe20003800000 */
[----:B------:R-:W-:-:S03]  /*10030*/  IMAD.MOV.U32 R0, RZ, RZ, RZ ;  /* 0x000000ffff007224 */ /* 0x000fc600078e00ff */
[----:B------:R-:W-:-:S13]  /*10040*/  ISETP.GE.OR P6, PT, R9, UR4, !P0 ;  /* 0x0000000409007c0c */ /* 0x000fda000c7c6670 */
[----:B------:R-:W-:Y:S05]  /*10050*/  @P6 BRA `(.L_x_1525) ;  /* 0x00000000000c6947 */ /* 0x000fea0003800000 */
[----:B------:R-:W0:Y:S02]  /*10060*/  LDC.64 R2, c[0x0][0xc80] ;  /* 0x00032000ff027b82 */ /* 0x000e240000000a00 */
[----:B0-----:R-:W-:-:S05]  /*10070*/  IMAD.WIDE R2, R9, 0x4, R2 ;  /* 0x0000000409027825 */ /* 0x001fca00078e0202 */
[----:B------:R0:W5:Y:S02]  /*10080*/  LDG.E R0, desc[UR54][R2.64] ;  /* 0x0000003602007981 */ /* 0x000164000c1e1900 */
.L_x_1525:
[----:B------:R-:W-:Y:S05]  /*10090*/  BSYNC B0 ;  /* 0x0000000000007941 */ /* 0x000fea0003800000 */
.L_x_1524:
        /* <DEDUP_REMOVED lines=21> */
.L_x_1522:
[----:B------:R-:W-:-:S04]  /*101f0*/  IMAD.IADD R14, R6, 0x1, -R3 ;  /* 0x00000001060e7824 */ /* 0x000fc800078e0a03 */
[----:B------:R-:W-:-:S05]  /*10200*/  IMAD R2, R8, R9, R14 ;  /* 0x0000000908027224 */ /* 0x000fca00078e020e */
[----:B------:R-:W-:Y:S02]  /*10210*/  ISETP.GT.AND P0, PT, R2, R7, PT ;  /* 0x000000070200720c */ /* 0x000fe40003f04270 */
[----:B------:R-:W0:Y:S11]  /*10220*/  LDC.64 R2, c[0x0][0xc90] ;  /* 0x00032400ff027b82 */ /* 0x000e360000000a00 */
[----:B------:R-:W-:-:S04]  /*10230*/  VOTE.ANY R10, PT, !P0 ;  /* 0x00000000000a7806 */ /* 0x000fc800040e0100 */
[----:B------:R-:W1:Y:S02]  /*10240*/  POPC R15, R10 ;  /* 0x0000000a000f7309 */ /* 0x000e640000000000 */
[----:B-1----:R-:W-:-:S04]  /*10250*/  IMAD.IADD R19, R15, 0x1, R4 ;  /* 0x000000010f137824 */ /* 0x002fc800078e0204 */
[----:B0-----:R-:W-:-:S05]  /*10260*/  IMAD.WIDE R2, R19, 0x4, R2 ;  /* 0x0000000413027825 */ /* 0x001fca00078e0202 */
[----:B------:R-:W2:Y:S01]  /*10270*/  LDG.E R6, desc[UR54][R2.64] ;  /* 0x0000003602067981 */ /* 0x000ea2000c1e1900 */
[----:B------:R-:W-:-:S03]  /*10280*/  ISETP.NE.AND P0, PT, R10, RZ, PT ;  /* 0x000000ff0a00720c */ /* 0x000fc60003f05270 */
[----:B------:R-:W0:Y:S02]  /*10290*/  SHFL.IDX PT, R0, R0, R15, 0x1f ;  /* 0x00001f0f00007589 */ /* 0x000e2400000e0000 */
[----:B0-----:R-:W-:-:S13]  /*102a0*/  R2UR UR7, R0 ;  /* 0x00000000000772ca */ /* 0x001fda00000e0000 */
[----:B--2---:R-:W-:-:S05]  /*102b0*/  IMAD R4, R6, UR7, RZ ;  /* 0x0000000706047c24 */ /* 0x004fca000f8e02ff */
[----:B------:R-:W-:-:S04]  /*102c0*/  IABS R13, R4 ;  /* 0x00000004000d7213 */ /* 0x000fc80000000000 */
[----:B------:R-:W0:Y:S08]  /*102d0*/  I2F.RP R11, R13 ;  /* 0x0000000d000b7306 */ /* 0x000e300000209400 */
[----:B0-----:R-:W0:Y:S02]  /*102e0*/  MUFU.RCP R11, R11 ;  /* 0x0000000b000b7308 */ /* 0x001e240000001000 */
[----:B0-----:R-:W-:-:S06]  /*102f0*/  VIADD R12, R11, 0xffffffe ;  /* 0x0ffffffe0b0c7836 */ /* 0x001fcc0000000000 */
[----:B------:R0:W1:Y:S01]  /*10300*/  F2I.FTZ.U32.TRUNC.NTZ R3, R12 ;  /* 0x0000000c00037305 */ /* 0x000062000021f000 */
[----:B------:R-:W-:Y:S05]  /*10310*/  @!P0 BRA `(.L_x_1527) ;  /* 0x0000000000088947 */ /* 0x000fea0003800000 */
[----:B------:R-:W-:-:S05]  /*10320*/  VIADD R11, R15, 0xffffffff ;  /* 0xffffffff0f0b7836 */ /* 0x000fca0000000000 */
[----:B------:R2:W3:Y:S02]  /*10330*/  SHFL.IDX PT, R16, R8, R11, 0x1f ;  /* 0x00001f0b08107589 */ /* 0x0004e400000e0000 */
.L_x_1527:
[----:B---3--:R-:W-:Y:S01]  /*10340*/  IMAD R16, R16, R9, R14 ;  /* 0x0000000910107224 */ /* 0x008fe200078e020e */
[----:B------:R-:W-:Y:S01]  /*10350*/  IABS R2, R4 ;  /* 0x0000000400027213 */ /* 0x000fe20000000000 */
[----:B-1----:R-:W-:Y:S02]  /*10360*/  IMAD.MOV R0, RZ, RZ, -R3 ;  /* 0x000000ffff007224 */ /* 0x002fe400078e0a03 */
[----:B--2---:R-:W-:Y:S02]  /*10370*/  IMAD.IADD R11, R7, 0x1, -R16 ;  /* 0x00000001070b7824 */ /* 0x004fe400078e0a10 */
        /* <DEDUP_REMOVED lines=19> */
[----:B------:R-:W-:Y:S02]  /*104b0*/  IMAD R18, R6, R2, RZ ;  /* 0x0000000206127224 */ /* 0x000fe400078e02ff */
[----:B------:R-:W-:Y:S02]  /*104c0*/  IMAD.MOV R7, RZ, RZ, -R2 ;  /* 0x000000ffff077224 */ /* 0x000fe400078e0a02 */
[----:B------:R-:W-:Y:S02]  /*104d0*/  IMAD.MOV R0, RZ, RZ, -R18 ;  /* 0x000000ffff007224 */ /* 0x000fe400078e0a12 */
[----:B------:R-:W-:-:S03]  /*104e0*/  IMAD R7, R4, R7, R11 ;  /* 0x0000000704077224 */ /* 0x000fc600078e020b */
[----:B------:R-:W-:Y:S01]  /*104f0*/  VIADDMNMX R0, R0, R9, R6, PT ;  /* 0x0000000900007246 */ /* 0x000fe20003800106 */
[----:B------:R-:W-:Y:S01]  /*10500*/  IMAD.IADD R18, R7, 0x1, R18 ;  /* 0x0000000107127824 */ /* 0x000fe200078e0212 */
[----:B------:R-:W-:Y:S02]  /*10510*/  IABS R2, R7 ;  /* 0x0000000700027213 */ /* 0x000fe40000000000 */
[----:B------:R-:W-:Y:S02]  /*10520*/  R2UR UR9, R0 ;  /* 0x00000000000972ca */ /* 0x000fe400000e0000 */
[----:B------:R-:W-:-:S11]  /*10530*/  R2UR UR8, R2 ;  /* 0x00000000020872ca */ /* 0x000fd600000e0000 */
[----:B------:R-:W-:-:S04]  /*10540*/  IABS R9, UR9 ;  /* 0x0000000900097c13 */ /* 0x000fc80008000000 */
[----:B------:R-:W1:Y:S01]  /*10550*/  I2F.RP R0, R9 ;  /* 0x0000000900007306 */ /* 0x000e620000209400 */
[----:B------:R-:W-:-:S07]  /*10560*/  R2UR UR6, R9 ;  /* 0x00000000090672ca */ /* 0x000fce00000e0000 */
[----:B-1----:R-:W1:Y:S02]  /*10570*/  MUFU.RCP R0, R0 ;  /* 0x0000000000007308 */ /* 0x002e640000001000 */
[----:B-1----:R-:W-:Y:S01]  /*10580*/  VIADD R3, R0, 0xffffffe ;  /* 0x0ffffffe00037836 */ /* 0x002fe20000000000 */
[----:B------:R-:W-:-:S05]  /*10590*/  IABS R0, UR9 ;  /* 0x0000000900007c13 */ /* 0x000fca0008000000 */
[----:B------:R-:W1:Y:S01]  /*105a0*/  F2I.FTZ.U32.TRUNC.NTZ R3, R3 ;  /* 0x0000000300037305 */ /* 0x000e62000021f000 */
[----:B------:R-:W-:Y:S01]  /*105b0*/  IMAD.MOV R0, RZ, RZ, -R0 ;  /* 0x000000ffff007224 */ /* 0x000fe200078e0a00 */
[----:B-1----:R-:W-:-:S13]  /*105c0*/  R2UR UR5, R3 ;  /* 0x00000000030572ca */ /* 0x002fda00000e0000 */
[----:B------:R-:W-:-:S04]  /*105d0*/  UIADD3 UR4, URZ, -UR5, URZ ;  /* 0x800000053f047290 */ /* 0x000fc8000fffe03f */
[----:B------:R-:W-:-:S03]  /*105e0*/  UIMAD UR6, UR4, UR6, URZ ;  /* 0x00000006040672a4 */ /* 0x000fc6000f8e023f */
[----:B------:R-:W-:Y:S02]  /*105f0*/  UMOV UR4, URZ ;  /* 0x0000003f00047c82 */ /* 0x000fe40008000000 */
[----:B------:R-:W-:-:S04]  /*10600*/  UIMAD.WIDE.U32 UR4, UR5, UR6, UR4 ;  /* 0x00000006050472a5 */ /* 0x000fc8000f8e0004 */
[----:B------:R-:W-:-:S06]  /*10610*/  UIMAD.WIDE.U32 UR4, UR5, UR8, URZ ;  /* 0x00000008050472a5 */ /* 0x000fcc000f8e003f */
[----:B------:R-:W-:Y:S01]  /*10620*/  IMAD.U32 R3, RZ, RZ, UR5 ;  /* 0x00000005ff037e24 */ /* 0x000fe2000f8e00ff */
[----:B------:R-:W-:-:S03]  /*10630*/  R2UR UR4, R7 ;  /* 0x00000000070472ca */ /* 0x000fc600000e0000 */
[----:B------:R-:W-:Y:S02]  /*10640*/  IMAD R0, R0, R3, UR8 ;  /* 0x0000000800007e24 */ /* 0x000fe4000f8e0203 */
[----:B------:R-:W-:-:S03]  /*10650*/  IMAD R3, RZ, RZ, -UR9 ;  /* 0x80000009ff037e24 */ /* 0x000fc6000f8e02ff */
[----:B------:R-:W-:-:S05]  /*10660*/  ISETP.GT.U32.AND P0, PT, R9, R0, PT ;  /* 0x000000000900720c */ /* 0x000fca0003f04070 */
[----:B------:R-:W-:-:S08]  /*10670*/  ULOP3.LUT UR4, UR4, UR9, URZ, 0x3c, !UPT ;  /* 0x0000000904047292 */ /* 0x000fd0000f8e3c3f */
[----:B------:R-:W-:Y:S01]  /*10680*/  VOTEU.ANY UP1, P0 ;  /* 0x00000000003f7886 */ /* 0x000fe20000020100 */
[----:B------:R-:W-:-:S04]  /*10690*/  PLOP3.LUT P0, PT, PT, PT, UP1, 0x80, 0x0 ;  /* 0x000000000000781c */ /* 0x000fc80003f0f018 */
[----:B------:R-:W-:Y:S02]  /*106a0*/  @!UP1 UIADD3 UR5, UR5, 0x1, URZ ;  /* 0x0000000105059890 */ /* 0x000fe4000fffe03f */
[----:B------:R-:W-:-:S07]  /*106b0*/  UISETP.GE.AND UP1, UPT, UR4, URZ, UPT ;  /* 0x0000003f0400728c */ /* 0x000fce000bf26270 */
[----:B------:R-:W-:-:S05]  /*106c0*/  @!P0 IMAD.IADD R0, R0, 0x1, -R9 ;  /* 0x0000000100008824 */ /* 0x000fca00078e0a09 */
[----:B------:R-:W-:-:S13]  /*106d0*/  ISETP.GE.U32.AND P0, PT, R0, R9, PT ;  /* 0x000000090000720c */ /* 0x000fda0003f06070 */
[----:B------:R-:W-:-:S05]  /*106e0*/  VOTEU.ANY UP0, P0 ;  /* 0x00000000003f7886 */ /* 0x000fca0000000100 */
[----:B------:R-:W-:Y:S02]  /*106f0*/  @UP0 UIADD3 UR5, UR5, 0x1, URZ ;  /* 0x0000000105050890 */ /* 0x000fe4000fffe03f */
[----:B------:R-:W-:Y:S02]  /*10700*/  UISETP.NE.AND UP0, UPT, UR9, URZ, UPT ;  /* 0x0000003f0900728c */ /* 0x000fe4000bf05270 */
[----:B------:R-:W-:-:S09]  /*10710*/  @!UP1 UIADD3 UR5, -UR5, URZ, URZ ;  /* 0x0000003f05059290 */ /* 0x000fd2000fffe13f */
[----:B------:R-:W-:-:S04]  /*10720*/  @!UP0 ULOP3.LUT UR5, URZ, UR9, URZ, 0x33, !UPT ;  /* 0x000000093f058292 */ /* 0x000fc8000f8e333f */
[----:B------:R-:W-:Y:S02]  /*10730*/  ULOP3.LUT UR4, URZ, UR5, URZ, 0x33, !UPT ;  /* 0x000000053f047292 */ /* 0x000fe4000f8e333f */
[----:B------:R-:W-:Y:S02]  /*10740*/  IMAD R18, R3, UR5, R18 ;  /* 0x0000000503127c24 */ /* 0x000fe4000f8e0212 */
[----:B------:R-:W-:Y:S01]  /*10750*/  UIADD3 UR4, UR7, UR4, URZ ;  /* 0x0000000407047290 */ /* 0x000fe2000fffe03f */
[----:B------:R-:W-:Y:S11]  /*10760*/  BRA `(.L_x_1528) ;  /* 0x0000000000107947 */ /* 0x000ff60003800000 */
.L_x_1523:
[----:B------:R-:W1:Y:S01]  /*10770*/  LDC R19, c[0x0][0xc3c] ;  /* 0x00030f00ff137b82 */ /* 0x000e620000000800 */
[----:B------:R-:W-:Y:S01]  /*10780*/  IMAD.MOV.U32 R16, RZ, RZ, R7 ;  /* 0x000000ffff107224 */ /* 0x000fe200078e0007 */
[----:B------:R-:W-:Y:S01]  /*10790*/  UMOV UR4, URZ ;  /* 0x0000003f00047c82 */ /* 0x000fe20008000000 */
[----:B------:R-:W-:-:S07]  /*107a0*/  IMAD.MOV.U32 R18, RZ, RZ, RZ ;  /* 0x000000ffff127224 */ /* 0x000fce00078e00ff */
.L_x_1528:
[----:B------:R-:W-:Y:S01]  /*107b0*/  ISETP.NE.AND P0, PT, R5, RZ, PT ;  /* 0x000000ff0500720c */ /* 0x000fe20003f05270 */
[----:B------:R-:W-:-:S12]  /*107c0*/  IMAD.U32 R17, RZ, RZ, UR4 ;  /* 0x00000004ff117e24 */ /* 0x000fd8000f8e00ff */
[----:B------:R-:W2:Y:S01]  /*107d0*/  @!P0 S2R R3, SR_CgaCtaId ;  /* 0x0000000000038919 */ /* 0x000ea20000008800 */
[----:B------:R-:W-:-:S04]  /*107e0*/  @!P0 MOV R0, 0x400 ;  /* 0x0000040000008802 */ /* 0x000fc80000000f00 */
[----:B--2---:R-:W-:-:S05]  /*107f0*/  @!P0 LEA R0, R3, R0, 0x18 ;  /* 0x0000000003008211 */ /* 0x004fca00078ec0ff */
[----:B-1----:R1:W-:Y:S01]  /*10800*/  @!P0 STS.128 [R0+0x284d0], R16 ;  /* 0x0284d01000008388 */ /* 0x0023e20000000c00 */
[----:B------:R-:W-:Y:S06]  /*10810*/  BAR.ARV 0x5, 0x180 ;  /* 0x0146000000007b1d */ /* 0x000fec0000002000 */
.L_x_1521:
[----:B------:R2:W-:Y:S01]  /*10820*/  STL [R1+0x4], RZ ;  /* 0x000004ff01007387 */ /* 0x0005e20000100800 */
[----:B------:R-:W-:Y:S01]  /*10830*/  ULDC UR5, c[0x0][0xc3c] ;  /* 0x00030f0000057ab9 */ /* 0x000fe20000000800 */
[----:B------:R-:W-:Y:S01]  /*10840*/  IMAD.MOV.U32 R24, RZ, RZ, 0x1 ;  /* 0x00000001ff187424 */ /* 0x000fe200078e00ff */
[----:B------:R-:W-:Y:S01]  /*10850*/  ISETP.GE.AND P0, PT, R19, UR5, PT ;  /* 0x0000000513007c0c */ /* 0x000fe2000bf06270 */
[----:B------:R-:W-:-:S12]  /*10860*/  IMAD.MOV.U32 R23, RZ, RZ, RZ ;  /* 0x000000ffff177224 */ /* 0x000fd800078e00ff */
[----:B--2---:R-:W-:Y:S05]  /*10870*/  @P0 BRA `(.L_x_1529) ;  /* 0x00000050004c0947 */ /* 0x004fea0003800000 */
[----:B------:R-:W2:Y:S01]  /*10880*/  S2R R10, SR_TID.X ;  /* 0x00000000000a7919 */ /* 0x000ea20000002100 */
[----:B------:R-:W3:Y:S01]  /*10890*/  S2UR UR5, SR_CgaCtaId ;  /* 0x00000000000579c3 */ /* 0x000ee20000008800 */
[----:B------:R-:W-:Y:S01]  /*108a0*/  MOV R22, 0x400 ;  /* 0x0000040000167802 */ /* 0x000fe20000000f00 */
[----:B------:R-:W-:Y:S01]  /*108b0*/  IMAD.MOV.U32 R36, RZ, RZ, 0x40 ;  /* 0x00000040ff247424 */ /* 0x000fe200078e00ff */
[----:B------:R4:W-:Y:S01]  /*108c0*/  STL [R1+0x4], RZ ;  /* 0x000004ff01007387 */ /* 0x0009e20000100800 */
[----:B------:R-:W-:Y:S01]  /*108d0*/  IMAD.MOV.U32 R34, RZ, RZ, 0x20 ;  /* 0x00000020ff227424 */ /* 0x000fe200078e00ff */
[----:B------:R-:W-:Y:S01]  /*108e0*/  ULOP3.LUT UR43, UR36, 0x2, URZ, 0xfc, !UPT ;  /* 0x00000002242b7892 */ /* 0x000fe2000f8efc3f */
[----:B------:R-:W-:Y:S01]  /*108f0*/  IMAD.MOV.U32 R24, RZ, RZ, 0x1 ;  /* 0x00000001ff187424 */ /* 0x000fe200078e00ff */
[----:B------:R-:W-:Y:S01]  /*10900*/  ULOP3.LUT UR44, UR36, 0x1, URZ, 0xfc, !UPT ;  /* 0x00000001242c7892 */ /* 0x000fe2000f8efc3f */
[----:B------:R-:W-:Y:S01]  /*10910*/  IMAD.MOV.U32 R23, RZ, RZ, RZ ;  /* 0x000000ffff177224 */ /* 0x000fe200078e00ff */
[----:B------:R-:W-:Y:S01]  /*10920*/  ULDC UR45, c[0x0][0xc] ;  /* 0x00000300002d7ab9 */ /* 0x000fe20000000800 */
[----:B---3--:R-:W-:-:S05]  /*10930*/  IMAD.U32 R31, RZ, RZ, UR5 ;  /* 0x00000005ff1f7e24 */ /* 0x008fca000f8e00ff */
[----:B------:R-:W-:Y:S01]  /*10940*/  LEA R22, R31, R22, 0x18 ;  /* 0x000000161f167211 */ /* 0x000fe200078ec0ff */
[C---:B--2---:R-:W-:Y:S01]  /*10950*/  IMAD.SHL.U32 R4, R10.reuse, 0x40, RZ ;  /* 0x000000400a047824 */ /* 0x044fe200078e00ff */
[C---:B------:R-:W-:Y:S01]  /*10960*/  LOP3.LUT R9, R10.reuse, 0x7f, RZ, 0xc0, !PT ;  /* 0x0000007f0a097812 */ /* 0x040fe200078ec0ff */
[C---:B------:R-:W-:Y:S01]  /*10970*/  IMAD.SHL.U32 R35, R10.reuse, 0x80, RZ ;  /* 0x000000800a237824 */ /* 0x040fe200078e00ff */
[C---:B------:R-:W-:Y:S01]  /*10980*/  LOP3.LUT P0, RZ, R10.reuse, 0x4, RZ, 0xc0, !PT ;  /* 0x000000040aff7812 */ /* 0x040fe2000780c0ff */
[----:B------:R-:W-:Y:S01]  /*10990*/  IMAD.SHL.U32 R6, R10, 0x8, RZ ;  /* 0x000000080a067824 */ /* 0x000fe200078e00ff */
[----:B-1----:R-:W-:Y:S01]  /*109a0*/  LOP3.LUT R0, R4, 0x180, RZ, 0xc0, !PT ;  /* 0x0000018004007812 */ /* 0x002fe200078ec0ff */
[----:B------:R-:W-:Y:S01]  /*109b0*/  IMAD.SHL.U32 R8, R10, 0x2, RZ ;  /* 0x000000020a087824 */ /* 0x000fe200078e00ff */
[----:B------:R-:W-:Y:S02]  /*109c0*/  SHF.R.U32.HI R2, RZ, 0x5, R9 ;  /* 0x00000005ff027819 */ /* 0x000fe40000011609 */
[----:B------:R-:W-:-:S02]  /*109d0*/  LOP3.LUT R3, R35, 0x380, RZ, 0xc0, !PT ;  /* 0x0000038023037812 */ /* 0x000fc400078ec0ff */
[----:B------:R-:W-:Y:S01]  /*109e0*/  LOP3.LUT R5, R0, 0x10, R10, 0xf8, !PT ;  /* 0x0000001000057812 */ /* 0x000fe200078ef80a */
[----:B------:R-:W-:Y:S01]  /*109f0*/  IMAD.SHL.U32 R0, R10, 0x10, RZ ;  /* 0x000000100a007824 */ /* 0x000fe200078e00ff */
[----:B------:R-:W-:Y:S01]  /*10a00*/  LOP3.LUT R7, R4, 0x40, RZ, 0xc0, !PT ;  /* 0x0000004004077812 */ /* 0x000fe200078ec0ff */
[----:B------:R-:W-:Y:S01]  /*10a10*/  IMAD R3, R2, 0x10, R3 ;  /* 0x0000001002037824 */ /* 0x000fe200078e0203 */
[----:B------:R-:W-:Y:S02]  /*10a20*/  LOP3.LUT R6, R5, 0x30, R6, 0x78, !PT ;  /* 0x0000003005067812 */ /* 0x000fe400078e7806 */
[----:B------:R-:W-:Y:S01]  /*10a30*/  LOP3.LUT R5, R0, 0x3f0, RZ, 0xc0, !PT ;  /* 0x000003f000057812 */ /* 0x000fe200078ec0ff */
[----:B------:R-:W-:Y:S01]  /*10a40*/  IMAD R7, R2, 0x400, R7 ;  /* 0x0000040002077824 */ /* 0x000fe200078e0207 */
[----:B------:R-:W-:Y:S02]  /*10a50*/  LOP3.LUT R2, R3, 0x70, R0, 0x78, !PT ;  /* 0x0000007003027812 */ /* 0x000fe400078e7800 */
[----:B------:R-:W-:-:S02]  /*10a60*/  LOP3.LUT R5, R5, 0x70, R8, 0x78, !PT ;  /* 0x0000007005057812 */ /* 0x000fc400078e7808 */
[----:B------:R-:W-:Y:S02]  /*10a70*/  LOP3.LUT R35, R2, 0xc00, R35, 0xf8, !PT ;  /* 0x00000c0002237812 */ /* 0x000fe400078ef823 */
[----:B------:R-:W-:Y:S02]  /*10a80*/  SHF.R.U32.HI R2, RZ, 0x3, R9 ;  /* 0x00000003ff027819 */ /* 0x000fe40000011609 */
[----:B------:R-:W-:Y:S02]  /*10a90*/  LOP3.LUT R32, R5, 0x400, R0, 0xf8, !PT ;  /* 0x0000040005207812 */ /* 0x000fe400078ef800 */
[----:B------:R-:W-:Y:S02]  /*10aa0*/  LOP3.LUT R33, R4, 0x200, RZ, 0xc0, !PT ;  /* 0x0000020004217812 */ /* 0x000fe400078ec0ff */
[----:B------:R-:W-:Y:S01]  /*10ab0*/  LOP3.LUT R28, R0, 0x70, RZ, 0xc0, !PT ;  /* 0x00000070001c7812 */ /* 0x000fe200078ec0ff */
[----:B------:R-:W-:Y:S01]  /*10ac0*/  IMAD.IADD R37, R22, 0x1, R32 ;  /* 0x0000000116257824 */ /* 0x000fe200078e0220 */
[----:B------:R-:W-:-:S02]  /*10ad0*/  LOP3.LUT R2, R2, 0x70, R0, 0xf8, !PT ;  /* 0x0000007002027812 */ /* 0x000fc400078ef800 */
[----:B------:R-:W-:Y:S02]  /*10ae0*/  IADD3 R33, R6, R7, R33 ;  /* 0x0000000706217210 */ /* 0x000fe40007ffe021 */
[----:B------:R-:W-:Y:S02]  /*10af0*/  SEL R36, R36, 0xffffffc0, !P0 ;  /* 0xffffffc024247807 */ /* 0x000fe40004000000 */
[----:B------:R-:W-:Y:S02]  /*10b00*/  SEL R34, R34, 0xffffffe0, !P0 ;  /* 0xffffffe022227807 */ /* 0x000fe40004000000 */
[----:B----4-:R-:W-:-:S07]  /*10b10*/  LOP3.LUT R0, R28, 0x80, RZ, 0xfc, !PT ;  /* 0x000000801c007812 */ /* 0x010fce00078efcff */
.L_x_1610:
[----:B-1----:R-:W1:Y:S08]  /*10b20*/  LDC.64 R4, c[0x0][0xa18] ;  /* 0x00028600ff047b82 */ /* 0x002e700000000a00 */
[----:B--2---:R-:W2:Y:S08]  /*10b30*/  LDC.64 R2, c[0x0][0xa28] ;  /* 0x00028a00ff027b82 */ /* 0x004eb00000000a00 */
[----:B------:R-:W3:Y:S01]  /*10b40*/  LDC.64 R8, c[0x0][0xa00] ;  /* 0x00028000ff087b82 */ /* 0x000ee20000000a00 */
[----:B-1----:R-:W-:-:S04]  /*10b50*/  ISETP.NE.U32.AND P1, PT, R4, RZ, PT ;  /* 0x000000ff0400720c */ /* 0x002fc80003f25070 */
[----:B------:R-:W-:Y:S02]  /*10b60*/  ISETP.NE.AND.EX P2, PT, R5, RZ, PT, P1 ;  /* 0x000000ff0500720c */ /* 0x000fe40003f45310 */
[----:B--2---:R-:W-:-:S04]  /*10b70*/  ISETP.NE.U32.AND P0, PT, R2, RZ, PT ;  /* 0x000000ff0200720c */ /* 0x004fc80003f05070 */
[----:B------:R-:W-:Y:S02]  /*10b80*/  ISETP.NE.AND.EX P0, PT, R3, RZ, PT, P0 ;  /* 0x000000ff0300720c */ /* 0x000fe40003f05300 */
[----:B------:R-:W1:Y:S08]  /*10b90*/  LDC.64 R2, c[0x0][0xa00] ;  /* 0x00028000ff027b82 */ /* 0x000e700000000a00 */
[----:B------:R-:W2:Y:S08]  /*10ba0*/  @P2 LDC.64 R6, c[0x0][0xa18] ;  /* 0x00028600ff062b82 */ /* 0x000eb00000000a00 */
[----:B------:R-:W4:Y:S01]  /*10bb0*/  @P0 LDC.64 R4, c[0x0][0xa28] ;  /* 0x00028a00ff040b82 */ /* 0x000f220000000a00 */
[----:B-1----:R-:W-:-:S04]  /*10bc0*/  ISETP.NE.U32.AND P1, PT, R2, RZ, PT ;  /* 0x000000ff0200720c */ /* 0x002fc80003f25070 */
[----:B------:R-:W-:Y:S01]  /*10bd0*/  ISETP.NE.AND.EX P3, PT, R3, RZ, PT, P1 ;  /* 0x000000ff0300720c */ /* 0x000fe20003f65310 */
[----:B--2---:R-:W-:-:S04]  /*10be0*/  @P2 IMAD.WIDE R2, R19, 0x4, R6 ;  /* 0x0000000413022825 */ /* 0x004fc800078e0206 */
[----:B------:R-:W-:Y:S01]  /*10bf0*/  IMAD.MOV.U32 R17, RZ, RZ, RZ ;  /* 0x000000ffff117224 */ /* 0x000fe200078e00ff */
[----:B------:R3:W2:Y:S01]  /*10c00*/  @P2 LDG.E R0, desc[UR54][R2.64] ;  /* 0x0000003602002981 */ /* 0x0006a2000c1e1900 */
[----:B----4-:R-:W-:-:S06]  /*10c10*/  @P0 IMAD.WIDE R4, R19, 0x4, R4 ;  /* 0x0000000413040825 */ /* 0x010fcc00078e0204 */
[----:B------:R1:W5:Y:S01]  /*10c20*/  @P0 LDG.E R4, desc[UR54][R4.64] ;  /* 0x0000003604040981 */ /* 0x000362000c1e1900 */
[----:B---3--:R-:W-:Y:S01]  /*10c30*/  IMAD.WIDE R2, R19, 0x4, R8 ;  /* 0x0000000413027825 */ /* 0x008fe200078e0208 */
[----:B------:R-:W-:-:S04]  /*10c40*/  LOP3.LUT R29, R29, 0xffffffdf, RZ, 0xc0, !PT ;  /* 0xffffffdf1d1d7812 */ /* 0x000fc800078ec0ff */
[----:B------:R1:W5:Y:S01]  /*10c50*/  @P3 LDG.E R17, desc[UR54][R2.64] ;  /* 0x0000003602113981 */ /* 0x000362000c1e1900 */
[----:B------:R-:W-:Y:S02]  /*10c60*/  @P3 LOP3.LUT R29, R29, 0x20, RZ, 0xfc, !PT ;  /* 0x000000201d1d3812 */ /* 0x000fe400078efcff */
[----:B--2---:R-:W-:Y:S01]  /*10c70*/  @P2 R2UR UR38, R0 ;  /* 0x00000000002622ca */ /* 0x004fe200000e0000 */
[----:B01----:R-:W-:-:S14]  /*10c80*/  @P2 BRA `(.L_x_1530) ;  /* 0x00000000001c2947 */ /* 0x003fdc0003800000 */
[----:B------:R-:W-:Y:S01]  /*10c90*/  ULDC UR38, c[0x0][0x288] ;  /* 0x0000a20000267ab9 */ /* 0x000fe20000000800 */
[----:B------:R-:W-:Y:S05]  /*10ca0*/  @!P3 BRA `(.L_x_1530) ;  /* 0x000000000014b947 */ /* 0x000fea0003800000 */
[----:B------:R-:W2:Y:S04]  /*10cb0*/  LDG.E R5, desc[UR54][R2.64] ;  /* 0x0000003602057981 */ /* 0x000ea8000c1e1900 */
[----:B------:R-:W3:Y:S01]  /*10cc0*/  LDG.E R0, desc[UR54][R2.64+0x4] ;  /* 0x0000043602007981 */ /* 0x000ee2000c1e1900 */
[----:B--2---:R-:W-:Y:S02]  /*10cd0*/  R2UR UR5, R5 ;  /* 0x00000000050572ca */ /* 0x004fe400000e0000 */
[----:B---3--:R-:W-:-:S13]  /*10ce0*/  R2UR UR38, R0 ;  /* 0x00000000002672ca */ /* 0x008fda00000e0000 */
[----:B------:R-:W-:-:S12]  /*10cf0*/  UIADD3 UR38, -UR5, UR38, URZ ;  /* 0x0000002605267290 */ /* 0x000fd8000fffe13f */
.L_x_1530:
[----:B------:R-:W-:Y:S01]  /*10d00*/  ULDC.64 UR6, c[0x0][0x418] ;  /* 0x0001060000067ab9 */ /* 0x000fe20000000a00 */
[----:B------:R-:W-:Y:S01]  /*10d10*/  UMOV UR37, URZ ;  /* 0x0000003f00257c82 */ /* 0x000fe20008000000 */
[----:B------:R-:W-:Y:S01]  /*10d20*/  UISETP.NE.U32.AND UP0, UPT, UR6, URZ, UPT ;  /* 0x0000003f0600728c */ /* 0x000fe2000bf05070 */
[----:B-----5:R-:W-:Y:S01]  /*10d30*/  @P0 R2UR UR37, R4 ;  /* 0x00000000042502ca */ /* 0x020fe200000e0000 */
[----:B------:R-:W-:Y:S01]  /*10d40*/  ULDC UR5, c[0x0][0x424] ;  /* 0x0001090000057ab9 */ /* 0x000fe20000000800 */
[----:B------:R-:W-:Y:S01]  /*10d50*/  ULDC UR40, c[0x0][0x2f0] ;  /* 0x0000bc0000287ab9 */ /* 0x000fe20000000800 */
[----:B------:R-:W-:-:S03]  /*10d60*/  UISETP.NE.AND.EX UP0, UPT, UR7, URZ, UPT, UP0 ;  /* 0x0000003f0700728c */ /* 0x000fc6000bf05300 */
[----:B------:R-:W-:Y:S01]  /*10d70*/  ULDC.64 UR6, c[0x0][0xa20] ;  /* 0x0002880000067ab9 */ /* 0x000fe20000000a00 */
[----:B------:R-:W-:Y:S01]  /*10d80*/  USEL UR5, UR5, 0x1, UP0 ;  /* 0x0000000105057887 */ /* 0x000fe20008000000 */
[----:B------:R-:W-:-:S03]  /*10d90*/  ISETP.NE.U32.AND P0, PT, RZ, UR6, PT ;  /* 0x00000006ff007c0c */ /* 0x000fc6000bf05070 */
[----:B------:R-:W-:Y:S01]  /*10da0*/  UIMAD UR40, UR5, UR40, URZ ;  /* 0x00000028052872a4 */ /* 0x000fe2000f8e023f */
[----:B------:R-:W-:-:S13]  /*10db0*/  ISETP.NE.AND.EX P0, PT, RZ, UR7, PT, P0 ;  /* 0x00000007ff007c0c */ /* 0x000fda000bf05300 */
[----:B------:R-:W-:Y:S05]  /*10dc0*/  @!P0 BRA `(.L_x_1531) ;  /* 0x0000000000148947 */ /* 0x000fea0003800000 */
[----:B------:R-:W1:Y:S02]  /*10dd0*/  LDC.64 R2, c[0x0][0xa20] ;  /* 0x00028800ff027b82 */ /* 0x000e640000000a00 */
[----:B-1----:R-:W-:-:S06]  /*10de0*/  IMAD.WIDE R2, R19, 0x4, R2 ;  /* 0x0000000413027825 */ /* 0x002fcc00078e0202 */
[----:B------:R-:W2:Y:S02]  /*10df0*/  LDG.E R2, desc[UR54][R2.64] ;  /* 0x0000003602027981 */ /* 0x000ea4000c1e1900 */
[----:B--2---:R-:W-:Y:S01]  /*10e00*/  R2UR UR40, R2 ;  /* 0x00000000022872ca */ /* 0x004fe200000e0000 */
[----:B------:R-:W-:-:S14]  /*10e10*/  BRA `(.L_x_1532) ;  /* 0x00000000002c7947 */ /* 0x000fdc0003800000 */
.L_x_1531:
[----:B------:R-:W-:Y:S02]  /*10e20*/  ULDC.64 UR6, c[0x0][0xa08] ;  /* 0x0002820000067ab9 */ /* 0x000fe40000000a00 */
[----:B------:R-:W-:-:S04]  /*10e30*/  ISETP.NE.U32.AND P0, PT, RZ, UR6, PT ;  /* 0x00000006ff007c0c */ /* 0x000fc8000bf05070 */
[----:B------:R-:W-:-:S13]  /*10e40*/  ISETP.NE.AND.EX P0, PT, RZ, UR7, PT, P0 ;  /* 0x00000007ff007c0c */ /* 0x000fda000bf05300 */
[----:B------:R-:W-:Y:S05]  /*10e50*/  @!P0 BRA `(.L_x_1532) ;  /* 0x00000000001c8947 */ /* 0x000fea0003800000 */
[----:B------:R-:W1:Y:S02]  /*10e60*/  LDC.64 R2, c[0x0][0xa08] ;  /* 0x00028200ff027b82 */ /* 0x000e640000000a00 */
[----:B-1----:R-:W-:-:S05]  /*10e70*/  IMAD.WIDE R2, R19, 0x4, R2 ;  /* 0x0000000413027825 */ /* 0x002fca00078e0202 */
[----:B------:R-:W2:Y:S04]  /*10e80*/  LDG.E R4, desc[UR54][R2.64] ;  /* 0x0000003602047981 */ /* 0x000ea8000c1e1900 */
[----:B------:R-:W3:Y:S01]  /*10e90*/  LDG.E R0, desc[UR54][R2.64+0x4] ;  /* 0x0000043602007981 */ /* 0x000ee2000c1e1900 */
[----:B--2---:R-:W-:Y:S02]  /*10ea0*/  R2UR UR40, R4 ;  /* 0x00000000042872ca */ /* 0x004fe400000e0000 */
[----:B---3--:R-:W-:-:S13]  /*10eb0*/  R2UR UR5, R0 ;  /* 0x00000000000572ca */ /* 0x008fda00000e0000 */
[----:B------:R-:W-:-:S12]  /*10ec0*/  UIADD3 UR40, -UR40, UR5, URZ ;  /* 0x0000000528287290 */ /* 0x000fd8000fffe13f */
.L_x_1532:
[----:B------:R-:W-:Y:S01]  /*10ed0*/  ULDC UR5, c[0x0][0x448] ;  /* 0x0001120000057ab9 */ /* 0x000fe20000000800 */
[----:B------:R-:W-:Y:S02]  /*10ee0*/  USHF.L.U32 UR39, UR4, 0x7, URZ ;  /* 0x0000000704277899 */ /* 0x000fe4000800063f */
[----:B------:R-:W-:Y:S02]  /*10ef0*/  UISETP.NE.AND UP0, UPT, UR5, 0x1, UPT ;  /* 0x000000010500788c */ /* 0x000fe4000bf05270 */
[----:B------:R-:W-:Y:S01]  /*10f00*/  UIADD3 UR8, UR39, 0x7f, URZ ;  /* 0x0000007f27087890 */ /* 0x000fe2000fffe03f */
[----:B------:R-:W-:Y:S01]  /*10f10*/  ULDC.64 UR4, c[0x0][0x9e0] ;  /* 0x0002780000047ab9 */ /* 0x000fe20000000a00 */
[----:B------:R-:W-:Y:S02]  /*10f20*/  UP2UR UR46, UPR, URZ, 0x1 ;  /* 0x000000013f2e7883 */ /* 0x000fe40008000000 */
[----:B------:R-:W-:-:S05]  /*10f30*/  UIADD3 UR40, -UR37, UR40, URZ ;  /* 0x0000002825287290 */ /* 0x000fca000fffe13f */
[----:B------:R-:W-:Y:S01]  /*10f40*/  @UP0 ULDC UR6, c[0x0][0x44c] ;  /* 0x0001130000060ab9 */ /* 0x000fe20000000800 */
[----:B------:R-:W-:Y:S01]  /*10f50*/  @UP0 ULDC UR10, c[0x0][0x450] ;  /* 0x00011400000a0ab9 */ /* 0x000fe20000000800 */
[----:B------:R-:W-:Y:S02]  /*10f60*/  UIMAD.WIDE.U32 UR6, UR8, UR6, URZ ;  /* 0x00000006080672a5 */ /* 0x000fe4000f8e003f */
[----:B------:R-:W-:Y:S02]  /*10f70*/  UIADD3 UR9, UR40, 0x1, -UR38 ;  /* 0x0000000128097890 */ /* 0x000fe4000fffe826 */
[----:B------:R-:W-:Y:S02]  /*10f80*/  @UP0 USHF.R.U32.HI UR8, URZ, UR10, UR7 ;  /* 0x0000000a3f080299 */ /* 0x000fe40008011607 */
[----:B------:R-:W-:Y:S02]  /*10f90*/  UISETP.GE.AND UP0, UPT, UR5, 0x1, UPT ;  /* 0x000000010500788c */ /* 0x000fe4000bf06270 */
[----:B------:R-:W-:-:S04]  /*10fa0*/  UIADD3 UR9, UR9, UR8, URZ ;  /* 0x0000000809097290 */ /* 0x000fc8000fffe03f */
[----:B------:R-:W-:Y:S01]  /*10fb0*/  PLOP3.LUT P1, PT, PT, PT, UP0, 0x80, 0x0 ;  /* 0x000000000000781c */ /* 0x000fe20003f2f008 */
[----:B------:R-:W-:-:S12]  /*10fc0*/  UIADD3 UR4, UR9, UR4, URZ ;  /* 0x0000000409047290 */ /* 0x000fd8000fffe03f */
[----:B------:R-:W-:Y:S05]  /*10fd0*/  @!P1 BRA `(.L_x_1533) ;  /* 0x0000000000449947 */ /* 0x000fea0003800000 */
        /* <DEDUP_REMOVED lines=10> */
.L_x_1534:
[----:B------:R-:W-:-:S11]  /*11080*/  UISETP.NE.AND UP0, UPT, UR5, 0x1, UPT ;  /* 0x000000010500788c */ /* 0x000fd6000bf05270 */
[----:B------:R-:W-:Y:S02]  /*11090*/  @UP0 ULDC.64 UR10, c[0x0][0x9e8] ;  /* 0x00027a00000a0ab9 */ /* 0x000fe40000000a00 */
[----:B------:R-:W-:-:S04]  /*110a0*/  UIMAD.WIDE.U32 UR6, UR8, UR10, URZ ;  /* 0x0000000a080672a5 */ /* 0x000fc8000f8e003f */
[----:B------:R-:W-:-:S12]  /*110b0*/  @UP0 USHF.R.U32.HI UR8, URZ, UR11, UR7 ;  /* 0x0000000b3f080299 */ /* 0x000fd80008011607 */
.L_x_1535:
[----:B------:R-:W-:-:S04]  /*110c0*/  UIMAD UR8, UR8, UR5, UR5 ;  /* 0x00000005080872a4 */ /* 0x000fc8000f8e0205 */
[----:B------:R-:W-:-:S04]  /*110d0*/  UISETP.LT.AND UP0, UPT, UR4, UR8, UPT ;  /* 0x000000080400728c */ /* 0x000fc8000bf01270 */
[----:B------:R-:W-:-:S12]  /*110e0*/  USEL UR4, UR4, UR8, UP0 ;  /* 0x0000000804047287 */ /* 0x000fd80008000000 */
.L_x_1533:
[----:B------:R-:W-:Y:S02]  /*110f0*/  UISETP.NE.AND UP0, UPT, UR46, URZ, UPT ;  /* 0x0000003f2e00728c */ /* 0x000fe4000bf05270 */
[----:B------:R-:W-:Y:S02]  /*11100*/  UIADD3 UR8, UR40, 0x3f, URZ ;  /* 0x0000003f28087890 */ /* 0x000fe4000fffe03f */
[----:B------:R-:W-:Y:S02]  /*11110*/  UIADD3 UR9, UR4, 0x3f, URZ ;  /* 0x0000003f04097890 */ /* 0x000fe4000fffe03f */
[----:B------:R-:W-:Y:S02]  /*11120*/  USHF.R.S32.HI UR4, URZ, 0x1f, UR8 ;  /* 0x0000001f3f047899 */ /* 0x000fe40008011408 */
[----:B------:R-:W-:Y:S02]  /*11130*/  USHF.R.S32.HI UR10, URZ, 0x1f, UR9 ;  /* 0x0000001f3f0a7899 */ /* 0x000fe40008011409 */
[----:B------:R-:W-:Y:S01]  /*11140*/  ULEA.HI UR4, UR4, UR8, URZ, 0x6 ;  /* 0x0000000804047291 */ /* 0x000fe2000f8f303f */
[----:B------:R-:W-:Y:S01]  /*11150*/  @UP0 ULDC UR6, c[0x0][0x44c] ;  /* 0x0001130000060ab9 */ /* 0x000fe20000000800 */
[----:B------:R-:W-:-:S02]  /*11160*/  ULEA.HI UR10, UR10, UR9, URZ, 0x6 ;  /* 0x000000090a0a7291 */ /* 0x000fc4000f8f303f */
[----:B------:R-:W-:Y:S01]  /*11170*/  UIMAD.WIDE.U32 UR6, UR39, UR6, URZ ;  /* 0x00000006270672a5 */ /* 0x000fe2000f8e003f */
[----:B------:R-:W-:Y:S01]  /*11180*/  @UP0 ULDC UR9, c[0x0][0x450] ;  /* 0x0001140000090ab9 */ /* 0x000fe20000000800 */
[----:B------:R-:W-:Y:S02]  /*11190*/  UMOV UR8, UR39 ;  /* 0x0000002700087c82 */ /* 0x000fe40008000000 */
[----:B------:R-:W-:Y:S02]  /*111a0*/  @UP0 USHF.R.U32.HI UR8, URZ, UR9, UR7 ;  /* 0x000000093f080299 */ /* 0x000fe40008011607 */
[----:B------:R-:W-:Y:S02]  /*111b0*/  USHF.R.S32.HI UR4, URZ, 0x6, UR4 ;  /* 0x000000063f047899 */ /* 0x000fe40008011404 */
[----:B------:R-:W-:Y:S02]  /*111c0*/  USHF.R.S32.HI UR10, URZ, 0x6, UR10 ;  /* 0x000000063f0a7899 */ /* 0x000fe4000801140a */
[----:B------:R-:W-:-:S02]  /*111d0*/  UIADD3 UR6, UR8, UR40, -UR38 ;  /* 0x0000002808067290 */ /* 0x000fc4000fffe826 */
[----:B------:R-:W-:Y:S01]  /*111e0*/  UISETP.LT.AND UP0, UPT, UR4, UR10, UPT ;  /* 0x0000000a0400728c */ /* 0x000fe2000bf01270 */
[----:B------:R-:W-:-:S03]  /*111f0*/  ULDC UR8, c[0x0][0x9dc] ;  /* 0x0002770000087ab9 */ /* 0x000fc60000000800 */
[----:B------:R-:W-:Y:S02]  /*11200*/  USEL UR41, UR4, UR10, UP0 ;  /* 0x0000000a04297287 */ /* 0x000fe40008000000 */
[----:B------:R-:W-:Y:S01]  /*11210*/  UIADD3 UR8, UR6, -UR8, URZ ;  /* 0x8000000806087290 */ /* 0x000fe2000fffe03f */
[----:B------:R-:W-:Y:S11]  /*11220*/  @!P1 BRA `(.L_x_1536) ;  /* 0x0000000000489947 */ /* 0x000ff60003800000 */
[----:B------:R-:W-:Y:S02]  /*11230*/  UMOV UR4, UR6 ;  /* 0x0000000600047c82 */ /* 0x000fe40008000000 */
        /* <DEDUP_REMOVED lines=10> */
.L_x_1537:
[----:B------:R-:W-:-:S11]  /*112e0*/  UISETP.NE.AND UP0, UPT, UR5, 0x1, UPT ;  /* 0x000000010500788c */ /* 0x000fd6000bf05270 */
[----:B------:R-:W-:Y:S02]  /*112f0*/  @UP0 ULDC.64 UR10, c[0x0][0x9e8] ;  /* 0x00027a00000a0ab9 */ /* 0x000fe40000000a00 */
[----:B------:R-:W-:-:S04]  /*11300*/  UIMAD.WIDE.U32 UR6, UR4, UR10, URZ ;  /* 0x0000000a040672a5 */ /* 0x000fc8000f8e003f */
[----:B------:R-:W-:-:S12]  /*11310*/  @UP0 USHF.R.U32.HI UR4, URZ, UR11, UR7 ;  /* 0x0000000b3f040299 */ /* 0x000fd80008011607 */
.L_x_1538:
[----:B------:R-:W-:-:S04]  /*11320*/  UIMAD UR4, UR4, UR5, URZ ;  /* 0x00000005040472a4 */ /* 0x000fc8000f8e023f */
[----:B------:R-:W-:-:S04]  /*11330*/  UISETP.LT.AND UP0, UPT, UR8, UR4, UPT ;  /* 0x000000040800728c */ /* 0x000fc8000bf01270 */
[----:B------:R-:W-:-:S12]  /*11340*/  USEL UR8, UR8, UR4, !UP0 ;  /* 0x0000000408087287 */ /* 0x000fd8000c000000 */
.L_x_1536:
        /* <DEDUP_REMOVED lines=9> */
[----:B------:R-:W1:Y:S02]  /*113e0*/  S2R R0, SR_TID.X ;  /* 0x0000000000007919 */ /* 0x000e640000002100 */
[----:B-1----:R-:W-:-:S04]  /*113f0*/  LOP3.LUT R0, R0, 0x7f, RZ, 0xc0, !PT ;  /* 0x0000007f00007812 */ /* 0x002fc800078ec0ff */
[----:B------:R-:W-:-:S13]  /*11400*/  ISETP.NE.AND P0, PT, R0, RZ, PT ;  /* 0x000000ff0000720c */ /* 0x000fda0003f05270 */
[----:B------:R-:W-:Y:S05]  /*11410*/  @P0 BRA `(.L_x_1541) ;  /* 0x0000003800600947 */ /* 0x000fea0003800000 */
[----:B------:R-:W1:Y:S01]  /*11420*/  S2R R5, SR_LANEID ;  /* 0x0000000000057919 */ /* 0x000e620000000000 */
        /* <DEDUP_REMOVED lines=12> */
.L_x_1540:
        /* <DEDUP_REMOVED lines=9> */
[----:B------:R-:W1:Y:S01]  /*11580*/  LDC.64 R2, c[0x4][R2] ;  /* 0x0100000002027b82 */ /* 0x000e620000000a00 */
[----:B------:R-:W-:Y:S02]  /*11590*/  IMAD.U32 R5, RZ, RZ, UR7 ;  /* 0x00000007ff057e24 */ /* 0x000fe4000f8e00ff */
[----:B------:R-:W-:Y:S02]  /*115a0*/  IMAD.U32 R6, RZ, RZ, UR8 ;  /* 0x00000008ff067e24 */ /* 0x000fe4000f8e00ff */
[----:B------:R-:W-:-:S02]  /*115b0*/  IMAD.U32 R7, RZ, RZ, UR9 ;  /* 0x00000009ff077e24 */ /* 0x000fc4000f8e00ff */
[----:B------:R-:W-:Y:S02]  /*115c0*/  IMAD.U32 R10, RZ, RZ, UR4 ;  /* 0x00000004ff0a7e24 */ /* 0x000fe4000f8e00ff */
[----:B------:R-:W-:Y:S02]  /*115d0*/  IMAD.U32 R11, RZ, RZ, UR5 ;  /* 0x00000005ff0b7e24 */ /* 0x000fe4000f8e00ff */
[----:B------:R-:W-:Y:S02]  /*115e0*/  IMAD.MOV.U32 R8, RZ, RZ, 0x70 ;  /* 0x00000070ff087424 */ /* 0x000fe400078e00ff */
[----:B0-----:R-:W-:Y:S02]  /*115f0*/  IMAD.MOV.U32 R12, RZ, RZ, 0x1 ;  /* 0x00000001ff0c7424 */ /* 0x001fe400078e00ff */
[----:B------:R-:W-:-:S07]  /*11600*/  IMAD.MOV.U32 R13, RZ, RZ, RZ ;  /* 0x000000ffff0d7224 */ /* 0x000fce00078e00ff */
[----:B------:R-:W-:-:S07]  /*11610*/  LEPC R20, `(.L_x_1543) ;  /* 0x000000001014794e */ /* 0x000fce0000000000 */
[----:B-1----:R-:W-:Y:S05]  /*11620*/  CALL.ABS.NOINC R2 ;  /* 0x0000000002007343 */ /* 0x002fea0003c00000 */
.L_x_1543:
[----:B------:R-:W-:Y:S05]  /*11630*/  BSYNC B6 ;  /* 0x0000000000067941 */ /* 0x000fea0003800000 */
.L_x_1542:
        /* <DEDUP_REMOVED lines=22> */
.L_x_1545:
[----:B------:R-:W-:Y:S05]  /*117a0*/  BSYNC B6 ;  /* 0x0000000000067941 */ /* 0x000fea0003800000 */
.L_x_1544:
        /* <DEDUP_REMOVED lines=20> */
.L_x_1547:
[----:B------:R-:W-:Y:S05]  /*118f0*/  BSYNC B6 ;  /* 0x0000000000067941 */ /* 0x000fea0003800000 */
.L_x_1546:
        /* <DEDUP_REMOVED lines=19> */
.L_x_1549:
[----:B------:R-:W-:Y:S05]  /*11a30*/  BSYNC B6 ;  /* 0x0000000000067941 */ /* 0x000fea0003800000 */
.L_x_1548:
[----:B------:R-:W1:Y:S01]  /*11a40*/  LDC.64 R2, c[0x0][0x9f8] ;  /* 0x00027e00ff027b82 */ /* 0x000e620000000a00 */
[----:B------:R-:W-:Y:S01]  /*11a50*/  IMAD.MOV.U32 R25, RZ, RZ, R19 ;  /* 0x000000ffff197224 */ /* 0x000fe200078e0013 */
[----:B------:R-:W2:Y:S01]  /*11a60*/  S2R R20, SR_TID.X ;  /* 0x0000000000147919 */ /* 0x000ea20000002100 */
[----:B------:R-:W3:Y:S05]  /*11a70*/  S2R R21, SR_TID.X ;  /* 0x0000000000157919 */ /* 0x000eea0000002100 */
[----:B------:R-:W4:Y:S01]  /*11a80*/  LDC R10, c[0x0][0x430] ;  /* 0x00010c00ff0a7b82 */ /* 0x000f220000000800 */
[----:B------:R-:W-:-:S07]  /*11a90*/  IMAD.U32 R8, RZ, RZ, UR41 ;  /* 0x00000029ff087e24 */ /* 0x000fce000f8e00ff */
[----:B0-----:R-:W0:Y:S01]  /*11aa0*/  LDC R12, c[0x0][0x2f4] ;  /* 0x0000bd00ff0c7b82 */ /* 0x001e220000000800 */
[----:B-1----:R-:W-:-:S04]  /*11ab0*/  ISETP.NE.U32.AND P0, PT, R2, RZ, PT ;  /* 0x000000ff0200720c */ /* 0x002fc80003f05070 */
[----:B------:R-:W-:Y:S02]  /*11ac0*/  ISETP.NE.AND.EX P0, PT, R3, RZ, PT, P0 ;  /* 0x000000ff0300720c */ /* 0x000fe40003f05300 */
[----:B--2---:R-:W-:Y:S01]  /*11ad0*/  LOP3.LUT R20, R20, 0x7f, RZ, 0xc0, !PT ;  /* 0x0000007f14147812 */ /* 0x004fe200078ec0ff */
[----:B---3--:R-:W-:-:S03]  /*11ae0*/  IMAD.SHL.U32 R21, R21, 0x10, RZ ;  /* 0x0000001015157824 */ /* 0x008fc600078e00ff */
[----:B------:R-:W-:-:S07]  /*11af0*/  SHF.R.U32.HI R20, RZ, 0x3, R20 ;  /* 0x00000003ff147819 */ /* 0x000fce0000011614 */
[----:B------:R-:W1:Y:S02]  /*11b00*/  @P0 LDC.64 R2, c[0x0][0x9f8] ;  /* 0x00027e00ff020b82 */ /* 0x000e640000000a00 */
[----:B-1----:R-:W-:-:S05]  /*11b10*/  @P0 IMAD.WIDE R2, R19, 0x4, R2 ;  /* 0x0000000413020825 */ /* 0x002fca00078e0202 */
[----:B------:R1:W2:Y:S01]  /*11b20*/  @P0 LDG.E R25, desc[UR54][R2.64] ;  /* 0x0000003602190981 */ /* 0x0002a2000c1e1900 */
[----:B----4-:R-:W-:Y:S02]  /*11b30*/  ISETP.NE.AND P1, PT, R10, 0x1, PT ;  /* 0x000000010a00780c */ /* 0x010fe40003f25270 */
[----:B------:R-:W-:Y:S02]  /*11b40*/  LOP3.LUT R21, R20, 0x70, R21, 0xf8, !PT ;  /* 0x0000007014157812 */ /* 0x000fe400078ef815 */
[----:B------:R-:W-:Y:S02]  /*11b50*/  LEA R8, R8, 0xffffffc0, 0x6 ;  /* 0xffffffc008087811 */ /* 0x000fe400078e30ff */
[----:B------:R-:W-:-:S03]  /*11b60*/  LOP3.LUT R29, R29, 0xffffffef, RZ, 0xc0, !PT ;  /* 0xffffffef1d1d7812 */ /* 0x000fc600078ec0ff */
[----:B------:R-:W-:-:S04]  /*11b70*/  IMAD.IADD R0, R21, 0x1, R8 ;  /* 0x0000000115007824 */ /* 0x000fc800078e0208 */
[----:B------:R-:W3:Y:S01]  /*11b80*/  @P1 LDC R5, c[0x0][0x434] ;  /* 0x00010d00ff051b82 */ /* 0x000ee20000000800 */
[C---:B------:R-:W-:Y:S01]  /*11b90*/  ISETP.GE.AND P0, PT, R0.reuse, UR40, PT ;  /* 0x0000002800007c0c */ /* 0x040fe2000bf06270 */
[----:B------:R-:W-:-:S06]  /*11ba0*/  VIADD R0, R0, UR37 ;  /* 0x0000002500007c36 */ /* 0x000fcc0008000000 */
[----:B------:R-:W4:Y:S01]  /*11bb0*/  @P1 LDC R7, c[0x0][0x438] ;  /* 0x00010e00ff071b82 */ /* 0x000f220000000800 */
[C---:B------:R-:W-:Y:S01]  /*11bc0*/  ISETP.GT.U32.OR P0, PT, R21.reuse, 0x3f, P0 ;  /* 0x0000003f1500780c */ /* 0x040fe20000704470 */
[----:B------:R-:W-:Y:S01]  /*11bd0*/  IMAD.MOV.U32 R9, RZ, RZ, R0 ;  /* 0x000000ffff097224 */ /* 0x000fe200078e0000 */
[----:B------:R-:W-:Y:S02]  /*11be0*/  ISETP.GT.U32.AND P3, PT, R21, 0x3f, PT ;  /* 0x0000003f1500780c */ /* 0x000fe40003f64070 */
[----:B------:R-:W-:-:S09]  /*11bf0*/  @P1 LOP3.LUT R29, R29, 0x10, RZ, 0xfc, !PT ;  /* 0x000000101d1d1812 */ /* 0x000fd200078efcff */
[----:B-1----:R-:W1:Y:S01]  /*11c00*/  @!P0 LDC.64 R2, c[0x0][0x428] ;  /* 0x00010a00ff028b82 */ /* 0x002e620000000a00 */
[----:B---3--:R-:W-:-:S05]  /*11c10*/  @P1 IMAD.HI.U32 R4, R0, R5, RZ ;  /* 0x0000000500041227 */ /* 0x008fca00078e00ff */
[----:B----4-:R-:W-:Y:S02]  /*11c20*/  @P1 SHF.R.U32.HI R9, RZ, R7, R4 ;  /* 0x00000007ff091219 */ /* 0x010fe40000011604 */
[----:B------:R-:W3:Y:S02]  /*11c30*/  @!P0 LDC.64 R4, c[0x0][0x418] ;  /* 0x00010600ff048b82 */ /* 0x000ee40000000a00 */
[----:B------:R-:W-:Y:S02]  /*11c40*/  @!P0 SHF.R.S32.HI R7, RZ, 0x1f, R9 ;  /* 0x0000001fff078819 */ /* 0x000fe40000011409 */
[----:B------:R-:W-:Y:S01]  /*11c50*/  LOP3.LUT R29, R29, 0xfffffffb, RZ, 0xc0, !PT ;  /* 0xfffffffb1d1d7812 */ /* 0x000fe200078ec0ff */
[----:B------:R-:W-:-:S03]  /*11c60*/  IMAD.U32 R13, RZ, RZ, UR43 ;  /* 0x0000002bff0d7e24 */ /* 0x000fc6000f8e00ff */
[----:B------:R-:W-:Y:S02]  /*11c70*/  @P3 LOP3.LUT R29, R29, 0x4, RZ, 0xfc, !PT ;  /* 0x000000041d1d3812 */ /* 0x000fe400078efcff */
[----:B------:R-:W-:Y:S02]  /*11c80*/  ISETP.NE.AND P2, PT, R13, 0x3, PT ;  /* 0x000000030d00780c */ /* 0x000fe40003f45270 */
[----:B------:R-:W-:Y:S02]  /*11c90*/  LOP3.LUT R29, R29, 0xfffffff7, RZ, 0xc0, !PT ;  /* 0xfffffff71d1d7812 */ /* 0x000fe400078ec0ff */
[----:B------:R-:W-:Y:S02]  /*11ca0*/  LOP3.LUT R20, R28, 0x80, RZ, 0xfc, !PT ;  /* 0x000000801c147812 */ /* 0x000fe400078efcff */
[----:B------:R-:W-:Y:S01]  /*11cb0*/  LOP3.LUT R29, R29, 0xfffffffd, RZ, 0xc0, !PT ;  /* 0xfffffffd1d1d7812 */ /* 0x000fe200078ec0ff */
[----:B------:R-:W-:Y:S01]  /*11cc0*/  UMOV UR4, 0xffffffff ;  /* 0xffffffff00047882 */ /* 0x000fe20000000000 */
[----:B--2---:R-:W-:-:S05]  /*11cd0*/  SHF.R.S32.HI R30, RZ, 0x1f, R25 ;  /* 0x0000001fff1e7819 */ /* 0x004fca0000011419 */
[----:B-1----:R-:W-:-:S04]  /*11ce0*/  @!P0 IMAD R6, R30, R2, RZ ;  /* 0x000000021e068224 */ /* 0x002fc800078e02ff */
[----:B------:R-:W-:Y:S02]  /*11cf0*/  @!P0 IMAD R11, R25, R3, R6 ;  /* 0x00000003190b8224 */ /* 0x000fe400078e0206 */
[----:B------:R-:W-:-:S04]  /*11d00*/  @!P0 IMAD.MOV.U32 R6, RZ, RZ, R9 ;  /* 0x000000ffff068224 */ /* 0x000fc800078e0009 */
[----:B------:R-:W-:-:S04]  /*11d10*/  @!P0 IMAD.WIDE.U32 R2, R25, R2, R6 ;  /* 0x0000000219028225 */ /* 0x000fc800078e0006 */
[----:B------:R-:W-:Y:S01]  /*11d20*/  @!P0 IMAD.IADD R3, R3, 0x1, R11 ;  /* 0x0000000103038824 */ /* 0x000fe200078e020b */
[----:B---3--:R-:W-:-:S04]  /*11d30*/  @!P0 LEA R6, P1, R2, R4, 0x2 ;  /* 0x0000000402068211 */ /* 0x008fc800078210ff */
[----:B------:R-:W-:Y:S01]  /*11d40*/  @!P0 LEA.HI.X R7, R2, R5, R3, 0x2, P1 ;  /* 0x0000000502078211 */ /* 0x000fe200008f1403 */
[----:B------:R-:W-:Y:S01]  /*11d50*/  IMAD.MOV.U32 R5, RZ, RZ, RZ ;  /* 0x000000ffff057224 */ /* 0x000fe200078e00ff */
[----:B0-----:R-:W-:-:S05]  /*11d60*/  ISETP.GE.AND P1, PT, R28, R12, PT ;  /* 0x0000000c1c00720c */ /* 0x001fca0003f26270 */
[----:B------:R0:W5:Y:S01]  /*11d70*/  @!P0 LDG.E R5, desc[UR54][R6.64] ;  /* 0x0000003606058981 */ /* 0x000162000c1e1900 */
[----:B------:R-:W-:Y:S01]  /*11d80*/  ISETP.GE.AND P0, PT, R20, R12, PT ;  /* 0x0000000c1400720c */ /* 0x000fe20003f06270 */
[----:B------:R-:W-:-:S06]  /*11d90*/  IMAD.MOV R3, RZ, RZ, -R9 ;  /* 0x000000ffff037224 */ /* 0x000fcc00078e0a09 */
[----:B------:R-:W-:Y:S01]  /*11da0*/  @P1 LOP3.LUT R29, R29, 0x2, RZ, 0xfc, !PT ;  /* 0x000000021d1d1812 */ /* 0x000fe200078efcff */
[----:B0-----:R-:W-:-:S03]  /*11db0*/  IMAD R6, R10, R3, R0 ;  /* 0x000000030a067224 */ /* 0x001fc600078e0200 */
[----:B------:R-:W-:-:S04]  /*11dc0*/  @P2 LOP3.LUT R29, R29, 0x8, RZ, 0xfc, !PT ;  /* 0x000000081d1d2812 */ /* 0x000fc800078efcff */
[----:B------:R-:W-:-:S04]  /*11dd0*/  LOP3.LUT R29, R29, 0xfffffffe, RZ, 0xc0, !PT ;  /* 0xfffffffe1d1d7812 */ /* 0x000fc800078ec0ff */
[----:B------:R-:W-:Y:S01]  /*11de0*/  @P0 LOP3.LUT R29, R29, 0x1, RZ, 0xfc, !PT ;  /* 0x000000011d1d0812 */ /* 0x000fe200078efcff */
[----:B------:R-:W-:Y:S06]  /*11df0*/  BRA.DIV UR4, `(.L_x_1550) ;  /* 0x0000004204cc7947 */ /* 0x000fec000b800000 */
.L_x_1630:
[----:B------:R-:W-:Y:S01]  /*11e00*/  SHF.R.S32.HI R26, RZ, 0x1f, R18 ;  /* 0x0000001fff1a7819 */ /* 0x000fe20000011412 */
[----:B------:R-:W-:Y:S06]  /*11e10*/  @!P2 BRA `(.L_x_1551) ;  /* 0x000000000004a947 */ /* 0x000fec0003800000 */
[----:B------:R-:W-:Y:S01]  /*11e20*/  BPT.TRAP 0x1 ;  /* 0x000000040000795c */ /* 0x000fe20000300000 */
.L_x_1551:
[----:B------:R-:W-:Y:S01]  /*11e30*/  IMAD R0, R23, 0x8, R22 ;  /* 0x0000000817007824 */ /* 0x000fe200078e0216 */
[----:B------:R-:W-:Y:S01]  /*11e40*/  SHF.L.U32 R21, R24, 0x1f, RZ ;  /* 0x0000001f18157819 */ /* 0x000fe200000006ff */
[----:B------:R-:W-:Y:S01]  /*11e50*/  BSSY B0, `(.L_x_1552) ;  /* 0x0000004000007945 */ /* 0x000fe20003800000 */
[----:B------:R-:W-:Y:S02]  /*11e60*/  SHF.R.S32.HI R10, RZ, 0x1f, R6 ;  /* 0x0000001fff0a7819 */ /* 0x000fe40000011406 */
[----:B------:R-:W0:Y:S02]  /*11e70*/  SYNCS.PHASECHK.TRANS64.TRYWAIT P0, [R0+URZ+0x28480], R21 ;  /* 0x02848015000075a7 */ /* 0x000e24000800017f */
[----:B0-----:R-:W-:Y:S05]  /*11e80*/  @!P0 BRA `(.L_x_1553) ;  /* 0x0000004000d48947 */ /* 0x001fea0003800000 */
.L_x_1631:
[----:B------:R-:W-:Y:S05]  /*11e90*/  BSYNC B0 ;  /* 0x0000000000007941 */ /* 0x000fea0003800000 */
.L_x_1552:
[----:B------:R-:W1:Y:S01]  /*11ea0*/  S2R R7, SR_TID.X ;  /* 0x0000000000077919 */ /* 0x000e620000002100 */
[----:B------:R-:W-:Y:S01]  /*11eb0*/  ULDC.64 UR4, c[0x0][0x328] ;  /* 0x0000ca0000047ab9 */ /* 0x000fe20000000a00 */
[----:B-----5:R-:W-:Y:S01]  /*11ec0*/  SHF.R.S32.HI R20, RZ, 0x1f, R5 ;  /* 0x0000001fff147819 */ /* 0x020fe20000011405 */
[----:B------:R-:W-:Y:S01]  /*11ed0*/  IMAD R3, R10, UR4, RZ ;  /* 0x000000040a037c24 */ /* 0x000fe2000f8e02ff */
[----:B------:R-:W-:-:S03]  /*11ee0*/  ULDC.64 UR6, c[0x0][0x318] ;  /* 0x0000c60000067ab9 */ /* 0x000fc60000000a00 */
        /* <DEDUP_REMOVED lines=13> */
[----:B-1----:R-:W-:-:S02]  /*11fc0*/  LOP3.LUT R7, R7, 0x7f, RZ, 0xc0, !PT ;  /* 0x0000007f07077812 */ /* 0x002fc400078ec0ff */
[----:B------:R-:W-:Y:S02]  /*11fd0*/  IMAD R4, R23, 0x4000, R32 ;  /* 0x0000400017047824 */ /* 0x000fe400078e0220 */
[----:B------:R-:W-:Y:S02]  /*11fe0*/  SHF.R.U32.HI R11, RZ, 0x3, R7 ;  /* 0x00000003ff0b7819 */ /* 0x000fe40000011607 */
[----:B------:R-:W-:Y:S02]  /*11ff0*/  IADD3 R7, P0, R2, UR6, RZ ;  /* 0x0000000602077c10 */ /* 0x000fe4000ff1e0ff */
[----:B------:R-:W-:Y:S02]  /*12000*/  IADD3 R8, -R11, UR40, -R8 ;  /* 0x000000280b087c10 */ /* 0x000fe4000fffe908 */
[----:B------:R-:W-:Y:S02]  /*12010*/  IADD3.X R9, R3, UR7, R9, P0, !PT ;  /* 0x0000000703097c10 */ /* 0x000fe400087fe409 */
[----:B------:R-:W-:Y:S01]  /*12020*/  ISETP.GE.AND P4, PT, R8, 0x1, PT ;  /* 0x000000010800780c */ /* 0x000fe20003f86270 */
[----:B------:R-:W-:-:S12]  /*12030*/  BRA.DIV UR4, `(.L_x_1554) ;  /* 0x00000042047c7947 */ /* 0x000fd8000b800000 */
[----:B------:R-:W1:Y:S01]  /*12040*/  LDC R12, c[0x0][0x2f4] ;  /* 0x0000bd00ff0c7b82 */ /* 0x000e620000000800 */
[----:B------:R-:W2:Y:S01]  /*12050*/  SHFL.IDX PT, R2, R7, RZ, 0x181f ;  /* 0x00181fff07027589 */ /* 0x000ea200000e0000 */
[----:B------:R-:W-:Y:S01]  /*12060*/  LOP3.LUT R11, R28, 0x80, RZ, 0xfc, !PT ;  /* 0x000000801c0b7812 */ /* 0x000fe200078efcff */
[----:B------:R-:W-:Y:S01]  /*12070*/  IMAD.IADD R4, R22, 0x1, R4 ;  /* 0x0000000116047824 */ /* 0x000fe200078e0204 */
[C---:B------:R-:W-:Y:S01]  /*12080*/  ISETP.GE.AND P3, PT, R8.reuse, 0x11, PT ;  /* 0x000000110800780c */ /* 0x040fe20003f66270 */
[----:B------:R-:W3:Y:S01]  /*12090*/  SHFL.IDX PT, R3, R9, RZ, 0x181f ;  /* 0x00181fff09037589 */ /* 0x000ee200000e0000 */
[----:B------:R-:W-:Y:S02]  /*120a0*/  ISETP.GE.AND P5, PT, R8, 0x31, PT ;  /* 0x000000310800780c */ /* 0x000fe40003fa6270 */
[C---:B-1----:R-:W-:Y:S02]  /*120b0*/  ISETP.GE.AND P2, PT, R28.reuse, R12, PT ;  /* 0x0000000c1c00720c */ /* 0x042fe40003f46270 */
[----:B--2---:R-:W-:-:S02]  /*120c0*/  IADD3 R2, P0, R28, R2, RZ ;  /* 0x000000021c027210 */ /* 0x004fc40007f1e0ff */
[----:B------:R-:W-:-:S03]  /*120d0*/  ISETP.LT.OR P1, PT, R8, 0x1, P2 ;  /* 0x000000010800780c */ /* 0x000fc60001721670 */
[----:B---3--:R-:W-:Y:S01]  /*120e0*/  IMAD.X R3, RZ, RZ, R3, P0 ;  /* 0x000000ffff037224 */ /* 0x008fe200000e0603 */
[----:B------:R-:W-:-:S09]  /*120f0*/  ISETP.GE.AND P0, PT, R11, R12, PT ;  /* 0x0000000c0b00720c */ /* 0x000fd20003f06270 */
        /* <DEDUP_REMOVED lines=22> */
[----:B-1-3--:R1:W2:Y:S10]  /*12260*/  SHFL.IDX PT, R2, R7, 0x3, 0x181f ;  /* 0x00781f0007027f89 */ /* 0x00a2b400000e0000 */
.L_x_1641:
        /* <DEDUP_REMOVED lines=11> */
.L_x_1555:
        /* <DEDUP_REMOVED lines=11> */
.L_x_1556:
[----:B------:R2:W-:Y:S01]  /*123d0*/  SYNCS.ARRIVE.TRANS64.A1T0 RZ, [R0+URZ+0x28470], RZ ;  /* 0x028470ff00ff79a7 */ /* 0x0005e2000810003f */
[----:B------:R-:W-:Y:S05]  /*123e0*/  @!P6 BRA `(.L_x_1557) ;  /* 0x000000000004e947 */ /* 0x000fea0003800000 */
[----:B------:R-:W-:Y:S01]  /*123f0*/  BPT.TRAP 0x1 ;  /* 0x000000040000795c */ /* 0x000fe20000300000 */
.L_x_1557:
[----:B------:R-:W3:Y:S01]  /*12400*/  SYNCS.PHASECHK.TRANS64.TRYWAIT P0, [R0+URZ+0x28440], R21 ;  /* 0x02844015000075a7 */ /* 0x000ee2000800017f */
[----:B------:R-:W-:Y:S04]  /*12410*/  BSSY B0, `(.L_x_1558) ;  /* 0x0000002000007945 */ /* 0x000fe80003800000 */
[----:B---3--:R-:W-:Y:S05]  /*12420*/  @!P0 BRA `(.L_x_1559) ;  /* 0x0000004000ec8947 */ /* 0x008fea0003800000 */
.L_x_1642:
[----:B------:R-:W-:Y:S05]  /*12430*/  BSYNC B0 ;  /* 0x0000000000007941 */ /* 0x000fea0003800000 */
.L_x_1558:
[----:B------:R-:W-:Y:S01]  /*12440*/  ULDC.64 UR4, c[0x0][0x300] ;  /* 0x0000c00000047ab9 */ /* 0x000fe20000000a00 */
[----:B------:R-:W4:Y:S01]  /*12450*/  LDC R8, c[0x0][0x2f4] ;  /* 0x0000bd00ff087b82 */ /* 0x000f220000000800 */
[----:B------:R-:W-:Y:S01]  /*12460*/  IMAD R3, R10, UR4, RZ ;  /* 0x000000040a037c24 */ /* 0x000fe2000f8e02ff */
[----:B------:R-:W-:Y:S01]  /*12470*/  ULDC.64 UR6, c[0x0][0x2e8] ;  /* 0x0000ba0000067ab9 */ /* 0x000fe20000000a00 */
[----:B------:R-:W-:Y:S02]  /*12480*/  LOP3.LUT R9, R28, 0x80, RZ, 0xfc, !PT ;  /* 0x000000801c097812 */ /* 0x000fe400078efcff */
[C---:B-1----:R-:W-:Y:S02]  /*12490*/  IMAD R7, R6.reuse, UR5, R3 ;  /* 0x0000000506077c24 */ /* 0x042fe4000f8e0203 */
        /* <DEDUP_REMOVED lines=9> */
[----:B----4-:R-:W-:Y:S01]  /*12530*/  ISETP.GE.AND P2, PT, R9, R8, PT ;  /* 0x000000080900720c */ /* 0x010fe20003f46270 */
[C---:B------:R-:W-:Y:S02]  /*12540*/  IMAD R7, R18.reuse, UR5, R5 ;  /* 0x0000000512077c24 */ /* 0x040fe4000f8e0205 */
[----:B------:R-:W-:Y:S01]  /*12550*/  IMAD.WIDE.U32 R2, R18, UR4, R2 ;  /* 0x0000000412027c25 */ /* 0x000fe2000f8e0002 */
[----:B------:R-:W-:-:S02]  /*12560*/  UMOV UR4, 0xffffffff ;  /* 0xffffffff00047882 */ /* 0x000fc40000000000 */
[----:B------:R-:W-:-:S04]  /*12570*/  IADD3 R5, P0, R2, UR6, RZ ;  /* 0x0000000602057c10 */ /* 0x000fc8000ff1e0ff */
[----:B------:R-:W-:Y:S01]  /*12580*/  IADD3.X R6, R3, UR7, R7, P0, !PT ;  /* 0x0000000703067c10 */ /* 0x000fe200087fe407 */
[----:B------:R-:W-:Y:S08]  /*12590*/  BRA.DIV UR4, `(.L_x_1560) ;  /* 0x0000004204a47947 */ /* 0x000ff0000b800000 */
[----:B------:R-:W1:Y:S01]  /*125a0*/  SHFL.IDX PT, R14, R5, RZ, 0x181f ;  /* 0x00181fff050e7589 */ /* 0x000e6200000e0000 */
[----:B------:R-:W-:-:S03]  /*125b0*/  ISETP.GE.AND P6, PT, R28, R8, PT ;  /* 0x000000081c00720c */ /* 0x000fc60003fc6270 */
[----:B------:R-:W4:Y:S01]  /*125c0*/  SHFL.IDX PT, R2, R6, RZ, 0x181f ;  /* 0x00181fff06027589 */ /* 0x000f2200000e0000 */
[----:B-1----:R-:W-:-:S05]  /*125d0*/  @P4 IADD3 R14, P0, R28, R14, RZ ;  /* 0x0000000e1c0e4210 */ /* 0x002fca0007f1e0ff */
[----:B----4-:R-:W-:Y:S02]  /*125e0*/  @P4 IMAD.X R3, RZ, RZ, R2, P0 ;  /* 0x000000ffff034224 */ /* 0x010fe400000e0602 */
[----:B------:R-:W-:Y:S02]  /*125f0*/  @P4 IMAD.MOV.U32 R2, RZ, RZ, R14 ;  /* 0x000000ffff024224 */ /* 0x000fe400078e000e */
[----:B------:R-:W1:Y:S04]  /*12600*/  SHFL.IDX PT, R14, R5, 0x1, 0x181f ;  /* 0x00381f00050e7f89 */ /* 0x000e6800000e0000 */
[----:B------:R-:W-:Y:S04]  /*12610*/  @P4 LDGSTS.E.BYPASS.LTC128B.128 [R4+0x20000], desc[UR54][R2.64], !P6 ;  /* 0x2000000002044fae */ /* 0x000fe8000f101d76 */
[----:B------:R4:W-:Y:S04]  /*12620*/  @P4 LDGSTS.E.BYPASS.LTC128B.128 [R4+0x22000], desc[UR54][R2.64+0x80], !P2 ;  /* 0x2200008002044fae */ /* 0x0009e8000d101d76 */
[----:B----4-:R-:W4:Y:S01]  /*12630*/  SHFL.IDX PT, R2, R6, 0x1, 0x181f ;  /* 0x00381f0006027f89 */ /* 0x010f2200000e0000 */
[----:B-1----:R-:W-:-:S05]  /*12640*/  @P3 IADD3 R14, P0, R28, R14, RZ ;  /* 0x0000000e1c0e3210 */ /* 0x002fca0007f1e0ff */
[----:B----4-:R-:W-:Y:S02]  /*12650*/  @P3 IMAD.X R7, RZ, RZ, R2, P0 ;  /* 0x000000ffff073224 */ /* 0x010fe400000e0602 */
[----:B------:R-:W-:Y:S02]  /*12660*/  @P3 IMAD.MOV.U32 R2, RZ, RZ, R14 ;  /* 0x000000ffff023224 */ /* 0x000fe400078e000e */
[----:B------:R-:W-:Y:S01]  /*12670*/  @P3 IMAD.MOV.U32 R3, RZ, RZ, R7 ;  /* 0x000000ffff033224 */ /* 0x000fe200078e0007 */
[----:B------:R-:W1:Y:S04]  /*12680*/  SHFL.IDX PT, R14, R5, 0x2, 0x181f ;  /* 0x00581f00050e7f89 */ /* 0x000e6800000e0000 */
[----:B------:R-:W-:Y:S04]  /*12690*/  @P3 LDGSTS.E.BYPASS.LTC128B.128 [R4+0x20800], desc[UR54][R2.64], !P6 ;  /* 0x2080000002043fae */ /* 0x000fe8000f101d76 */
[----:B------:R4:W-:Y:S04]  /*126a0*/  @P3 LDGSTS.E.BYPASS.LTC128B.128 [R4+0x22800], desc[UR54][R2.64+0x80], !P2 ;  /* 0x2280008002043fae */ /* 0x0009e8000d101d76 */
[----:B----4-:R-:W4:Y:S01]  /*126b0*/  SHFL.IDX PT, R2, R6, 0x2, 0x181f ;  /* 0x00581f0006027f89 */ /* 0x010f2200000e0000 */
[----:B-1----:R-:W-:-:S03]  /*126c0*/  @P1 IADD3 R14, P0, R28, R14, RZ ;  /* 0x0000000e1c0e1210 */ /* 0x002fc60007f1e0ff */
[----:B------:R-:W1:Y:S02]  /*126d0*/  SHFL.IDX PT, R6, R6, 0x3, 0x181f ;  /* 0x00781f0006067f89 */ /* 0x000e6400000e0000 */
[----:B----4-:R-:W-:Y:S02]  /*126e0*/  @P1 IMAD.X R7, RZ, RZ, R2, P0 ;  /* 0x000000ffff071224 */ /* 0x010fe400000e0602 */
[----:B------:R-:W-:Y:S02]  /*126f0*/  @P1 IMAD.MOV.U32 R2, RZ, RZ, R14 ;  /* 0x000000ffff021224 */ /* 0x000fe400078e000e */
[----:B------:R-:W-:Y:S01]  /*12700*/  @P1 IMAD.MOV.U32 R3, RZ, RZ, R7 ;  /* 0x000000ffff031224 */ /* 0x000fe200078e0007 */
[----:B------:R4:W0:Y:S04]  /*12710*/  SHFL.IDX PT, R14, R5, 0x3, 0x181f ;  /* 0x00781f00050e7f89 */ /* 0x00082800000e0000 */
[----:B------:R4:W-:Y:S04]  /*12720*/  @P1 LDGSTS.E.BYPASS.LTC128B.128 [R4+0x21000], desc[UR54][R2.64], !P6 ;  /* 0x2100000002041fae */ /* 0x0009e8000f101d76 */
[----:B-1----:R4:W-:Y:S02]  /*12730*/  @P1 LDGSTS.E.BYPASS.LTC128B.128 [R4+0x23000], desc[UR54][R2.64+0x80], !P2 ;  /* 0x2300008002041fae */ /* 0x0029e4000d101d76 */
.L_x_1652:
[C---:B------:R-:W-:Y:S02]  /*12740*/  ISETP.GE.AND P1, PT, R28.reuse, R8, PT ;  /* 0x000000081c00720c */ /* 0x040fe40003f26270 */
[----:B0---4-:R-:W-:-:S05]  /*12750*/  @P5 IADD3 R2, P0, R28, R14, RZ ;  /* 0x0000000e1c025210 */ /* 0x011fca0007f1e0ff */
[----:B------:R-:W-:Y:S01]  /*12760*/  @P5 IMAD.X R3, RZ, RZ, R6, P0 ;  /* 0x000000ffff035224 */ /* 0x000fe200000e0606 */
[----:B------:R-:W-:-:S05]  /*12770*/  PLOP3.LUT P0, PT, PT, PT, PT, 0x80, 0x0 ;  /* 0x000000000000781c */ /* 0x000fca0003f0f070 */
[----:B------:R-:W-:Y:S01]  /*12780*/  @!PT LDS RZ, [RZ] ;  /* 0x00000000fffff984 */ /* 0x000fe20000000800 */
[----:B------:R-:W-:Y:S01]  /*12790*/  @!PT LDS RZ, [RZ] ;  /* 0x00000000fffff984 */ /* 0x000fe20000000800 */
[----:B------:R-:W-:Y:S01]  /*127a0*/  @!PT LDS RZ, [RZ] ;  /* 0x00000000fffff984 */ /* 0x000fe20000000800 */
[----:B------:R0:W-:Y:S04]  /*127b0*/  @P5 LDGSTS.E.BYPASS.LTC128B.128 [R4+0x21800], desc[UR54][R2.64], !P1 ;  /* 0x2180000002045fae */ /* 0x0001e8000c901d76 */
[----:B------:R0:W-:Y:S01]  /*127c0*/  @P5 LDGSTS.E.BYPASS.LTC128B.128 [R4+0x23800], desc[UR54][R2.64+0x80], !P2 ;  /* 0x2380008002045fae */ /* 0x0001e2000d101d76 */
[----:B------:R-:W-:-:S03]  /*127d0*/  NOP ;  /* 0x0000000000007918 */ /* 0x000fc60000000000 */
.L_x_1561:
        /* <DEDUP_REMOVED lines=11> */
.L_x_1562:
[----:B------:R0:W-:Y:S02]  /*12890*/  SYNCS.ARRIVE.TRANS64.A1T0 RZ, [R0+URZ+0x28430], RZ ;  /* 0x028430ff00ff79a7 */ /* 0x0001e4000810003f */
[----:B------:R-:W-:Y:S05]  /*128a0*/  WARPSYNC.ALL ;  /* 0x0000000000007948 */ /* 0x000fea0003800000 */
[----:B------:R-:W-:Y:S01]  /*128b0*/  ULDC.64 UR4, c[0x0][0x298] ;  /* 0x0000a60000047ab9 */ /* 0x000fe20000000a00 */
[----:B------:R-:W-:Y:S01]  /*128c0*/  VIADD R2, R22, 0x18000 ;  /* 0x0001800016027836 */ /* 0x000fe20000000000 */
[----:B0-23--:R-:W-:Y:S01]  /*128d0*/  SHF.R.S32.HI R0, RZ, 0x1f, R17 ;  /* 0x0000001fff007819 */ /* 0x00dfe20000011411 */
[----:B------:R-:W-:Y:S01]  /*128e0*/  IMAD.WIDE.U32 R4, R17, UR4, RZ ;  /* 0x0000000411047c25 */ /* 0x000fe2000f8e00ff */
[----:B------:R-:W-:Y:S01]  /*128f0*/  BSSY B6, `(.L_x_1563) ;  /* 0x0000018000067945 */ /* 0x000fe20003800000 */
[----:B------:R-:W-:Y:S01]  /*12900*/  BAR.SYNC.DEFER_BLOCKING 0x8, 0x180 ;  /* 0x0206000000007b1d */ /* 0x000fe20000010000 */
[----:B------:R-:W-:Y:S01]  /*12910*/  LOP3.LUT P0, RZ, R2, 0x3ff, RZ, 0xc0, !PT ;  /* 0x000003ff02ff7812 */ /* 0x000fe2000780c0ff */
[----:B------:R-:W-:-:S04]  /*12920*/  IMAD R0, R0, UR4, RZ ;  /* 0x0000000400007c24 */ /* 0x000fc8000f8e02ff */
[----:B------:R-:W-:Y:S01]  /*12930*/  IMAD R0, R17, UR5, R0 ;  /* 0x0000000511007c24 */ /* 0x000fe2000f8e0200 */
[----:B------:R0:W-:Y:S03]  /*12940*/  STL.64 [R1+0x8], R4 ;  /* 0x0000080401007387 */ /* 0x0001e60000100a00 */
[----:B------:R-:W-:-:S04]  /*12950*/  IMAD.IADD R17, R5, 0x1, R0 ;  /* 0x0000000105117824 */ /* 0x000fc800078e0200 */
[----:B------:R-:W-:Y:S05]  /*12960*/  @!P0 BRA `(.L_x_1564) ;  /* 0x0000000000408947 */ /* 0x000fea0003800000 */
[----:B------:R-:W-:Y:S01]  /*12970*/  MOV R2, 0x0 ;  /* 0x0000000000027802 */ /* 0x000fe20000000f00 */
[----:B------:R-:W-:Y:S01]  /*12980*/  ULDC.64 UR6, c[0x4][0xc0] ;  /* 0x0100300000067ab9 */ /* 0x000fe20000000a00 */
[----:B------:R-:W-:Y:S01]  /*12990*/  ULDC.64 UR8, c[0x4][0xc8] ;  /* 0x0100320000087ab9 */ /* 0x000fe20000000a00 */
[----:B------:R-:W-:Y:S01]  /*129a0*/  ULDC.64 UR4, c[0x4][0x28] ;  /* 0x01000a0000047ab9 */ /* 0x000fe20000000a00 */
[----:B0-----:R-:W-:Y:S02]  /*129b0*/  IMAD.U32 R4, RZ, RZ, UR6 ;  /* 0x00000006ff047e24 */ /* 0x001fe4000f8e00ff */
        /* <DEDUP_REMOVED lines=11> */
.L_x_1564:
[----:B------:R-:W-:Y:S05]  /*12a70*/  BSYNC B6 ;  /* 0x0000000000067941 */ /* 0x000fea0003800000 */
.L_x_1563:
[----:B------:R-:W2:Y:S01]  /*12a80*/  LDL.LU.64 R2, [R1+0x8] ;  /* 0x0000080001027983 */ /* 0x000ea20000300a00 */
[----:B------:R-:W-:Y:S01]  /*12a90*/  UISETP.NE.AND UP0, UPT, UR46, URZ, UPT ;  /* 0x0000003f2e00728c */ /* 0x000fe2000bf05270 */
[----:B------:R-:W-:Y:S01]  /*12aa0*/  LOP3.LUT P6, RZ, R29, 0x20, RZ, 0xc0, !PT ;  /* 0x000000201dff7812 */ /* 0x000fe200078cc0ff */
[----:B------:R-:W-:Y:S01]  /*12ab0*/  ULDC.64 UR4, c[0x0][0x2d8] ;  /* 0x0000b60000047ab9 */ /* 0x000fe20000000a00 */
[----:B------:R-:W1:Y:S01]  /*12ac0*/  S2R R20, SR_TID.X ;  /* 0x0000000000147919 */ /* 0x000e620000002100 */
[----:B0-----:R-:W-:Y:S01]  /*12ad0*/  IMAD R5, R26, UR4, RZ ;  /* 0x000000041a057c24 */ /* 0x001fe2000f8e02ff */
[----:B------:R-:W-:Y:S02]  /*12ae0*/  SHF.R.S32.HI R4, RZ, 0x1f, R19 ;  /* 0x0000001fff047819 */ /* 0x000fe40000011413 */
[----:B------:R-:W-:Y:S01]  /*12af0*/  PLOP3.LUT P0, PT, PT, PT, UP0, 0x80, 0x0 ;  /* 0x000000000000781c */ /* 0x000fe20003f0f008 */
[----:B------:R-:W-:Y:S01]  /*12b00*/  IMAD R5, R18, UR5, R5 ;  /* 0x0000000512057c24 */ /* 0x000fe2000f8e0205 */
[----:B------:R-:W-:-:S02]  /*12b10*/  SEL R4, R4, RZ, !P6 ;  /* 0x000000ff04047207 */ /* 0x000fc40007000000 */
[----:B------:R-:W-:Y:S01]  /*12b20*/  SEL R6, R19, RZ, !P6 ;  /* 0x000000ff13067207 */ /* 0x000fe20007000000 */
[----:B------:R-:W-:Y:S01]  /*12b30*/  @UP0 ULDC UR6, c[0x0][0x450] ;  /* 0x0001140000060ab9 */ /* 0x000fe20000000800 */
[----:B------:R-:W-:Y:S02]  /*12b40*/  LOP3.LUT R8, R28, 0x80, RZ, 0xfc, !PT ;  /* 0x000000801c087812 */ /* 0x000fe400078efcff */
[C---:B-1----:R-:W-:Y:S01]  /*12b50*/  LOP3.LUT R21, R20.reuse, 0x7f, RZ, 0xc0, !PT ;  /* 0x0000007f14157812 */ /* 0x042fe200078ec0ff */
[----:B------:R-:W-:-:S03]  /*12b60*/  IMAD.SHL.U32 R20, R20, 0x10, RZ ;  /* 0x0000001014147824 */ /* 0x000fc600078e00ff */
[----:B------:R-:W-:-:S04]  /*12b70*/  SHF.R.U32.HI R21, RZ, 0x3, R21 ;  /* 0x00000003ff157819 */ /* 0x000fc80000011615 */
[----:B------:R-:W-:-:S05]  /*12b80*/  LOP3.LUT R20, R21, 0x70, R20, 0xf8, !PT ;  /* 0x0000007015147812 */ /* 0x000fca00078ef814 */
[----:B------:R-:W-:Y:S02]  /*12b90*/  VIADD R0, R20, UR39 ;  /* 0x0000002714007c36 */ /* 0x000fe40008000000 */
[----:B------:R-:W0:Y:S02]  /*12ba0*/  S2R R20, SR_TID.X ;  /* 0x0000000000147919 */ /* 0x000e240000002100 */
[----:B0-----:R-:W-:-:S04]  /*12bb0*/  LOP3.LUT R20, R20, 0x7f, RZ, 0xc0, !PT ;  /* 0x0000007f14147812 */ /* 0x001fc800078ec0ff */
[----:B------:R-:W-:Y:S01]  /*12bc0*/  SHF.R.U32.HI R10, RZ, 0x3, R20 ;  /* 0x00000003ff0a7819 */ /* 0x000fe20000011614 */
[----:B--2---:R-:W-:Y:S02]  /*12bd0*/  IMAD.MOV.U32 R3, RZ, RZ, R17 ;  /* 0x000000ffff037224 */ /* 0x004fe400078e0011 */
[----:B------:R-:W-:Y:S01]  /*12be0*/  IMAD.WIDE.U32 R2, R18, UR4, R2 ;  /* 0x0000000412027c25 */ /* 0x000fe2000f8e0002 */
[----:B------:R-:W-:-:S03]  /*12bf0*/  @UP0 ULDC UR4, c[0x0][0x44c] ;  /* 0x0001130000040ab9 */ /* 0x000fc60000000800 */
[----:B------:R-:W-:Y:S02]  /*12c00*/  IMAD.IADD R3, R3, 0x1, R5 ;  /* 0x0000000103037824 */ /* 0x000fe400078e0205 */
[----:B------:R-:W-:Y:S01]  /*12c10*/  @P0 IMAD.HI.U32 R7, R0, UR4, RZ ;  /* 0x0000000400070c27 */ /* 0x000fe2000f8e00ff */
[----:B------:R-:W0:Y:S01]  /*12c20*/  LDC R5, c[0x0][0x448] ;  /* 0x00011200ff057b82 */ /* 0x000e220000000800 */
[----:B------:R-:W-:Y:S01]  /*12c30*/  PLOP3.LUT P0, PT, PT, PT, UP0, 0x80, 0x0 ;  /* 0x000000000000781c */ /* 0x000fe20003f0f008 */
[----:B------:R-:W-:Y:S02]  /*12c40*/  ULDC.64 UR4, c[0x0][0x2e0] ;  /* 0x0000b80000047ab9 */ /* 0x000fe40000000a00 */
[----:B------:R-:W-:Y:S02]  /*12c50*/  IMAD R9, R4, UR4, RZ ;  /* 0x0000000404097c24 */ /* 0x000fe4000f8e02ff */
[----:B------:R-:W-:Y:S02]  /*12c60*/  IMAD.MOV.U32 R4, RZ, RZ, R0 ;  /* 0x000000ffff047224 */ /* 0x000fe400078e0000 */
[----:B------:R-:W-:-:S06]  /*12c70*/  IMAD.WIDE.U32 R2, R6, UR4, R2 ;  /* 0x0000000406027c25 */ /* 0x000fcc000f8e0002 */
[----:B------:R-:W-:Y:S01]  /*12c80*/  @P0 SHF.R.U32.HI R4, RZ, UR6, R7 ;  /* 0x00000006ff040c19 */ /* 0x000fe20008011607 */
[----:B------:R-:W-:Y:S01]  /*12c90*/  IMAD R7, R6, UR5, R9 ;  /* 0x0000000506077c24 */ /* 0x000fe2000f8e0209 */
[----:B------:R-:W-:Y:S02]  /*12ca0*/  ULDC.64 UR4, c[0x0][0x2d0] ;  /* 0x0000b40000047ab9 */ /* 0x000fe40000000a00 */
[--C-:B------:R-:W-:Y:S01]  /*12cb0*/  SHF.R.S32.HI R6, RZ, 0x1f, R4.reuse ;  /* 0x0000001fff067819 */ /* 0x100fe20000011404 */
[----:B------:R-:W-:Y:S02]  /*12cc0*/  IMAD.IADD R3, R3, 0x1, R7 ;  /* 0x0000000103037824 */ /* 0x000fe400078e0207 */
[----:B------:R-:W-:Y:S02]  /*12cd0*/  IMAD.MOV R7, RZ, RZ, -R4 ;  /* 0x000000ffff077224 */ /* 0x000fe400078e0a04 */
[----:B------:R-:W-:Y:S02]  /*12ce0*/  IMAD R9, R6, UR4, RZ ;  /* 0x0000000406097c24 */ /* 0x000fe4000f8e02ff */
[----:B0-----:R-:W-:-:S02]  /*12cf0*/  IMAD R7, R5, R7, R0 ;  /* 0x0000000705077224 */ /* 0x001fc400078e0200 */
[C---:B------:R-:W-:Y:S02]  /*12d00*/  IMAD R9, R4.reuse, UR5, R9 ;  /* 0x0000000504097c24 */ /* 0x040fe4000f8e0209 */
[----:B------:R-:W-:Y:S01]  /*12d10*/  IMAD.WIDE.U32 R2, R4, UR4, R2 ;  /* 0x0000000404027c25 */ /* 0x000fe2000f8e0002 */
        /* <DEDUP_REMOVED lines=8> */
[----:B------:R-:W-:Y:S02]  /*12da0*/  ULDC UR4, c[0x0][0x2b8] ;  /* 0x0000ae0000047ab9 */ /* 0x000fe40000000800 */
[----:B------:R-:W-:Y:S02]  /*12db0*/  ISETP.GE.AND P1, PT, R8, UR4, PT ;  /* 0x0000000408007c0c */ /* 0x000fe4000bf26270 */
[----:B------:R-:W-:Y:S01]  /*12dc0*/  IADD3.X R6, R3, UR5, R7, P0, !PT ;  /* 0x0000000503067c10 */ /* 0x000fe200087fe407 */
[----:B------:R-:W-:Y:S01]  /*12dd0*/  UMOV UR5, 0xffffffff ;  /* 0xffffffff00057882 */ /* 0x000fe20000000000 */
[----:B------:R-:W-:-:S02]  /*12de0*/  ISETP.GE.AND P0, PT, R28, UR4, PT ;  /* 0x000000041c007c0c */ /* 0x000fc4000bf06270 */
[----:B------:R-:W-:Y:S11]  /*12df0*/  BRA.DIV UR5, `(.L_x_1565) ;  /* 0x0000003e05c87947 */ /* 0x000ff6000b800000 */
[----:B------:R-:W0:Y:S01]  /*12e00*/  SHFL.IDX PT, R14, R0, RZ, 0x181f ;  /* 0x00181fff000e7589 */ /* 0x000e2200000e0000 */
[----:B------:R-:W-:Y:S02]  /*12e10*/  IMAD R5, R5, UR38, RZ ;  /* 0x0000002605057c24 */ /* 0x000fe4000f8e02ff */
[----:B------:R-:W-:Y:S01]  /*12e20*/  VIADD R4, R10, UR39 ;  /* 0x000000270a047c36 */ /* 0x000fe20008000000 */
[----:B------:R-:W1:Y:S03]  /*12e30*/  SHFL.IDX PT, R2, R6, RZ, 0x181f ;  /* 0x00181fff06027589 */ /* 0x000e6600000e0000 */
[C---:B------:R-:W-:Y:S01]  /*12e40*/  VIADD R8, R4.reuse, 0x10 ;  /* 0x0000001004087836 */ /* 0x040fe20000000000 */
[----:B------:R-:W-:-:S13]  /*12e50*/  ISETP.GE.AND P2, PT, R4, R5, PT ;  /* 0x000000050400720c */ /* 0x000fda0003f46270 */
[----:B0-----:R-:W-:-:S05]  /*12e60*/  @!P2 IADD3 R14, P3, R28, R14, RZ ;  /* 0x0000000e1c0ea210 */ /* 0x001fca0007f7e0ff */
[----:B-1----:R-:W-:Y:S02]  /*12e70*/  @!P2 IMAD.X R3, RZ, RZ, R2, P3 ;  /* 0x000000ffff03a224 */ /* 0x002fe400018e0602 */
[----:B------:R-:W-:Y:S02]  /*12e80*/  @!P2 IMAD.MOV.U32 R2, RZ, RZ, R14 ;  /* 0x000000ffff02a224 */ /* 0x000fe400078e000e */
[----:B------:R-:W0:Y:S04]  /*12e90*/  SHFL.IDX PT, R14, R0, 0x1, 0x181f ;  /* 0x00381f00000e7f89 */ /* 0x000e2800000e0000 */
[----:B------:R-:W-:Y:S04]  /*12ea0*/  @!P2 LDGSTS.E.BYPASS.LTC128B.128 [R37+0x18000], desc[UR54][R2.64], !P0 ;  /* 0x180000000225afae */ /* 0x000fe8000c101d76 */
[----:B------:R1:W-:Y:S01]  /*12eb0*/  @!P2 LDGSTS.E.BYPASS.LTC128B.128 [R37+0x1c000], desc[UR54][R2.64+0x80], !P1 ;  /* 0x1c0000800225afae */ /* 0x0003e2000c901d76 */
[----:B------:R-:W-:Y:S01]  /*12ec0*/  ISETP.GE.AND P2, PT, R8, R5, PT ;  /* 0x000000050800720c */ /* 0x000fe20003f46270 */
[----:B------:R-:W-:-:S02]  /*12ed0*/  VIADD R8, R4, 0x20 ;  /* 0x0000002004087836 */ /* 0x000fc40000000000 */
[----:B-1----:R-:W1:Y:S10]  /*12ee0*/  SHFL.IDX PT, R2, R6, 0x1, 0x181f ;  /* 0x00381f0006027f89 */ /* 0x002e7400000e0000 */
[----:B0-----:R-:W-:-:S05]  /*12ef0*/  @!P2 IADD3 R14, P3, R28, R14, RZ ;  /* 0x0000000e1c0ea210 */ /* 0x001fca0007f7e0ff */
[----:B-1----:R-:W-:Y:S02]  /*12f00*/  @!P2 IMAD.X R7, RZ, RZ, R2, P3 ;  /* 0x000000ffff07a224 */ /* 0x002fe400018e0602 */
[----:B------:R-:W-:Y:S02]  /*12f10*/  @!P2 IMAD.MOV.U32 R2, RZ, RZ, R14 ;  /* 0x000000ffff02a224 */ /* 0x000fe400078e000e */
[----:B------:R-:W-:Y:S01]  /*12f20*/  @!P2 IMAD.MOV.U32 R3, RZ, RZ, R7 ;  /* 0x000000ffff03a224 */ /* 0x000fe200078e0007 */
        /* <DEDUP_REMOVED lines=43> */
[----:B------:R-:W-:-:S03]  /*131e0*/  ISETP.GE.AND P2, PT, R8, R5, PT ;  /* 0x000000050800720c */ /* 0x000fc60003f46270 */
[----:B-1----:R-:W1:Y:S10]  /*131f0*/  SHFL.IDX PT, R2, R6, 0x6, 0x181f ;  /* 0x00d81f0006027f89 */ /* 0x002e7400000e0000 */
[----:B0-----:R-:W-:Y:S01]  /*13200*/  @!P2 IADD3 R14, P3, R28, R14, RZ ;  /* 0x0000000e1c0ea210 */ /* 0x001fe20007f7e0ff */
[----:B------:R-:W0:Y:S04]  /*13210*/  SHFL.IDX PT, R6, R6, 0x7, 0x181f ;  /* 0x00f81f0006067f89 */ /* 0x000e2800000e0000 */
[----:B-1----:R-:W-:-:S02]  /*13220*/  @!P2 IMAD.X R7, RZ, RZ, R2, P3 ;  /* 0x000000ffff07a224 */ /* 0x002fc400018e0602 */
[----:B------:R-:W-:Y:S02]  /*13230*/  @!P2 IMAD.MOV.U32 R2, RZ, RZ, R14 ;  /* 0x000000ffff02a224 */ /* 0x000fe400078e000e */
[----:B------:R-:W-:Y:S01]  /*13240*/  @!P2 IMAD.MOV.U32 R3, RZ, RZ, R7 ;  /* 0x000000ffff03a224 */ /* 0x000fe200078e0007 */
[----:B------:R1:W2:Y:S04]  /*13250*/  SHFL.IDX PT, R14, R0, 0x7, 0x181f ;  /* 0x00f81f00000e7f89 */ /* 0x0002a800000e0000 */
[----:B------:R1:W-:Y:S04]  /*13260*/  @!P2 LDGSTS.E.BYPASS.LTC128B.128 [R37+0x1b000], desc[UR54][R2.64], !P0 ;  /* 0x1b0000000225afae */ /* 0x0003e8000c101d76 */
[----:B0-----:R1:W-:Y:S02]  /*13270*/  @!P2 LDGSTS.E.BYPASS.LTC128B.128 [R37+0x1f000], desc[UR54][R2.64+0x80], !P1 ;  /* 0x1f0000800225afae */ /* 0x0013e4000c901d76 */
.L_x_1669:
[----:B------:R-:W-:Y:S01]  /*13280*/  VIADD R4, R4, 0x70 ;  /* 0x0000007004047836 */ /* 0x000fe20000000000 */
[----:B------:R-:W-:Y:S04]  /*13290*/  BSSY B0, `(.L_x_1566) ;  /* 0x000000a000007945 */ /* 0x000fe80003800000 */
[----:B------:R-:W-:-:S13]  /*132a0*/  ISETP.GE.AND P2, PT, R4, R5, PT ;  /* 0x000000050400720c */ /* 0x000fda0003f46270 */
[----:B------:R-:W-:Y:S05]  /*132b0*/  @P2 BRA `(.L_x_1567) ;  /* 0x00000000001c2947 */ /* 0x000fea0003800000 */
[----:B-12---:R-:W-:-:S05]  /*132c0*/  IADD3 R2, P2, R28, R14, RZ ;  /* 0x0000000e1c027210 */ /* 0x006fca0007f5e0ff */
[----:B------:R-:W-:-:S05]  /*132d0*/  IMAD.X R3, RZ, RZ, R6, P2 ;  /* 0x000000ffff037224 */ /* 0x000fca00010e0606 */
[----:B------:R-:W-:Y:S01]  /*132e0*/  @!PT LDS RZ, [RZ] ;  /* 0x00000000fffff984 */ /* 0x000fe20000000800 */
[----:B------:R-:W-:Y:S01]  /*132f0*/  @!PT LDS RZ, [RZ] ;  /* 0x00000000fffff984 */ /* 0x000fe20000000800 */
[----:B------:R-:W-:Y:S01]  /*13300*/  @!PT LDS RZ, [RZ] ;  /* 0x00000000fffff984 */ /* 0x000fe20000000800 */
[----:B------:R0:W-:Y:S04]  /*13310*/  LDGSTS.E.BYPASS.LTC128B.128 [R37+0x1b800], desc[UR54][R2.64], !P0 ;  /* 0x1b80000002257fae */ /* 0x0001e8000c101d76 */
[----:B------:R0:W-:Y:S02]  /*13320*/  LDGSTS.E.BYPASS.LTC128B.128 [R37+0x1f800], desc[UR54][R2.64+0x80], !P1 ;  /* 0x1f80008002257fae */ /* 0x0001e4000c901d76 */
.L_x_1567:
[----:B------:R-:W-:Y:S05]  /*13330*/  BSYNC B0 ;  /* 0x0000000000007941 */ /* 0x000fea0003800000 */
.L_x_1566:
[----:B------:R-:W-:Y:S01]  /*13340*/  NOP ;  /* 0x0000000000007918 */ /* 0x000fe20000000000 */
[----:B------:R-:W-:-:S13]  /*13350*/  PLOP3.LUT P0, PT, PT, PT, PT, 0x80, 0x0 ;  /* 0x000000000000781c */ /* 0x000fda0003f0f070 */
.L_x_1568:
[----:B------:R-:W-:Y:S02]  /*13360*/  PLOP3.LUT P1, PT, P1, P0, PT, 0xa2, 0x0 ;  /* 0x000000000000781c */ /* 0x000fe40000f21472 */
[----:B------:R-:W-:-:S08]  /*13370*/  @P0 R2UR P1, UR4, R22 ;  /* 0x00000000160402ca */ /* 0x000fd00000020000 */
[----:B------:R-:W-:-:S05]  /*13380*/  @P0 PLOP3.LUT P0, PT, P1, PT, PT, 0x80, 0x0 ;  /* 0x000000000000081c */ /* 0x000fca0000f0f070 */
[----:B------:R-:W-:Y:S01]  /*13390*/  @!P1 SYNCS.ARRIVE.TRANS64.RED.A0T1 RZ, [UR4+0x28400], RZ ;  /* 0x028400ffffff99a7 */ /* 0x000fe20008200404 */
[----:B------:R-:W-:Y:S07]  /*133a0*/  @!P1 ARRIVES.LDGSTSBAR.64.TRANSCNT [UR4+0x28400] ;  /* 0x02840000ff0099b0 */ /* 0x000fee0008000a84 */
[----:B------:R-:W-:Y:S05]  /*133b0*/  @P0 BRA.U.ANY `(.L_x_1568) ;  /* 0xfffffffd00e80947 */ /* 0x000fea000393ffff */
[----:B01----:R-:W3:Y:S02]  /*133c0*/  LDL.LU R2, [R1+0x4] ;  /* 0x0000040001027983 */ /* 0x003ee40000300800 */
[----:B---3--:R-:W-:-:S05]  /*133d0*/  VIADD R2, R2, 0x1 ;  /* 0x0000000102027836 */ /* 0x008fca0000000000 */
        /* <DEDUP_REMOVED lines=10> */
.L_x_1670:
[----:B------:R-:W-:Y:S05]  /*13480*/  BSYNC B0 ;  /* 0x0000000000007941 */ /* 0x000fea0003800000 */
.L_x_1569:
[----:B------:R-:W-:-:S04]  /*13490*/  UIADD3 UR4, UR41, -0x2, URZ ;  /* 0xfffffffe29047890 */ /* 0x000fc8000fffe03f */
[----:B------:R-:W-:-:S06]  /*134a0*/  UISETP.GE.AND UP0, UPT, UR4, UR42, UPT ;  /* 0x0000002a0400728c */ /* 0x000fcc000bf06270 */
[----:B------:R-:W-:-:S13]  /*134b0*/  PLOP3.LUT P0, PT, PT, PT, UP0, 0x80, 0x0 ;  /* 0x000000000000781c */ /* 0x000fda0003f0f008 */
[----:B------:R-:W-:Y:S05]  /*134c0*/  @!P0 BRA `(.L_x_1571) ;  /* 0x0000001000708947 */ /* 0x000fea0003800000 */
[----:B------:R-:W-:Y:S02]  /*134d0*/  IMAD.MOV.U32 R5, RZ, RZ, R23 ;  /* 0x000000ffff057224 */ /* 0x000fe400078e0017 */
[----:B------:R-:W-:Y:S02]  /*134e0*/  IMAD.MOV.U32 R6, RZ, RZ, R24 ;  /* 0x000000ffff067224 */ /* 0x000fe400078e0018 */
[----:B------:R-:W-:-:S07]  /*134f0*/  IMAD.U32 R20, RZ, RZ, UR4 ;  /* 0x00000004ff147e24 */ /* 0x000fce000f8e00ff */
.L_x_1591:
[----:B-1-3--:R-:W1:Y:S01]  /*13500*/  S2R R0, SR_TID.X ;  /* 0x0000000000007919 */ /* 0x00ae620000002100 */
[----:B------:R-:W3:Y:S01]  /*13510*/  S2R R2, SR_TID.X ;  /* 0x0000000000027919 */ /* 0x000ee20000002100 */
[----:B-1----:R-:W-:-:S04]  /*13520*/  LOP3.LUT R0, R0, 0x7f, RZ, 0xc0, !PT ;  /* 0x0000007f00007812 */ /* 0x002fc800078ec0ff */
[----:B0-----:R-:W-:Y:S01]  /*13530*/  SHF.R.U32.HI R3, RZ, 0x3, R0 ;  /* 0x00000003ff037819 */ /* 0x001fe20000011600 */
[----:B---3--:R-:W-:Y:S01]  /*13540*/  IMAD.SHL.U32 R2, R2, 0x10, RZ ;  /* 0x0000001002027824 */ /* 0x008fe200078e00ff */
[----:B------:R-:W0:Y:S04]  /*13550*/  LDC R0, c[0x0][0x430] ;  /* 0x00010c00ff007b82 */ /* 0x000e280000000800 */
[----:B------:R-:W-:-:S04]  /*13560*/  LOP3.LUT R2, R3, 0x70, R2, 0xf8, !PT ;  /* 0x0000007003027812 */ /* 0x000fc800078ef802 */
[----:B------:R-:W-:-:S13]  /*13570*/  ISETP.GT.U32.AND P1, PT, R2, 0x3f, PT ;  /* 0x0000003f0200780c */ /* 0x000fda0003f24070 */
[----:B------:R-:W1:Y:S01]  /*13580*/  @!P1 LDC.64 R10, c[0x0][0x428] ;  /* 0x00010a00ff0a9b82 */ /* 0x000e620000000a00 */
[----:B0-----:R-:W-:Y:S02]  /*13590*/  ISETP.NE.AND P0, PT, R0, 0x1, PT ;  /* 0x000000010000780c */ /* 0x001fe40003f05270 */
[----:B------:R-:W-:-:S05]  /*135a0*/  LEA R0, R20, UR37, 0x6 ;  /* 0x0000002514007c11 */ /* 0x000fca000f8e30ff */
[----:B------:R-:W0:Y:S01]  /*135b0*/  @!P1 LDC.64 R8, c[0x0][0x418] ;  /* 0x00010600ff089b82 */ /* 0x000e220000000a00 */
[----:B------:R-:W-:-:S04]  /*135c0*/  IMAD.IADD R0, R2, 0x1, R0 ;  /* 0x0000000102007824 */ /* 0x000fc800078e0200 */
[----:B------:R-:W-:-:S03]  /*135d0*/  IMAD.MOV.U32 R4, RZ, RZ, R0 ;  /* 0x000000ffff047224 */ /* 0x000fc600078e0000 */
[----:B------:R-:W3:Y:S08]  /*135e0*/  @P0 LDC R3, c[0x0][0x434] ;  /* 0x00010d00ff030b82 */ /* 0x000ef00000000800 */
[----:B------:R-:W4:Y:S01]  /*135f0*/  @P0 LDC R7, c[0x0][0x438] ;  /* 0x00010e00ff070b82 */ /* 0x000f220000000800 */
[----:B------:R-:W-:Y:S02]  /*13600*/  IMAD.U32 R12, RZ, RZ, UR43 ;  /* 0x0000002bff0c7e24 */ /* 0x000fe4000f8e00ff */
[----:B---3--:R-:W-:-:S05]  /*13610*/  @P0 IMAD.HI.U32 R2, R0, R3, RZ ;  /* 0x0000000300020227 */ /* 0x008fca00078e00ff */
[----:B----4-:R-:W-:Y:S01]  /*13620*/  @P0 SHF.R.U32.HI R4, RZ, R7, R2 ;  /* 0x00000007ff040219 */ /* 0x010fe20000011602 */
[-C--:B-1----:R-:W-:Y:S01]  /*13630*/  @!P1 IMAD R2, R30, R10.reuse, RZ ;  /* 0x0000000a1e029224 */ /* 0x082fe200078e02ff */
[----:B------:R-:W-:Y:S01]  /*13640*/  ISETP.NE.AND P2, PT, R12, 0x3, PT ;  /* 0x000000030c00780c */ /* 0x000fe20003f45270 */
[----:B------:R-:W-:Y:S01]  /*13650*/  VIADD R23, R5, 0x1 ;  /* 0x0000000105177836 */ /* 0x000fe20000000000 */
[----:B------:R-:W-:Y:S01]  /*13660*/  @!P1 SHF.R.S32.HI R3, RZ, 0x1f, R4 ;  /* 0x0000001fff039819 */ /* 0x000fe20000011404 */
[C---:B------:R-:W-:Y:S02]  /*13670*/  @!P1 IMAD R11, R25.reuse, R11, R2 ;  /* 0x0000000b190b9224 */ /* 0x040fe400078e0202 */
[----:B------:R-:W-:Y:S02]  /*13680*/  @!P1 IMAD.MOV.U32 R2, RZ, RZ, R4 ;  /* 0x000000ffff029224 */ /* 0x000fe400078e0004 */
[----:B------:R-:W-:Y:S02]  /*13690*/  IMAD.MOV.U32 R7, RZ, RZ, RZ ;  /* 0x000000ffff077224 */ /* 0x000fe400078e00ff */
[----:B------:R-:W-:-:S04]  /*136a0*/  @!P1 IMAD.WIDE.U32 R2, R25, R10, R2 ;  /* 0x0000000a19029225 */ /* 0x000fc800078e0002 */
[----:B------:R-:W-:Y:S01]  /*136b0*/  @!P1 IMAD.IADD R11, R11, 0x1, R3 ;  /* 0x000000010b0b9824 */ /* 0x000fe200078e0203 */
[C---:B0-----:R-:W-:Y:S01]  /*136c0*/  @!P1 LEA R8, P0, R2.reuse, R8, 0x2 ;  /* 0x0000000802089211 */ /* 0x041fe200078010ff */
[----:B------:R-:W-:Y:S05]  /*136d0*/  YIELD ;  /* 0x0000000000007946 */ /* 0x000fea0003800000 */
[----:B------:R-:W-:Y:S01]  /*136e0*/  @!P1 LEA.HI.X R9, R2, R9, R11, 0x2, P0 ;  /* 0x0000000902099211 */ /* 0x000fe200000f140b */
[----:B------:R-:W-:Y:S01]  /*136f0*/  IMAD.MOV R11, RZ, RZ, -R4 ;  /* 0x000000ffff0b7224 */ /* 0x000fe200078e0a04 */
[----:B------:R-:W-:Y:S01]  /*13700*/  ISETP.NE.AND P0, PT, R23, 0x2, PT ;  /* 0x000000021700780c */ /* 0x000fe20003f05270 */
[----:B------:R-:W-:-:S02]  /*13710*/  ULDC UR4, c[0x0][0x430] ;  /* 0x00010c0000047ab9 */ /* 0x000fc40000000800 */
[----:B------:R0:W5:Y:S01]  /*13720*/  @!P1 LDG.E R7, desc[UR54][R8.64] ;  /* 0x0000003608079981 */ /* 0x000162000c1e1900 */
[----:B------:R-:W-:Y:S02]  /*13730*/  SEL R3, RZ, 0x1, P0 ;  /* 0x00000001ff037807 */ /* 0x000fe40000000000 */
[C---:B------:R-:W-:Y:S01]  /*13740*/  ISETP.GT.AND P1, PT, R20.reuse, UR42, PT ;  /* 0x0000002a14007c0c */ /* 0x040fe2000bf24270 */
[----:B------:R-:W-:Y:S01]  /*13750*/  VIADD R20, R20, 0xffffffff ;  /* 0xffffffff14147836 */ /* 0x000fe20000000000 */
[----:B------:R-:W-:Y:S02]  /*13760*/  SEL R23, R23, RZ, P0 ;  /* 0x000000ff17177207 */ /* 0x000fe40000000000 */
[----:B------:R-:W-:Y:S01]  /*13770*/  LOP3.LUT R24, R6, R3, RZ, 0x3c, !PT ;  /* 0x0000000306187212 */ /* 0x000fe200078e3cff */
[----:B0-----:R-:W-:Y:S01]  /*13780*/  IMAD R8, R11, UR4, R0 ;  /* 0x000000040b087c24 */ /* 0x001fe2000f8e0200 */
[----:B------:R-:W-:Y:S07]  /*13790*/  @!P2 BRA `(.L_x_1572) ;  /* 0x000000000004a947 */ /* 0x000fee0003800000 */
[----:B------:R-:W-:Y:S01]  /*137a0*/  BPT.TRAP 0x1 ;  /* 0x000000040000795c */ /* 0x000fe20000300000 */
.L_x_1572:
[----:B------:R-:W-:Y:S01]  /*137b0*/  IMAD R0, R23, 0x8, R22 ;  /* 0x0000000817007824 */ /* 0x000fe200078e0216 */
[----:B------:R-:W-:Y:S01]  /*137c0*/  SHF.L.U32 R17, R24, 0x1f, RZ ;  /* 0x0000001f18117819 */ /* 0x000fe200000006ff */
[----:B------:R-:W-:Y:S01]  /*137d0*/  BSSY B0, `(.L_x_1573) ;  /* 0x0000004000007945 */ /* 0x000fe20003800000 */
[----:B------:R-:W-:Y:S02]  /*137e0*/  SHF.R.S32.HI R9, RZ, 0x1f, R8 ;  /* 0x0000001fff097819 */ /* 0x000fe40000011408 */
[----:B------:R-:W0:Y:S02]  /*137f0*/  SYNCS.PHASECHK.TRANS64.TRYWAIT P0, [R0+URZ+0x28480], R17 ;  /* 0x02848011000075a7 */ /* 0x000e24000800017f */
[----:B0-----:R-:W-:Y:S05]  /*13800*/  @!P0 BRA `(.L_x_1574) ;  /* 0x0000003c00d88947 */ /* 0x001fea0003800000 */
.L_x_1671:
[----:B------:R-:W-:Y:S05]  /*13810*/  BSYNC B0 ;  /* 0x0000000000007941 */ /* 0x000fea0003800000 */
.L_x_1573:
[----:B------:R-:W-:Y:S01]  /*13820*/  ULDC.64 UR4, c[0x0][0x328] ;  /* 0x0000ca0000047ab9 */ /* 0x000fe20000000a00 */
[----:B-----5:R-:W-:Y:S01]  /*13830*/  SHF.R.S32.HI R10, RZ, 0x1f, R7 ;  /* 0x0000001fff0a7819 */ /* 0x020fe20000011407 */
[----:B------:R-:W-:Y:S01]  /*13840*/  IMAD R3, R9, UR4, RZ ;  /* 0x0000000409037c24 */ /* 0x000fe2000f8e02ff */
[----:B------:R-:W1:Y:S01]  /*13850*/  LDC R11, c[0x0][0x2f4] ;  /* 0x0000bd00ff0b7b82 */ /* 0x000e620000000800 */
[----:B------:R-:W-:Y:S01]  /*13860*/  ULDC.64 UR6, c[0x0][0x318] ;  /* 0x0000c60000067ab9 */ /* 0x000fe20000000a00 */
[----:B------:R-:W-:Y:S01]  /*13870*/  LOP3.LUT R12, R28, 0x80, RZ, 0xfc, !PT ;  /* 0x000000801c0c7812 */ /* 0x000fe200078efcff */
        /* <DEDUP_REMOVED lines=10> */
[----:B------:R-:W-:Y:S01]  /*13920*/  IMAD R27, R18, UR5, R27 ;  /* 0x00000005121b7c24 */ /* 0x000fe2000f8e021b */
[-C--:B-1----:R-:W-:Y:S01]  /*13930*/  ISETP.GE.AND P2, PT, R12, R11.reuse, PT ;  /* 0x0000000b0c00720c */ /* 0x082fe20003f46270 */
[----:B------:R-:W-:Y:S01]  /*13940*/  IMAD.WIDE.U32 R2, R18, UR4, R2 ;  /* 0x0000000412027c25 */ /* 0x000fe2000f8e0002 */
[----:B------:R-:W-:Y:S01]  /*13950*/  UMOV UR4, 0xffffffff ;  /* 0xffffffff00047882 */ /* 0x000fe20000000000 */
[----:B------:R-:W-:-:S02]  /*13960*/  ISETP.GE.AND P3, PT, R28, R11, PT ;  /* 0x0000000b1c00720c */ /* 0x000fc40003f66270 */
[----:B------:R-:W-:Y:S01]  /*13970*/  IMAD R4, R23, 0x4000, R32 ;  /* 0x0000400017047824 */ /* 0x000fe200078e0220 */
[----:B------:R-:W-:-:S04]  /*13980*/  IADD3 R21, P0, R2, UR6, RZ ;  /* 0x0000000602157c10 */ /* 0x000fc8000ff1e0ff */
[----:B------:R-:W-:Y:S01]  /*13990*/  IADD3.X R27, R27, UR7, R3, P0, !PT ;  /* 0x000000071b1b7c10 */ /* 0x000fe200087fe403 */
[----:B------:R-:W-:Y:S08]  /*139a0*/  BRA.DIV UR4, `(.L_x_1575) ;  /* 0x0000003e04847947 */ /* 0x000ff0000b800000 */
[----:B------:R-:W1:Y:S01]  /*139b0*/  SHFL.IDX PT, R2, R21, RZ, 0x181f ;  /* 0x00181fff15027589 */ /* 0x000e6200000e0000 */
[----:B------:R-:W-:-:S03]  /*139c0*/  IMAD.IADD R4, R22, 0x1, R4 ;  /* 0x0000000116047824 */ /* 0x000fc600078e0204 */
[----:B------:R-:W3:Y:S01]  /*139d0*/  SHFL.IDX PT, R3, R27, RZ, 0x181f ;  /* 0x00181fff1b037589 */ /* 0x000ee200000e0000 */
[----:B-1----:R-:W-:-:S05]  /*139e0*/  IADD3 R2, P0, R28, R2, RZ ;  /* 0x000000021c027210 */ /* 0x002fca0007f1e0ff */
[----:B---3--:R-:W-:-:S05]  /*139f0*/  IMAD.X R3, RZ, RZ, R3, P0 ;  /* 0x000000ffff037224 */ /* 0x008fca00000e0603 */
[----:B------:R-:W-:Y:S01]  /*13a00*/  @!PT LDS RZ, [RZ] ;  /* 0x00000000fffff984 */ /* 0x000fe20000000800 */
[----:B------:R-:W-:Y:S04]  /*13a10*/  LDGSTS.E.BYPASS.LTC128B.128 [R4+0x10000], desc[UR54][R2.64], !P3 ;  /* 0x1000000002047fae */ /* 0x000fe8000d901d76 */
[----:B------:R1:W-:Y:S04]  /*13a20*/  LDGSTS.E.BYPASS.LTC128B.128 [R4+0x12000], desc[UR54][R2.64+0x80], !P2 ;  /* 0x1200008002047fae */ /* 0x0003e8000d101d76 */
[----:B-1----:R-:W1:Y:S04]  /*13a30*/  SHFL.IDX PT, R2, R21, 0x1, 0x181f ;  /* 0x00381f0015027f89 */ /* 0x002e6800000e0000 */
[----:B------:R-:W3:Y:S01]  /*13a40*/  SHFL.IDX PT, R3, R27, 0x1, 0x181f ;  /* 0x00381f001b037f89 */ /* 0x000ee200000e0000 */
[----:B-1----:R-:W-:-:S05]  /*13a50*/  IADD3 R2, P0, R28, R2, RZ ;  /* 0x000000021c027210 */ /* 0x002fca0007f1e0ff */
[----:B---3--:R-:W-:-:S05]  /*13a60*/  IMAD.X R3, RZ, RZ, R3, P0 ;  /* 0x000000ffff037224 */ /* 0x008fca00000e0603 */
[----:B------:R-:W-:Y:S04]  /*13a70*/  LDGSTS.E.BYPASS.LTC128B.128 [R4+0x10800], desc[UR54][R2.64], !P3 ;  /* 0x1080000002047fae */ /* 0x000fe8000d901d76 */
[----:B------:R1:W-:Y:S04]  /*13a80*/  LDGSTS.E.BYPASS.LTC128B.128 [R4+0x12800], desc[UR54][R2.64+0x80], !P2 ;  /* 0x1280008002047fae */ /* 0x0003e8000d101d76 */
[----:B-1----:R-:W1:Y:S04]  /*13a90*/  SHFL.IDX PT, R2, R21, 0x2, 0x181f ;  /* 0x00581f0015027f89 */ /* 0x002e6800000e0000 */
[----:B------:R-:W3:Y:S04]  /*13aa0*/  SHFL.IDX PT, R3, R27, 0x2, 0x181f ;  /* 0x00581f001b037f89 */ /* 0x000ee800000e0000 */
[----:B------:R-:W4:Y:S01]  /*13ab0*/  SHFL.IDX PT, R27, R27, 0x3, 0x181f ;  /* 0x00781f001b1b7f89 */ /* 0x000f2200000e0000 */
[----:B-1----:R-:W-:-:S05]  /*13ac0*/  IADD3 R2, P0, R28, R2, RZ ;  /* 0x000000021c027210 */ /* 0x002fca0007f1e0ff */
[----:B---3--:R-:W-:-:S05]  /*13ad0*/  IMAD.X R3, RZ, RZ, R3, P0 ;  /* 0x000000ffff037224 */ /* 0x008fca00000e0603 */
[----:B------:R-:W-:Y:S04]  /*13ae0*/  LDGSTS.E.BYPASS.LTC128B.128 [R4+0x11000], desc[UR54][R2.64], !P3 ;  /* 0x1100000002047fae */ /* 0x000fe8000d901d76 */
[----:B------:R1:W-:Y:S04]  /*13af0*/  LDGSTS.E.BYPASS.LTC128B.128 [R4+0x13000], desc[UR54][R2.64+0x80], !P2 ;  /* 0x1300008002047fae */ /* 0x0003e8000d101d76 */
[----:B-1--4-:R1:W3:Y:S02]  /*13b00*/  SHFL.IDX PT, R2, R21, 0x3, 0x181f ;  /* 0x00781f0015027f89 */ /* 0x0122e400000e0000 */
.L_x_1681:
        /* <DEDUP_REMOVED lines=9> */
.L_x_1576:
        /* <DEDUP_REMOVED lines=11> */
.L_x_1577:
[----:B------:R3:W-:Y:S01]  /*13c50*/  SYNCS.ARRIVE.TRANS64.A1T0 RZ, [R0+URZ+0x28470], RZ ;  /* 0x028470ff00ff79a7 */ /* 0x0007e2000810003f */
[----:B------:R-:W-:Y:S05]  /*13c60*/  @!P3 BRA `(.L_x_1578) ;  /* 0x000000000004b947 */ /* 0x000fea0003800000 */
[----:B------:R-:W-:Y:S01]  /*13c70*/  BPT.TRAP 0x1 ;  /* 0x000000040000795c */ /* 0x000fe20000300000 */
.L_x_1578:
[----:B------:R-:W4:Y:S01]  /*13c80*/  SYNCS.PHASECHK.TRANS64.TRYWAIT P0, [R0+URZ+0x28440], R17 ;  /* 0x02844011000075a7 */ /* 0x000f22000800017f */
[----:B------:R-:W-:Y:S04]  /*13c90*/  BSSY B0, `(.L_x_1579) ;  /* 0x0000002000007945 */ /* 0x000fe80003800000 */
[----:B----4-:R-:W-:Y:S05]  /*13ca0*/  @!P0 BRA `(.L_x_1580) ;  /* 0x0000003c00ec8947 */ /* 0x010fea0003800000 */
.L_x_1682:
[----:B------:R-:W-:Y:S05]  /*13cb0*/  BSYNC B0 ;  /* 0x0000000000007941 */ /* 0x000fea0003800000 */
.L_x_1579:
        /* <DEDUP_REMOVED lines=19> */
[----:B------:R-:W-:Y:S02]  /*13df0*/  IADD3 R7, P0, R2, UR6, RZ ;  /* 0x0000000602077c10 */ /* 0x000fe4000ff1e0ff */
[----:B------:R-:W-:-:S02]  /*13e00*/  ISETP.GE.AND P3, PT, R28, R11, PT ;  /* 0x0000000b1c00720c */ /* 0x000fc40003f66270 */
[----:B------:R-:W-:Y:S01]  /*13e10*/  IADD3.X R8, R9, UR7, R3, P0, !PT ;  /* 0x0000000709087c10 */ /* 0x000fe200087fe403 */
[----:B------:R-:W-:Y:S10]  /*13e20*/  BRA.DIV UR4, `(.L_x_1581) ;  /* 0x0000003e04a07947 */ /* 0x000ff4000b800000 */
[----:B--2---:R-:W2:Y:S04]  /*13e30*/  SHFL.IDX PT, R14, R7, RZ, 0x181f ;  /* 0x00181fff070e7589 */ /* 0x004ea800000e0000 */
[----:B------:R-:W5:Y:S01]  /*13e40*/  SHFL.IDX PT, R3, R8, RZ, 0x181f ;  /* 0x00181fff08037589 */ /* 0x000f6200000e0000 */
[----:B--2---:R-:W-:-:S03]  /*13e50*/  IADD3 R2, P0, R28, R14, RZ ;  /* 0x0000000e1c027210 */ /* 0x004fc60007f1e0ff */
[----:B------:R-:W2:Y:S02]  /*13e60*/  SHFL.IDX PT, R14, R7, 0x1, 0x181f ;  /* 0x00381f00070e7f89 */ /* 0x000ea400000e0000 */
[----:B-----5:R-:W-:-:S05]  /*13e70*/  IMAD.X R3, RZ, RZ, R3, P0 ;  /* 0x000000ffff037224 */ /* 0x020fca00000e0603 */
[----:B------:R-:W-:Y:S04]  /*13e80*/  LDGSTS.E.BYPASS.LTC128B.128 [R4+0x20000], desc[UR54][R2.64], !P3 ;  /* 0x2000000002047fae */ /* 0x000fe8000d901d76 */
[----:B------:R5:W-:Y:S04]  /*13e90*/  LDGSTS.E.BYPASS.LTC128B.128 [R4+0x22000], desc[UR54][R2.64+0x80], !P2 ;  /* 0x2200008002047fae */ /* 0x000be8000d101d76 */
[----:B-----5:R-:W5:Y:S01]  /*13ea0*/  SHFL.IDX PT, R3, R8, 0x1, 0x181f ;  /* 0x00381f0008037f89 */ /* 0x020f6200000e0000 */
[----:B--2---:R-:W-:-:S03]  /*13eb0*/  IADD3 R2, P0, R28, R14, RZ ;  /* 0x0000000e1c027210 */ /* 0x004fc60007f1e0ff */
[----:B------:R-:W2:Y:S02]  /*13ec0*/  SHFL.IDX PT, R14, R7, 0x2, 0x181f ;  /* 0x00581f00070e7f89 */ /* 0x000ea400000e0000 */
[----:B-----5:R-:W-:-:S05]  /*13ed0*/  IMAD.X R3, RZ, RZ, R3, P0 ;  /* 0x000000ffff037224 */ /* 0x020fca00000e0603 */
[----:B------:R-:W-:Y:S04]  /*13ee0*/  LDGSTS.E.BYPASS.LTC128B.128 [R4+0x20800], desc[UR54][R2.64], !P3 ;  /* 0x2080000002047fae */ /* 0x000fe8000d901d76 */
[----:B------:R5:W-:Y:S04]  /*13ef0*/  LDGSTS.E.BYPASS.LTC128B.128 [R4+0x22800], desc[UR54][R2.64+0x80], !P2 ;  /* 0x2280008002047fae */ /* 0x000be8000d101d76 */
[----:B-----5:R-:W5:Y:S01]  /*13f00*/  SHFL.IDX PT, R3, R8, 0x2, 0x181f ;  /* 0x00581f0008037f89 */ /* 0x020f6200000e0000 */
[----:B--2---:R-:W-:-:S03]  /*13f10*/  IADD3 R2, P0, R28, R14, RZ ;  /* 0x0000000e1c027210 */ /* 0x004fc60007f1e0ff */
[----:B------:R2:W0:Y:S04]  /*13f20*/  SHFL.IDX PT, R14, R7, 0x3, 0x181f ;  /* 0x00781f00070e7f89 */ /* 0x00042800000e0000 */
[----:B------:R-:W0:Y:S01]  /*13f30*/  SHFL.IDX PT, R8, R8, 0x3, 0x181f ;  /* 0x00781f0008087f89 */ /* 0x000e2200000e0000 */
[----:B-----5:R-:W-:-:S05]  /*13f40*/  IMAD.X R3, RZ, RZ, R3, P0 ;  /* 0x000000ffff037224 */ /* 0x020fca00000e0603 */
[----:B------:R2:W-:Y:S04]  /*13f50*/  LDGSTS.E.BYPASS.LTC128B.128 [R4+0x21000], desc[UR54][R2.64], !P3 ;  /* 0x2100000002047fae */ /* 0x0005e8000d901d76 */
[----:B0-----:R2:W-:Y:S02]  /*13f60*/  LDGSTS.E.BYPASS.LTC128B.128 [R4+0x23000], desc[UR54][R2.64+0x80], !P2 ;  /* 0x2300008002047fae */ /* 0x0015e4000d101d76 */
.L_x_1692:
        /* <DEDUP_REMOVED lines=9> */
.L_x_1582:
        /* <DEDUP_REMOVED lines=11> */
.L_x_1583:
[----:B------:R3:W-:Y:S02]  /*140b0*/  SYNCS.ARRIVE.TRANS64.A1T0 RZ, [R0+URZ+0x28430], RZ ;  /* 0x028430ff00ff79a7 */ /* 0x0007e4000810003f */
[----:B---34-:R-:W-:-:S05]  /*140c0*/  IMAD.U32 R0, RZ, RZ, UR44 ;  /* 0x0000002cff007e24 */ /* 0x018fca000f8e00ff */
[----:B------:R-:W-:-:S13]  /*140d0*/  ISETP.NE.AND P0, PT, R0, 0x3, PT ;  /* 0x000000030000780c */ /* 0x000fda0003f05270 */
[----:B------:R-:W-:Y:S05]  /*140e0*/  @!P0 BRA `(.L_x_1584) ;  /* 0x0000000000048947 */ /* 0x000fea0003800000 */
[----:B------:R-:W-:Y:S01]  /*140f0*/  BPT.TRAP 0x1 ;  /* 0x000000040000795c */ /* 0x000fe20000300000 */
.L_x_1584:
[----:B------:R-:W-:Y:S01]  /*14100*/  LOP3.LUT R3, R6, 0x1, RZ, 0x3c, !PT ;  /* 0x0000000106037812 */ /* 0x000fe200078e3cff */
[----:B------:R-:W-:Y:S01]  /*14110*/  IMAD R0, R5, 0x8, R22 ;  /* 0x0000000805007824 */ /* 0x000fe200078e0216 */
[----:B------:R-:W-:Y:S02]  /*14120*/  BSSY B0, `(.L_x_1585) ;  /* 0x0000004000007945 */ /* 0x000fe40003800000 */
[----:B------:R-:W-:-:S04]  /*14130*/  SHF.L.U32 R3, R3, 0x1f, RZ ;  /* 0x0000001f03037819 */ /* 0x000fc800000006ff */
[----:B------:R-:W0:Y:S02]  /*14140*/  SYNCS.PHASECHK.TRANS64.TRYWAIT P2, [R0+URZ+0x28470], R3 ;  /* 0x02847003000075a7 */ /* 0x000e24000804017f */
[----:B0-----:R-:W-:Y:S05]  /*14150*/  @!P2 BRA `(.L_x_1586) ;  /* 0x0000003c00e8a947 */ /* 0x001fea0003800000 */
.L_x_1693:
[----:B------:R-:W-:Y:S05]  /*14160*/  BSYNC B0 ;  /* 0x0000000000007941 */ /* 0x000fea0003800000 */
.L_x_1585:
[----:B------:R-:W-:-:S05]  /*14170*/  IMAD.U32 R2, RZ, RZ, UR43 ;  /* 0x0000002bff027e24 */ /* 0x000fca000f8e00ff */
[----:B------:R-:W-:-:S13]  /*14180*/  ISETP.NE.AND P2, PT, R2, 0x3, PT ;  /* 0x000000030200780c */ /* 0x000fda0003f45270 */
[----:B------:R-:W-:Y:S05]  /*14190*/  @!P2 BRA `(.L_x_1587) ;  /* 0x000000000004a947 */ /* 0x000fea0003800000 */
[----:B------:R-:W-:Y:S01]  /*141a0*/  BPT.TRAP 0x1 ;  /* 0x000000040000795c */ /* 0x000fe20000300000 */
.L_x_1587:
[----:B0-----:R-:W-:Y:S01]  /*141b0*/  SHF.L.U32 R3, R6, 0x1f, RZ ;  /* 0x0000001f06037819 */ /* 0x001fe200000006ff */
[----:B------:R-:W-:-:S03]  /*141c0*/  IMAD.SHL.U32 R2, R5, 0x4000, RZ ;  /* 0x0000400005027824 */ /* 0x000fc600078e00ff */
[----:B------:R-:W0:Y:S02]  /*141d0*/  SYNCS.PHASECHK.TRANS64.TRYWAIT P2, [R0+URZ+0x28460], R3 ;  /* 0x02846003000075a7 */ /* 0x000e24000804017f */
[----:B0-----:R-:W-:Y:S05]  /*141e0*/  @!P2 BRA `(.L_x_1588) ;  /* 0x0000003c00d8a947 */ /* 0x001fea0003800000 */
.L_x_1694:
[----:B0-----:R-:W-:Y:S01]  /*141f0*/  LOP3.LUT R3, R2, R35, RZ, 0xfc, !PT ;  /* 0x0000002302037212 */ /* 0x001fe200078efcff */
[----:B------:R-:W-:Y:S05]  /*14200*/  WARPSYNC.ALL ;  /* 0x0000000000007948 */ /* 0x000fea0003800000 */
[C---:B------:R-:W-:Y:S01]  /*14210*/  IMAD.IADD R3, R22.reuse, 0x1, R3 ;  /* 0x0000000116037824 */ /* 0x040fe200078e0203 */
[----:B------:R-:W-:Y:S01]  /*14220*/  IADD3 R2, R22, R2, R33 ;  /* 0x0000000216027210 */ /* 0x000fe20007ffe021 */
[----:B-1----:R-:W-:Y:S02]  /*14230*/  IMAD.U32 R21, RZ, RZ, UR43 ;  /* 0x0000002bff157e24 */ /* 0x002fe4000f8e00ff */
[----:B------:R-:W-:Y:S01]  /*14240*/  IMAD.IADD R17, R36, 0x1, R3 ;  /* 0x0000000124117824 */ /* 0x000fe200078e0203 */
[----:B------:R-:W0:Y:S02]  /*14250*/  LDSM.16.MT88.4 R4, [R3+0x10000] ;  /* 0x010000000304783b */ /* 0x000e240000004200 */
[----:B------:R-:W-:-:S02]  /*14260*/  ISETP.NE.AND P2, PT, R21, 0x3, PT ;  /* 0x000000031500780c */ /* 0x000fc40003f45270 */
        /* <DEDUP_REMOVED lines=56> */
.L_x_1589:
[----:B0-----:R0:W-:Y:S01]  /*145f0*/  SYNCS.ARRIVE.TRANS64.A1T0 RZ, [R0+URZ+0x28450], RZ ;  /* 0x028450ff00ff79a7 */ /* 0x0011e2000810003f */
[----:B------:R-:W-:Y:S06]  /*14600*/  BAR.SYNC.DEFER_BLOCKING 0x2, 0x80 ;  /* 0x0082000000007b1d */ /* 0x000fec0000010000 */
[----:B------:R-:W-:Y:S05]  /*14610*/  @!P0 BRA `(.L_x_1590) ;  /* 0x0000000000048947 */ /* 0x000fea0003800000 */
[----:B------:R-:W-:Y:S01]  /*14620*/  BPT.TRAP 0x1 ;  /* 0x000000040000795c */ /* 0x000fe20000300000 */
.L_x_1590:
[----:B0-----:R-:W-:Y:S02]  /*14630*/  VIADD R0, R0, 0x28480 ;  /* 0x0002848000007836 */ /* 0x001fe40000000000 */
[----:B------:R-:W-:Y:S02]  /*14640*/  IMAD.MOV.U32 R5, RZ, RZ, R23 ;  /* 0x000000ffff057224 */ /* 0x000fe400078e0017 */
[----:B------:R-:W-:Y:S01]  /*14650*/  IMAD.MOV.U32 R6, RZ, RZ, R24 ;  /* 0x000000ffff067224 */ /* 0x000fe200078e0018 */
[----:B------:R-:W-:-:S04]  /*14660*/  PRMT R0, R31, 0x654, R0 ;  /* 0x000006541f007816 */ /* 0x000fc80000000000 */
[----:B------:R3:W-:Y:S01]  /*14670*/  SYNCS.ARRIVE.TRANS64.RED.A1T0 RZ, [R0+URZ], RZ ;  /* 0x000000ff00ff79a7 */ /* 0x0007e2000810043f */
[----:B------:R-:W-:Y:S05]  /*14680*/  @P1 BRA `(.L_x_1591) ;  /* 0xffffffec009c1947 */ /* 0x000fea000383ffff */
.L_x_1571:
[----:B---3--:R-:W1:Y:S01]  /*14690*/  S2R R0, SR_TID.X ;  /* 0x0000000000007919 */ /* 0x008e620000002100 */
[----:B------:R-:W-:Y:S01]  /*146a0*/  BSSY B0, `(.L_x_1592) ;  /* 0x0000012000007945 */ /* 0x000fe20003800000 */
[----:B-1----:R-:W-:Y:S01]  /*146b0*/  LOP3.LUT R2, R0, 0x7f, RZ, 0xc0, !PT ;  /* 0x0000007f00027812 */ /* 0x002fe200078ec0ff */
[----:B------:R-:W-:-:S03]  /*146c0*/  IMAD.U32 R0, RZ, RZ, UR44 ;  /* 0x0000002cff007e24 */ /* 0x000fc6000f8e00ff */
[----:B------:R-:W-:Y:S02]  /*146d0*/  ISETP.NE.AND P1, PT, R2, RZ, PT ;  /* 0x000000ff0200720c */ /* 0x000fe40003f25270 */
[----:B------:R-:W-:-:S11]  /*146e0*/  ISETP.NE.AND P0, PT, R0, 0x3, PT ;  /* 0x000000030000780c */ /* 0x000fd60003f05270 */
[----:B------:R-:W-:Y:S05]  /*146f0*/  @P1 BRA `(.L_x_1593) ;  /* 0x0000000000301947 */ /* 0x000fea0003800000 */
[----:B------:R-:W1:Y:S01]  /*14700*/  S2R R5, SR_LANEID ;  /* 0x0000000000057919 */ /* 0x000e620000000000 */
[----:B------:R-:W-:Y:S01]  /*14710*/  VOTEU.ANY UR4, UPT, PT ;  /* 0x0000000000047886 */ /* 0x000fe200038e0100 */
[----:B0-----:R-:W0:Y:S01]  /*14720*/  LDC.64 R2, c[0x0][0xc60] ;  /* 0x00031800ff027b82 */ /* 0x001e220000000a00 */
[----:B------:R-:W1:Y:S02]  /*14730*/  FLO.U32 R0, UR4 ;  /* 0x0000000400007d00 */ /* 0x000e6400080e0000 */
[----:B-1----:R-:W-:-:S06]  /*14740*/  ISETP.EQ.U32.AND P1, PT, R0, R5, PT ;  /* 0x000000050000720c */ /* 0x002fcc0003f22070 */
[----:B------:R-:W0:Y:S07]  /*14750*/  POPC R5, UR4 ;  /* 0x0000000400057d09 */ /* 0x000e2e0008000000 */
[----:B0-----:R-:W3:Y:S01]  /*14760*/  @P1 ATOMG.E.ADD.STRONG.GPU PT, R3, desc[UR54][R2.64], R5 ;  /* 0x00000005020319a8 */ /* 0x001ee200081ee1f6 */
[----:B------:R-:W0:Y:S02]  /*14770*/  S2R R4, SR_LTMASK ;  /* 0x0000000000047919 */ /* 0x000e240000003900 */
[----:B0-----:R-:W-:-:S04]  /*14780*/  LOP3.LUT R4, R4, UR4, RZ, 0xc0, !PT ;  /* 0x0000000404047c12 */ /* 0x001fc8000f8ec0ff */
[----:B------:R-:W0:Y:S01]  /*14790*/  POPC R7, R4 ;  /* 0x0000000400077309 */ /* 0x000e220000000000 */
[----:B---3--:R-:W0:Y:S02]  /*147a0*/  SHFL.IDX PT, R0, R3, R0, 0x1f ;  /* 0x00001f0003007589 */ /* 0x008e2400000e0000 */
[----:B0-----:R-:W-:-:S07]  /*147b0*/  IADD3 R16, R0, UR45, R7 ;  /* 0x0000002d00107c10 */ /* 0x001fce000fffe007 */
.L_x_1593:
[----:B------:R-:W-:Y:S05]  /*147c0*/  BSYNC B0 ;  /* 0x0000000000007941 */ /* 0x000fea0003800000 */
.L_x_1592:
[----:B------:R-:W-:Y:S05]  /*147d0*/  @!P0 BRA `(.L_x_1594) ;  /* 0x0000000000048947 */ /* 0x000fea0003800000 */
[----:B------:R-:W-:Y:S01]  /*147e0*/  BPT.TRAP 0x1 ;  /* 0x000000040000795c */ /* 0x000fe20000300000 */
.L_x_1594:
[----:B------:R-:W-:Y:S01]  /*147f0*/  LOP3.LUT R0, R24, 0x1, RZ, 0x3c, !PT ;  /* 0x0000000118007812 */ /* 0x000fe200078e3cff */
[----:B------:R-:W-:Y:S01]  /*14800*/  IMAD R17, R23, 0x8, R22 ;  /* 0x0000000817117824 */ /* 0x000fe200078e0216 */
[----:B------:R-:W-:Y:S02]  /*14810*/  BSSY B0, `(.L_x_1595) ;  /* 0x0000004000007945 */ /* 0x000fe40003800000 */
[----:B------:R-:W-:-:S04]  /*14820*/  SHF.L.U32 R0, R0, 0x1f, RZ ;  /* 0x0000001f00007819 */ /* 0x000fc800000006ff */
[----:B------:R-:W1:Y:S02]  /*14830*/  SYNCS.PHASECHK.TRANS64.TRYWAIT P1, [R17+URZ+0x28470], R0 ;  /* 0x02847000110075a7 */ /* 0x000e64000802017f */
[----:B-1----:R-:W-:Y:S05]  /*14840*/  @!P1 BRA `(.L_x_1596) ;  /* 0x0000003800549947 */ /* 0x002fea0003800000 */
.L_x_1695:
[----:B------:R-:W-:Y:S05]  /*14850*/  BSYNC B0 ;  /* 0x0000000000007941 */ /* 0x000fea0003800000 */
.L_x_1595:
[----:B------:R-:W-:-:S05]  /*14860*/  IMAD.U32 R2, RZ, RZ, UR43 ;  /* 0x0000002bff027e24 */ /* 0x000fca000f8e00ff */
[----:B------:R-:W-:-:S13]  /*14870*/  ISETP.NE.AND P1, PT, R2, 0x3, PT ;  /* 0x000000030200780c */ /* 0x000fda0003f25270 */
[----:B------:R-:W-:Y:S05]  /*14880*/  @!P1 BRA `(.L_x_1597) ;  /* 0x0000000000049947 */ /* 0x000fea0003800000 */
[----:B------:R-:W-:Y:S01]  /*14890*/  BPT.TRAP 0x1 ;  /* 0x000000040000795c */ /* 0x000fe20000300000 */
.L_x_1597:
[----:B-1----:R-:W-:-:S04]  /*148a0*/  SHF.L.U32 R0, R24, 0x1f, RZ ;  /* 0x0000001f18007819 */ /* 0x002fc800000006ff */
[----:B------:R-:W1:Y:S02]  /*148b0*/  SYNCS.PHASECHK.TRANS64.TRYWAIT P1, [R17+URZ+0x28460], R0 ;  /* 0x02846000110075a7 */ /* 0x000e64000802017f */
[----:B-1----:R-:W-:Y:S05]  /*148c0*/  @!P1 BRA `(.L_x_1598) ;  /* 0x0000003800489947 */ /* 0x002fea0003800000 */
.L_x_1696:
[----:B-1----:R-:W-:Y:S01]  /*148d0*/  IMAD.SHL.U32 R0, R23, 0x4000, RZ ;  /* 0x0000400017007824 */ /* 0x002fe200078e00ff */
[----:B------:R-:W-:Y:S05]  /*148e0*/  WARPSYNC.ALL ;  /* 0x0000000000007948 */ /* 0x000fea0003800000 */
[----:B0-----:R-:W-:Y:S01]  /*148f0*/  LOP3.LUT R3, R0, R35, RZ, 0xfc, !PT ;  /* 0x0000002300037212 */ /* 0x001fe200078efcff */
[----:B------:R-:W-:Y:S01]  /*14900*/  IMAD.U32 R18, RZ, RZ, UR43 ;  /* 0x0000002bff127e24 */ /* 0x000fe2000f8e00ff */
[----:B------:R-:W-:-:S03]  /*14910*/  IADD3 R0, R22, R0, R33 ;  /* 0x0000000016007210 */ /* 0x000fc60007ffe021 */
[----:B------:R-:W-:Y:S01]  /*14920*/  IMAD.IADD R2, R22, 0x1, R3 ;  /* 0x0000000116027824 */ /* 0x000fe200078e0203 */
[----:B------:R-:W-:-:S03]  /*14930*/  ISETP.NE.AND P1, PT, R18, 0x3, PT ;  /* 0x000000031200780c */ /* 0x000fc60003f25270 */
[----:B------:R-:W-:Y:S01]  /*14940*/  IMAD.IADD R3, R36, 0x1, R2 ;  /* 0x0000000124037824 */ /* 0x000fe200078e0202 */
[----:B------:R-:W0:Y:S04]  /*14950*/  LDSM.16.MT88.4 R4, [R2+0x10000] ;  /* 0x010000000204783b */ /* 0x000e280000004200 */
[----:B------:R-:W1:Y:S01]  /*14960*/  LDSM.16.MT88.4 R8, [R3+0x10000] ;  /* 0x010000000308783b */ /* 0x000e620000004200 */
[C-C-:B0-----:R-:W-:Y:S02]  /*14970*/  PRMT R12, R4.reuse, 0x6420, R5.reuse ;  /* 0x00006420040c7816 */ /* 0x141fe40000000005 */
[----:B------:R-:W-:Y:S02]  /*14980*/  PRMT R13, R4, 0x7531, R5 ;  /* 0x00007531040d7816 */ /* 0x000fe40000000005 */
[----:B--2---:R-:W-:-:S02]  /*14990*/  PRMT R14, R6, 0x6420, R7 ;  /* 0x00006420060e7816 */ /* 0x004fc40000000007 */
        /* <DEDUP_REMOVED lines=52> */
.L_x_1599:
[----:B-1----:R1:W-:Y:S01]  /*14ce0*/  SYNCS.ARRIVE.TRANS64.A1T0 RZ, [R17+URZ+0x28450], RZ ;  /* 0x028450ff11ff79a7 */ /* 0x0023e2000810003f */
[----:B------:R-:W-:Y:S06]  /*14cf0*/  BAR.SYNC.DEFER_BLOCKING 0x2, 0x80 ;  /* 0x0082000000007b1d */ /* 0x000fec0000010000 */
[----:B------:R-:W-:Y:S05]  /*14d00*/  @!P0 BRA `(.L_x_1600) ;  /* 0x0000000000048947 */ /* 0x000fea0003800000 */
[----:B------:R-:W-:Y:S01]  /*14d10*/  BPT.TRAP 0x1 ;  /* 0x000000040000795c */ /* 0x000fe20000300000 */
.L_x_1600:
[----:B0-----:R-:W-:Y:S02]  /*14d20*/  VIADD R0, R17, 0x28480 ;  /* 0x0002848011007836 */ /* 0x001fe40000000000 */
[----:B------:R-:W-:-:S03]  /*14d30*/  VIADD R23, R23, 0x1 ;  /* 0x0000000117177836 */ /* 0x000fc60000000000 */
[----:B------:R-:W-:Y:S02]  /*14d40*/  PRMT R0, R31, 0x654, R0 ;  /* 0x000006541f007816 */ /* 0x000fe40000000000 */
[C---:B------:R-:W-:Y:S02]  /*14d50*/  ISETP.NE.AND P0, PT, R23.reuse, 0x2, PT ;  /* 0x000000021700780c */ /* 0x040fe40003f05270 */
[----:B------:R2:W-:Y:S02]  /*14d60*/  SYNCS.ARRIVE.TRANS64.RED.A1T0 RZ, [R0+URZ], RZ ;  /* 0x000000ff00ff79a7 */ /* 0x0005e4000810043f */
[----:B------:R-:W-:Y:S02]  /*14d70*/  SEL R3, RZ, 0x1, P0 ;  /* 0x00000001ff037807 */ /* 0x000fe40000000000 */
[----:B------:R-:W-:Y:S02]  /*14d80*/  SEL R23, R23, RZ, P0 ;  /* 0x000000ff17177207 */ /* 0x000fe40000000000 */
[----:B------:R-:W-:-:S07]  /*14d90*/  LOP3.LUT R24, R24, R3, RZ, 0x3c, !PT ;  /* 0x0000000318187212 */ /* 0x000fce00078e3cff */
.L_x_1541:
[----:B------:R-:W-:Y:S05]  /*14da0*/  BSYNC B7 ;  /* 0x0000000000077941 */ /* 0x000fea0003800000 */
.L_x_1539:
[----:B------:R-:W-:-:S13]  /*14db0*/  LOP3.LUT P0, RZ, R29, 0x40, RZ, 0xc0, !PT ;  /* 0x000000401dff7812 */ /* 0x000fda000780c0ff */
[----:B------:R-:W-:Y:S05]  /*14dc0*/  @!P0 BRA `(.L_x_1601) ;  /* 0x0000000000248947 */ /* 0x000fea0003800000 */
[----:B------:R-:W3:Y:S08]  /*14dd0*/  S2UR UR4, SR_CgaCtaId ;  /* 0x00000000000479c3 */ /* 0x000ef00000008800 */
[----:B------:R-:W-:Y:S01]  /*14de0*/  BAR.SYNC.DEFER_BLOCKING 0x5, 0x180 ;  /* 0x0146000000007b1d */ /* 0x000fe20000010000 */
[----:B------:R-:W-:Y:S01]  /*14df0*/  MOV R22, 0x400 ;  /* 0x0000040000167802 */ /* 0x000fe20000000f00 */
[----:B---3--:R-:W-:-:S05]  /*14e00*/  IMAD.U32 R31, RZ, RZ, UR4 ;  /* 0x00000004ff1f7e24 */ /* 0x008fca000f8e00ff */
[----:B------:R-:W-:-:S05]  /*14e10*/  LEA R22, R31, R22, 0x18 ;  /* 0x000000161f167211 */ /* 0x000fca00078ec0ff */
[----:B-1----:R-:W1:Y:S02]  /*14e20*/  LDS.128 R16, [R22+0x284d0] ;  /* 0x0284d00016107984 */ /* 0x002e640000000c00 */
[----:B-1----:R-:W-:Y:S01]  /*14e30*/  R2UR UR4, R17 ;  /* 0x00000000110472ca */ /* 0x002fe200000e0000 */
[----:B------:R-:W-:Y:S06]  /*14e40*/  BAR.ARV 0x4, 0x180 ;  /* 0x0106000000007b1d */ /* 0x000fec0000002000 */
[----:B------:R-:W-:Y:S08]  /*14e50*/  BRA `(.L_x_1602) ;  /* 0x0000000800c87947 */ /* 0x000ff00003800000 */
.L_x_1601:
[----:B--2---:R-:W2:Y:S01]  /*14e60*/  S2R R0, SR_TID.X ;  /* 0x0000000000007919 */ /* 0x004ea20000002100 */
[----:B------:R-:W-:Y:S01]  /*14e70*/  ULDC UR4, c[0x0][0xc3c] ;  /* 0x00030f0000047ab9 */ /* 0x000fe20000000800 */
[----:B------:R-:W-:Y:S01]  /*14e80*/  IMAD.MOV.U32 R4, RZ, RZ, RZ ;  /* 0x000000ffff047224 */ /* 0x000fe200078e00ff */
[----:B--2---:R-:W-:-:S04]  /*14e90*/  LOP3.LUT R7, R0, 0x1f, RZ, 0xc0, !PT ;  /* 0x0000001f00077812 */ /* 0x004fc800078ec0ff */
[----:B------:R-:W-:Y:S01]  /*14ea0*/  ISETP.NE.AND P0, PT, R7, 0x1f, PT ;  /* 0x0000001f0700780c */ /* 0x000fe20003f05270 */
[----:B------:R-:W-:-:S05]  /*14eb0*/  IMAD.IADD R5, R19, 0x1, R7 ;  /* 0x0000000113057824 */ /* 0x000fca00078e0207 */
[----:B------:R-:W-:Y:S01]  /*14ec0*/  ISETP.GE.OR P1, PT, R5, UR4, !P0 ;  /* 0x0000000405007c0c */ /* 0x000fe2000c726670 */
[----:B------:R-:W-:-:S12]  /*14ed0*/  ULDC UR4, c[0x0][0xc3c] ;  /* 0x00030f0000047ab9 */ /* 0x000fd80000000800 */
[----:B------:R-:W2:Y:S02]  /*14ee0*/  @!P1 LDC.64 R2, c[0x0][0xc80] ;  /* 0x00032000ff029b82 */ /* 0x000ea40000000a00 */
[----:B--2---:R-:W-:-:S05]  /*14ef0*/  @!P1 IMAD.WIDE R2, R5, 0x4, R2 ;  /* 0x0000000405029825 */ /* 0x004fca00078e0202 */
[----:B------:R-:W2:Y:S01]  /*14f00*/  @!P1 LDG.E R4, desc[UR54][R2.64] ;  /* 0x0000003602049981 */ /* 0x000ea2000c1e1900 */
[C---:B------:R-:W-:Y:S02]  /*14f10*/  ISETP.NE.AND P1, PT, R7.reuse, RZ, PT ;  /* 0x000000ff0700720c */ /* 0x040fe40003f25270 */
[C---:B------:R-:W-:Y:S02]  /*14f20*/  ISETP.GE.U32.AND P2, PT, R7.reuse, 0x2, PT ;  /* 0x000000020700780c */ /* 0x040fe40003f46070 */
[C---:B------:R-:W-:Y:S02]  /*14f30*/  ISETP.GE.U32.AND P3, PT, R7.reuse, 0x4, PT ;  /* 0x000000040700780c */ /* 0x040fe40003f66070 */
[C---:B------:R-:W-:Y:S02]  /*14f40*/  ISETP.GE.U32.AND P4, PT, R7.reuse, 0x8, PT ;  /* 0x000000080700780c */ /* 0x040fe40003f86070 */
[----:B------:R-:W-:Y:S01]  /*14f50*/  ISETP.GE.U32.AND P5, PT, R7, 0x10, PT ;  /* 0x000000100700780c */ /* 0x000fe20003fa6070 */
[----:B--2---:R-:W2:Y:S02]  /*14f60*/  SHFL.UP PT, R0, R4, 0x1, RZ ;  /* 0x0420000004007989 */ /* 0x004ea400000e00ff */
[----:B--2---:R-:W-:-:S05]  /*14f70*/  SEL R5, R0, RZ, P1 ;  /* 0x000000ff00057207 */ /* 0x004fca0000800000 */
[----:B------:R-:W-:-:S05]  /*14f80*/  IMAD.IADD R5, R4, 0x1, R5 ;  /* 0x0000000104057824 */ /* 0x000fca00078e0205 */
[----:B------:R-:W2:Y:S02]  /*14f90*/  SHFL.UP PT, R0, R5, 0x2, RZ ;  /* 0x0440000005007989 */ /* 0x000ea400000e00ff */
[----:B--2---:R-:W-:-:S05]  /*14fa0*/  SEL R0, R0, RZ, P2 ;  /* 0x000000ff00007207 */ /* 0x004fca0001000000 */
[----:B------:R-:W-:-:S05]  /*14fb0*/  IMAD.IADD R0, R5, 0x1, R0 ;  /* 0x0000000105007824 */ /* 0x000fca00078e0200 */
[----:B------:R-:W2:Y:S02]  /*14fc0*/  SHFL.UP PT, R6, R0, 0x4, RZ ;  /* 0x0480000000067989 */ /* 0x000ea400000e00ff */
[----:B--2---:R-:W-:Y:S02]  /*14fd0*/  SEL R3, R6, RZ, P3 ;  /* 0x000000ff06037207 */ /* 0x004fe40001800000 */
[----:B------:R-:W-:Y:S03]  /*14fe0*/  SHFL.IDX PT, R6, R16, 0x1, 0x1f ;  /* 0x00201f0010067f89 */ /* 0x000fe600000e0000 */
[----:B------:R-:W-:Y:S02]  /*14ff0*/  IMAD.IADD R3, R0, 0x1, R3 ;  /* 0x0000000100037824 */ /* 0x000fe400078e0203 */
[----:B------:R-:W2:Y:S03]  /*15000*/  LDC R0, c[0x0][0xc38] ;  /* 0x00030e00ff007b82 */ /* 0x000ea60000000800 */
[----:B------:R-:W3:Y:S02]  /*15010*/  SHFL.UP PT, R2, R3, 0x8, RZ ;  /* 0x0500000003027989 */ /* 0x000ee400000e00ff */
[----:B---3--:R-:W-:-:S05]  /*15020*/  SEL R2, R2, RZ, P4 ;  /* 0x000000ff02027207 */ /* 0x008fca0002000000 */
[----:B------:R-:W-:-:S05]  /*15030*/  IMAD.IADD R2, R3, 0x1, R2 ;  /* 0x0000000103027824 */ /* 0x000fca00078e0202 */
[----:B------:R-:W3:Y:S02]  /*15040*/  SHFL.UP PT, R5, R2, 0x10, RZ ;  /* 0x0600000002057989 */ /* 0x000ee400000e00ff */
[----:B---3--:R-:W-:-:S05]  /*15050*/  SEL R5, R5, RZ, P5 ;  /* 0x000000ff05057207 */ /* 0x008fca0002800000 */
[----:B------:R-:W-:Y:S02]  /*15060*/  IMAD.IADD R7, R2, 0x1, R5 ;  /* 0x0000000102077824 */ /* 0x000fe400078e0205 */
[----:B------:R-:W-:Y:S04]  /*15070*/  SHFL.IDX PT, R5, R16, RZ, 0x1f ;  /* 0x00001fff10057589 */ /* 0x000fe800000e0000 */
[----:B------:R-:W2:Y:S02]  /*15080*/  SHFL.IDX PT, R9, R7, 0x1f, 0x1f ;  /* 0x03e01f0007097f89 */ /* 0x000ea400000e0000 */
[----:B--2---:R-:W-:-:S04]  /*15090*/  IMAD R9, R9, R0, RZ ;  /* 0x0000000009097224 */ /* 0x004fc800078e02ff */
[----:B------:R-:W-:-:S05]  /*150a0*/  IMAD.IADD R6, R6, 0x1, R9 ;  /* 0x0000000106067824 */ /* 0x000fca00078e0209 */
[----:B------:R-:W-:-:S13]  /*150b0*/  ISETP.GT.AND P6, PT, R6, R5, PT ;  /* 0x000000050600720c */ /* 0x000fda0003fc4270 */
[----:B------:R-:W-:Y:S05]  /*150c0*/  @P6 BRA `(.L_x_1603) ;  /* 0x0000000000946947 */ /* 0x000fea0003800000 */
.L_x_1607:
[----:B------:R-:W-:-:S05]  /*150d0*/  VIADD R19, R19, 0x1f ;  /* 0x0000001f13137836 */ /* 0x000fca0000000000 */
[----:B------:R-:W-:-:S13]  /*150e0*/  ISETP.GE.AND P6, PT, R19, UR4, PT ;  /* 0x0000000413007c0c */ /* 0x000fda000bfc6270 */
[----:B------:R-:W-:Y:S05]  /*150f0*/  @P6 BRA `(.L_x_1604) ;  /* 0x0000000400e86947 */ /* 0x000fea0003800000 */
[----:B------:R-:W2:Y:S01]  /*15100*/  S2R R0, SR_TID.X ;  /* 0x0000000000007919 */ /* 0x000ea20000002100 */
[----:B------:R-:W-:Y:S01]  /*15110*/  BSSY B0, `(.L_x_1605) ;  /* 0x0000009000007945 */ /* 0x000fe20003800000 */
[----:B------:R-:W-:Y:S01]  /*15120*/  IMAD.MOV.U32 R4, RZ, RZ, RZ ;  /* 0x000000ffff047224 */ /* 0x000fe200078e00ff */
[----:B--2---:R-:W-:-:S05]  /*15130*/  LOP3.LUT R0, R0, 0x1f, RZ, 0xc0, !PT ;  /* 0x0000001f00007812 */ /* 0x004fca00078ec0ff */
[----:B------:R-:W-:-:S05]  /*15140*/  IMAD.IADD R7, R19, 0x1, R0 ;  /* 0x0000000113077824 */ /* 0x000fca00078e0200 */
[----:B------:R-:W-:-:S13]  /*15150*/  ISETP.GE.OR P6, PT, R7, UR4, !P0 ;  /* 0x0000000407007c0c */ /* 0x000fda000c7c6670 */
[----:B------:R-:W-:Y:S05]  /*15160*/  @P6 BRA `(.L_x_1606) ;  /* 0x00000000000c6947 */ /* 0x000fea0003800000 */
[----:B------:R-:W2:Y:S02]  /*15170*/  LDC.64 R2, c[0x0][0xc80] ;  /* 0x00032000ff027b82 */ /* 0x000ea40000000a00 */
[----:B--2---:R-:W-:-:S05]  /*15180*/  IMAD.WIDE R2, R7, 0x4, R2 ;  /* 0x0000000407027825 */ /* 0x004fca00078e0202 */
[----:B------:R2:W5:Y:S02]  /*15190*/  LDG.E R4, desc[UR54][R2.64] ;  /* 0x0000003602047981 */ /* 0x000564000c1e1900 */
.L_x_1606:
[----:B------:R-:W-:Y:S05]  /*151a0*/  BSYNC B0 ;  /* 0x0000000000007941 */ /* 0x000fea0003800000 */
.L_x_1605:
[----:B-----5:R-:W2:Y:S02]  /*151b0*/  SHFL.UP PT, R0, R4, 0x1, RZ ;  /* 0x0420000004007989 */ /* 0x020ea400000e00ff */
[----:B--2---:R-:W-:-:S05]  /*151c0*/  SEL R3, R0, RZ, P1 ;  /* 0x000000ff00037207 */ /* 0x004fca0000800000 */
[----:B------:R-:W-:-:S05]  /*151d0*/  IMAD.IADD R3, R4, 0x1, R3 ;  /* 0x0000000104037824 */ /* 0x000fca00078e0203 */
[----:B------:R-:W2:Y:S02]  /*151e0*/  SHFL.UP PT, R0, R3, 0x2, RZ ;  /* 0x0440000003007989 */ /* 0x000ea400000e00ff */
        /* <DEDUP_REMOVED lines=9> */
[----:B--2---:R-:W-:Y:S02]  /*15280*/  SEL R9, R0, RZ, P5 ;  /* 0x000000ff00097207 */ /* 0x004fe40002800000 */
[----:B------:R-:W2:Y:S03]  /*15290*/  LDC R0, c[0x0][0xc38] ;  /* 0x00030e00ff007b82 */ /* 0x000ea60000000800 */
[----:B------:R-:W-:-:S05]  /*152a0*/  IMAD.IADD R9, R8, 0x1, R9 ;  /* 0x0000000108097824 */ /* 0x000fca00078e0209 */
[----:B------:R-:W2:Y:S02]  /*152b0*/  SHFL.IDX PT, R3, R9, 0x1f, 0x1f ;  /* 0x03e01f0009037f89 */ /* 0x000ea400000e0000 */
[----:B--2---:R-:W-:-:S04]  /*152c0*/  IMAD R3, R3, R0, RZ ;  /* 0x0000000003037224 */ /* 0x004fc800078e02ff */
[----:B------:R-:W-:-:S05]  /*152d0*/  IMAD.IADD R6, R3, 0x1, R6 ;  /* 0x0000000103067824 */ /* 0x000fca00078e0206 */
[----:B------:R-:W-:-:S13]  /*152e0*/  ISETP.GT.AND P6, PT, R6, R5, PT ;  /* 0x000000050600720c */ /* 0x000fda0003fc4270 */
[----:B------:R-:W-:Y:S05]  /*152f0*/  @!P6 BRA `(.L_x_1607) ;  /* 0xfffffffc0074e947 */ /* 0x000fea000383ffff */
[----:B------:R-:W-:Y:S02]  /*15300*/  IMAD.MOV.U32 R7, RZ, RZ, R9 ;  /* 0x000000ffff077224 */ /* 0x000fe400078e0009 */
[----:B------:R-:W-:-:S07]  /*15310*/  IMAD.MOV.U32 R9, RZ, RZ, R3 ;  /* 0x000000ffff097224 */ /* 0x000fce00078e0003 */
.L_x_1603:
[----:B------:R-:W-:-:S04]  /*15320*/  IMAD.IADD R9, R6, 0x1, -R9 ;  /* 0x0000000106097824 */ /* 0x000fc800078e0a09 */
[----:B------:R-:W-:-:S05]  /*15330*/  IMAD R2, R7, R0, R9 ;  /* 0x0000000007027224 */ /* 0x000fca00078e0209 */
[----:B------:R-:W-:Y:S02]  /*15340*/  ISETP.GT.AND P0, PT, R2, R5, PT ;  /* 0x000000050200720c */ /* 0x000fe40003f04270 */
[----:B------:R-:W2:Y:S11]  /*15350*/  LDC.64 R2, c[0x0][0xc90] ;  /* 0x00032400ff027b82 */ /* 0x000eb60000000a00 */
[----:B0-----:R-:W-:-:S04]  /*15360*/  VOTE.ANY R12, PT, !P0 ;  /* 0x00000000000c7806 */ /* 0x001fc800040e0100 */
[----:B------:R-:W0:Y:S02]  /*15370*/  POPC R8, R12 ;  /* 0x0000000c00087309 */ /* 0x000e240000000000 */
[----:B0-----:R-:W-:-:S04]  /*15380*/  IMAD.IADD R19, R8, 0x1, R19 ;  /* 0x0000000108137824 */ /* 0x001fc800078e0213 */
[----:B--2---:R-:W-:-:S05]  /*15390*/  IMAD.WIDE R2, R19, 0x4, R2 ;  /* 0x0000000413027825 */ /* 0x004fca00078e0202 */
[----:B------:R-:W2:Y:S01]  /*153a0*/  LDG.E R11, desc[UR54][R2.64] ;  /* 0x00000036020b7981 */ /* 0x000ea2000c1e1900 */
[----:B------:R-:W-:Y:S01]  /*153b0*/  ISETP.NE.AND P0, PT, R12, RZ, PT ;  /* 0x000000ff0c00720c */ /* 0x000fe20003f05270 */
[----:B------:R-:W-:Y:S02]  /*153c0*/  IMAD.MOV.U32 R16, RZ, RZ, RZ ;  /* 0x000000ffff107224 */ /* 0x000fe400078e00ff */
[----:B------:R-:W0:Y:S02]  /*153d0*/  SHFL.IDX PT, R4, R4, R8, 0x1f ;  /* 0x00001f0804047589 */ /* 0x000e2400000e0000 */
[----:B0-----:R-:W-:-:S13]  /*153e0*/  R2UR UR7, R4 ;  /* 0x00000000040772ca */ /* 0x001fda00000e0000 */
[----:B--2---:R-:W-:-:S05]  /*153f0*/  IMAD R6, R11, UR7, RZ ;  /* 0x000000070b067c24 */ /* 0x004fca000f8e02ff */
[----:B------:R-:W-:-:S04]  /*15400*/  IABS R10, R6 ;  /* 0x00000006000a7213 */ /* 0x000fc80000000000 */
[----:B------:R-:W0:Y:S08]  /*15410*/  I2F.RP R13, R10 ;  /* 0x0000000a000d7306 */ /* 0x000e300000209400 */
[----:B0-----:R-:W0:Y:S02]  /*15420*/  MUFU.RCP R13, R13 ;  /* 0x0000000d000d7308 */ /* 0x001e240000001000 */
[----:B0-----:R-:W-:-:S06]  /*15430*/  VIADD R14, R13, 0xffffffe ;  /* 0x0ffffffe0d0e7836 */ /* 0x001fcc0000000000 */
[----:B------:R0:W2:Y:S01]  /*15440*/  F2I.FTZ.U32.TRUNC.NTZ R3, R14 ;  /* 0x0000000e00037305 */ /* 0x0000a2000021f000 */
[----:B------:R-:W-:Y:S05]  /*15450*/  @!P0 BRA `(.L_x_1608) ;  /* 0x0000000000088947 */ /* 0x000fea0003800000 */
[----:B------:R-:W-:-:S05]  /*15460*/  VIADD R8, R8, 0xffffffff ;  /* 0xffffffff08087836 */ /* 0x000fca0000000000 */
[----:B------:R3:W4:Y:S02]  /*15470*/  SHFL.IDX PT, R16, R7, R8, 0x1f ;  /* 0x00001f0807107589 */ /* 0x00072400000e0000 */
.L_x_1608:
[----:B--23--:R-:W-:Y:S02]  /*15480*/  IMAD.MOV R7, RZ, RZ, -R3 ;  /* 0x000000ffff077224 */ /* 0x00cfe400078e0a03 */
[----:B------:R-:W-:Y:S02]  /*15490*/  IMAD.MOV.U32 R2, RZ, RZ, RZ ;  /* 0x000000ffff027224 */ /* 0x000fe400078e00ff */
[----:B------:R-:W-:Y:S02]  /*154a0*/  IMAD R4, R7, R10, RZ ;  /* 0x0000000a07047224 */ /* 0x000fe400078e02ff */
[----:B----4-:R-:W-:Y:S02]  /*154b0*/  IMAD R16, R16, R0, R9 ;  /* 0x0000000010107224 */ /* 0x010fe400078e0209 */
[----:B------:R-:W-:Y:S01]  /*154c0*/  IMAD.HI.U32 R2, R3, R4, R2 ;  /* 0x0000000403027227 */ /* 0x000fe200078e0002 */
[----:B------:R-:W-:-:S03]  /*154d0*/  IABS R4, R6 ;  /* 0x0000000600047213 */ /* 0x000fc60000000000 */
[----:B------:R-:W-:Y:S02]  /*154e0*/  IMAD.IADD R3, R5, 0x1, -R16 ;  /* 0x0000000105037824 */ /* 0x000fe400078e0a10 */
[----:B------:R-:W-:-:S03]  /*154f0*/  IMAD.MOV R4, RZ, RZ, -R4 ;  /* 0x000000ffff047224 */ /* 0x000fc600078e0a04 */
[----:B------:R-:W-:-:S05]  /*15500*/  IABS R5, R3 ;  /* 0x0000000300057213 */ /* 0x000fca0000000000 */
        /* <DEDUP_REMOVED lines=10> */
[----:B------:R-:W-:-:S04]  /*155b0*/  IMAD.MOV.U32 R4, RZ, RZ, R2 ;  /* 0x000000ffff047224 */ /* 0x000fc800078e0002 */
        /* <DEDUP_REMOVED lines=11> */
[----:B------:R-:W-:Y:S02]  /*15670*/  IABS R0, UR9 ;  /* 0x0000000900007c13 */ /* 0x000fe40008000000 */
[----:B------:R-:W-:Y:S02]  /*15680*/  IABS R3, UR9 ;  /* 0x0000000900037c13 */ /* 0x000fe40008000000 */
[----:B------:R-:W2:Y:S01]  /*15690*/  I2F.RP R5, R0 ;  /* 0x0000000000057306 */ /* 0x000ea20000209400 */
[----:B------:R-:W-:Y:S02]  /*156a0*/  R2UR UR6, R0 ;  /* 0x00000000000672ca */ /* 0x000fe400000e0000 */
[----:B------:R-:W-:-:S05]  /*156b0*/  IMAD.MOV R3, RZ, RZ, -R3 ;  /* 0x000000ffff037224 */ /* 0x000fca00078e0a03 */
[----:B--2---:R-:W2:Y:S02]  /*156c0*/  MUFU.RCP R5, R5 ;  /* 0x0000000500057308 */ /* 0x004ea40000001000 */
[----:B--2---:R-:W-:-:S06]  /*156d0*/  VIADD R7, R5, 0xffffffe ;  /* 0x0ffffffe05077836 */ /* 0x004fcc0000000000 */
[----:B------:R-:W2:Y:S02]  /*156e0*/  F2I.FTZ.U32.TRUNC.NTZ R7, R7 ;  /* 0x0000000700077305 */ /* 0x000ea4000021f000 */
[----:B--2---:R-:W-:-:S13]  /*156f0*/  R2UR UR5, R7 ;  /* 0x00000000070572ca */ /* 0x004fda00000e0000 */
[----:B------:R-:W-:-:S04]  /*15700*/  UIADD3 UR4, URZ, -UR5, URZ ;  /* 0x800000053f047290 */ /* 0x000fc8000fffe03f */
[----:B------:R-:W-:-:S03]  /*15710*/  UIMAD UR6, UR4, UR6, URZ ;  /* 0x00000006040672a4 */ /* 0x000fc6000f8e023f */
[----:B------:R-:W-:Y:S02]  /*15720*/  UMOV UR4, URZ ;  /* 0x0000003f00047c82 */ /* 0x000fe40008000000 */
[----:B------:R-:W-:-:S04]  /*15730*/  UIMAD.WIDE.U32 UR4, UR5, UR6, UR4 ;  /* 0x00000006050472a5 */ /* 0x000fc8000f8e0004 */
[----:B------:R-:W-:-:S06]  /*15740*/  UIMAD.WIDE.U32 UR4, UR5, UR8, URZ ;  /* 0x00000008050472a5 */ /* 0x000fcc000f8e003f */
[----:B------:R-:W-:Y:S01]  /*15750*/  IMAD.U32 R4, RZ, RZ, UR5 ;  /* 0x00000005ff047e24 */ /* 0x000fe2000f8e00ff */
[----:B------:R-:W-:-:S03]  /*15760*/  R2UR UR4, R9 ;  /* 0x00000000090472ca */ /* 0x000fc600000e0000 */
[----:B------:R-:W-:-:S05]  /*15770*/  IMAD R3, R3, R4, UR8 ;  /* 0x0000000803037e24 */ /* 0x000fca000f8e0204 */
[----:B------:R-:W-:-:S05]  /*15780*/  ISETP.GT.U32.AND P0, PT, R0, R3, PT ;  /* 0x000000030000720c */ /* 0x000fca0003f04070 */
[----:B------:R-:W-:-:S08]  /*15790*/  ULOP3.LUT UR4, UR4, UR9, URZ, 0x3c, !UPT ;  /* 0x0000000904047292 */ /* 0x000fd0000f8e3c3f */
[----:B------:R-:W-:Y:S01]  /*157a0*/  VOTEU.ANY UP1, P0 ;  /* 0x00000000003f7886 */ /* 0x000fe20000020100 */
[----:B------:R-:W-:-:S04]  /*157b0*/  PLOP3.LUT P0, PT, PT, PT, UP1, 0x80, 0x0 ;  /* 0x000000000000781c */ /* 0x000fc80003f0f018 */
[----:B------:R-:W-:Y:S02]  /*157c0*/  @!UP1 UIADD3 UR5, UR5, 0x1, URZ ;  /* 0x0000000105059890 */ /* 0x000fe4000fffe03f */
[----:B------:R-:W-:-:S07]  /*157d0*/  UISETP.GE.AND UP1, UPT, UR4, URZ, UPT ;  /* 0x0000003f0400728c */ /* 0x000fce000bf26270 */
[----:B------:R-:W-:-:S05]  /*157e0*/  @!P0 IMAD.IADD R3, R3, 0x1, -R0 ;  /* 0x0000000103038824 */ /* 0x000fca00078e0a00 */
[----:B------:R-:W-:Y:S01]  /*157f0*/  ISETP.GE.U32.AND P0, PT, R3, R0, PT ;  /* 0x000000000300720c */ /* 0x000fe20003f06070 */
[----:B------:R-:W-:-:S12]  /*15800*/  IMAD R3, RZ, RZ, -UR9 ;  /* 0x80000009ff037e24 */ /* 0x000fd8000f8e02ff */
        /* <DEDUP_REMOVED lines=9> */
.L_x_1604:
[----:B------:R-:W2:Y:S01]  /*158a0*/  LDC R19, c[0x0][0xc3c] ;  /* 0x00030f00ff137b82 */ /* 0x000ea20000000800 */
[----:B------:R-:W-:Y:S01]  /*158b0*/  IMAD.MOV.U32 R16, RZ, RZ, R5 ;  /* 0x000000ffff107224 */ /* 0x000fe200078e0005 */
[----:B------:R-:W-:Y:S01]  /*158c0*/  UMOV UR4, URZ ;  /* 0x0000003f00047c82 */ /* 0x000fe20008000000 */
[----:B------:R-:W-:-:S07]  /*158d0*/  IMAD.MOV.U32 R18, RZ, RZ, RZ ;  /* 0x000000ffff127224 */ /* 0x000fce00078e00ff */
.L_x_1609:
[----:B------:R-:W3:Y:S01]  /*158e0*/  S2R R0, SR_TID.X ;  /* 0x0000000000007919 */ /* 0x000ee20000002100 */
[----:B-1----:R-:W-:Y:S01]  /*158f0*/  IMAD.U32 R17, RZ, RZ, UR4 ;  /* 0x00000004ff117e24 */ /* 0x002fe2000f8e00ff */
[----:B------:R-:W-:Y:S01]  /*15900*/  BAR.SYNC.DEFER_BLOCKING 0x4, 0x180 ;  /* 0x0106000000007b1d */ /* 0x000fe20000010000 */
[----:B---3--:R-:W-:-:S04]  /*15910*/  LOP3.LUT R0, R0, 0x1f, RZ, 0xc0, !PT ;  /* 0x0000001f00007812 */ /* 0x008fc800078ec0ff */
[----:B------:R-:W-:-:S13]  /*15920*/  ISETP.NE.AND P0, PT, R0, RZ, PT ;  /* 0x000000ff0000720c */ /* 0x000fda0003f05270 */
[----:B------:R-:W1:Y:S01]  /*15930*/  @!P0 S2R R31, SR_CgaCtaId ;  /* 0x00000000001f8919 */ /* 0x000e620000008800 */
[----:B------:R-:W-:-:S04]  /*15940*/  @!P0 MOV R0, 0x400 ;  /* 0x0000040000008802 */ /* 0x000fc80000000f00 */
[----:B-1----:R-:W-:-:S05]  /*15950*/  @!P0 LEA R22, R31, R0, 0x18 ;  /* 0x000000001f168211 */ /* 0x002fca00078ec0ff */
[----:B--2---:R1:W-:Y:S01]  /*15960*/  @!P0 STS.128 [R22+0x284d0], R16 ;  /* 0x0284d01016008388 */ /* 0x0043e20000000c00 */
[----:B------:R-:W-:Y:S06]  /*15970*/  BAR.ARV 0x5, 0x180 ;  /* 0x0146000000007b1d */ /* 0x000fec0000002000 */
.L_x_1602:
[----:B------:R-:W-:Y:S02]  /*15980*/  ULDC UR5, c[0x0][0xc3c] ;  /* 0x00030f0000057ab9 */ /* 0x000fe40000000800 */
[----:B------:R-:W-:-:S13]  /*15990*/  ISETP.GE.AND P0, PT, R19, UR5, PT ;  /* 0x0000000513007c0c */ /* 0x000fda000bf06270 */
[----:B------:R-:W-:Y:S05]  /*159a0*/  @!P0 BRA `(.L_x_1610) ;  /* 0xffffffb0005c8947 */ /* 0x000fea000383ffff */
.L_x_1529:
[----:B-12---:R-:W2:Y:S01]  /*159b0*/  LDL.LU R0, [R1+0x4] ;  /* 0x0000040001007983 */ /* 0x006ea20000300800 */
[----:B------:R-:W-:Y:S01]  /*159c0*/  BSSY B0, `(.L_x_1611) ;  /* 0x000000b000007945 */ /* 0x000fe20003800000 */
[----:B------:R-:W1:Y:S01]  /*159d0*/  S2R R5, SR_CgaCtaId ;  /* 0x0000000000057919 */ /* 0x000e620000008800 */
[----:B--2---:R-:W-:-:S05]  /*159e0*/  VIADD R0, R0, 0x1 ;  /* 0x0000000100007836 */ /* 0x004fca0000000000 */
[----:B------:R-:W-:-:S04]  /*159f0*/  LEA.HI R2, R0, R0, RZ, 0x1 ;  /* 0x0000000000027211 */ /* 0x000fc800078f08ff */
[----:B------:R-:W-:Y:S02]  /*15a00*/  LOP3.LUT R3, R2, 0xfffffffe, RZ, 0xc0, !PT ;  /* 0xfffffffe02037812 */ /* 0x000fe400078ec0ff */
[----:B------:R-:W-:-:S03]  /*15a10*/  MOV R2, 0x400 ;  /* 0x0000040000027802 */ /* 0x000fc60000000f00 */
[----:B------:R-:W-:Y:S01]  /*15a20*/  IMAD.IADD R0, R0, 0x1, -R3 ;  /* 0x0000000100007824 */ /* 0x000fe200078e0a03 */
[----:B-1----:R-:W-:-:S04]  /*15a30*/  LEA R4, R5, R2, 0x18 ;  /* 0x0000000205047211 */ /* 0x002fc800078ec0ff */
[----:B------:R-:W-:-:S04]  /*15a40*/  SHF.L.U32 R0, R0, 0x1f, RZ ;  /* 0x0000001f00007819 */ /* 0x000fc800000006ff */
[----:B------:R-:W1:Y:S02]  /*15a50*/  SYNCS.PHASECHK.TRANS64.TRYWAIT P0, [R4+URZ+0x28420], R0 ;  /* 0x02842000040075a7 */ /* 0x000e64000800017f */
[----:B-1----:R-:W-:Y:S05]  /*15a60*/  @!P0 BRA `(.L_x_1612) ;  /* 0x0000002400f48947 */ /* 0x002fea0003800000 */
.L_x_1697:
[----:B------:R-:W-:Y:S05]  /*15a70*/  BSYNC B0 ;  /* 0x0000000000007941 */ /* 0x000fea0003800000 */
.L_x_1611:
[----:B------:R-:W-:-:S03]  /*15a80*/  UMOV UR4, 0xffffffff ;  /* 0xffffffff00047882 */ /* 0x000fc60000000000 */
[----:B------:R-:W-:Y:S05]  /*15a90*/  BRA.DIV UR4, `(.L_x_1613) ;  /* 0x0000002604fc7947 */ /* 0x000fea000b800000 */
[----:B-1----:R-:W1:Y:S02]  /*15aa0*/  S2R R0, SR_TID.X ;  /* 0x0000000000007919 */ /* 0x002e640000002100 */
[----:B-1----:R-:W-:-:S04]  /*15ab0*/  SHF.R.U32.HI R0, RZ, 0x5, R0 ;  /* 0x00000005ff007819 */ /* 0x002fc80000011600 */
[----:B------:R-:W-:-:S05]  /*15ac0*/  LOP3.LUT R0, R0, 0x3, RZ, 0xc0, !PT ;  /* 0x0000000300007812 */ /* 0x000fca00078ec0ff */
[----:B0-----:R0:W1:Y:S02]  /*15ad0*/  SHFL.IDX PT, R14, R0, RZ, 0x1f ;  /* 0x00001fff000e7589 */ /* 0x00106400000e0000 */
.L_x_1700:
[----:B-1----:R-:W-:Y:S01]  /*15ae0*/  ISETP.NE.AND P0, PT, R14, RZ, PT ;  /* 0x000000ff0e00720c */ /* 0x002fe20003f05270 */
[----:B------:R-:W-:-:S12]  /*15af0*/  BSSY B0, `(.L_x_1614) ;  /* 0x000002c000007945 */ /* 0x000fd80003800000 */
[----:B------:R-:W-:Y:S05]  /*15b00*/  @P0 BRA `(.L_x_1615) ;  /* 0x0000000000a80947 */ /* 0x000fea0003800000 */
[----:B------:R-:W-:-:S03]  /*15b10*/  UMOV UR4, 0xffffffff ;  /* 0xffffffff00047882 */ /* 0x000fc60000000000 */
[----:B------:R-:W-:Y:S05]  /*15b20*/  BRA.DIV UR4, `(.L_x_1616) ;  /* 0x0000002a040c7947 */ /* 0x000fea000b800000 */
[----:B------:R-:W-:-:S13]  /*15b30*/  ELECT P6, URZ, PT ;  /* 0x00000000003f782f */ /* 0x000fda00038c0000 */
.L_x_1703:
[----:B------:R-:W-:Y:S05]  /*15b40*/  @!P6 BRA `(.L_x_1615) ;  /* 0x000000000098e947 */ /* 0x000fea0003800000 */
[----:B------:R-:W-:-:S06]  /*15b50*/  ULOP3.LUT UR4, UR36, 0x2, URZ, 0xfc, !UPT ;  /* 0x0000000224047892 */ /* 0x000fcc000f8efc3f */
[----:B0-----:R-:W-:-:S05]  /*15b60*/  IMAD.U32 R0, RZ, RZ, UR4 ;  /* 0x00000004ff007e24 */ /* 0x001fca000f8e00ff */
[----:B------:R-:W-:-:S13]  /*15b70*/  ISETP.NE.AND P0, PT, R0, 0x3, PT ;  /* 0x000000030000780c */ /* 0x000fda0003f05270 */
[----:B------:R-:W-:Y:S05]  /*15b80*/  @!P0 BRA `(.L_x_1617) ;  /* 0x0000000000048947 */ /* 0x000fea0003800000 */
[----:B------:R-:W-:Y:S01]  /*15b90*/  BPT.TRAP 0x1 ;  /* 0x000000040000795c */ /* 0x000fe20000300000 */
.L_x_1617:
[C---:B------:R-:W-:Y:S01]  /*15ba0*/  IMAD R5, R23.reuse, 0x8, R4 ;  /* 0x0000000817057824 */ /* 0x040fe200078e0204 */
[----:B------:R-:W-:Y:S01]  /*15bb0*/  SHF.L.U32 R0, R24, 0x1f, RZ ;  /* 0x0000001f18007819 */ /* 0x000fe200000006ff */
[----:B------:R-:W-:-:S03]  /*15bc0*/  VIADD R23, R23, 0x1 ;  /* 0x0000000117177836 */ /* 0x000fc60000000000 */
[----:B------:R-:W0:Y:S02]  /*15bd0*/  SYNCS.PHASECHK.TRANS64.TRYWAIT P1, [R5+URZ+0x28440], R0 ;  /* 0x02844000050075a7 */ /* 0x000e24000802017f */
[----:B------:R-:W-:-:S04]  /*15be0*/  ISETP.NE.AND P2, PT, R23, 0x2, PT ;  /* 0x000000021700780c */ /* 0x000fc80003f45270 */
[----:B------:R-:W-:Y:S01]  /*15bf0*/  SEL R3, RZ, 0x1, P2 ;  /* 0x00000001ff037807 */ /* 0x000fe20001000000 */
[----:B0-----:R-:W-:Y:S08]  /*15c00*/  @!P1 BRA `(.L_x_1618) ;  /* 0x0000002400f49947 */ /* 0x001ff00003800000 */
.L_x_1704:
[----:B------:R-:W-:Y:S02]  /*15c10*/  SEL R23, R23, RZ, P2 ;  /* 0x000000ff17177207 */ /* 0x000fe40001000000 */
[----:B------:R-:W-:Y:S01]  /*15c20*/  LOP3.LUT R2, R24, R3, RZ, 0x3c, !PT ;  /* 0x0000000318027212 */ /* 0x000fe200078e3cff */
[----:B------:R-:W-:Y:S06]  /*15c30*/  @!P0 BRA `(.L_x_1619) ;  /* 0x0000000000048947 */ /* 0x000fec0003800000 */
[----:B------:R-:W-:Y:S01]  /*15c40*/  BPT.TRAP 0x1 ;  /* 0x000000040000795c */ /* 0x000fe20000300000 */
.L_x_1619:
[----:B------:R-:W-:Y:S01]  /*15c50*/  IMAD R23, R23, 0x8, R4 ;  /* 0x0000000817177824 */ /* 0x000fe200078e0204 */
[----:B------:R-:W-:-:S04]  /*15c60*/  SHF.L.U32 R2, R2, 0x1f, RZ ;  /* 0x0000001f02027819 */ /* 0x000fc800000006ff */
[----:B------:R-:W1:Y:S02]  /*15c70*/  SYNCS.PHASECHK.TRANS64.TRYWAIT P1, [R23+URZ+0x28440], R2 ;  /* 0x02844002170075a7 */ /* 0x000e64000802017f */
[----:B-1----:R-:W-:Y:S05]  /*15c80*/  @!P1 BRA `(.L_x_1620) ;  /* 0x0000002400e89947 */ /* 0x002fea0003800000 */
.L_x_1705:
[----:B------:R-:W-:Y:S05]  /*15c90*/  @!P0 BRA `(.L_x_1621) ;  /* 0x0000000000048947 */ /* 0x000fea0003800000 */
[----:B------:R-:W-:Y:S01]  /*15ca0*/  BPT.TRAP 0x1 ;  /* 0x000000040000795c */ /* 0x000fe20000300000 */
.L_x_1621:
[----:B------:R-:W2:Y:S02]  /*15cb0*/  SYNCS.PHASECHK.TRANS64.TRYWAIT P1, [R5+URZ+0x28460], R0 ;  /* 0x02846000050075a7 */ /* 0x000ea4000802017f */
[----:B--2---:R-:W-:Y:S05]  /*15cc0*/  @!P1 BRA `(.L_x_1622) ;  /* 0x0000002400ec9947 */ /* 0x004fea0003800000 */
.L_x_1706:
[----:B------:R-:W-:Y:S05]  /*15cd0*/  @!P0 BRA `(.L_x_1623) ;  /* 0x0000000000048947 */ /* 0x000fea0003800000 */
[----:B------:R-:W-:Y:S01]  /*15ce0*/  BPT.TRAP 0x1 ;  /* 0x000000040000795c */ /* 0x000fe20000300000 */
.L_x_1623:
[----:B------:R-:W3:Y:S02]  /*15cf0*/  SYNCS.PHASECHK.TRANS64.TRYWAIT P1, [R23+URZ+0x28460], R2 ;  /* 0x02846002170075a7 */ /* 0x000ee4000802017f */
[----:B---3--:R-:W-:Y:S05]  /*15d00*/  @!P1 BRA `(.L_x_1624) ;  /* 0x0000002400f09947 */ /* 0x008fea0003800000 */
.L_x_1707:
[----:B------:R-:W-:Y:S05]  /*15d10*/  @!P0 BRA `(.L_x_1625) ;  /* 0x0000000000048947 */ /* 0x000fea0003800000 */
[----:B------:R-:W-:Y:S01]  /*15d20*/  BPT.TRAP 0x1 ;  /* 0x000000040000795c */ /* 0x000fe20000300000 */
.L_x_1625:
[----:B------:R-:W4:Y:S02]  /*15d30*/  SYNCS.PHASECHK.TRANS64.TRYWAIT P1, [R5+URZ+0x28480], R0 ;  /* 0x02848000050075a7 */ /* 0x000f24000802017f */
[----:B----4-:R-:W-:Y:S05]  /*15d40*/  @!P1 BRA `(.L_x_1626) ;  /* 0x0000002400f49947 */ /* 0x010fea0003800000 */
.L_x_1708:
[----:B------:R-:W-:Y:S05]  /*15d50*/  @!P0 BRA `(.L_x_1627) ;  /* 0x0000000000048947 */ /* 0x000fea0003800000 */
[----:B------:R-:W-:Y:S01]  /*15d60*/  BPT.TRAP 0x1 ;  /* 0x000000040000795c */ /* 0x000fe20000300000 */
.L_x_1627:
[----:B------:R0:W0:Y:S02]  /*15d70*/  SYNCS.PHASECHK.TRANS64.TRYWAIT P0, [R23+URZ+0x28480], R2 ;  /* 0x02848002170075a7 */ /* 0x000024000800017f */
[----:B0-----:R-:W-:Y:S05]  /*15d80*/  @!P0 NANOSLEEP.SYNCS 0x989680 ;  /* 0x009896800000895d */ /* 0x001fea0003900000 */
[----:B------:R-:W0:Y:S02]  /*15d90*/  @!P0 SYNCS.PHASECHK.TRANS64 P0, [R23+URZ+0x28480], R2 ;  /* 0x02848002170085a7 */ /* 0x000e24000800007f */
[----:B0-----:R-:W-:Y:S05]  /*15da0*/  @!P0 BRA `(.L_x_1627) ;  /* 0xfffffffc00f08947 */ /* 0x001fea000383ffff */
.L_x_1615:
[----:B------:R-:W-:Y:S05]  /*15db0*/  BSYNC B0 ;  /* 0x0000000000007941 */ /* 0x000fea0003800000 */
.L_x_1614:
[----:B------:R-:W-:Y:S05]  /*15dc0*/  EXIT ;  /* 0x000000000000794d */ /* 0x000fea0003800000 */
.L_x_1424:
[----:B0-----:R-:W-:-:S04]  /*15dd0*/  IMAD.U32 R3, RZ, RZ, UR52 ;  /* 0x00000034ff037e24 */ /* 0x001fc8000f8e00ff */
[----:B------:R0:W1:Y:S03]  /*15de0*/  SYNCS.PHASECHK.TRANS64.TRYWAIT P0, [R3+URZ+0x28400], R6 ;  /* 0x02840006030075a7 */ /* 0x000066000800017f */
[----:B-1----:R-:W-:Y:S05]  /*15df0*/  @!P0 NANOSLEEP.SYNCS 0x989680 ;  /* 0x009896800000895d */ /* 0x002fea0003900000 */
[----:B------:R-:W1:Y:S02]  /*15e00*/  @!P0 SYNCS.PHASECHK.TRANS64 P0, [R3+URZ+0x28400], R6 ;  /* 0x02840006030085a7 */ /* 0x000e64000800007f */
[----:B-1----:R-:W-:Y:S05]  /*15e10*/  @!P0 BRA `(.L_x_1424) ;  /* 0xfffffffc00ec8947 */ /* 0x002fea000383ffff */
[----:B------:R-:W-:Y:S05]  /*15e20*/  BRA `(.L_x_1628) ;  /* 0xfffffec000a47947 */ /* 0x000fea000383ffff */
.L_x_1428:
[----:B0-----:R-:W-:-:S04]  /*15e30*/  IMAD.U32 R3, RZ, RZ, UR57 ;  /* 0x00000039ff037e24 */ /* 0x001fc8000f8e00ff */
[----:B------:R0:W2:Y:S03]  /*15e40*/  SYNCS.PHASECHK.TRANS64.TRYWAIT P0, [R3+URZ+0x28430], R8 ;  /* 0x02843008030075a7 */ /* 0x0000a6000800017f */
[----:B--2---:R-:W-:Y:S05]  /*15e50*/  @!P0 NANOSLEEP.SYNCS 0x989680 ;  /* 0x009896800000895d */ /* 0x004fea0003900000 */
[----:B------:R-:W2:Y:S02]  /*15e60*/  @!P0 SYNCS.PHASECHK.TRANS64 P0, [R3+URZ+0x28430], R8 ;  /* 0x02843008030085a7 */ /* 0x000ea4000800007f */
[----:B--2---:R-:W-:Y:S05]  /*15e70*/  @!P0 BRA `(.L_x_1428) ;  /* 0xfffffffc00ec8947 */ /* 0x004fea000383ffff */
[----:B------:R-:W-:Y:S05]  /*15e80*/  BRA `(.L_x_1427) ;  /* 0xfffffec000cc7947 */ /* 0x000fea000383ffff */
.L_x_1441:
[----:B0-----:R-:W-:-:S04]  /*15e90*/  IMAD.U32 R9, RZ, RZ, UR57 ;  /* 0x00000039ff097e24 */ /* 0x001fc8000f8e00ff */
[----:B------:R0:W1:Y:S03]  /*15ea0*/  SYNCS.PHASECHK.TRANS64.TRYWAIT P0, [R9+URZ+0x28450], R8 ;  /* 0x02845008090075a7 */ /* 0x000066000800017f */
[----:B-1----:R-:W-:Y:S05]  /*15eb0*/  @!P0 NANOSLEEP.SYNCS 0x989680 ;  /* 0x009896800000895d */ /* 0x002fea0003900000 */
[----:B------:R-:W1:Y:S02]  /*15ec0*/  @!P0 SYNCS.PHASECHK.TRANS64 P0, [R9+URZ+0x28450], R8 ;  /* 0x02845008090085a7 */ /* 0x000e64000800007f */
[----:B-1----:R-:W-:Y:S05]  /*15ed0*/  @!P0 BRA `(.L_x_1441) ;  /* 0xfffffffc00ec8947 */ /* 0x002fea000383ffff */
[----:B------:R-:W-:Y:S05]  /*15ee0*/  BRA `(.L_x_1440) ;  /* 0xfffffee000c87947 */ /* 0x000fea000383ffff */
.L_x_1450:
[----:B-1----:R-:W-:-:S04]  /*15ef0*/  IMAD.U32 R5, RZ, RZ, UR59 ;  /* 0x0000003bff057e24 */ /* 0x002fc8000f8e00ff */
[----:B------:R1:W2:Y:S03]  /*15f00*/  SYNCS.PHASECHK.TRANS64.TRYWAIT P0, [R5+URZ+0x28430], R8 ;  /* 0x02843008050075a7 */ /* 0x0002a6000800017f */
[----:B--2---:R-:W-:Y:S05]  /*15f10*/  @!P0 NANOSLEEP.SYNCS 0x989680 ;  /* 0x009896800000895d */ /* 0x004fea0003900000 */
[----:B------:R-:W2:Y:S02]  /*15f20*/  @!P0 SYNCS.PHASECHK.TRANS64 P0, [R5+URZ+0x28430], R8 ;  /* 0x02843008050085a7 */ /* 0x000ea4000800007f */
[----:B--2---:R-:W-:Y:S05]  /*15f30*/  @!P0 BRA `(.L_x_1450) ;  /* 0xfffffffc00ec8947 */ /* 0x004fea000383ffff */
[----:B------:R-:W-:Y:S05]  /*15f40*/  BRA `(.L_x_1449) ;  /* 0xfffffee800107947 */ /* 0x000fea000383ffff */
.L_x_1463:
[----:B0-----:R-:W-:-:S04]  /*15f50*/  IMAD.U32 R11, RZ, RZ, UR59 ;  /* 0x0000003bff0b7e24 */ /* 0x001fc8000f8e00ff */
[----:B------:R0:W1:Y:S03]  /*15f60*/  SYNCS.PHASECHK.TRANS64.TRYWAIT P0, [R11+URZ+0x28450], R8 ;  /* 0x028450080b0075a7 */ /* 0x000066000800017f */
[----:B-1----:R-:W-:Y:S05]  /*15f70*/  @!P0 NANOSLEEP.SYNCS 0x989680 ;  /* 0x009896800000895d */ /* 0x002fea0003900000 */
[----:B------:R-:W1:Y:S02]  /*15f80*/  @!P0 SYNCS.PHASECHK.TRANS64 P0, [R11+URZ+0x28450], R8 ;  /* 0x028450080b0085a7 */ /* 0x000e64000800007f */
[----:B-1----:R-:W-:Y:S05]  /*15f90*/  @!P0 BRA `(.L_x_1463) ;  /* 0xfffffffc00ec8947 */ /* 0x002fea000383ffff */
[----:B------:R-:W-:Y:S05]  /*15fa0*/  BRA `(.L_x_1462) ;  /* 0xffffff0c00407947 */ /* 0x000fea000383ffff */
.L_x_1473:
[----:B-1----:R-:W-:-:S04]  /*15fb0*/  IMAD.U32 R2, RZ, RZ, UR56 ;  /* 0x00000038ff027e24 */ /* 0x002fc8000f8e00ff */
[----:B------:R1:W2:Y:S03]  /*15fc0*/  SYNCS.PHASECHK.TRANS64.TRYWAIT P1, [R2+URZ+0x28430], R7 ;  /* 0x02843007020075a7 */ /* 0x0002a6000802017f */
[----:B--2---:R-:W-:Y:S05]  /*15fd0*/  @!P1 NANOSLEEP.SYNCS 0x989680 ;  /* 0x009896800000995d */ /* 0x004fea0003900000 */
[----:B------:R-:W2:Y:S02]  /*15fe0*/  @!P1 SYNCS.PHASECHK.TRANS64 P1, [R2+URZ+0x28430], R7 ;  /* 0x02843007020095a7 */ /* 0x000ea4000802007f */
[----:B--2---:R-:W-:Y:S05]  /*15ff0*/  @!P1 BRA `(.L_x_1473) ;  /* 0xfffffffc00ec9947 */ /* 0x004fea000383ffff */
[----:B------:R-:W-:Y:S05]  /*16000*/  BRA `(.L_x_1472) ;  /* 0xffffff1000907947 */ /* 0x000fea000383ffff */
.L_x_1478:
[----:B0-----:R-:W-:-:S04]  /*16010*/  IMAD.U32 R10, RZ, RZ, UR56 ;  /* 0x00000038ff0a7e24 */ /* 0x001fc8000f8e00ff */
[----:B------:R0:W1:Y:S03]  /*16020*/  SYNCS.PHASECHK.TRANS64.TRYWAIT P1, [R10+URZ+0x28450], R7 ;  /* 0x028450070a0075a7 */ /* 0x000066000802017f */
[----:B-1----:R-:W-:Y:S05]  /*16030*/  @!P1 NANOSLEEP.SYNCS 0x989680 ;  /* 0x009896800000995d */ /* 0x002fea0003900000 */
[----:B------:R-:W1:Y:S02]  /*16040*/  @!P1 SYNCS.PHASECHK.TRANS64 P1, [R10+URZ+0x28450], R7 ;  /* 0x028450070a0095a7 */ /* 0x000e64000802007f */
[----:B-1----:R-:W-:Y:S05]  /*16050*/  @!P1 BRA `(.L_x_1478) ;  /* 0xfffffffc00ec9947 */ /* 0x002fea000383ffff */
[----:B------:R-:W-:Y:S05]  /*16060*/  BRA `(.L_x_1477) ;  /* 0xffffff2800f87947 */ /* 0x000fea000383ffff */
.L_x_1485:
[----:B-1----:R-:W-:-:S04]  /*16070*/  IMAD.U32 R2, RZ, RZ, UR59 ;  /* 0x0000003bff027e24 */ /* 0x002fc8000f8e00ff */
[----:B------:R1:W2:Y:S03]  /*16080*/  SYNCS.PHASECHK.TRANS64.TRYWAIT P0, [R2+URZ+0x28430], R9 ;  /* 0x02843009020075a7 */ /* 0x0002a6000800017f */
[----:B--2---:R-:W-:Y:S05]  /*16090*/  @!P0 NANOSLEEP.SYNCS 0x989680 ;  /* 0x009896800000895d */ /* 0x004fea0003900000 */
[----:B------:R-:W2:Y:S02]  /*160a0*/  @!P0 SYNCS.PHASECHK.TRANS64 P0, [R2+URZ+0x28430], R9 ;  /* 0x02843009020085a7 */ /* 0x000ea4000800007f */
[----:B--2---:R-:W-:Y:S05]  /*160b0*/  @!P0 BRA `(.L_x_1485) ;  /* 0xfffffffc00ec8947 */ /* 0x004fea000383ffff */
[----:B------:R-:W-:Y:S05]  /*160c0*/  BRA `(.L_x_1484) ;  /* 0xffffff2c00a87947 */ /* 0x000fea000383ffff */
.L_x_1498:
[----:B0-----:R-:W-:-:S04]  /*160d0*/  IMAD.U32 R10, RZ, RZ, UR59 ;  /* 0x0000003bff0a7e24 */ /* 0x001fc8000f8e00ff */
[----:B------:R0:W1:Y:S03]  /*160e0*/  SYNCS.PHASECHK.TRANS64.TRYWAIT P0, [R10+URZ+0x28450], R9 ;  /* 0x028450090a0075a7 */ /* 0x000066000800017f */
[----:B-1----:R-:W-:Y:S05]  /*160f0*/  @!P0 NANOSLEEP.SYNCS 0x989680 ;  /* 0x009896800000895d */ /* 0x002fea0003900000 */
[----:B------:R-:W1:Y:S02]  /*16100*/  @!P0 SYNCS.PHASECHK.TRANS64 P0, [R10+URZ+0x28450], R9 ;  /* 0x028450090a0085a7 */ /* 0x000e64000800007f */
[----:B-1----:R-:W-:Y:S05]  /*16110*/  @!P0 BRA `(.L_x_1498) ;  /* 0xfffffffc00ec8947 */ /* 0x002fea000383ffff */
[----:B------:R-:W-:Y:S05]  /*16120*/  BRA `(.L_x_1497) ;  /* 0xffffff5000d47947 */ /* 0x000fea000383ffff */
.L_x_1550:
        /* <DEDUP_REMOVED lines=10> */
.L_x_1629:
[----:B------:R-:W-:Y:S05]  /*161d0*/  BRA `(.L_x_1630) ;  /* 0xffffffbc00087947 */ /* 0x000fea000383ffff */
.L_x_1553:
[----:B0-----:R0:W1:Y:S02]  /*161e0*/  SYNCS.PHASECHK.TRANS64.TRYWAIT P0, [R0+URZ+0x28480], R21 ;  /* 0x02848015000075a7 */ /* 0x001064000800017f */
[----:B-1----:R-:W-:Y:S05]  /*161f0*/  @!P0 NANOSLEEP.SYNCS 0x989680 ;  /* 0x009896800000895d */ /* 0x002fea0003900000 */
[----:B------:R-:W1:Y:S02]  /*16200*/  @!P0 SYNCS.PHASECHK.TRANS64 P0, [R0+URZ+0x28480], R21 ;  /* 0x02848015000085a7 */ /* 0x000e64000800007f */
[----:B-1----:R-:W-:Y:S05]  /*16210*/  @!P0 BRA `(.L_x_1553) ;  /* 0xfffffffc00f08947 */ /* 0x002fea000383ffff */
[----:B------:R-:W-:Y:S05]  /*16220*/  BRA `(.L_x_1631) ;  /* 0xffffffbc00187947 */ /* 0x000fea000383ffff */
.L_x_1554:
        /* <DEDUP_REMOVED lines=8> */
.L_x_1633:
[----:B------:R-:W-:Y:S05]  /*162b0*/  BSYNC B0 ;  /* 0x0000000000007941 */ /* 0x000fea0003800000 */
.L_x_1632:
[----:B------:R-:W-:Y:S01]  /*162c0*/  IMAD.MOV.U32 R13, RZ, RZ, R7 ;  /* 0x000000ffff0d7224 */ /* 0x000fe200078e0007 */
[----:B------:R-:W-:Y:S01]  /*162d0*/  LOP3.LUT R27, R28, 0x80, RZ, 0xfc, !PT ;  /* 0x000000801c1b7812 */ /* 0x000fe200078efcff */
        /* <DEDUP_REMOVED lines=10> */
.L_x_1634:
[----:B------:R-:W0:Y:S01]  /*16380*/  LDC R15, c[0x0][0x2f4] ;  /* 0x0000bd00ff0f7b82 */ /* 0x000e220000000800 */
[----:B------:R-:W-:Y:S02]  /*16390*/  IMAD.MOV.U32 R13, RZ, RZ, R9 ;  /* 0x000000ffff0d7224 */ /* 0x000fe400078e0009 */
[----:B------:R-:W-:Y:S02]  /*163a0*/  IMAD.MOV.U32 R12, RZ, RZ, 0x1 ;  /* 0x00000001ff0c7424 */ /* 0x000fe400078e00ff */
[----:B------:R-:W-:-:S05]  /*163b0*/  IMAD.MOV.U32 R2, RZ, RZ, R14 ;  /* 0x000000ffff027224 */ /* 0x000fca00078e000e */
[----:B------:R-:W-:-:S05]  /*163c0*/  IADD3 R2, P0, R28, R2, RZ ;  /* 0x000000021c027210 */ /* 0x000fca0007f1e0ff */
[----:B------:R-:W-:Y:S01]  /*163d0*/  IMAD.X R3, RZ, RZ, R3, P0 ;  /* 0x000000ffff037224 */ /* 0x000fe200000e0603 */
[-C--:B0-----:R-:W-:Y:S02]  /*163e0*/  ISETP.GE.AND P2, PT, R28, R15.reuse, PT ;  /* 0x0000000f1c00720c */ /* 0x081fe40003f46270 */
[----:B------:R-:W-:Y:S01]  /*163f0*/  ISETP.GE.AND P0, PT, R27, R15, PT ;  /* 0x0000000f1b00720c */ /* 0x000fe20003f06270 */
[----:B------:R-:W-:Y:S01]  /*16400*/  IMAD.MOV.U32 R15, RZ, RZ, -0x1 ;  /* 0xffffffffff0f7424 */ /* 0x000fe200078e00ff */
[----:B------:R-:W-:-:S13]  /*16410*/  ISETP.LT.OR P1, PT, R8, 0x1, P2 ;  /* 0x000000010800780c */ /* 0x000fda0001721670 */
[----:B------:R-:W-:Y:S05]  /*16420*/  WARPSYNC.COLLECTIVE R15, `(.L_x_1635) ;  /* 0x000000000f087348 */ /* 0x000fea0003c00000 */
[----:B------:R0:W1:Y:S02]  /*16430*/  SHFL.IDX P6, R14, R13, R12, R11 ;  /* 0x0000000c0d0e7389 */ /* 0x00006400000c000b */
[----:B01----:R-:W-:Y:S01]  /*16440*/  ENDCOLLECTIVE ;  /* 0x000000000000791b */ /* 0x003fe20003800000 */
.L_x_1635:
[----:B------:R-:W-:Y:S01]  /*16450*/  @!PT LDS RZ, [RZ] ;  /* 0x00000000fffff984 */ /* 0x000fe20000000800 */
[----:B------:R-:W-:Y:S01]  /*16460*/  @!PT LDS RZ, [RZ] ;  /* 0x00000000fffff984 */ /* 0x000fe20000000800 */
[----:B------:R-:W-:Y:S01]  /*16470*/  @!PT LDS RZ, [RZ] ;  /* 0x00000000fffff984 */ /* 0x000fe20000000800 */
[----:B------:R-:W-:Y:S01]  /*16480*/  LDGSTS.E.BYPASS.LTC128B.128 [R4+0x10000], desc[UR54][R2.64], !P1 ;  /* 0x1000000002047fae */ /* 0x000fe2000c901d76 */
[----:B------:R-:W-:Y:S01]  /*16490*/  ISETP.LT.OR P1, PT, R8, 0x1, P0 ;  /* 0x000000010800780c */ /* 0x000fe20000721670 */
[----:B------:R-:W-:-:S12]  /*164a0*/  IMAD.MOV.U32 R13, RZ, RZ, R7 ;  /* 0x000000ffff0d7224 */ /* 0x000fd800078e0007 */
[----:B------:R0:W-:Y:S02]  /*164b0*/  LDGSTS.E.BYPASS.LTC128B.128 [R4+0x12000], desc[UR54][R2.64+0x80], !P1 ;  /* 0x1200008002047fae */ /* 0x0001e4000c901d76 */
[----:B0-----:R-:W-:-:S07]  /*164c0*/  IMAD.MOV.U32 R3, RZ, RZ, R14 ;  /* 0x000000ffff037224 */ /* 0x001fce00078e000e */
[----:B------:R-:W-:Y:S05]  /*164d0*/  WARPSYNC.COLLECTIVE R15, `(.L_x_1636) ;  /* 0x000000000f087348 */ /* 0x000fea0003c00000 */
[----:B------:R0:W1:Y:S02]  /*164e0*/  SHFL.IDX P6, R14, R13, R12, R11 ;  /* 0x0000000c0d0e7389 */ /* 0x00006400000c000b */
[----:B01----:R-:W-:Y:S01]  /*164f0*/  ENDCOLLECTIVE ;  /* 0x000000000000791b */ /* 0x003fe20003800000 */
.L_x_1636:
[----:B------:R-:W-:Y:S02]  /*16500*/  IMAD.MOV.U32 R13, RZ, RZ, R9 ;  /* 0x000000ffff0d7224 */ /* 0x000fe400078e0009 */
[----:B------:R-:W-:Y:S02]  /*16510*/  IMAD.MOV.U32 R12, RZ, RZ, 0x2 ;  /* 0x00000002ff0c7424 */ /* 0x000fe400078e00ff */
[----:B------:R-:W-:-:S07]  /*16520*/  IMAD.MOV.U32 R2, RZ, RZ, R14 ;  /* 0x000000ffff027224 */ /* 0x000fce00078e000e */
[----:B------:R-:W-:Y:S05]  /*16530*/  WARPSYNC.COLLECTIVE R15, `(.L_x_1637) ;  /* 0x000000000f087348 */ /* 0x000fea0003c00000 */
[----:B------:R0:W1:Y:S02]  /*16540*/  SHFL.IDX P6, R14, R13, R12, R11 ;  /* 0x0000000c0d0e7389 */ /* 0x00006400000c000b */
[----:B01----:R-:W-:Y:S01]  /*16550*/  ENDCOLLECTIVE ;  /* 0x000000000000791b */ /* 0x003fe20003800000 */
.L_x_1637:
        /* <DEDUP_REMOVED lines=14> */
.L_x_1638:
[----:B------:R-:W-:Y:S02]  /*16640*/  IMAD.MOV.U32 R13, RZ, RZ, R9 ;  /* 0x000000ffff0d7224 */ /* 0x000fe400078e0009 */
[----:B------:R-:W-:Y:S02]  /*16650*/  IMAD.MOV.U32 R12, RZ, RZ, 0x3 ;  /* 0x00000003ff0c7424 */ /* 0x000fe400078e00ff */
[----:B------:R-:W-:-:S07]  /*16660*/  IMAD.MOV.U32 R2, RZ, RZ, R14 ;  /* 0x000000ffff027224 */ /* 0x000fce00078e000e */
[----:B------:R-:W-:Y:S05]  /*16670*/  WARPSYNC.COLLECTIVE R15, `(.L_x_1639) ;  /* 0x000000000f087348 */ /* 0x000fea0003c00000 */
[----:B------:R0:W1:Y:S02]  /*16680*/  SHFL.IDX P6, R14, R13, R12, R11 ;  /* 0x0000000c0d0e7389 */ /* 0x00006400000c000b */
[----:B01----:R-:W-:Y:S01]  /*16690*/  ENDCOLLECTIVE ;  /* 0x000000000000791b */ /* 0x003fe20003800000 */
.L_x_1639:
        /* <DEDUP_REMOVED lines=13> */
.L_x_1640:
[----:B------:R-:W-:Y:S01]  /*16770*/  @!PT LDS RZ, [RZ] ;  /* 0x00000000fffff984 */ /* 0x000fe20000000800 */
[----:B------:R-:W-:Y:S01]  /*16780*/  @!PT LDS RZ, [RZ] ;  /* 0x00000000fffff984 */ /* 0x000fe20000000800 */
[----:B------:R-:W-:Y:S01]  /*16790*/  @!PT LDS RZ, [RZ] ;  /* 0x00000000fffff984 */ /* 0x000fe20000000800 */
[----:B------:R0:W-:Y:S01]  /*167a0*/  LDGSTS.E.BYPASS.LTC128B.128 [R4+0x13000], desc[UR54][R2.64+0x80], !P1 ;  /* 0x1300008002047fae */ /* 0x0001e2000c901d76 */
[----:B------:R-:W-:Y:S01]  /*167b0*/  ISETP.GE.AND P1, PT, R8, 0x21, PT ;  /* 0x000000210800780c */ /* 0x000fe20003f26270 */
[----:B0-----:R-:W-:Y:S01]  /*167c0*/  IMAD.MOV.U32 R2, RZ, RZ, R14 ;  /* 0x000000ffff027224 */ /* 0x001fe200078e000e */
[----:B------:R-:W-:Y:S11]  /*167d0*/  BRA `(.L_x_1641) ;  /* 0xffffffb800a47947 */ /* 0x000ff6000383ffff */
.L_x_1559:
[----:B---3--:R3:W4:Y:S02]  /*167e0*/  SYNCS.PHASECHK.TRANS64.TRYWAIT P0, [R0+URZ+0x28440], R21 ;  /* 0x02844015000075a7 */ /* 0x008724000800017f */
[----:B----4-:R-:W-:Y:S05]  /*167f0*/  @!P0 NANOSLEEP.SYNCS 0x989680 ;  /* 0x009896800000895d */ /* 0x010fea0003900000 */
[----:B------:R-:W4:Y:S02]  /*16800*/  @!P0 SYNCS.PHASECHK.TRANS64 P0, [R0+URZ+0x28440], R21 ;  /* 0x02844015000085a7 */ /* 0x000f24000800007f */
[----:B----4-:R-:W-:Y:S05]  /*16810*/  @!P0 BRA `(.L_x_1559) ;  /* 0xfffffffc00f08947 */ /* 0x010fea000383ffff */
[----:B------:R-:W-:Y:S05]  /*16820*/  BRA `(.L_x_1642) ;  /* 0xffffffbc00007947 */ /* 0x000fea000383ffff */
.L_x_1560:
[----:B------:R-:W-:Y:S01]  /*16830*/  BSSY B0, `(.L_x_1643) ;  /* 0x0000008000007945 */ /* 0x000fe20003800000 */
[----:B------:R-:W-:Y:S02]  /*16840*/  IMAD.MOV.U32 R13, RZ, RZ, R6 ;  /* 0x000000ffff0d7224 */ /* 0x000fe400078e0006 */
[----:B------:R-:W-:Y:S02]  /*16850*/  IMAD.MOV.U32 R12, RZ, RZ, RZ ;  /* 0x000000ffff0c7224 */ /* 0x000fe400078e00ff */
[----:B------:R-:W-:Y:S02]  /*16860*/  IMAD.MOV.U32 R11, RZ, RZ, 0x181f ;  /* 0x0000181fff0b7424 */ /* 0x000fe400078e00ff */
[----:B------:R-:W-:-:S07]  /*16870*/  IMAD.MOV.U32 R15, RZ, RZ, -0x1 ;  /* 0xffffffffff0f7424 */ /* 0x000fce00078e00ff */
[----:B0-23--:R-:W-:Y:S05]  /*16880*/  WARPSYNC.COLLECTIVE R15, `(.L_x_1644) ;  /* 0x000000000f087348 */ /* 0x00dfea0003c00000 */
[----:B------:R1:W4:Y:S02]  /*16890*/  SHFL.IDX P6, R14, R13, R12, R11 ;  /* 0x0000000c0d0e7389 */ /* 0x00032400000c000b */
[----:B01234-:R-:W-:Y:S01]  /*168a0*/  ENDCOLLECTIVE ;  /* 0x000000000000791b */ /* 0x01ffe20003800000 */
.L_x_1644:
[----:B------:R-:W-:Y:S05]  /*168b0*/  BSYNC B0 ;  /* 0x0000000000007941 */ /* 0x000fea0003800000 */
.L_x_1643:
        /* <DEDUP_REMOVED lines=8> */
.L_x_1645:
[----:B------:R-:W-:Y:S02]  /*16940*/  IMAD.MOV.U32 R13, RZ, RZ, R6 ;  /* 0x000000ffff0d7224 */ /* 0x000fe400078e0006 */
[----:B------:R-:W-:Y:S01]  /*16950*/  IMAD.MOV.U32 R12, RZ, RZ, 0x1 ;  /* 0x00000001ff0c7424 */ /* 0x000fe200078e00ff */
[C---:B------:R-:W-:Y:S02]  /*16960*/  ISETP.GE.AND P6, PT, R28.reuse, R8, PT ;  /* 0x000000081c00720c */ /* 0x040fe40003fc6270 */
        /* <DEDUP_REMOVED lines=10> */
.L_x_1646:
        /* <DEDUP_REMOVED lines=10> */
.L_x_1647:
        /* <DEDUP_REMOVED lines=8> */
.L_x_1648:
        /* <DEDUP_REMOVED lines=11> */
.L_x_1649:
        /* <DEDUP_REMOVED lines=8> */
.L_x_1650:
        /* <DEDUP_REMOVED lines=11> */
.L_x_1651:
[----:B------:R-:W-:Y:S05]  /*16d10*/  BRA `(.L_x_1652) ;  /* 0xffffffb800887947 */ /* 0x000fea000383ffff */
.L_x_1565:
[----:B------:R-:W-:Y:S02]  /*16d20*/  IMAD.MOV.U32 R13, RZ, RZ, R6 ;  /* 0x000000ffff0d7224 */ /* 0x000fe400078e0006 */
[----:B------:R-:W-:Y:S02]  /*16d30*/  IMAD.MOV.U32 R12, RZ, RZ, RZ ;  /* 0x000000ffff0c7224 */ /* 0x000fe400078e00ff */
[----:B------:R-:W-:Y:S02]  /*16d40*/  IMAD.MOV.U32 R11, RZ, RZ, 0x181f ;  /* 0x0000181fff0b7424 */ /* 0x000fe400078e00ff */
[----:B------:R-:W-:Y:S02]  /*16d50*/  IMAD.MOV.U32 R15, RZ, RZ, -0x1 ;  /* 0xffffffffff0f7424 */ /* 0x000fe400078e00ff */
[----:B------:R-:W-:Y:S02]  /*16d60*/  IMAD R5, R5, UR38, RZ ;  /* 0x0000002605057c24 */ /* 0x000fe4000f8e02ff */
[----:B------:R-:W-:-:S07]  /*16d70*/  VIADD R4, R10, UR39 ;  /* 0x000000270a047c36 */ /* 0x000fce0008000000 */
[----:B------:R-:W-:Y:S05]  /*16d80*/  WARPSYNC.COLLECTIVE R15, `(.L_x_1653) ;  /* 0x000000000f087348 */ /* 0x000fea0003c00000 */
[----:B------:R0:W1:Y:S02]  /*16d90*/  SHFL.IDX P6, R14, R13, R12, R11 ;  /* 0x0000000c0d0e7389 */ /* 0x00006400000c000b */
[----:B01----:R-:W-:Y:S01]  /*16da0*/  ENDCOLLECTIVE ;  /* 0x000000000000791b */ /* 0x003fe20003800000 */
.L_x_1653:
[C---:B------:R-:W-:Y:S01]  /*16db0*/  VIADD R8, R4.reuse, 0x10 ;  /* 0x0000001004087836 */ /* 0x040fe20000000000 */
[----:B------:R-:W-:Y:S01]  /*16dc0*/  ISETP.GE.AND P2, PT, R4, R5, PT ;  /* 0x000000050400720c */ /* 0x000fe20003f46270 */
[----:B------:R-:W-:Y:S02]  /*16dd0*/  IMAD.MOV.U32 R13, RZ, RZ, R0 ;  /* 0x000000ffff0d7224 */ /* 0x000fe400078e0000 */
[----:B------:R-:W-:-:S10]  /*16de0*/  IMAD.MOV.U32 R2, RZ, RZ, R14 ;  /* 0x000000ffff027224 */ /* 0x000fd400078e000e */
[----:B------:R-:W-:Y:S05]  /*16df0*/  WARPSYNC.COLLECTIVE R15, `(.L_x_1654) ;  /* 0x000000000f087348 */ /* 0x000fea0003c00000 */
[----:B------:R0:W1:Y:S02]  /*16e00*/  SHFL.IDX P6, R14, R13, R12, R11 ;  /* 0x0000000c0d0e7389 */ /* 0x00006400000c000b */
[----:B01----:R-:W-:Y:S01]  /*16e10*/  ENDCOLLECTIVE ;  /* 0x000000000000791b */ /* 0x003fe20003800000 */
.L_x_1654:
        /* <DEDUP_REMOVED lines=8> */
.L_x_1655:
[----:B------:R-:W-:Y:S01]  /*16ea0*/  @!PT LDS RZ, [RZ] ;  /* 0x00000000fffff984 */ /* 0x000fe20000000800 */
[----:B------:R-:W-:Y:S01]  /*16eb0*/  @!PT LDS RZ, [RZ] ;  /* 0x00000000fffff984 */ /* 0x000fe20000000800 */
[----:B------:R-:W-:Y:S01]  /*16ec0*/  @!PT LDS RZ, [RZ] ;  /* 0x00000000fffff984 */ /* 0x000fe20000000800 */
[----:B------:R-:W-:Y:S04]  /*16ed0*/  @!P2 LDGSTS.E.BYPASS.LTC128B.128 [R37+0x18000], desc[UR54][R2.64], !P0 ;  /* 0x180000000225afae */ /* 0x000fe8000c101d76 */
[----:B------:R0:W-:Y:S01]  /*16ee0*/  @!P2 LDGSTS.E.BYPASS.LTC128B.128 [R37+0x1c000], desc[UR54][R2.64+0x80], !P1 ;  /* 0x1c0000800225afae */ /* 0x0001e2000c901d76 */
[----:B------:R-:W-:Y:S01]  /*16ef0*/  ISETP.GE.AND P2, PT, R8, R5, PT ;  /* 0x000000050800720c */ /* 0x000fe20003f46270 */
[----:B------:R-:W-:Y:S02]  /*16f00*/  VIADD R8, R4, 0x20 ;  /* 0x0000002004087836 */ /* 0x000fe40000000000 */
[----:B------:R-:W-:Y:S02]  /*16f10*/  IMAD.MOV.U32 R13, RZ, RZ, R0 ;  /* 0x000000ffff0d7224 */ /* 0x000fe400078e0000 */
[----:B0-----:R-:W-:-:S08]  /*16f20*/  IMAD.MOV.U32 R2, RZ, RZ, R14 ;  /* 0x000000ffff027224 */ /* 0x001fd000078e000e */
[----:B------:R-:W-:Y:S05]  /*16f30*/  WARPSYNC.COLLECTIVE R15, `(.L_x_1656) ;  /* 0x000000000f087348 */ /* 0x000fea0003c00000 */
[----:B------:R0:W1:Y:S02]  /*16f40*/  SHFL.IDX P6, R14, R13, R12, R11 ;  /* 0x0000000c0d0e7389 */ /* 0x00006400000c000b */
[----:B01----:R-:W-:Y:S01]  /*16f50*/  ENDCOLLECTIVE ;  /* 0x000000000000791b */ /* 0x003fe20003800000 */
.L_x_1656:
        /* <DEDUP_REMOVED lines=8> */
.L_x_1657:
[----:B------:R-:W-:-:S05]  /*16fe0*/  @!P2 IMAD.MOV.U32 R3, RZ, RZ, R7 ;  /* 0x000000ffff03a224 */ /* 0x000fca00078e0007 */
        /* <DEDUP_REMOVED lines=12> */
.L_x_1658:
        /* <DEDUP_REMOVED lines=8> */
.L_x_1659:
        /* <DEDUP_REMOVED lines=13> */
.L_x_1660:
        /* <DEDUP_REMOVED lines=8> */
.L_x_1661:
        /* <DEDUP_REMOVED lines=13> */
.L_x_1662:
        /* <DEDUP_REMOVED lines=8> */
.L_x_1663:
        /* <DEDUP_REMOVED lines=13> */
.L_x_1664:
        /* <DEDUP_REMOVED lines=8> */
.L_x_1665:
[----:B------:R-:W-:-:S05]  /*17520*/  @!P2 IMAD.MOV.U32 R3, RZ, RZ, R7 ;  /* 0x000000ffff03a224 */ /* 0x000fca00078e0007 */
[----:B------:R-:W-:Y:S01]  /*17530*/  @!PT LDS RZ, [RZ] ;  /* 0x00000000fffff984 */ /* 0x000fe20000000800 */
[----:B------:R-:W-:Y:S01]  /*17540*/  @!PT LDS RZ, [RZ] ;  /* 0x00000000fffff984 */ /* 0x000fe20000000800 */
[----:B------:R-:W-:Y:S01]  /*17550*/  @!PT LDS RZ, [RZ] ;  /* 0x00000000fffff984 */ /* 0x000fe20000000800 */
[----:B------:R-:W-:Y:S04]  /*17560*/  @!P2 LDGSTS.E.BYPASS.LTC128B.128 [R37+0x1a800], desc[UR54][R2.64], !P0 ;  /* 0x1a8000000225afae */ /* 0x000fe8000c101d76 */
[----:B------:R0:W-:Y:S01]  /*17570*/  @!P2 LDGSTS.E.BYPASS.LTC128B.128 [R37+0x1e800], desc[UR54][R2.64+0x80], !P1 ;  /* 0x1e8000800225afae */ /* 0x0001e2000c901d76 */
[----:B------:R-:W-:Y:S01]  /*17580*/  ISETP.GE.AND P2, PT, R8, R5, PT ;  /* 0x000000050800720c */ /* 0x000fe20003f46270 */
[----:B------:R-:W-:Y:S02]  /*17590*/  IMAD.MOV.U32 R13, RZ, RZ, R0 ;  /* 0x000000ffff0d7224 */ /* 0x000fe400078e0000 */
[----:B0-----:R-:W-:-:S10]  /*175a0*/  IMAD.MOV.U32 R2, RZ, RZ, R14 ;  /* 0x000000ffff027224 */ /* 0x001fd400078e000e */
[----:B------:R-:W-:Y:S05]  /*175b0*/  WARPSYNC.COLLECTIVE R15, `(.L_x_1666) ;  /* 0x000000000f087348 */ /* 0x000fea0003c00000 */
[----:B------:R0:W1:Y:S02]  /*175c0*/  SHFL.IDX P6, R14, R13, R12, R11 ;  /* 0x0000000c0d0e7389 */ /* 0x00006400000c000b */
[----:B01----:R-:W-:Y:S01]  /*175d0*/  ENDCOLLECTIVE ;  /* 0x000000000000791b */ /* 0x003fe20003800000 */
.L_x_1666:
        /* <DEDUP_REMOVED lines=8> */
.L_x_1667:
[----:B------:R-:W-:-:S05]  /*17660*/  @!P2 IMAD.MOV.U32 R3, RZ, RZ, R7 ;  /* 0x000000ffff03a224 */ /* 0x000fca00078e0007 */
[----:B------:R-:W-:Y:S01]  /*17670*/  @!PT LDS RZ, [RZ] ;  /* 0x00000000fffff984 */ /* 0x000fe20000000800 */
[----:B------:R-:W-:Y:S01]  /*17680*/  @!PT LDS RZ, [RZ] ;  /* 0x00000000fffff984 */ /* 0x000fe20000000800 */
[----:B------:R-:W-:Y:S01]  /*17690*/  @!PT LDS RZ, [RZ] ;  /* 0x00000000fffff984 */ /* 0x000fe20000000800 */
[----:B------:R0:W-:Y:S04]  /*176a0*/  @!P2 LDGSTS.E.BYPASS.LTC128B.128 [R37+0x1b000], desc[UR54][R2.64], !P0 ;  /* 0x1b0000000225afae */ /* 0x0001e8000c101d76 */
[----:B------:R0:W-:Y:S01]  /*176b0*/  @!P2 LDGSTS.E.BYPASS.LTC128B.128 [R37+0x1f000], desc[UR54][R2.64+0x80], !P1 ;  /* 0x1f0000800225afae */ /* 0x0001e2000c901d76 */
[----:B------:R-:W-:Y:S02]  /*176c0*/  IMAD.MOV.U32 R13, RZ, RZ, R0 ;  /* 0x000000ffff0d7224 */ /* 0x000fe400078e0000 */
[----:B------:R-:W-:-:S07]  /*176d0*/  IMAD.MOV.U32 R6, RZ, RZ, R14 ;  /* 0x000000ffff067224 */ /* 0x000fce00078e000e */
[----:B0-----:R-:W-:Y:S05]  /*176e0*/  WARPSYNC.COLLECTIVE R15, `(.L_x_1668) ;  /* 0x000000000f087348 */ /* 0x001fea0003c00000 */
[----:B------:R1:W2:Y:S02]  /*176f0*/  SHFL.IDX P6, R14, R13, R12, R11 ;  /* 0x0000000c0d0e7389 */ /* 0x0002a400000c000b */
[----:B012---:R-:W-:Y:S01]  /*17700*/  ENDCOLLECTIVE ;  /* 0x000000000000791b */ /* 0x007fe20003800000 */
.L_x_1668:
[----:B------:R-:W-:Y:S05]  /*17710*/  BRA `(.L_x_1669) ;  /* 0xffffffb800d87947 */ /* 0x000fea000383ffff */
.L_x_1570:
[----:B0-----:R0:W1:Y:S02]  /*17720*/  SYNCS.PHASECHK.TRANS64.TRYWAIT P0, [R22+URZ+0x28420], R3 ;  /* 0x02842003160075a7 */ /* 0x001064000800017f */
[----:B-1----:R-:W-:Y:S05]  /*17730*/  @!P0 NANOSLEEP.SYNCS 0x989680 ;  /* 0x009896800000895d */ /* 0x002fea0003900000 */
[----:B------:R-:W1:Y:S02]  /*17740*/  @!P0 SYNCS.PHASECHK.TRANS64 P0, [R22+URZ+0x28420], R3 ;  /* 0x02842003160085a7 */ /* 0x000e64000800007f */
[----:B-1----:R-:W-:Y:S05]  /*17750*/  @!P0 BRA `(.L_x_1570) ;  /* 0xfffffffc00f08947 */ /* 0x002fea000383ffff */
[----:B------:R-:W-:Y:S05]  /*17760*/  BRA `(.L_x_1670) ;  /* 0xffffffbc00447947 */ /* 0x000fea000383ffff */
.L_x_1574:
[----:B0-----:R0:W1:Y:S02]  /*17770*/  SYNCS.PHASECHK.TRANS64.TRYWAIT P0, [R0+URZ+0x28480], R17 ;  /* 0x02848011000075a7 */ /* 0x001064000800017f */
[----:B-1----:R-:W-:Y:S05]  /*17780*/  @!P0 NANOSLEEP.SYNCS 0x989680 ;  /* 0x009896800000895d */ /* 0x002fea0003900000 */
[----:B------:R-:W1:Y:S02]  /*17790*/  @!P0 SYNCS.PHASECHK.TRANS64 P0, [R0+URZ+0x28480], R17 ;  /* 0x02848011000085a7 */ /* 0x000e64000800007f */
[----:B-1----:R-:W-:Y:S05]  /*177a0*/  @!P0 BRA `(.L_x_1574) ;  /* 0xfffffffc00f08947 */ /* 0x002fea000383ffff */
[----:B------:R-:W-:Y:S05]  /*177b0*/  BRA `(.L_x_1671) ;  /* 0xffffffc000147947 */ /* 0x000fea000383ffff */
.L_x_1575:
[----:B------:R-:W-:Y:S01]  /*177c0*/  BSSY B0, `(.L_x_1672) ;  /* 0x0000008000007945 */ /* 0x000fe20003800000 */
[----:B------:R-:W-:Y:S02]  /*177d0*/  IMAD.MOV.U32 R13, RZ, RZ, R27 ;  /* 0x000000ffff0d7224 */ /* 0x000fe400078e001b */
[----:B------:R-:W-:Y:S02]  /*177e0*/  IMAD.MOV.U32 R12, RZ, RZ, RZ ;  /* 0x000000ffff0c7224 */ /* 0x000fe400078e00ff */
[----:B------:R-:W-:Y:S02]  /*177f0*/  IMAD.MOV.U32 R11, RZ, RZ, 0x181f ;  /* 0x0000181fff0b7424 */ /* 0x000fe400078e00ff */
[----:B------:R-:W-:-:S07]  /*17800*/  IMAD.MOV.U32 R15, RZ, RZ, -0x1 ;  /* 0xffffffffff0f7424 */ /* 0x000fce00078e00ff */
[----:B0-2---:R-:W-:Y:S05]  /*17810*/  WARPSYNC.COLLECTIVE R15, `(.L_x_1673) ;  /* 0x000000000f087348 */ /* 0x005fea0003c00000 */
[----:B--2---:R1:W2:Y:S02]  /*17820*/  SHFL.IDX P6, R14, R13, R12, R11 ;  /* 0x0000000c0d0e7389 */ /* 0x0042a400000c000b */
[----:B012---:R-:W-:Y:S01]  /*17830*/  ENDCOLLECTIVE ;  /* 0x000000000000791b */ /* 0x007fe20003800000 */
.L_x_1673:
[----:B------:R-:W-:Y:S05]  /*17840*/  BSYNC B0 ;  /* 0x0000000000007941 */ /* 0x000fea0003800000 */
.L_x_1672:
        /* <DEDUP_REMOVED lines=9> */
.L_x_1674:
[----:B------:R-:W-:Y:S02]  /*178e0*/  IMAD.MOV.U32 R13, RZ, RZ, R27 ;  /* 0x000000ffff0d7224 */ /* 0x000fe400078e001b */
[----:B------:R-:W-:Y:S02]  /*178f0*/  IMAD.MOV.U32 R12, RZ, RZ, 0x1 ;  /* 0x00000001ff0c7424 */ /* 0x000fe400078e00ff */
[----:B------:R-:W-:-:S07]  /*17900*/  IMAD.MOV.U32 R2, RZ, RZ, R14 ;  /* 0x000000ffff027224 */ /* 0x000fce00078e000e */
[----:B------:R-:W-:Y:S05]  /*17910*/  WARPSYNC.COLLECTIVE R15, `(.L_x_1675) ;  /* 0x000000000f087348 */ /* 0x000fea0003c00000 */
[----:B------:R0:W1:Y:S02]  /*17920*/  SHFL.IDX P6, R14, R13, R12, R11 ;  /* 0x0000000c0d0e7389 */ /* 0x00006400000c000b */
[----:B01----:R-:W-:Y:S01]  /*17930*/  ENDCOLLECTIVE ;  /* 0x000000000000791b */ /* 0x003fe20003800000 */
.L_x_1675:
        /* <DEDUP_REMOVED lines=12> */
.L_x_1676:
[----:B------:R-:W-:Y:S02]  /*17a00*/  IMAD.MOV.U32 R13, RZ, RZ, R27 ;  /* 0x000000ffff0d7224 */ /* 0x000fe400078e001b */
[----:B------:R-:W-:Y:S02]  /*17a10*/  IMAD.MOV.U32 R12, RZ, RZ, 0x2 ;  /* 0x00000002ff0c7424 */ /* 0x000fe400078e00ff */
[----:B------:R-:W-:-:S07]  /*17a20*/  IMAD.MOV.U32 R2, RZ, RZ, R14 ;  /* 0x000000ffff027224 */ /* 0x000fce00078e000e */
[----:B------:R-:W-:Y:S05]  /*17a30*/  WARPSYNC.COLLECTIVE R15, `(.L_x_1677) ;  /* 0x000000000f087348 */ /* 0x000fea0003c00000 */
[----:B------:R0:W1:Y:S02]  /*17a40*/  SHFL.IDX P6, R14, R13, R12, R11 ;  /* 0x0000000c0d0e7389 */ /* 0x00006400000c000b */
[----:B01----:R-:W-:Y:S01]  /*17a50*/  ENDCOLLECTIVE ;  /* 0x000000000000791b */ /* 0x003fe20003800000 */
.L_x_1677:
        /* <DEDUP_REMOVED lines=12> */
.L_x_1678:
[----:B------:R-:W-:Y:S02]  /*17b20*/  IMAD.MOV.U32 R13, RZ, RZ, R27 ;  /* 0x000000ffff0d7224 */ /* 0x000fe400078e001b */
[----:B------:R-:W-:Y:S02]  /*17b30*/  IMAD.MOV.U32 R12, RZ, RZ, 0x3 ;  /* 0x00000003ff0c7424 */ /* 0x000fe400078e00ff */
[----:B------:R-:W-:-:S07]  /*17b40*/  IMAD.MOV.U32 R2, RZ, RZ, R14 ;  /* 0x000000ffff027224 */ /* 0x000fce00078e000e */
[----:B------:R-:W-:Y:S05]  /*17b50*/  WARPSYNC.COLLECTIVE R15, `(.L_x_1679) ;  /* 0x000000000f087348 */ /* 0x000fea0003c00000 */
[----:B------:R0:W1:Y:S02]  /*17b60*/  SHFL.IDX P6, R14, R13, R12, R11 ;  /* 0x0000000c0d0e7389 */ /* 0x00006400000c000b */
[----:B01----:R-:W-:Y:S01]  /*17b70*/  ENDCOLLECTIVE ;  /* 0x000000000000791b */ /* 0x003fe20003800000 */
.L_x_1679:
        /* <DEDUP_REMOVED lines=12> */
.L_x_1680:
[----:B------:R-:W-:Y:S01]  /*17c40*/  IMAD.MOV.U32 R2, RZ, RZ, R14 ;  /* 0x000000ffff027224 */ /* 0x000fe200078e000e */
[----:B------:R-:W-:Y:S06]  /*17c50*/  BRA `(.L_x_1681) ;  /* 0xffffffbc00ac7947 */ /* 0x000fec000383ffff */
.L_x_1580:
[----:B----4-:R4:W0:Y:S02]  /*17c60*/  SYNCS.PHASECHK.TRANS64.TRYWAIT P0, [R0+URZ+0x28440], R17 ;  /* 0x02844011000075a7 */ /* 0x010824000800017f */
[----:B0-----:R-:W-:Y:S05]  /*17c70*/  @!P0 NANOSLEEP.SYNCS 0x989680 ;  /* 0x009896800000895d */ /* 0x001fea0003900000 */
[----:B------:R-:W0:Y:S02]  /*17c80*/  @!P0 SYNCS.PHASECHK.TRANS64 P0, [R0+URZ+0x28440], R17 ;  /* 0x02844011000085a7 */ /* 0x000e24000800007f */
[----:B0-----:R-:W-:Y:S05]  /*17c90*/  @!P0 BRA `(.L_x_1580) ;  /* 0xfffffffc00f08947 */ /* 0x001fea000383ffff */
[----:B------:R-:W-:Y:S05]  /*17ca0*/  BRA `(.L_x_1682) ;  /* 0xffffffc000007947 */ /* 0x000fea000383ffff */
.L_x_1581:
[----:B------:R-:W-:Y:S01]  /*17cb0*/  BSSY B0, `(.L_x_1683) ;  /* 0x0000008000007945 */ /* 0x000fe20003800000 */
[----:B------:R-:W-:Y:S02]  /*17cc0*/  IMAD.MOV.U32 R13, RZ, RZ, R8 ;  /* 0x000000ffff0d7224 */ /* 0x000fe400078e0008 */
[----:B------:R-:W-:Y:S02]  /*17cd0*/  IMAD.MOV.U32 R12, RZ, RZ, RZ ;  /* 0x000000ffff0c7224 */ /* 0x000fe400078e00ff */
[----:B------:R-:W-:Y:S02]  /*17ce0*/  IMAD.MOV.U32 R11, RZ, RZ, 0x181f ;  /* 0x0000181fff0b7424 */ /* 0x000fe400078e00ff */
[----:B------:R-:W-:-:S07]  /*17cf0*/  IMAD.MOV.U32 R15, RZ, RZ, -0x1 ;  /* 0xffffffffff0f7424 */ /* 0x000fce00078e00ff */
[----:B01234-:R-:W-:Y:S05]  /*17d00*/  WARPSYNC.COLLECTIVE R15, `(.L_x_1684) ;  /* 0x000000000f087348 */ /* 0x01ffea0003c00000 */
[----:B--2---:R2:W0:Y:S02]  /*17d10*/  SHFL.IDX P6, R14, R13, R12, R11 ;  /* 0x0000000c0d0e7389 */ /* 0x00442400000c000b */
[----:B01234-:R-:W-:Y:S01]  /*17d20*/  ENDCOLLECTIVE ;  /* 0x000000000000791b */ /* 0x01ffe20003800000 */
.L_x_1684:
[----:B------:R-:W-:Y:S05]  /*17d30*/  BSYNC B0 ;  /* 0x0000000000007941 */ /* 0x000fea0003800000 */
.L_x_1683:
        /* <DEDUP_REMOVED lines=8> */
.L_x_1685:
[----:B------:R-:W-:Y:S02]  /*17dc0*/  IMAD.MOV.U32 R13, RZ, RZ, R8 ;  /* 0x000000ffff0d7224 */ /* 0x000fe400078e0008 */
[----:B------:R-:W-:Y:S01]  /*17dd0*/  IMAD.MOV.U32 R12, RZ, RZ, 0x1 ;  /* 0x00000001ff0c7424 */ /* 0x000fe200078e00ff */
[----:B------:R-:W-:-:S13]  /*17de0*/  IADD3 R2, P0, R28, R14, RZ ;  /* 0x0000000e1c027210 */ /* 0x000fda0007f1e0ff */
[----:B------:R-:W-:Y:S05]  /*17df0*/  WARPSYNC.COLLECTIVE R15, `(.L_x_1686) ;  /* 0x000000000f087348 */ /* 0x000fea0003c00000 */
[----:B------:R0:W1:Y:S02]  /*17e00*/  SHFL.IDX P6, R14, R13, R12, R11 ;  /* 0x0000000c0d0e7389 */ /* 0x00006400000c000b */
[----:B01----:R-:W-:Y:S01]  /*17e10*/  ENDCOLLECTIVE ;  /* 0x000000000000791b */ /* 0x003fe20003800000 */
.L_x_1686:
        /* <DEDUP_REMOVED lines=11> */
.L_x_1687:
[----:B------:R-:W-:Y:S02]  /*17ed0*/  IMAD.MOV.U32 R13, RZ, RZ, R8 ;  /* 0x000000ffff0d7224 */ /* 0x000fe400078e0008 */
[----:B------:R-:W-:Y:S01]  /*17ee0*/  IMAD.MOV.U32 R12, RZ, RZ, 0x2 ;  /* 0x00000002ff0c7424 */ /* 0x000fe200078e00ff */
[----:B------:R-:W-:-:S13]  /*17ef0*/  IADD3 R2, P0, R28, R14, RZ ;  /* 0x0000000e1c027210 */ /* 0x000fda0007f1e0ff */
[----:B------:R-:W-:Y:S05]  /*17f00*/  WARPSYNC.COLLECTIVE R15, `(.L_x_1688) ;  /* 0x000000000f087348 */ /* 0x000fea0003c00000 */
[----:B------:R0:W1:Y:S02]  /*17f10*/  SHFL.IDX P6, R14, R13, R12, R11 ;  /* 0x0000000c0d0e7389 */ /* 0x00006400000c000b */
[----:B01----:R-:W-:Y:S01]  /*17f20*/  ENDCOLLECTIVE ;  /* 0x000000000000791b */ /* 0x003fe20003800000 */
.L_x_1688:
        /* <DEDUP_REMOVED lines=11> */
.L_x_1689:
[----:B------:R-:W-:Y:S02]  /*17fe0*/  IMAD.MOV.U32 R13, RZ, RZ, R8 ;  /* 0x000000ffff0d7224 */ /* 0x000fe400078e0008 */
[----:B------:R-:W-:Y:S01]  /*17ff0*/  IMAD.MOV.U32 R12, RZ, RZ, 0x3 ;  /* 0x00000003ff0c7424 */ /* 0x000fe200078e00ff */
[----:B------:R-:W-:-:S13]  /*18000*/  IADD3 R2, P0, R28, R14, RZ ;  /* 0x0000000e1c027210 */ /* 0x000fda0007f1e0ff */
[----:B------:R-:W-:Y:S05]  /*18010*/  WARPSYNC.COLLECTIVE R15, `(.L_x_1690) ;  /* 0x000000000f087348 */ /* 0x000fea0003c00000 */
[----:B------:R0:W1:Y:S02]  /*18020*/  SHFL.IDX P6, R14, R13, R12, R11 ;  /* 0x0000000c0d0e7389 */ /* 0x00006400000c000b */
[----:B01----:R-:W-:Y:S01]  /*18030*/  ENDCOLLECTIVE ;  /* 0x000000000000791b */ /* 0x003fe20003800000 */
.L_x_1690:
        /* <DEDUP_REMOVED lines=11> */
.L_x_1691:
[----:B------:R-:W-:Y:S05]  /*180f0*/  BRA `(.L_x_1692) ;  /* 0xffffffbc009c7947 */ /* 0x000fea000383ffff */
.L_x_1586:
[----:B0-----:R0:W2:Y:S02]  /*18100*/  SYNCS.PHASECHK.TRANS64.TRYWAIT P2, [R0+URZ+0x28470], R3 ;  /* 0x02847003000075a7 */ /* 0x0010a4000804017f */
[----:B--2---:R-:W-:Y:S05]  /*18110*/  @!P2 NANOSLEEP.SYNCS 0x989680 ;  /* 0x009896800000a95d */ /* 0x004fea0003900000 */
[----:B------:R-:W2:Y:S02]  /*18120*/  @!P2 SYNCS.PHASECHK.TRANS64 P2, [R0+URZ+0x28470], R3 ;  /* 0x028470030000a5a7 */ /* 0x000ea4000804007f */
[----:B--2---:R-:W-:Y:S05]  /*18130*/  @!P2 BRA `(.L_x_1586) ;  /* 0xfffffffc00f0a947 */ /* 0x004fea000383ffff */
[----:B------:R-:W-:Y:S05]  /*18140*/  BRA `(.L_x_1693) ;  /* 0xffffffc000047947 */ /* 0x000fea000383ffff */
.L_x_1588:
[----:B0-----:R0:W2:Y:S02]  /*18150*/  SYNCS.PHASECHK.TRANS64.TRYWAIT P2, [R0+URZ+0x28460], R3 ;  /* 0x02846003000075a7 */ /* 0x0010a4000804017f */
[----:B--2---:R-:W-:Y:S05]  /*18160*/  @!P2 NANOSLEEP.SYNCS 0x989680 ;  /* 0x009896800000a95d */ /* 0x004fea0003900000 */
[----:B------:R-:W2:Y:S02]  /*18170*/  @!P2 SYNCS.PHASECHK.TRANS64 P2, [R0+URZ+0x28460], R3 ;  /* 0x028460030000a5a7 */ /* 0x000ea4000804007f */
[----:B--2---:R-:W-:Y:S05]  /*18180*/  @!P2 BRA `(.L_x_1588) ;  /* 0xfffffffc00f0a947 */ /* 0x004fea000383ffff */
[----:B------:R-:W-:Y:S05]  /*18190*/  BRA `(.L_x_1694) ;  /* 0xffffffc000147947 */ /* 0x000fea000383ffff */
.L_x_1596:
[----:B-1----:R1:W3:Y:S02]  /*181a0*/  SYNCS.PHASECHK.TRANS64.TRYWAIT P1, [R17+URZ+0x28470], R0 ;  /* 0x02847000110075a7 */ /* 0x0022e4000802017f */
[----:B---3--:R-:W-:Y:S05]  /*181b0*/  @!P1 NANOSLEEP.SYNCS 0x989680 ;  /* 0x009896800000995d */ /* 0x008fea0003900000 */
[----:B------:R-:W3:Y:S02]  /*181c0*/  @!P1 SYNCS.PHASECHK.TRANS64 P1, [R17+URZ+0x28470], R0 ;  /* 0x02847000110095a7 */ /* 0x000ee4000802007f */
[----:B---3--:R-:W-:Y:S05]  /*181d0*/  @!P1 BRA `(.L_x_1596) ;  /* 0xfffffffc00f09947 */ /* 0x008fea000383ffff */
[----:B------:R-:W-:Y:S05]  /*181e0*/  BRA `(.L_x_1695) ;  /* 0xffffffc400987947 */ /* 0x000fea000383ffff */
.L_x_1598:
[----:B-1----:R1:W3:Y:S02]  /*181f0*/  SYNCS.PHASECHK.TRANS64.TRYWAIT P1, [R17+URZ+0x28460], R0 ;  /* 0x02846000110075a7 */ /* 0x0022e4000802017f */
[----:B---3--:R-:W-:Y:S05]  /*18200*/  @!P1 NANOSLEEP.SYNCS 0x989680 ;  /* 0x009896800000995d */ /* 0x008fea0003900000 */
[----:B------:R-:W3:Y:S02]  /*18210*/  @!P1 SYNCS.PHASECHK.TRANS64 P1, [R17+URZ+0x28460], R0 ;  /* 0x02846000110095a7 */ /* 0x000ee4000802007f */
[----:B---3--:R-:W-:Y:S05]  /*18220*/  @!P1 BRA `(.L_x_1598) ;  /* 0xfffffffc00f09947 */ /* 0x008fea000383ffff */
[----:B------:R-:W-:Y:S05]  /*18230*/  BRA `(.L_x_1696) ;  /* 0xffffffc400a47947 */ /* 0x000fea000383ffff */
.L_x_1612:
[----:B-1----:R1:W2:Y:S02]  /*18240*/  SYNCS.PHASECHK.TRANS64.TRYWAIT P0, [R4+URZ+0x28420], R0 ;  /* 0x02842000040075a7 */ /* 0x0022a4000800017f */
[----:B--2---:R-:W-:Y:S05]  /*18250*/  @!P0 NANOSLEEP.SYNCS 0x989680 ;  /* 0x009896800000895d */ /* 0x004fea0003900000 */
[----:B------:R-:W2:Y:S02]  /*18260*/  @!P0 SYNCS.PHASECHK.TRANS64 P0, [R4+URZ+0x28420], R0 ;  /* 0x02842000040085a7 */ /* 0x000ea4000800007f */
[----:B--2---:R-:W-:Y:S05]  /*18270*/  @!P0 BRA `(.L_x_1612) ;  /* 0xfffffffc00f08947 */ /* 0x004fea000383ffff */
[----:B------:R-:W-:Y:S05]  /*18280*/  BRA `(.L_x_1697) ;  /* 0xffffffd400f87947 */ /* 0x000fea000383ffff */
.L_x_1613:
[----:B------:R-:W2:Y:S01]  /*18290*/  S2R R2, SR_TID.X ;  /* 0x0000000000027919 */ /* 0x000ea20000002100 */
[----:B------:R-:W-:Y:S01]  /*182a0*/  BSSY B0, `(.L_x_1698) ;  /* 0x000000a000007945 */ /* 0x000fe20003800000 */
[----:B0-----:R-:W-:Y:S02]  /*182b0*/  IMAD.MOV.U32 R12, RZ, RZ, RZ ;  /* 0x000000ffff0c7224 */ /* 0x001fe400078e00ff */
[----:B------:R-:W-:Y:S02]  /*182c0*/  IMAD.MOV.U32 R11, RZ, RZ, 0x1f ;  /* 0x0000001fff0b7424 */ /* 0x000fe400078e00ff */
[----:B------:R-:W-:Y:S01]  /*182d0*/  IMAD.MOV.U32 R15, RZ, RZ, -0x1 ;  /* 0xffffffffff0f7424 */ /* 0x000fe200078e00ff */
[----:B--2---:R-:W-:-:S04]  /*182e0*/  SHF.R.U32.HI R2, RZ, 0x5, R2 ;  /* 0x00000005ff027819 */ /* 0x004fc80000011602 */
[----:B------:R-:W-:-:S05]  /*182f0*/  LOP3.LUT R2, R2, 0x3, RZ, 0xc0, !PT ;  /* 0x0000000302027812 */ /* 0x000fca00078ec0ff */
[----:B------:R-:W-:-:S07]  /*18300*/  IMAD.MOV.U32 R13, RZ, RZ, R2 ;  /* 0x000000ffff0d7224 */ /* 0x000fce00078e0002 */
[----:B-1----:R-:W-:Y:S05]  /*18310*/  WARPSYNC.COLLECTIVE R15, `(.L_x_1699) ;  /* 0x000000000f087348 */ /* 0x002fea0003c00000 */
[----:B------:R0:W2:Y:S02]  /*18320*/  SHFL.IDX P6, R14, R13, R12, R11 ;  /* 0x0000000c0d0e7389 */ /* 0x0000a400000c000b */
[----:B012---:R-:W-:Y:S01]  /*18330*/  ENDCOLLECTIVE ;  /* 0x000000000000791b */ /* 0x007fe20003800000 */
.L_x_1699:
[----:B------:R-:W-:Y:S05]  /*18340*/  BSYNC B0 ;  /* 0x0000000000007941 */ /* 0x000fea0003800000 */
.L_x_1698:
[----:B------:R-:W-:Y:S05]  /*18350*/  BRA `(.L_x_1700) ;  /* 0xffffffd400e07947 */ /* 0x000fea000383ffff */
.L_x_1616:
[----:B------:R-:W-:Y:S01]  /*18360*/  BSSY B1, `(.L_x_1701) ;  /* 0x0000006000017945 */ /* 0x000fe20003800000 */
[----:B------:R-:W-:-:S07]  /*18370*/  IMAD.MOV.U32 R15, RZ, RZ, -0x1 ;  /* 0xffffffffff0f7424 */ /* 0x000fce00078e00ff */
[----:B0-----:R-:W-:Y:S05]  /*18380*/  WARPSYNC.COLLECTIVE R15, `(.L_x_1702) ;  /* 0x000000000f0c7348 */ /* 0x001fea0003c00000 */
[----:B------:R-:W-:Y:S02]  /*18390*/  ELECT P6, UR62, PT ;  /* 0x00000000003e782f */ /* 0x000fe400038c0000 */
[----:B------:R-:W-:Y:S01]  /*183a0*/  MOV R14, UR62 ;  /* 0x0000003e000e7c02 */ /* 0x000fe20008000f00 */
[----:B0-----:R-:W-:Y:S10]  /*183b0*/  ENDCOLLECTIVE ;  /* 0x000000000000791b */ /* 0x001ff40003800000 */
.L_x_1702:
[----:B------:R-:W-:Y:S05]  /*183c0*/  BSYNC B1 ;  /* 0x0000000000017941 */ /* 0x000fea0003800000 */
.L_x_1701:
[----:B------:R-:W-:Y:S05]  /*183d0*/  BRA `(.L_x_1703) ;  /* 0xffffffd400d87947 */ /* 0x000fea000383ffff */
.L_x_1618:
[----:B0-----:R0:W1:Y:S02]  /*183e0*/  SYNCS.PHASECHK.TRANS64.TRYWAIT P1, [R5+URZ+0x28440], R0 ;  /* 0x02844000050075a7 */ /* 0x001064000802017f */
[----:B-1----:R-:W-:Y:S05]  /*183f0*/  @!P1 NANOSLEEP.SYNCS 0x989680 ;  /* 0x009896800000995d */ /* 0x002fea0003900000 */
[----:B------:R-:W1:Y:S02]  /*18400*/  @!P1 SYNCS.PHASECHK.TRANS64 P1, [R5+URZ+0x28440], R0 ;  /* 0x02844000050095a7 */ /* 0x000e64000802007f */
[----:B-1----:R-:W-:Y:S05]  /*18410*/  @!P1 BRA `(.L_x_1618) ;  /* 0xfffffffc00f09947 */ /* 0x002fea000383ffff */
[----:B------:R-:W-:Y:S05]  /*18420*/  BRA `(.L_x_1704) ;  /* 0xffffffd400f87947 */ /* 0x000fea000383ffff */
.L_x_1620:
[----:B-1----:R1:W2:Y:S02]  /*18430*/  SYNCS.PHASECHK.TRANS64.TRYWAIT P1, [R23+URZ+0x28440], R2 ;  /* 0x02844002170075a7 */ /* 0x0022a4000802017f */
[----:B--2---:R-:W-:Y:S05]  /*18440*/  @!P1 NANOSLEEP.SYNCS 0x989680 ;  /* 0x009896800000995d */ /* 0x004fea0003900000 */
[----:B------:R-:W2:Y:S02]  /*18450*/  @!P1 SYNCS.PHASECHK.TRANS64 P1, [R23+URZ+0x28440], R2 ;  /* 0x02844002170095a7 */ /* 0x000ea4000802007f */
[----:B--2---:R-:W-:Y:S05]  /*18460*/  @!P1 BRA `(.L_x_1620) ;  /* 0xfffffffc00f09947 */ /* 0x004fea000383ffff */
[----:B------:R-:W-:Y:S05]  /*18470*/  BRA `(.L_x_1705) ;  /* 0xffffffd800047947 */ /* 0x000fea000383ffff */
.L_x_1622:
[----:B--2---:R2:W3:Y:S02]  /*18480*/  SYNCS.PHASECHK.TRANS64.TRYWAIT P1, [R5+URZ+0x28460], R0 ;  /* 0x02846000050075a7 */ /* 0x0044e4000802017f */
[----:B---3--:R-:W-:Y:S05]  /*18490*/  @!P1 NANOSLEEP.SYNCS 0x989680 ;  /* 0x009896800000995d */ /* 0x008fea0003900000 */
[----:B------:R-:W3:Y:S02]  /*184a0*/  @!P1 SYNCS.PHASECHK.TRANS64 P1, [R5+URZ+0x28460], R0 ;  /* 0x02846000050095a7 */ /* 0x000ee4000802007f */
[----:B---3--:R-:W-:Y:S05]  /*184b0*/  @!P1 BRA `(.L_x_1622) ;  /* 0xfffffffc00f09947 */ /* 0x008fea000383ffff */
[----:B------:R-:W-:Y:S05]  /*184c0*/  BRA `(.L_x_1706) ;  /* 0xffffffd800007947 */ /* 0x000fea000383ffff */
.L_x_1624:
[----:B---3--:R3:W4:Y:S02]  /*184d0*/  SYNCS.PHASECHK.TRANS64.TRYWAIT P1, [R23+URZ+0x28460], R2 ;  /* 0x02846002170075a7 */ /* 0x008724000802017f */
[----:B----4-:R-:W-:Y:S05]  /*184e0*/  @!P1 NANOSLEEP.SYNCS 0x989680 ;  /* 0x009896800000995d */ /* 0x010fea0003900000 */
[----:B------:R-:W4:Y:S02]  /*184f0*/  @!P1 SYNCS.PHASECHK.TRANS64 P1, [R23+URZ+0x28460], R2 ;  /* 0x02846002170095a7 */ /* 0x000f24000802007f */
[----:B----4-:R-:W-:Y:S05]  /*18500*/  @!P1 BRA `(.L_x_1624) ;  /* 0xfffffffc00f09947 */ /* 0x010fea000383ffff */
[----:B------:R-:W-:Y:S05]  /*18510*/  BRA `(.L_x_1707) ;  /* 0xffffffd400fc7947 */ /* 0x000fea000383ffff */
.L_x_1626:
[----:B----4-:R4:W0:Y:S02]  /*18520*/  SYNCS.PHASECHK.TRANS64.TRYWAIT P1, [R5+URZ+0x28480], R0 ;  /* 0x02848000050075a7 */ /* 0x010824000802017f */
[----:B0-----:R-:W-:Y:S05]  /*18530*/  @!P1 NANOSLEEP.SYNCS 0x989680 ;  /* 0x009896800000995d */ /* 0x001fea0003900000 */
[----:B------:R-:W0:Y:S02]  /*18540*/  @!P1 SYNCS.PHASECHK.TRANS64 P1, [R5+URZ+0x28480], R0 ;  /* 0x02848000050095a7 */ /* 0x000e24000802007f */
[----:B0-----:R-:W-:Y:S05]  /*18550*/  @!P1 BRA `(.L_x_1626) ;  /* 0xfffffffc00f09947 */ /* 0x001fea000383ffff */
[----:B------:R-:W-:Y:S05]  /*18560*/  BRA `(.L_x_1708) ;  /* 0xffffffd400f87947 */ /* 0x000fea000383ffff */
.L_x_1709:
        /* <DEDUP_REMOVED lines=9> */
.L_x_3634:


//--------------------- .text._ZN7cutlass13device_kernelIN5flash11enable_sm90INS1_16FlashAttnFwdSm90INS1_25CollectiveMainloopFwdSm90ILi2EN4cute5tupleIJNS5_1CILi1EEES8_S8_EEENS6_IJNS7_ILi128EEENS7_ILi64EEENS7_ILi256EEEEEELi256ENS_12float_e4m3_tEfNS_4arch4Sm90ELb0ELb1ELb1ELb1ELb1ELb1ELb0ELb1ELb0ELb1ELb0ELb0EEENS1_21CollectiveEpilogueFwdINS6_IJSA_SC_SB_EEES9_NS_10bfloat16_tESG_Li256ELb1ELb1ELb0ELb1EEENS1_36VarlenDynamicPersistentTileSchedulerILi128ELi64ELi256ELi128ELb0ELb1ELb1ELb1ELb0ELb1EEEEEEEEEvNT_6ParamsE --------------------------
	.section	.text._ZN7cutlass13device_kernelIN5flash11enable_sm90INS1_16FlashAttnFwdSm90INS1_25CollectiveMainloopFwdSm90ILi2EN4cute5tupleIJNS5_1CILi1EEES8_S8_EEENS6_IJNS7_ILi128EEENS7_ILi64EEENS7_ILi256EEEEEELi256ENS_12float_e4m3_tEfNS_4arch4Sm90ELb0ELb1ELb1ELb1ELb1ELb1ELb0ELb1ELb0ELb1ELb0ELb0EEENS1_21CollectiveEpilogueFwdINS6_IJSA_SC_SB_EEES9_NS_10bfloat16_tESG_Li256ELb1ELb1ELb0ELb1EEENS1_36VarlenDynamicPersistentTileSchedulerILi128ELi64ELi256ELi128ELb0ELb1ELb1ELb1ELb0ELb1EEEEEEEEEvNT_6ParamsE,"ax",@progbits
	.align	128
.text._ZN7cutlass13device_kernelIN5flash11enable_sm90INS1_16FlashAttnFwdSm90INS1_25CollectiveMainloopFwdSm90ILi2EN4cute5tupleIJNS5_1CILi1EEES8_S8_EEENS6_IJNS7_ILi128EEENS7_ILi64EEENS7_ILi256EEEEEELi256ENS_12float_e4m3_tEfNS_4arch4Sm90ELb0ELb1ELb1ELb1ELb1ELb1ELb0ELb1ELb0ELb1ELb0ELb0EEENS1_21CollectiveEpilogueFwdINS6_IJSA_SC_SB_EEES9_NS_10bfloat16_tESG_Li256ELb1ELb1ELb0ELb1EEENS1_36VarlenDynamicPersistentTileSchedulerILi128ELi64ELi256ELi128ELb0ELb1ELb1ELb1ELb0ELb1EEEEEEEEEvNT_6ParamsE:
        .type           _ZN7cutlass13device_kernelIN5flash11enable_sm90INS1_16FlashAttnFwdSm90INS1_25CollectiveMainloopFwdSm90ILi2EN4cute5tupleIJNS5_1CILi1EEES8_S8_EEENS6_IJNS7_ILi128EEENS7_ILi64EEENS7_ILi256EEEEEELi256ENS_12float_e4m3_tEfNS_4arch4Sm90ELb0ELb1ELb1ELb1ELb1ELb1ELb0ELb1ELb0ELb1ELb0ELb0EEENS1_21CollectiveEpilogueFwdINS6_IJSA_SC_SB_EEES9_NS_10bfloat16_tESG_Li256ELb1ELb1ELb0ELb1EEENS1_36VarlenDynamicPersistentTileSchedulerILi128ELi64ELi256ELi128ELb0ELb1ELb1ELb1ELb0ELb1EEEEEEEEEvNT_6ParamsE,@function
        .size           _ZN7cutlass13device_kernelIN5flash11enable_sm90INS1_16FlashAttnFwdSm90INS1_25CollectiveMainloopFwdSm90ILi2EN4cute5tupleIJNS5_1CILi1EEES8_S8_EEENS6_IJNS7_ILi128EEENS7_ILi64EEENS7_ILi256EEEEEELi256ENS_12float_e4m3_tEfNS_4arch4Sm90ELb0ELb1ELb1ELb1ELb1ELb1ELb0ELb1ELb0ELb1ELb0ELb0EEENS1_21CollectiveEpilogueFwdINS6_IJSA_SC_SB_EEES9_NS_10bfloat16_tESG_Li256ELb1ELb1ELb0ELb1EEENS1_36VarlenDynamicPersistentTileSchedulerILi128ELi64ELi256ELi128ELb0ELb1ELb1ELb1ELb0ELb1EEEEEEEEEvNT_6ParamsE,(.L_x_3635 - _ZN7cutlass13device_kernelIN5flash11enable_sm90INS1_16FlashAttnFwdSm90INS1_25CollectiveMainloopFwdSm90ILi2EN4cute5tupleIJNS5_1CILi1EEES8_S8_EEENS6_IJNS7_ILi128EEENS7_ILi64EEENS7_ILi256EEEEEELi256ENS_12float_e4m3_tEfNS_4arch4Sm90ELb0ELb1ELb1ELb1ELb1ELb1ELb0ELb1ELb0ELb1ELb0ELb0EEENS1_21CollectiveEpilogueFwdINS6_IJSA_SC_SB_EEES9_NS_10bfloat16_tESG_Li256ELb1ELb1ELb0ELb1EEENS1_36VarlenDynamicPersistentTileSchedulerILi128ELi64ELi256ELi128ELb0ELb1ELb1ELb1ELb0ELb1EEEEEEEEEvNT_6ParamsE)
        .other          _ZN7cutlass13device_kernelIN5flash11enable_sm90INS1_16FlashAttnFwdSm90INS1_25CollectiveMainloopFwdSm90ILi2EN4cute5tupleIJNS5_1CILi1EEES8_S8_EEENS6_IJNS7_ILi128EEENS7_ILi64EEENS7_ILi256EEEEEELi256ENS_12float_e4m3_tEfNS_4arch4Sm90ELb0ELb1ELb1ELb1ELb1ELb1ELb0ELb1ELb0ELb1ELb0ELb0EEENS1_21CollectiveEpilogueFwdINS6_IJSA_SC_SB_EEES9_NS_10bfloat16_tESG_Li256ELb1ELb1ELb0ELb1EEENS1_36VarlenDynamicPersistentTileSchedulerILi128ELi64ELi256ELi128ELb0ELb1ELb1ELb1ELb0ELb1EEEEEEEEEvNT_6ParamsE,@"STO_CUDA_ENTRY STV_DEFAULT"
_ZN7cutlass13device_kernelIN5flash11enable_sm90INS1_16FlashAttnFwdSm90INS1_25CollectiveMainloopFwdSm90ILi2EN4cute5tupleIJNS5_1CILi1EEES8_S8_EEENS6_IJNS7_ILi128EEENS7_ILi64EEENS7_ILi256EEEEEELi256ENS_12float_e4m3_tEfNS_4arch4Sm90ELb0ELb1ELb1ELb1ELb1ELb1ELb0ELb1ELb0ELb1ELb0ELb0EEENS1_21CollectiveEpilogueFwdINS6_IJSA_SC_SB_EEES9_NS_10bfloat16_tESG_Li256ELb1ELb1ELb0ELb1EEENS1_36VarlenDynamicPersistentTileSchedulerILi128ELi64ELi256ELi128ELb0ELb1ELb1ELb1ELb0ELb1EEEEEEEEEvNT_6ParamsE:
        /* <DEDUP_REMOVED lines=18> */
.L_x_1711:
[----:B------:R-:W-:Y:S05]  /*0120*/  BSYNC B0 ;  /* 0x0000000000007941 */ /* 0x000fea0003800000 */
.L_x_1710:
        /* <DEDUP_REMOVED lines=41> */
.L_x_1712:
        /* <DEDUP_REMOVED lines=22> */
.L_x_1713:
        /* <DEDUP_REMOVED lines=18> */
.L_x_1714:
        /* <DEDUP_REMOVED lines=22> */
.L_x_1715:
        /* <DEDUP_REMOVED lines=23> */
.L_x_1716:
        /* <DEDUP_REMOVED lines=10> */
.L_x_1719:
        /* <DEDUP_REMOVED lines=22> */
[----:B------:R-:W-:Y:S01]  /*0b10*/  MOV R185, RZ ;  /* 0x000000ff00b97202 */ /* 0x000fe20000000f00 */
[----:B------:R-:W1:Y:S01]  /*0b20*/  S2R R0, SR_TID.X ;  /* 0x0000000000007919 */ /* 0x000e620000002100 */
[----:B------:R-:W-:Y:S02]  /*0b30*/  IMAD.MOV.U32 R186, RZ, RZ, RZ ;  /* 0x000000ffffba7224 */ /* 0x000fe400078e00ff */
[----:B------:R-:W-:Y:S02]  /*0b40*/  IMAD.MOV.U32 R195, RZ, RZ, RZ ;  /* 0x000000ffffc37224 */ /* 0x000fe400078e00ff */
[----:B------:R-:W-:-:S05]  /*0b50*/  IMAD.MOV.U32 R188, RZ, RZ, RZ ;  /* 0x000000ffffbc7224 */ /* 0x000fca00078e00ff */
[----:B------:R-:W-:Y:S01]  /*0b60*/  UIADD3 UR4, UR4, 0x18000, URZ ;  /* 0x0001800004047890 */ /* 0x000fe2000fffe03f */
[----:B-1----:R-:W-:-:S05]  /*0b70*/  VIADD R12, R0, 0xffffff80 ;  /* 0xffffff80000c7836 */ /* 0x002fca0000000000 */
[----:B------:R-:W-:-:S04]  /*0b80*/  SHF.R.S32.HI R0, RZ, 0x1f, R12 ;  /* 0x0000001fff007819 */ /* 0x000fc8000001140c */
[CC--:B------:R-:W-:Y:S02]  /*0b90*/  LEA.HI R4, R0.reuse, R12.reuse, RZ, 0x5 ;  /* 0x0000000c00047211 */ /* 0x0c0fe400078f28ff */
[CC--:B0-----:R-:W-:Y:S02]  /*0ba0*/  LEA.HI R3, R0.reuse, R12.reuse, RZ, 0x4 ;  /* 0x0000000c00037211 */ /* 0x0c1fe400078f20ff */
[----:B------:R-:W-:Y:S01]  /*0bb0*/  LEA.HI R11, R0, R12, RZ, 0x2 ;  /* 0x0000000c000b7211 */ /* 0x000fe200078f10ff */
[----:B------:R-:W-:Y:S01]  /*0bc0*/  IMAD.SHL.U32 R5, R4, 0x20, RZ ;  /* 0x0000002004057824 */ /* 0x000fe200078e00ff */
[----:B------:R-:W-:Y:S02]  /*0bd0*/  LOP3.LUT R4, R3, 0x3fffff0, RZ, 0xc0, !PT ;  /* 0x03fffff003047812 */ /* 0x000fe400078ec0ff */
[----:B------:R-:W-:Y:S02]  /*0be0*/  LOP3.LUT R11, R11, 0xfffffffc, RZ, 0xc0, !PT ;  /* 0xfffffffc0b0b7812 */ /* 0x000fe400078ec0ff */
[----:B------:R-:W-:-:S02]  /*0bf0*/  LOP3.LUT R5, R5, 0xfffffc00, RZ, 0xc0, !PT ;  /* 0xfffffc0005057812 */ /* 0x000fc400078ec0ff */
[C---:B------:R-:W-:Y:S01]  /*0c00*/  IADD3 R4, R12.reuse, -R4, RZ ;  /* 0x800000040c047210 */ /* 0x040fe20007ffe0ff */
[----:B------:R-:W-:Y:S01]  /*0c10*/  IMAD.IADD R11, R12, 0x1, -R11 ;  /* 0x000000010c0b7824 */ /* 0x000fe200078e0a0b */
[----:B------:R-:W-:-:S04]  /*0c20*/  LEA.HI R189, R0, R12, RZ, 0x3 ;  /* 0x0000000c00bd7211 */ /* 0x000fc800078f18ff */
[----:B------:R-:W-:Y:S02]  /*0c30*/  LOP3.LUT R214, R189, 0xfffffff8, RZ, 0xc0, !PT ;  /* 0xfffffff8bdd67812 */ /* 0x000fe400078ec0ff */
[----:B------:R-:W-:-:S03]  /*0c40*/  SHF.R.S32.HI R189, RZ, 0x3, R189 ;  /* 0x00000003ffbd7819 */ /* 0x000fc600000114bd */
[----:B------:R-:W-:Y:S02]  /*0c50*/  IMAD.IADD R214, R12, 0x1, -R214 ;  /* 0x000000010cd67824 */ /* 0x000fe400078e0ad6 */
[C---:B------:R-:W-:Y:S02]  /*0c60*/  VIADD R227, R189.reuse, 0x20 ;  /* 0x00000020bde37836 */ /* 0x040fe40000000000 */
[----:B------:R-:W-:Y:S02]  /*0c70*/  IMAD.SHL.U32 R206, R189, 0x80, RZ ;  /* 0x00000080bdce7824 */ /* 0x000fe400078e00ff */
[----:B------:R-:W-:Y:S02]  /*0c80*/  IMAD.SHL.U32 R16, R214, 0x10, RZ ;  /* 0x00000010d6107824 */ /* 0x000fe400078e00ff */
[----:B------:R-:W-:Y:S01]  /*0c90*/  IMAD.SHL.U32 R204, R227, 0x80, RZ ;  /* 0x00000080e3cc7824 */ /* 0x000fe200078e00ff */
[----:B------:R-:W-:Y:S01]  /*0ca0*/  LOP3.LUT R206, R206, 0x380, RZ, 0xc0, !PT ;  /* 0x00000380cece7812 */ /* 0x000fe200078ec0ff */
[----:B------:R-:W-:Y:S01]  /*0cb0*/  IMAD.SHL.U32 R18, R214, 0x8, RZ ;  /* 0x00000008d6127824 */ /* 0x000fe200078e00ff */
[----:B------:R-:W-:-:S02]  /*0cc0*/  IADD3 R187, R16, 0x80, RZ ;  /* 0x0000008010bb7810 */ /* 0x000fc40007ffe0ff */
[----:B------:R-:W-:Y:S01]  /*0cd0*/  LOP3.LUT R204, R204, 0x380, RZ, 0xc0, !PT ;  /* 0x00000380cccc7812 */ /* 0x000fe200078ec0ff */
[C---:B------:R-:W-:Y:S01]  /*0ce0*/  VIADD R191, R18.reuse, 0x40 ;  /* 0x0000004012bf7836 */ /* 0x040fe20000000000 */
[----:B------:R-:W-:Y:S01]  /*0cf0*/  SHF.R.S32.HI R19, RZ, 0x1f, R18 ;  /* 0x0000001fff137819 */ /* 0x000fe20000011412 */
[C---:B------:R-:W-:Y:S01]  /*0d00*/  VIADD R205, R18.reuse, 0x80 ;  /* 0x0000008012cd7836 */ /* 0x040fe20000000000 */
[----:B------:R-:W-:Y:S01]  /*0d10*/  SHF.R.S32.HI R17, RZ, 0x1f, R16 ;  /* 0x0000001fff117819 */ /* 0x000fe20000011410 */
[----:B------:R-:W-:Y:S01]  /*0d20*/  VIADD R207, R18, 0xc0 ;  /* 0x000000c012cf7836 */ /* 0x000fe20000000000 */
[----:B------:R-:W-:Y:S02]  /*0d30*/  SHF.R.S32.HI R194, RZ, 0x1f, R187 ;  /* 0x0000001fffc27819 */ /* 0x000fe400000114bb */
[----:B------:R-:W-:Y:S02]  /*0d40*/  SHF.R.S32.HI R213, RZ, 0x1f, R191 ;  /* 0x0000001fffd57819 */ /* 0x000fe400000114bf */
[----:B------:R-:W-:-:S02]  /*0d50*/  SHF.R.S32.HI R219, RZ, 0x1f, R205 ;  /* 0x0000001fffdb7819 */ /* 0x000fc400000114cd */
[----:B------:R-:W-:Y:S02]  /*0d60*/  SHF.R.S32.HI R218, RZ, 0x1f, R207 ;  /* 0x0000001fffda7819 */ /* 0x000fe400000114cf */
[----:B--2---:R-:W-:Y:S02]  /*0d70*/  R2UR UR5, R2 ;  /* 0x00000000020572ca */ /* 0x004fe400000e0000 */
[CC--:B------:R-:W-:Y:S02]  /*0d80*/  LEA.HI R2, R0.reuse, R12.reuse, RZ, 0x7 ;  /* 0x0000000c00027211 */ /* 0x0c0fe400078f38ff */
[----:B------:R-:W-:Y:S02]  /*0d90*/  LEA.HI R0, R0, R12, RZ, 0x6 ;  /* 0x0000000c00007211 */ /* 0x000fe400078f30ff */
[----:B------:R-:W-:Y:S02]  /*0da0*/  LOP3.LUT R220, R2, 0xffffff80, RZ, 0xc0, !PT ;  /* 0xffffff8002dc7812 */ /* 0x000fe400078ec0ff */
[----:B------:R-:W-:Y:S01]  /*0db0*/  SHF.R.S32.HI R13, RZ, 0x7, R2 ;  /* 0x00000007ff0d7819 */ /* 0x000fe20000011402 */
[----:B------:R-:W-:-:S02]  /*0dc0*/  IMAD.SHL.U32 R0, R0, 0x10, RZ ;  /* 0x0000001000007824 */ /* 0x000fc400078e00ff */
[----:B------:R-:W-:Y:S01]  /*0dd0*/  IMAD.IADD R220, R12, 0x1, -R220 ;  /* 0x000000010cdc7824 */ /* 0x000fe200078e0adc */
[----:B------:R-:W-:Y:S01]  /*0de0*/  LEA.HI R2, R2, R13, RZ, 0x1 ;  /* 0x0000000d02027211 */ /* 0x000fe200078f08ff */
[----:B------:R-:W-:Y:S01]  /*0df0*/  ULOP3.LUT UR61, UR5, 0x1, URZ, 0xfc, !UPT ;  /* 0x00000001053d7892 */ /* 0x000fe2000f8efc3f */
[----:B------:R-:W-:Y:S01]  /*0e00*/  LOP3.LUT R210, R0, 0xfffffc00, RZ, 0xc0, !PT ;  /* 0xfffffc0000d27812 */ /* 0x000fe200078ec0ff */
[----:B------:R-:W-:Y:S01]  /*0e10*/  IMAD.U32 R0, RZ, RZ, UR4 ;  /* 0x00000004ff007e24 */ /* 0x000fe2000f8e00ff */
[----:B------:R-:W-:Y:S02]  /*0e20*/  SHF.R.S32.HI R7, RZ, 0x1f, R220 ;  /* 0x0000001fff077819 */ /* 0x000fe400000114dc */
[----:B------:R-:W-:Y:S02]  /*0e30*/  LOP3.LUT R2, R2, 0x3fffffe, RZ, 0xc0, !PT ;  /* 0x03fffffe02027812 */ /* 0x000fe400078ec0ff */
[CC--:B------:R-:W-:Y:S02]  /*0e40*/  LEA.HI R8, R7.reuse, R220.reuse, RZ, 0x2 ;  /* 0x000000dc07087211 */ /* 0x0c0fe400078f10ff */
[----:B------:R-:W-:Y:S01]  /*0e50*/  LEA.HI R7, R7, R220, RZ, 0x5 ;  /* 0x000000dc07077211 */ /* 0x000fe200078f28ff */
[----:B------:R-:W-:Y:S01]  /*0e60*/  IMAD.IADD R2, R13, 0x1, -R2 ;  /* 0x000000010d027824 */ /* 0x000fe200078e0a02 */
[----:B------:R-:W-:-:S02]  /*0e70*/  SHF.R.S32.HI R9, RZ, 0x2, R8 ;  /* 0x00000002ff097819 */ /* 0x000fc40000011408 */
[----:B------:R-:W-:Y:S02]  /*0e80*/  SHF.R.S32.HI R6, RZ, 0x1f, R8 ;  /* 0x0000001fff067819 */ /* 0x000fe40000011408 */
[----:B------:R-:W-:Y:S02]  /*0e90*/  SHF.R.S32.HI R7, RZ, 0x5, R7 ;  /* 0x00000005ff077819 */ /* 0x000fe40000011407 */
[----:B------:R-:W-:Y:S02]  /*0ea0*/  LEA.HI R6, R6, R9, RZ, 0x3 ;  /* 0x0000000906067211 */ /* 0x000fe400078f18ff */
[----:B------:R-:W-:Y:S02]  /*0eb0*/  LOP3.LUT R193, R8, 0x7ffffffc, RZ, 0xc0, !PT ;  /* 0x7ffffffc08c17812 */ /* 0x000fe400078ec0ff */
[----:B------:R-:W-:Y:S01]  /*0ec0*/  LOP3.LUT R10, R6, 0xfffffff8, RZ, 0xc0, !PT ;  /* 0xfffffff8060a7812 */ /* 0x000fe200078ec0ff */
[----:B------:R-:W-:Y:S01]  /*0ed0*/  IMAD R6, R4, 0x40, R5 ;  /* 0x0000004004067824 */ /* 0x000fe200078e0205 */
[----:B------:R-:W-:Y:S01]  /*0ee0*/  SHF.R.S32.HI R4, RZ, 0x4, R3 ;  /* 0x00000004ff047819 */ /* 0x000fe20000011403 */
[----:B------:R-:W-:Y:S01]  /*0ef0*/  IMAD.IADD R193, R220, 0x1, -R193 ;  /* 0x00000001dcc17824 */ /* 0x000fe200078e0ac1 */
[----:B------:R-:W-:Y:S01]  /*0f00*/  LEA.HI R5, R11, R11, RZ, 0x1 ;  /* 0x0000000b0b057211 */ /* 0x000fe200078f08ff */
[----:B------:R-:W-:Y:S01]  /*0f10*/  IMAD.IADD R10, R9, 0x1, -R10 ;  /* 0x00000001090a7824 */ /* 0x000fe200078e0a0a */
[----:B------:R-:W-:-:S02]  /*0f20*/  LEA.HI R3, R3, R4, RZ, 0x1 ;  /* 0x0000000403037211 */ /* 0x000fc400078f08ff */
[----:B------:R-:W-:Y:S01]  /*0f30*/  SHF.R.U32.HI R12, RZ, 0x3, R204 ;  /* 0x00000003ff0c7819 */ /* 0x000fe200000116cc */
[----:B------:R-:W-:Y:S01]  /*0f40*/  IMAD R7, R7, 0x10, R10 ;  /* 0x0000001007077824 */ /* 0x000fe200078e020a */
[----:B------:R-:W-:-:S03]  /*0f50*/  LOP3.LUT R3, R3, 0x1ffffffe, RZ, 0xc0, !PT ;  /* 0x1ffffffe03037812 */ /* 0x000fc600078ec0ff */
[----:B------:R-:W-:Y:S01]  /*0f60*/  IMAD R9, R2, 0x40, R7 ;  /* 0x0000004002097824 */ /* 0x000fe200078e0207 */
[----:B------:R-:W-:Y:S01]  /*0f70*/  SHF.R.U32.HI R7, RZ, 0x3, R206 ;  /* 0x00000003ff077819 */ /* 0x000fe200000116ce */
[----:B------:R-:W-:Y:S01]  /*0f80*/  IMAD.IADD R3, R4, 0x1, -R3 ;  /* 0x0000000104037824 */ /* 0x000fe200078e0a03 */
[----:B------:R-:W-:Y:S02]  /*0f90*/  LOP3.LUT R4, R5, 0x1ffffffe, RZ, 0xc0, !PT ;  /* 0x1ffffffe05047812 */ /* 0x000fe400078ec0ff */
[----:B------:R-:W-:Y:S02]  /*0fa0*/  IADD3 R5, R189, 0x60, RZ ;  /* 0x00000060bd057810 */ /* 0x000fe40007ffe0ff */
[----:B------:R-:W-:Y:S01]  /*0fb0*/  LEA R3, R3, R6, 0x3 ;  /* 0x0000000603037211 */ /* 0x000fe200078e18ff */
[----:B------:R-:W-:Y:S02]  /*0fc0*/  VIADD R6, R189, 0x40 ;  /* 0x00000040bd067836 */ /* 0x000fe40000000000 */
[----:B------:R-:W-:-:S02]  /*0fd0*/  IMAD.SHL.U32 R228, R5, 0x80, RZ ;  /* 0x0000008005e47824 */ /* 0x000fc400078e00ff */
[----:B------:R0:W-:Y:S01]  /*0fe0*/  STL [R1+0x18], R3 ;  /* 0x0000180301007387 */ /* 0x0001e20000100800 */
[----:B------:R-:W-:Y:S01]  /*0ff0*/  SHF.R.S32.HI R2, RZ, 0x1f, R6 ;  /* 0x0000001fff027819 */ /* 0x000fe20000011406 */
[----:B------:R-:W-:Y:S01]  /*1000*/  IMAD.SHL.U32 R229, R6, 0x80, RZ ;  /* 0x0000008006e57824 */ /* 0x000fe200078e00ff */
[----:B------:R-:W-:Y:S01]  /*1010*/  LOP3.LUT R228, R228, 0x380, RZ, 0xc0, !PT ;  /* 0x00000380e4e47812 */ /* 0x000fe200078ec0ff */
[----:B------:R-:W-:Y:S01]  /*1020*/  STL [R1+0x14], R9 ;  /* 0x0000140901007387 */ /* 0x000fe20000100800 */
[----:B------:R-:W-:Y:S01]  /*1030*/  LEA.HI R2, R2, R6, RZ, 0x3 ;  /* 0x0000000602027211 */ /* 0x000fe200078f18ff */
[----:B------:R-:W-:Y:S01]  /*1040*/  IMAD.IADD R4, R11, 0x1, -R4 ;  /* 0x000000010b047824 */ /* 0x000fe200078e0a04 */
[----:B------:R-:W-:Y:S01]  /*1050*/  LOP3.LUT R229, R229, 0x380, RZ, 0xc0, !PT ;  /* 0x00000380e5e57812 */ /* 0x000fe200078ec0ff */
[----:B------:R1:W-:Y:S01]  /*1060*/  STL [R1+0x4], R0 ;  /* 0x0000040001007387 */ /* 0x0003e20000100800 */
[----:B------:R-:W-:Y:S01]  /*1070*/  SHF.R.U32.HI R10, RZ, 0x3, R228 ;  /* 0x00000003ff0a7819 */ /* 0x000fe200000116e4 */
[----:B------:R-:W-:Y:S01]  /*1080*/  IMAD.SHL.U32 R6, R2, 0x80, RZ ;  /* 0x0000008002067824 */ /* 0x000fe200078e00ff */
[----:B0-----:R-:W-:Y:S01]  /*1090*/  SHF.R.S32.HI R3, RZ, 0x1f, R5 ;  /* 0x0000001fff037819 */ /* 0x001fe20000011405 */
[----:B------:R-:W-:Y:S01]  /*10a0*/  IMAD R203, R4, 0x8, R9 ;  /* 0x0000000804cb7824 */ /* 0x000fe200078e0209 */
[----:B------:R-:W-:-:S02]  /*10b0*/  LOP3.LUT R2, R204, 0x70, R16, 0xf8, !PT ;  /* 0x00000070cc027812 */ /* 0x000fc400078ef810 */
[----:B------:R-:W-:Y:S02]  /*10c0*/  LEA.HI R5, R3, R5, RZ, 0x3 ;  /* 0x0000000503057211 */ /* 0x000fe400078f18ff */
[----:B------:R-:W-:Y:S02]  /*10d0*/  LOP3.LUT R6, R6, 0xfffffc00, RZ, 0xc0, !PT ;  /* 0xfffffc0006067812 */ /* 0x000fe400078ec0ff */
[----:B-1----:R-:W-:Y:S01]  /*10e0*/  SHF.R.S32.HI R0, RZ, 0x1f, R189 ;  /* 0x0000001fff007819 */ /* 0x002fe200000114bd */
[----:B------:R-:W-:Y:S01]  /*10f0*/  IMAD.SHL.U32 R8, R5, 0x80, RZ ;  /* 0x0000008005087824 */ /* 0x000fe200078e00ff */
[----:B------:R-:W-:Y:S01]  /*1100*/  SHF.R.S32.HI R0, RZ, 0x1f, R227 ;  /* 0x0000001fff007819 */ /* 0x000fe200000114e3 */
[----:B------:R0:W-:Y:S01]  /*1110*/  STL [R1+0x10], R6 ;  /* 0x0000100601007387 */ /* 0x0001e20000100800 */
[----:B------:R-:W-:Y:S02]  /*1120*/  LOP3.LUT R3, R206, 0x70, R16, 0xf8, !PT ;  /* 0x00000070ce037812 */ /* 0x000fe400078ef810 */
[----:B------:R-:W-:-:S02]  /*1130*/  LOP3.LUT R8, R8, 0xfffffc00, RZ, 0xc0, !PT ;  /* 0xfffffc0008087812 */ /* 0x000fc400078ec0ff */
[----:B------:R-:W-:Y:S02]  /*1140*/  LEA.HI R0, R0, R227, RZ, 0x3 ;  /* 0x000000e300007211 */ /* 0x000fe400078f18ff */
[----:B------:R-:W-:Y:S01]  /*1150*/  LOP3.LUT R212, R210, R3, R7, 0xf6, !PT ;  /* 0x00000003d2d47212 */ /* 0x000fe200078ef607 */
[----:B------:R0:W-:Y:S01]  /*1160*/  STL [R1+0xc], R8 ;  /* 0x00000c0801007387 */ /* 0x0001e20000100800 */
[--C-:B------:R-:W-:Y:S01]  /*1170*/  LOP3.LUT R5, R229, 0x70, R16.reuse, 0xf8, !PT ;  /* 0x00000070e5057812 */ /* 0x100fe200078ef810 */
[----:B------:R-:W-:Y:S01]  /*1180*/  IMAD.SHL.U32 R0, R0, 0x80, RZ ;  /* 0x0000008000007824 */ /* 0x000fe200078e00ff */
[----:B------:R-:W-:Y:S02]  /*1190*/  SHF.R.U32.HI R11, RZ, 0x3, R229 ;  /* 0x00000003ff0b7819 */ /* 0x000fe400000116e5 */
[----:B------:R-:W-:Y:S02]  /*11a0*/  LOP3.LUT R7, R228, 0x70, R16, 0xf8, !PT ;  /* 0x00000070e4077812 */ /* 0x000fe400078ef810 */
[----:B------:R-:W-:-:S02]  /*11b0*/  LOP3.LUT R209, R0, 0xfffffc00, RZ, 0xc0, !PT ;  /* 0xfffffc0000d17812 */ /* 0x000fc400078ec0ff */
[----:B------:R-:W-:Y:S02]  /*11c0*/  LOP3.LUT R5, R6, R5, R11, 0xf6, !PT ;  /* 0x0000000506057212 */ /* 0x000fe400078ef60b */
[----:B------:R-:W-:Y:S02]  /*11d0*/  LOP3.LUT R3, R209, R2, R12, 0xf6, !PT ;  /* 0x00000002d1037212 */ /* 0x000fe400078ef60c */
[----:B------:R-:W-:Y:S01]  /*11e0*/  LOP3.LUT R7, R8, R7, R10, 0xf6, !PT ;  /* 0x0000000708077212 */ /* 0x000fe200078ef60a */
[C---:B------:R-:W-:Y:S01]  /*11f0*/  IMAD.IADD R223, R184.reuse, 0x1, R5 ;  /* 0x00000001b8df7824 */ /* 0x040fe200078e0205 */
[C---:B------:R-:W-:Y:S01]  /*1200*/  IADD3 R211, R184.reuse, R212, RZ ;  /* 0x000000d4b8d37210 */ /* 0x040fe20007ffe0ff */
[C---:B------:R-:W-:Y:S02]  /*1210*/  IMAD.IADD R224, R184.reuse, 0x1, R3 ;  /* 0x00000001b8e07824 */ /* 0x040fe400078e0203 */
[----:B0-----:R-:W-:-:S07]  /*1220*/  IMAD.IADD R222, R184, 0x1, R7 ;  /* 0x00000001b8de7824 */ /* 0x001fce00078e0207 */
.L_x_1960:
[----:B------:R-:W-:Y:S05]  /*1230*/  YIELD ;  /* 0x0000000000007946 */ /* 0x000fea0003800000 */
[----:B------:R-:W-:Y:S01]  /*1240*/  ULDC.64 UR4, c[0x0][0xa28] ;  /* 0x00028a0000047ab9 */ /* 0x000fe20000000a00 */
[----:B0---4-:R-:W0:Y:S01]  /*1250*/  LDC.64 R4, c[0x0][0xa08] ;  /* 0x00028200ff047b82 */ /* 0x011e220000000a00 */
[----:B------:R-:W-:Y:S01]  /*1260*/  ISETP.NE.U32.AND P1, PT, RZ, UR4, PT ;  /* 0x00000004ff007c0c */ /* 0x000fe2000bf25070 */
[----:B------:R-:W-:Y:S02]  /*1270*/  IMAD.MOV.U32 R11, RZ, RZ, RZ ;  /* 0x000000ffff0b7224 */ /* 0x000fe400078e00ff */
[----:B------:R-:W-:Y:S01]  /*1280*/  IMAD.MOV.U32 R25, RZ, RZ, RZ ;  /* 0x000000ffff197224 */ /* 0x000fe200078e00ff */
[----:B------:R-:W-:Y:S01]  /*1290*/  ISETP.NE.AND.EX P1, PT, RZ, UR5, PT, P1 ;  /* 0x00000005ff007c0c */ /* 0x000fe2000bf25310 */
[----:B------:R-:W-:-:S02]  /*12a0*/  ULDC.64 UR4, c[0x0][0xa18] ;  /* 0x0002860000047ab9 */ /* 0x000fc40000000a00 */
[----:B------:R-:W-:-:S04]  /*12b0*/  ISETP.NE.U32.AND P2, PT, RZ, UR4, PT ;  /* 0x00000004ff007c0c */ /* 0x000fc8000bf45070 */
[----:B------:R-:W-:Y:S01]  /*12c0*/  ISETP.NE.AND.EX P2, PT, RZ, UR5, PT, P2 ;  /* 0x00000005ff007c0c */ /* 0x000fe2000bf45320 */
[----:B------:R-:W-:Y:S02]  /*12d0*/  ULDC.64 UR4, c[0x0][0xa08] ;  /* 0x0002820000047ab9 */ /* 0x000fe40000000a00 */
[----:B------:R-:W-:-:S03]  /*12e0*/  ISETP.NE.U32.AND P0, PT, RZ, UR4, PT ;  /* 0x00000004ff007c0c */ /* 0x000fc6000bf05070 */
[----:B-1----:R-:W1:Y:S01]  /*12f0*/  @P1 LDC.64 R2, c[0x0][0xa28] ;  /* 0x00028a00ff021b82 */ /* 0x002e620000000a00 */
[----:B------:R-:W-:Y:S01]  /*1300*/  ISETP.NE.AND.EX P0, PT, RZ, UR5, PT, P0 ;  /* 0x00000005ff007c0c */ /* 0x000fe2000bf05300 */
[----:B0-----:R-:W-:-:S06]  /*1310*/  IMAD.WIDE R8, R23, 0x4, R4 ;  /* 0x0000000417087825 */ /* 0x001fcc00078e0204 */
[----:B------:R-:W0:Y:S01]  /*1320*/  @P2 LDC.64 R6, c[0x0][0xa18] ;  /* 0x00028600ff062b82 */ /* 0x000e220000000a00 */
[----:B------:R-:W-:Y:S02]  /*1330*/  ULDC UR4, c[0x0][0x288] ;  /* 0x0000a20000047ab9 */ /* 0x000fe40000000800 */
[----:B------:R-:W-:Y:S01]  /*1340*/  MOV R190, UR4 ;  /* 0x0000000400be7c02 */ /* 0x000fe20008000f00 */
[----:B------:R-:W-:Y:S02]  /*1350*/  ULDC.64 UR4, c[0x0][0x418] ;  /* 0x0001060000047ab9 */ /* 0x000fe40000000a00 */
[----:B--2---:R2:W5:Y:S01]  /*1360*/  @P0 LDG.E R25, desc[UR36][R8.64] ;  /* 0x0000002408190981 */ /* 0x004562000c1e1900 */
[----:B-1----:R-:W-:-:S05]  /*1370*/  @P1 IMAD.WIDE R2, R23, 0x4, R2 ;  /* 0x0000000417021825 */ /* 0x002fca00078e0202 */
[----:B------:R2:W5:Y:S01]  /*1380*/  @P1 LDG.E R11, desc[UR36][R2.64] ;  /* 0x00000024020b1981 */ /* 0x000562000c1e1900 */
[----:B0-----:R-:W-:-:S05]  /*1390*/  @P2 IMAD.WIDE R4, R23, 0x4, R6 ;  /* 0x0000000417042825 */ /* 0x001fca00078e0206 */
[----:B------:R2:W5:Y:S01]  /*13a0*/  @P2 LDG.E R190, desc[UR36][R4.64] ;  /* 0x0000002404be2981 */ /* 0x000562000c1e1900 */
[----:B------:R-:W-:-:S03]  /*13b0*/  UISETP.NE.U32.AND UP0, UPT, UR4, URZ, UPT ;  /* 0x0000003f0400728c */ /* 0x000fc6000bf05070 */
        /* <DEDUP_REMOVED lines=8> */
[----:B--23--:R-:W-:Y:S06]  /*1440*/  @P2 BRA `(.L_x_1721) ;  /* 0x0000000000242947 */ /* 0x00cfec0003800000 */
        /* <DEDUP_REMOVED lines=8> */
[----:B--2---:R-:W-:-:S07]  /*14d0*/  IMAD.IADD R190, R5, 0x1, -R190 ;  /* 0x0000000105be7824 */ /* 0x004fce00078e0abe */
.L_x_1721:
[----:B------:R-:W-:Y:S01]  /*14e0*/  ULDC.64 UR4, c[0x0][0xa20] ;  /* 0x0002880000047ab9 */ /* 0x000fe20000000a00 */
[----:B------:R-:W-:Y:S01]  /*14f0*/  IMAD.MOV.U32 R215, RZ, RZ, R22 ;  /* 0x000000ffffd77224 */ /* 0x000fe200078e0016 */
[----:B------:R-:W-:Y:S01]  /*1500*/  ISETP.NE.U32.AND P1, PT, RZ, UR4, PT ;  /* 0x00000004ff007c0c */ /* 0x000fe2000bf25070 */
[----:B------:R-:W-:-:S03]  /*1510*/  IMAD.MOV.U32 R216, RZ, RZ, R23 ;  /* 0x000000ffffd87224 */ /* 0x000fc600078e0017 */
[----:B------:R-:W-:-:S13]  /*1520*/  ISETP.NE.AND.EX P1, PT, RZ, UR5, PT, P1 ;  /* 0x00000005ff007c0c */ /* 0x000fda000bf25310 */
[----:B------:R-:W-:Y:S05]  /*1530*/  @!P1 BRA `(.L_x_1722) ;  /* 0x0000000000109947 */ /* 0x000fea0003800000 */
[----:B------:R-:W0:Y:S02]  /*1540*/  LDC.64 R2, c[0x0][0xa20] ;  /* 0x00028800ff027b82 */ /* 0x000e240000000a00 */
[----:B0-----:R-:W-:-:S05]  /*1550*/  IMAD.WIDE R2, R23, 0x4, R2 ;  /* 0x0000000417027825 */ /* 0x001fca00078e0202 */
[----:B------:R0:W5:Y:S01]  /*1560*/  LDG.E R24, desc[UR36][R2.64] ;  /* 0x0000002402187981 */ /* 0x000162000c1e1900 */
[----:B------:R-:W-:Y:S05]  /*1570*/  BRA `(.L_x_1723) ;  /* 0x0000000000107947 */ /* 0x000fea0003800000 */
.L_x_1722:
[----:B------:R-:W-:Y:S05]  /*1580*/  @!P0 BRA `(.L_x_1723) ;  /* 0x00000000000c8947 */ /* 0x000fea0003800000 */
[----:B------:R-:W2:Y:S04]  /*1590*/  LDG.E R3, desc[UR36][R8.64] ;  /* 0x0000002408037981 */ /* 0x000ea8000c1e1900 */
[----:B------:R-:W2:Y:S02]  /*15a0*/  LDG.E R24, desc[UR36][R8.64+0x4] ;  /* 0x0000042408187981 */ /* 0x000ea4000c1e1900 */
[----:B--2---:R-:W-:-:S07]  /*15b0*/  IMAD.IADD R24, R24, 0x1, -R3 ;  /* 0x0000000118187824 */ /* 0x004fce00078e0a03 */
.L_x_1723:
[----:B------:R-:W-:Y:S01]  /*15c0*/  ULDC.64 UR4, c[0x0][0xa10] ;  /* 0x0002840000047ab9 */ /* 0x000fe20000000a00 */
[----:B------:R-:W1:Y:S01]  /*15d0*/  LDC R6, c[0x0][0x448] ;  /* 0x00011200ff067b82 */ /* 0x000e620000000800 */
[----:B------:R-:W-:-:S04]  /*15e0*/  ISETP.NE.U32.AND P0, PT, RZ, UR4, PT ;  /* 0x00000004ff007c0c */ /* 0x000fc8000bf05070 */
[----:B------:R-:W-:Y:S01]  /*15f0*/  ISETP.NE.AND.EX P0, PT, RZ, UR5, PT, P0 ;  /* 0x00000005ff007c0c */ /* 0x000fe2000bf05300 */
[----:B------:R-:W-:Y:S02]  /*1600*/  ULDC.64 UR4, c[0x0][0xa30] ;  /* 0x00028c0000047ab9 */ /* 0x000fe40000000a00 */
[----:B------:R-:W-:Y:S01]  /*1610*/  ISETP.NE.U32.AND P1, PT, RZ, UR4, PT ;  /* 0x00000004ff007c0c */ /* 0x000fe2000bf25070 */
[----:B------:R-:W2:Y:S03]  /*1620*/  LDC.64 R12, c[0x0][0x9e0] ;  /* 0x00027800ff0c7b82 */ /* 0x000ea60000000a00 */
[----:B------:R-:W-:-:S06]  /*1630*/  ISETP.NE.AND.EX P1, PT, RZ, UR5, PT, P1 ;  /* 0x00000005ff007c0c */ /* 0x000fcc000bf25310 */
[----:B0-----:R-:W0:Y:S08]  /*1640*/  @P0 LDC.64 R2, c[0x0][0xa10] ;  /* 0x00028400ff020b82 */ /* 0x001e300000000a00 */
[----:B------:R-:W3:Y:S01]  /*1650*/  @P1 LDC.64 R4, c[0x0][0xa30] ;  /* 0x00028c00ff041b82 */ /* 0x000ee20000000a00 */
[----:B0-----:R-:W-:-:S05]  /*1660*/  @P0 IMAD.WIDE R2, R23, 0x4, R2 ;  /* 0x0000000417020825 */ /* 0x001fca00078e0202 */
[----:B------:R-:W4:Y:S04]  /*1670*/  @P0 LDG.E R0, desc[UR36][R2.64] ;  /* 0x0000002402000981 */ /* 0x000f28000c1e1900 */
[----:B------:R-:W4:Y:S01]  /*1680*/  @P0 LDG.E R7, desc[UR36][R2.64+0x4] ;  /* 0x0000042402070981 */ /* 0x000f22000c1e1900 */
[----:B-----5:R-:W-:Y:S01]  /*1690*/  MOV R39, R24 ;  /* 0x0000001800277202 */ /* 0x020fe20000000f00 */
[----:B---3--:R-:W-:-:S05]  /*16a0*/  @P1 IMAD.WIDE R4, R23, 0x4, R4 ;  /* 0x0000000417041825 */ /* 0x008fca00078e0204 */
[----:B------:R0:W5:Y:S01]  /*16b0*/  @P1 LDG.E R39, desc[UR36][R4.64] ;  /* 0x0000002404271981 */ /* 0x000162000c1e1900 */
[----:B-1----:R-:W-:Y:S01]  /*16c0*/  ISETP.NE.AND P1, PT, R6, 0x1, PT ;  /* 0x000000010600780c */ /* 0x002fe20003f25270 */
[----:B------:R-:W-:Y:S01]  /*16d0*/  IMAD.SHL.U32 R202, R21, 0x80, RZ ;  /* 0x0000008015ca7824 */ /* 0x000fe200078e00ff */
[----:B--2---:R-:W-:Y:S01]  /*16e0*/  ISETP.GE.AND P2, PT, R13, 0x1, PT ;  /* 0x000000010d00780c */ /* 0x004fe20003f46270 */
[----:B------:R-:W-:-:S10]  /*16f0*/  IMAD.IADD R11, R24, 0x1, -R11 ;  /* 0x00000001180b7824 */ /* 0x000fd400078e0a0b */
[----:B------:R-:W1:Y:S08]  /*1700*/  @P1 LDC R9, c[0x0][0x44c] ;  /* 0x00011300ff091b82 */ /* 0x000e700000000800 */
[----:B------:R-:W2:Y:S01]  /*1710*/  @P1 LDC R6, c[0x0][0x450] ;  /* 0x00011400ff061b82 */ /* 0x000ea20000000800 */
[----:B----4-:R-:W-:Y:S02]  /*1720*/  @P0 IMAD.IADD R44, R7, 0x1, -R0 ;  /* 0x00000001072c0824 */ /* 0x010fe400078e0a00 */
[----:B------:R-:W-:-:S02]  /*1730*/  VIADD R0, R202, 0x7f ;  /* 0x0000007fca007836 */ /* 0x000fc40000000000 */
[----:B------:R-:W-:Y:S02]  /*1740*/  IMAD.IADD R192, R11, 0x1, R44 ;  /* 0x000000010bc07824 */ /* 0x000fe400078e022c */
[----:B-1----:R-:W-:-:S03]  /*1750*/  @P1 IMAD.HI.U32 R3, R0, R9, RZ ;  /* 0x0000000900031227 */ /* 0x002fc600078e00ff */
[C---:B0-----:R-:W-:Y:S01]  /*1760*/  IADD3 R5, R192.reuse, 0x1, -R190 ;  /* 0x00000001c0057810 */ /* 0x041fe20007ffe8be */
[----:B------:R-:W-:Y:S01]  /*1770*/  IMAD.MOV.U32 R2, RZ, RZ, R0 ;  /* 0x000000ffff027224 */ /* 0x000fe200078e0000 */
[----:B------:R-:W-:Y:S02]  /*1780*/  IADD3 R0, R192, 0x3f, RZ ;  /* 0x0000003fc0007810 */ /* 0x000fe40007ffe0ff */
[----:B--2---:R-:W-:Y:S02]  /*1790*/  @P1 SHF.R.U32.HI R2, RZ, R6, R3 ;  /* 0x00000006ff021219 */ /* 0x004fe40000011603 */
[----:B------:R-:W-:-:S03]  /*17a0*/  SHF.R.S32.HI R3, RZ, 0x1f, R0 ;  /* 0x0000001fff037819 */ /* 0x000fc60000011400 */
[----:B------:R-:W-:Y:S01]  /*17b0*/  IMAD.IADD R7, R5, 0x1, R2 ;  /* 0x0000000105077824 */ /* 0x000fe200078e0202 */
[----:B------:R-:W-:-:S03]  /*17c0*/  LEA.HI R3, R3, R0, RZ, 0x6 ;  /* 0x0000000003037211 */ /* 0x000fc600078f30ff */
[----:B------:R-:W-:Y:S01]  /*17d0*/  IMAD.IADD R0, R7, 0x1, R12 ;  /* 0x0000000107007824 */ /* 0x000fe200078e020c */
[----:B------:R-:W-:Y:S01]  /*17e0*/  SHF.R.S32.HI R160, RZ, 0x6, R3 ;  /* 0x00000006ffa07819 */ /* 0x000fe20000011403 */
[----:B------:R-:W-:Y:S06]  /*17f0*/  @!P2 BRA `(.L_x_1724) ;  /* 0x000000000048a947 */ /* 0x000fec0003800000 */
[C---:B------:R-:W-:Y:S01]  /*1800*/  ISETP.GT.AND P0, PT, R7.reuse, RZ, PT ;  /* 0x000000ff0700720c */ /* 0x040fe20003f04270 */
[----:B------:R-:W-:Y:S01]  /*1810*/  BSSY B0, `(.L_x_1725) ;  /* 0x000000e000007945 */ /* 0x000fe20003800000 */
[----:B------:R-:W-:-:S11]  /*1820*/  VIADD R2, R7, 0xffffffff ;  /* 0xffffffff07027836 */ /* 0x000fd60000000000 */
[----:B------:R-:W-:Y:S05]  /*1830*/  @P0 BRA `(.L_x_1726) ;  /* 0x00000000001c0947 */ /* 0x000fea0003800000 */
[----:B------:R-:W-:Y:S01]  /*1840*/  ISETP.NE.AND P0, PT, R13, 0x1, PT ;  /* 0x000000010d00780c */ /* 0x000fe20003f05270 */
[----:B------:R-:W-:-:S12]  /*1850*/  IMAD.MOV R3, RZ, RZ, -R7 ;  /* 0x000000ffff037224 */ /* 0x000fd800078e0a07 */
[----:B------:R-:W0:Y:S02]  /*1860*/  @P0 LDC.64 R4, c[0x0][0x9e8] ;  /* 0x00027a00ff040b82 */ /* 0x000e240000000a00 */
[----:B0-----:R-:W-:-:S05]  /*1870*/  @P0 IMAD.HI.U32 R2, R3, R4, RZ ;  /* 0x0000000403020227 */ /* 0x001fca00078e00ff */
[----:B------:R-:W-:-:S04]  /*1880*/  @P0 SHF.R.U32.HI R3, RZ, R5, R2 ;  /* 0x00000005ff030219 */ /* 0x000fc80000011602 */
[----:B------:R-:W-:Y:S01]  /*1890*/  LOP3.LUT R2, RZ, R3, RZ, 0x33, !PT ;  /* 0x00000003ff027212 */ /* 0x000fe200078e33ff */
[----:B------:R-:W-:Y:S06]  /*18a0*/  BRA `(.L_x_1727) ;  /* 0x0000000000107947 */ /* 0x000fec0003800000 */
.L_x_1726:
[----:B------:R-:W-:-:S13]  /*18b0*/  ISETP.NE.AND P0, PT, R13, 0x1, PT ;  /* 0x000000010d00780c */ /* 0x000fda0003f05270 */
[----:B------:R-:W0:Y:S02]  /*18c0*/  @P0 LDC.64 R4, c[0x0][0x9e8] ;  /* 0x00027a00ff040b82 */ /* 0x000e240000000a00 */
[----:B0-----:R-:W-:-:S05]  /*18d0*/  @P0 IMAD.HI.U32 R4, R2, R4, RZ ;  /* 0x0000000402040227 */ /* 0x001fca00078e00ff */
[----:B------:R-:W-:-:S07]  /*18e0*/  @P0 SHF.R.U32.HI R2, RZ, R5, R4 ;  /* 0x00000005ff020219 */ /* 0x000fce0000011604 */
.L_x_1727:
[----:B------:R-:W-:Y:S05]  /*18f0*/  BSYNC B0 ;  /* 0x0000000000007941 */ /* 0x000fea0003800000 */
.L_x_1725:
[----:B------:R-:W-:-:S05]  /*1900*/  IMAD R3, R2, R13, R13 ;  /* 0x0000000d02037224 */ /* 0x000fca00078e020d */
[----:B------:R-:W-:-:S07]  /*1910*/  VIMNMX R0, R0, R3, PT ;  /* 0x0000000300007248 */ /* 0x000fce0003fe0100 */
.L_x_1724:
[----:B------:R-:W0:Y:S01]  /*1920*/  @P1 LDC R3, c[0x0][0x44c] ;  /* 0x00011300ff031b82 */ /* 0x000e220000000800 */
[----:B------:R-:W-:Y:S01]  /*1930*/  IMAD.MOV.U32 R2, RZ, RZ, R202 ;  /* 0x000000ffff027224 */ /* 0x000fe200078e00ca */
[----:B------:R-:W-:Y:S01]  /*1940*/  ULDC UR4, c[0x0][0x9dc] ;  /* 0x0002770000047ab9 */ /* 0x000fe20000000800 */
[----:B------:R-:W-:-:S05]  /*1950*/  IMAD.IADD R161, R192, 0x1, -R190 ;  /* 0x00000001c0a17824 */ /* 0x000fca00078e0abe */
[----:B------:R-:W1:Y:S01]  /*1960*/  @P1 LDC R4, c[0x0][0x450] ;  /* 0x00011400ff041b82 */ /* 0x000e620000000800 */
[----:B0-----:R-:W-:-:S05]  /*1970*/  @P1 IMAD.HI.U32 R3, R202, R3, RZ ;  /* 0x00000003ca031227 */ /* 0x001fca00078e00ff */
[----:B-1----:R-:W-:-:S04]  /*1980*/  @P1 SHF.R.U32.HI R2, RZ, R4, R3 ;  /* 0x00000004ff021219 */ /* 0x002fc80000011603 */
[----:B------:R-:W-:-:S05]  /*1990*/  IADD3 R2, R161, R2, RZ ;  /* 0x00000002a1027210 */ /* 0x000fca0007ffe0ff */
[----:B------:R-:W-:Y:S01]  /*19a0*/  VIADD R3, R2, -UR4 ;  /* 0x8000000402037c36 */ /* 0x000fe20008000000 */
[----:B------:R-:W-:Y:S06]  /*19b0*/  @!P2 BRA `(.L_x_1728) ;  /* 0x000000000044a947 */ /* 0x000fec0003800000 */
[----:B------:R-:W-:Y:S01]  /*19c0*/  ISETP.GT.AND P0, PT, R2, -0x1, PT ;  /* 0xffffffff0200780c */ /* 0x000fe20003f04270 */
[----:B------:R-:W-:-:S12]  /*19d0*/  BSSY B0, `(.L_x_1729) ;  /* 0x000000d000007945 */ /* 0x000fd80003800000 */
[----:B------:R-:W-:Y:S05]  /*19e0*/  @P0 BRA `(.L_x_1730) ;  /* 0x00000000001c0947 */ /* 0x000fea0003800000 */
[----:B------:R-:W-:Y:S02]  /*19f0*/  ISETP.NE.AND P0, PT, R13, 0x1, PT ;  /* 0x000000010d00780c */ /* 0x000fe40003f05270 */
[----:B------:R-:W-:-:S11]  /*1a00*/  LOP3.LUT R5, RZ, R2, RZ, 0x33, !PT ;  /* 0x00000002ff057212 */ /* 0x000fd600078e33ff */
[----:B------:R-:W0:Y:S02]  /*1a10*/  @P0 LDC.64 R6, c[0x0][0x9e8] ;  /* 0x00027a00ff060b82 */ /* 0x000e240000000a00 */
[----:B0-----:R-:W-:-:S05]  /*1a20*/  @P0 IMAD.HI.U32 R2, R5, R6, RZ ;  /* 0x0000000605020227 */ /* 0x001fca00078e00ff */
[----:B------:R-:W-:-:S04]  /*1a30*/  @P0 SHF.R.U32.HI R5, RZ, R7, R2 ;  /* 0x00000007ff050219 */ /* 0x000fc80000011602 */
[----:B------:R-:W-:Y:S01]  /*1a40*/  LOP3.LUT R2, RZ, R5, RZ, 0x33, !PT ;  /* 0x00000005ff027212 */ /* 0x000fe200078e33ff */
[----:B------:R-:W-:Y:S06]  /*1a50*/  BRA `(.L_x_1731) ;  /* 0x0000000000107947 */ /* 0x000fec0003800000 */
.L_x_1730:
[----:B------:R-:W-:-:S13]  /*1a60*/  ISETP.NE.AND P0, PT, R13, 0x1, PT ;  /* 0x000000010d00780c */ /* 0x000fda0003f05270 */
[----:B------:R-:W0:Y:S02]  /*1a70*/  @P0 LDC.64 R4, c[0x0][0x9e8] ;  /* 0x00027a00ff040b82 */ /* 0x000e240000000a00 */
[----:B0-----:R-:W-:-:S05]  /*1a80*/  @P0 IMAD.HI.U32 R4, R2, R4, RZ ;  /* 0x0000000402040227 */ /* 0x001fca00078e00ff */
[----:B------:R-:W-:-:S07]  /*1a90*/  @P0 SHF.R.U32.HI R2, RZ, R5, R4 ;  /* 0x00000005ff020219 */ /* 0x000fce0000011604 */
.L_x_1731:
[----:B------:R-:W-:Y:S05]  /*1aa0*/  BSYNC B0 ;  /* 0x0000000000007941 */ /* 0x000fea0003800000 */
.L_x_1729:
[----:B------:R-:W-:-:S05]  /*1ab0*/  IMAD R2, R2, R13, RZ ;  /* 0x0000000d02027224 */ /* 0x000fca00078e02ff */
[----:B------:R-:W-:-:S07]  /*1ac0*/  VIMNMX R3, R3, R2, !PT ;  /* 0x0000000203037248 */ /* 0x000fce0007fe0100 */
.L_x_1728:
[----:B------:R-:W-:Y:S01]  /*1ad0*/  VIADD R0, R0, 0x3f ;  /* 0x0000003f00007836 */ /* 0x000fe20000000000 */
[----:B------:R-:W-:-:S04]  /*1ae0*/  SHF.R.S32.HI R2, RZ, 0x1f, R3 ;  /* 0x0000001fff027819 */ /* 0x000fc80000011403 */
[----:B------:R-:W-:Y:S02]  /*1af0*/  SHF.R.S32.HI R5, RZ, 0x1f, R0 ;  /* 0x0000001fff057819 */ /* 0x000fe40000011400 */
[----:B------:R-:W-:Y:S02]  /*1b00*/  LEA.HI R2, R2, R3, RZ, 0x6 ;  /* 0x0000000302027211 */ /* 0x000fe400078f30ff */
[----:B------:R-:W-:Y:S02]  /*1b10*/  LEA.HI R5, R5, R0, RZ, 0x6 ;  /* 0x0000000005057211 */ /* 0x000fe400078f30ff */
[----:B------:R-:W-:Y:S02]  /*1b20*/  SHF.R.S32.HI R2, RZ, 0x6, R2 ;  /* 0x00000006ff027819 */ /* 0x000fe40000011402 */
[----:B------:R-:W-:Y:S02]  /*1b30*/  SHF.R.S32.HI R5, RZ, 0x6, R5 ;  /* 0x00000006ff057819 */ /* 0x000fe40000011405 */
[----:B------:R-:W-:-:S02]  /*1b40*/  VIMNMX R2, RZ, R2, !PT ;  /* 0x00000002ff027248 */ /* 0x000fc40007fe0100 */
[----:B------:R-:W-:-:S03]  /*1b50*/  VIMNMX R5, R160, R5, PT ;  /* 0x00000005a0057248 */ /* 0x000fc60003fe0100 */
[--C-:B------:R-:W-:Y:S02]  /*1b60*/  IMAD R2, R2, 0x40, -R11.reuse ;  /* 0x0000004002027824 */ /* 0x100fe400078e0a0b */
[----:B------:R-:W-:-:S03]  /*1b70*/  IMAD R5, R5, 0x40, -R11 ;  /* 0x0000004005057824 */ /* 0x000fc600078e0a0b */
[----:B------:R-:W-:Y:S02]  /*1b80*/  VIMNMX R2, RZ, R2, !PT ;  /* 0x00000002ff027248 */ /* 0x000fe40007fe0100 */
[----:B------:R-:W-:Y:S02]  /*1b90*/  VIMNMX R5, R5, R44, PT ;  /* 0x0000002c05057248 */ /* 0x000fe40003fe0100 */
[----:B------:R-:W-:Y:S02]  /*1ba0*/  SHF.R.U32.HI R46, RZ, 0x6, R2 ;  /* 0x00000006ff2e7819 */ /* 0x000fe40000011602 */
[----:B------:R-:W-:-:S03]  /*1bb0*/  ISETP.GT.AND P0, PT, R5, R2, PT ;  /* 0x000000020500720c */ /* 0x000fc60003f04270 */
[----:B------:R-:W-:-:S10]  /*1bc0*/  IMAD.MOV.U32 R45, RZ, RZ, R46 ;  /* 0x000000ffff2d7224 */ /* 0x000fd400078e002e */
[----:B------:R-:W-:-:S05]  /*1bd0*/  @P0 VIADD R0, R5, 0x3f ;  /* 0x0000003f05000836 */ /* 0x000fca0000000000 */
[----:B------:R-:W-:-:S04]  /*1be0*/  @P0 SHF.R.S32.HI R3, RZ, 0x1f, R0 ;  /* 0x0000001fff030819 */ /* 0x000fc80000011400 */
[----:B------:R-:W-:-:S04]  /*1bf0*/  @P0 LEA.HI R3, R3, R0, RZ, 0x6 ;  /* 0x0000000003030211 */ /* 0x000fc800078f30ff */
[----:B------:R-:W-:Y:S02]  /*1c00*/  @P0 SHF.R.S32.HI R45, RZ, 0x6, R3 ;  /* 0x00000006ff2d0819 */ /* 0x000fe40000011403 */
[----:B------:R-:W-:Y:S02]  /*1c10*/  PLOP3.LUT P0, PT, PT, PT, PT, 0x80, 0x0 ;  /* 0x000000000000781c */ /* 0x000fe40003f0f070 */
[----:B------:R-:W-:-:S13]  /*1c20*/  ISETP.GT.AND P1, PT, R45, R46, PT ;  /* 0x0000002e2d00720c */ /* 0x000fda0003f24270 */
[----:B------:R-:W-:Y:S05]  /*1c30*/  @!P1 BRA `(.L_x_1732) ;  /* 0x0000005800689947 */ /* 0x000fea0003800000 */
        /* <DEDUP_REMOVED lines=12> */
[----:B------:R-:W-:Y:S01]  /*1d00*/  MOV R8, 0x70 ;  /* 0x0000007000087802 */ /* 0x000fe20000000f00 */
[----:B------:R-:W-:Y:S02]  /*1d10*/  IMAD.U32 R6, RZ, RZ, UR4 ;  /* 0x00000004ff067e24 */ /* 0x000fe4000f8e00ff */
[----:B------:R-:W-:-:S02]  /*1d20*/  IMAD.U32 R7, RZ, RZ, UR5 ;  /* 0x00000005ff077e24 */ /* 0x000fc4000f8e00ff */
[----:B------:R-:W-:Y:S02]  /*1d30*/  IMAD.U32 R11, RZ, RZ, UR7 ;  /* 0x00000007ff0b7e24 */ /* 0x000fe4000f8e00ff */
[----:B------:R-:W-:Y:S02]  /*1d40*/  IMAD.MOV.U32 R12, RZ, RZ, 0x1 ;  /* 0x00000001ff0c7424 */ /* 0x000fe400078e00ff */
[----:B0-----:R-:W-:-:S07]  /*1d50*/  IMAD.MOV.U32 R13, RZ, RZ, RZ ;  /* 0x000000ffff0d7224 */ /* 0x001fce00078e00ff */
[----:B------:R-:W-:-:S07]  /*1d60*/  LEPC R20, `(.L_x_1734) ;  /* 0x000000001014794e */ /* 0x000fce0000000000 */
[----:B-1---5:R-:W-:Y:S05]  /*1d70*/  CALL.ABS.NOINC R2 ;  /* 0x0000000002007343 */ /* 0x022fea0003c00000 */
.L_x_1734:
[----:B------:R-:W-:Y:S05]  /*1d80*/  BSYNC B6 ;  /* 0x0000000000067941 */ /* 0x000fea0003800000 */
.L_x_1733:
        /* <DEDUP_REMOVED lines=20> */
.L_x_1736:
[----:B------:R-:W-:Y:S05]  /*1ed0*/  BSYNC B6 ;  /* 0x0000000000067941 */ /* 0x000fea0003800000 */
.L_x_1735:
[----:B------:R-:W-:Y:S01]  /*1ee0*/  ULDC.64 UR4, c[0x0][0x9f8] ;  /* 0x00027e0000047ab9 */ /* 0x000fe20000000a00 */
[----:B------:R-:W-:Y:S01]  /*1ef0*/  IMAD.MOV.U32 R71, RZ, RZ, R23 ;  /* 0x000000ffff477224 */ /* 0x000fe200078e0017 */
[----:B------:R-:W-:Y:S01]  /*1f00*/  ISETP.NE.U32.AND P0, PT, RZ, UR4, PT ;  /* 0x00000004ff007c0c */ /* 0x000fe2000bf05070 */
[----:B------:R-:W0:Y:S03]  /*1f10*/  LDC.64 R64, c[0x0][0x3f8] ;  /* 0x0000fe00ff407b82 */ /* 0x000e260000000a00 */
[----:B------:R-:W-:-:S05]  /*1f20*/  ISETP.NE.AND.EX P0, PT, RZ, UR5, PT, P0 ;  /* 0x00000005ff007c0c */ /* 0x000fca000bf05300 */
[----:B------:R-:W1:Y:S08]  /*1f30*/  LDC R27, c[0x0][0x3f4] ;  /* 0x0000fd00ff1b7b82 */ /* 0x000e700000000800 */
[----:B------:R-:W2:Y:S08]  /*1f40*/  @P0 LDC.64 R2, c[0x0][0x9f8] ;  /* 0x00027e00ff020b82 */ /* 0x000eb00000000a00 */
[----:B------:R-:W3:Y:S01]  /*1f50*/  LDC.64 R28, c[0x0][0x408] ;  /* 0x00010200ff1c7b82 */ /* 0x000ee20000000a00 */
[----:B--2---:R-:W-:-:S05]  /*1f60*/  @P0 IMAD.WIDE R2, R23, 0x4, R2 ;  /* 0x0000000417020825 */ /* 0x004fca00078e0202 */
[----:B------:R2:W4:Y:S01]  /*1f70*/  @P0 LDG.E R71, desc[UR36][R2.64] ;  /* 0x0000002402470981 */ /* 0x000522000c1e1900 */
[----:B------:R-:W-:Y:S01]  /*1f80*/  SHF.R.S32.HI R20, RZ, 0x1f, R189 ;  /* 0x0000001fff147819 */ /* 0x000fe200000114bd */
[-C--:B0-----:R-:W-:Y:S01]  /*1f90*/  IMAD.WIDE.U32 R4, R189, R64.reuse, R18 ;  /* 0x00000040bd047225 */ /* 0x081fe200078e0012 */
[----:B-1----:R-:W-:Y:S02]  /*1fa0*/  ISETP.GE.AND P0, PT, R16, R27, PT ;  /* 0x0000001b1000720c */ /* 0x002fe40003f06270 */
[----:B------:R-:W-:Y:S01]  /*1fb0*/  SHF.R.U32.HI R21, RZ, 0x3, R206 ;  /* 0x00000003ff157819 */ /* 0x000fe200000116ce */
[-C--:B------:R-:W-:Y:S01]  /*1fc0*/  IMAD R0, R20, R64.reuse, RZ ;  /* 0x0000004014007224 */ /* 0x080fe200078e02ff */
[----:B------:R-:W-:Y:S01]  /*1fd0*/  SEL R9, R27, RZ, P0 ;  /* 0x000000ff1b097207 */ /* 0x000fe20000000000 */
[C---:B------:R-:W-:Y:S01]  /*1fe0*/  IMAD.WIDE.U32 R6, R189.reuse, R64, R16 ;  /* 0x00000040bd067225 */ /* 0x040fe200078e0010 */
[C---:B------:R-:W-:Y:S02]  /*1ff0*/  SHF.L.U64.HI R68, R64.reuse, 0x6, R65 ;  /* 0x0000000640447819 */ /* 0x040fe40000010241 */
[----:B------:R-:W-:Y:S01]  /*2000*/  SHF.L.U32 R66, R64, 0x6, RZ ;  /* 0x0000000640427819 */ /* 0x000fe200000006ff */
[----:B------:R-:W-:Y:S01]  /*2010*/  IMAD R11, R189, R65, R0 ;  /* 0x00000041bd0b7224 */ /* 0x000fe200078e0200 */
[----:B---3--:R-:W-:Y:S01]  /*2020*/  SHF.L.U64.HI R62, R28, 0x5, R29 ;  /* 0x000000051c3e7819 */ /* 0x008fe2000001021d */
[----:B------:R-:W-:Y:S01]  /*2030*/  IMAD R0, R20, R28, RZ ;  /* 0x0000001c14007224 */ /* 0x000fe200078e02ff */
[----:B------:R-:W-:Y:S01]  /*2040*/  SHF.R.U32.HI R20, RZ, 0x3, R204 ;  /* 0x00000003ff147819 */ /* 0x000fe200000116cc */
[----:B------:R-:W-:Y:S01]  /*2050*/  IMAD.IADD R7, R11, 0x1, R7 ;  /* 0x000000010b077824 */ /* 0x000fe200078e0207 */
[----:B------:R-:W-:Y:S01]  /*2060*/  IADD3 R5, R5, R11, RZ ;  /* 0x0000000b05057210 */ /* 0x000fe20007ffe0ff */
[----:B------:R-:W-:Y:S01]  /*2070*/  IMAD R13, R189, R29, R0 ;  /* 0x0000001dbd0d7224 */ /* 0x000fe200078e0200 */
[----:B------:R-:W-:Y:S01]  /*2080*/  SHF.R.S32.HI R74, RZ, 0x1f, R22 ;  /* 0x0000001fff4a7819 */ /* 0x000fe20000011416 */
[----:B------:R-:W-:-:S02]  /*2090*/  IMAD.IADD R0, R16, 0x1, R9 ;  /* 0x0000000110007824 */ /* 0x000fc400078e0209 */
[----:B--2---:R-:W-:-:S03]  /*20a0*/  IMAD.WIDE.U32 R2, R189, R28, R18 ;  /* 0x0000001cbd027225 */ /* 0x004fc600078e0012 */
[----:B------:R-:W-:Y:S01]  /*20b0*/  SHF.R.S32.HI R11, RZ, 0x1f, R0 ;  /* 0x0000001fff0b7819 */ /* 0x000fe20000011400 */
[----:B------:R-:W-:-:S03]  /*20c0*/  IMAD.WIDE.U32 R8, R189, R28, R16 ;  /* 0x0000001cbd087225 */ /* 0x000fc600078e0010 */
[-C--:B------:R-:W-:Y:S01]  /*20d0*/  LEA.HI R10, R11, R0.reuse, RZ, 0x7 ;  /* 0x000000000b0a7211 */ /* 0x080fe200078f38ff */
[----:B------:R-:W-:Y:S01]  /*20e0*/  IMAD.IADD R3, R3, 0x1, R13 ;  /* 0x0000000103037824 */ /* 0x000fe200078e020d */
[----:B------:R-:W-:Y:S01]  /*20f0*/  LEA.HI R11, R11, R0, RZ, 0x4 ;  /* 0x000000000b0b7211 */ /* 0x000fe200078f20ff */
[----:B------:R-:W-:Y:S01]  /*2100*/  IMAD.IADD R9, R13, 0x1, R9 ;  /* 0x000000010d097824 */ /* 0x000fe200078e0209 */
[----:B-----5:R-:W-:Y:S01]  /*2110*/  SHF.R.S32.HI R13, RZ, 0x1f, R39 ;  /* 0x0000001fff0d7819 */ /* 0x020fe20000011427 */
[----:B------:R-:W-:Y:S01]  /*2120*/  IMAD.SHL.U32 R10, R10, 0x40, RZ ;  /* 0x000000400a0a7824 */ /* 0x000fe200078e00ff */
[----:B------:R-:W-:Y:S01]  /*2130*/  LOP3.LUT R12, R204, 0x70, R11, 0xf8, !PT ;  /* 0x00000070cc0c7812 */ /* 0x000fe200078ef80b */
[C---:B------:R-:W-:Y:S01]  /*2140*/  IMAD.WIDE.U32 R42, R39.reuse, R64, R4 ;  /* 0x00000040272a7225 */ /* 0x040fe200078e0004 */
[----:B------:R-:W-:Y:S02]  /*2150*/  LOP3.LUT R0, R206, 0x70, R11, 0xf8, !PT ;  /* 0x00000070ce007812 */ /* 0x000fe400078ef80b */
[----:B------:R-:W-:Y:S01]  /*2160*/  LOP3.LUT R12, R12, R20, RZ, 0x3c, !PT ;  /* 0x000000140c0c7212 */ /* 0x000fe200078e3cff */
[----:B------:R-:W-:Y:S01]  /*2170*/  IMAD.WIDE.U32 R40, R39, R64, R6 ;  /* 0x0000004027287225 */ /* 0x000fe200078e0006 */
[----:B------:R-:W0:Y:S01]  /*2180*/  S2R R20, SR_TID.X ;  /* 0x0000000000147919 */ /* 0x000e220000002100 */
[----:B------:R-:W-:-:S02]  /*2190*/  LOP3.LUT R69, R0, R21, RZ, 0x3c, !PT ;  /* 0x0000001500457212 */ /* 0x000fc400078e3cff */
[----:B------:R-:W-:Y:S01]  /*21a0*/  IMAD R0, R13, R64, RZ ;  /* 0x000000400d007224 */ /* 0x000fe200078e02ff */
[----:B------:R-:W-:Y:S01]  /*21b0*/  LOP3.LUT R10, R10, 0xffffe000, RZ, 0xc0, !PT ;  /* 0xffffe0000a0a7812 */ /* 0x000fe200078ec0ff */
[----:B------:R-:W-:Y:S01]  /*21c0*/  IMAD.WIDE.U32 R36, R39, R28, R2 ;  /* 0x0000001c27247225 */ /* 0x000fe200078e0002 */
[----:B------:R-:W-:Y:S02]  /*21d0*/  LOP3.LUT R53, R11, 0xfffffff0, RZ, 0xc0, !PT ;  /* 0xfffffff00b357812 */ /* 0x000fe400078ec0ff */
[----:B------:R-:W-:Y:S01]  /*21e0*/  IADD3 R69, R69, R10, R210 ;  /* 0x0000000a45457210 */ /* 0x000fe20007ffe0d2 */
[----:B------:R-:W-:Y:S01]  /*21f0*/  IMAD R15, R39, R65, R0 ;  /* 0x00000041270f7224 */ /* 0x000fe200078e0200 */
[----:B------:R-:W-:Y:S01]  /*2200*/  SHF.L.U64.HI R65, R64, 0x5, R65 ;  /* 0x0000000540417819 */ /* 0x000fe20000010241 */
[----:B------:R-:W-:Y:S01]  /*2210*/  IMAD R0, R13, R28, RZ ;  /* 0x0000001c0d007224 */ /* 0x000fe200078e02ff */
[----:B------:R-:W-:Y:S01]  /*2220*/  IADD3 R67, R12, R10, R209 ;  /* 0x0000000a0c437210 */ /* 0x000fe20007ffe0d1 */
[----:B------:R-:W-:Y:S01]  /*2230*/  IMAD.SHL.U32 R63, R64, 0x20, RZ ;  /* 0x00000020403f7824 */ /* 0x000fe200078e00ff */
[C---:B------:R-:W-:Y:S01]  /*2240*/  SHF.L.U64.HI R64, R28.reuse, 0x6, R29 ;  /* 0x000000061c407819 */ /* 0x040fe2000001021d */
[----:B------:R-:W-:Y:S01]  /*2250*/  IMAD R5, R39, R29, R0 ;  /* 0x0000001d27057224 */ /* 0x000fe200078e0200 */
[----:B------:R-:W-:Y:S01]  /*2260*/  IADD3 R55, R43, R15, RZ ;  /* 0x0000000f2b377210 */ /* 0x000fe20007ffe0ff */
[----:B------:R-:W-:Y:S01]  /*2270*/  IMAD.IADD R70, R25, 0x1, R24 ;  /* 0x0000000119467824 */ /* 0x000fe200078e0218 */
[----:B------:R-:W-:Y:S01]  /*2280*/  SHF.R.S32.HI R50, RZ, 0x4, R11 ;  /* 0x00000004ff327819 */ /* 0x000fe2000001140b */
[C---:B------:R-:W-:Y:S01]  /*2290*/  IMAD.SHL.U32 R60, R28.reuse, 0x40, RZ ;  /* 0x000000401c3c7824 */ /* 0x040fe200078e00ff */
[----:B------:R-:W-:Y:S01]  /*22a0*/  SHF.R.S32.HI R47, RZ, 0x1f, R53 ;  /* 0x0000001fff2f7819 */ /* 0x000fe20000011435 */
[----:B------:R-:W-:-:S02]  /*22b0*/  IMAD.SHL.U32 R61, R28, 0x20, RZ ;  /* 0x000000201c3d7824 */ /* 0x000fc400078e00ff */
[----:B------:R-:W-:Y:S02]  /*22c0*/  IMAD R59, R214, 0x20, R189 ;  /* 0x00000020d63b7824 */ /* 0x000fe400078e02bd */
[----:B------:R-:W-:Y:S02]  /*22d0*/  IMAD.SHL.U32 R56, R27, 0x2, RZ ;  /* 0x000000021b387824 */ /* 0x000fe400078e00ff */
[----:B------:R-:W-:Y:S02]  /*22e0*/  IMAD.IADD R54, R15, 0x1, R41 ;  /* 0x000000010f367824 */ /* 0x000fe400078e0229 */
[----:B------:R-:W-:Y:S01]  /*22f0*/  IMAD.IADD R51, R37, 0x1, R5 ;  /* 0x0000000125337824 */ /* 0x000fe200078e0205 */
[----:B0-----:R-:W-:Y:S01]  /*2300*/  SHF.R.U32.HI R14, RZ, 0x7, R20 ;  /* 0x00000007ff0e7819 */ /* 0x001fe20000011614 */
[----:B------:R-:W-:-:S03]  /*2310*/  IMAD.WIDE.U32 R20, R39, R28, R8 ;  /* 0x0000001c27147225 */ /* 0x000fc600078e0008 */
[C---:B------:R-:W-:Y:S01]  /*2320*/  ISETP.NE.AND P6, PT, R14.reuse, 0x1, PT ;  /* 0x000000010e00780c */ /* 0x040fe20003fc5270 */
[----:B------:R-:W-:Y:S02]  /*2330*/  VIADD R58, R14, 0x8 ;  /* 0x000000080e3a7836 */ /* 0x000fe40000000000 */
[----:B------:R-:W-:-:S10]  /*2340*/  IMAD.IADD R52, R5, 0x1, R21 ;  /* 0x0000000105347824 */ /* 0x000fd400078e0215 */
[----:B------:R-:W-:Y:S05]  /*2350*/  @!P6 WARPSYNC.ALL ;  /* 0x000000000000e948 */ /* 0x000fea0003800000 */
[----:B------:R-:W-:Y:S01]  /*2360*/  ULDC UR4, c[0x0][0x2f4] ;  /* 0x0000bd0000047ab9 */ /* 0x000fe20000000800 */
[----:B------:R-:W-:Y:S01]  /*2370*/  @!P6 BAR.SYNC.DEFER_BLOCKING 0x9, 0x100 ;  /* 0x024400000000eb1d */ /* 0x000fe20000010000 */
[----:B------:R-:W-:Y:S02]  /*2380*/  ISETP.GE.AND P1, PT, R16, UR4, PT ;  /* 0x0000000410007c0c */ /* 0x000fe4000bf26270 */
[----:B------:R-:W-:Y:S02]  /*2390*/  ISETP.GE.AND P2, PT, R187, UR4, PT ;  /* 0x00000004bb007c0c */ /* 0x000fe4000bf46270 */
[----:B----4-:R-:W-:-:S11]  /*23a0*/  SHF.R.S32.HI R57, RZ, 0x1f, R71 ;  /* 0x0000001fff397819 */ /* 0x010fd60000011447 */
.L_x_1790:
[----:B0-----:R-:W0:Y:S01]  /*23b0*/  LDC R78, c[0x0][0x430] ;  /* 0x00010c00ff4e7b82 */ /* 0x001e220000000800 */
[----:B------:R-:W-:Y:S02]  /*23c0*/  VIADD R45, R45, 0xffffffff ;  /* 0xffffffff2d2d7836 */ /* 0x000fe40000000000 */
[----:B------:R-:W-:Y:S02]  /*23d0*/  IMAD.MOV.U32 R79, RZ, RZ, RZ ;  /* 0x000000ffff4f7224 */ /* 0x000fe400078e00ff */
[----:B------:R-:W-:-:S03]  /*23e0*/  IMAD R7, R45, 0x40, R59 ;  /* 0x000000402d077824 */ /* 0x000fc600078e023b */
[----:B------:R-:W1:Y:S01]  /*23f0*/  LDC R83, c[0x0][0x3f4] ;  /* 0x0000fd00ff537b82 */ /* 0x000e620000000800 */
[----:B------:R-:W-:Y:S01]  /*2400*/  IMAD.IADD R9, R70, 0x1, R7 ;  /* 0x0000000146097824 */ /* 0x000fe200078e0207 */
[----:B------:R-:W-:-:S04]  /*2410*/  ISETP.GE.AND P3, PT, R7, R44, PT ;  /* 0x0000002c0700720c */ /* 0x000fc80003f66270 */
[----:B------:R-:W-:Y:S02]  /*2420*/  ISETP.GT.OR P3, PT, R59, 0x3f, P3 ;  /* 0x0000003f3b00780c */ /* 0x000fe40001f64670 */
[----:B------:R-:W-:Y:S02]  /*2430*/  MOV R7, R9 ;  /* 0x0000000900077202 */ /* 0x000fe40000000f00 */
[----:B0-----:R-:W-:-:S09]  /*2440*/  ISETP.NE.AND P4, PT, R78, 0x1, PT ;  /* 0x000000014e00780c */ /* 0x001fd20003f85270 */
[----:B---3--:R-:W0:Y:S08]  /*2450*/  @!P3 LDC.64 R4, c[0x0][0x428] ;  /* 0x00010a00ff04bb82 */ /* 0x008e300000000a00 */
        /* <DEDUP_REMOVED lines=9> */
[----:B------:R-:W-:-:S04]  /*24f0*/  @!P3 IMAD.WIDE.U32 R2, R71, R4, R2 ;  /* 0x000000044702b225 */ /* 0x000fc800078e0002 */
[----:B------:R-:W-:Y:S01]  /*2500*/  @!P3 IMAD.IADD R0, R3, 0x1, R5 ;  /* 0x000000010300b824 */ /* 0x000fe200078e0205 */
[----:B--2---:R-:W-:-:S04]  /*2510*/  @!P3 LEA R4, P4, R2, R10, 0x2 ;  /* 0x0000000a0204b211 */ /* 0x004fc800078810ff */
[----:B------:R-:W-:-:S05]  /*2520*/  @!P3 LEA.HI.X R5, R2, R11, R0, 0x2, P4 ;  /* 0x0000000b0205b211 */ /* 0x000fca00020f1400 */
[----:B------:R0:W5:Y:S01]  /*2530*/  @!P3 LDG.E R79, desc[UR36][R4.64] ;  /* 0x00000024044fb981 */ /* 0x000162000c1e1900 */
[----:B-1----:R-:W-:Y:S01]  /*2540*/  ISETP.GE.AND P3, PT, R83, 0x1, PT ;  /* 0x000000015300780c */ /* 0x002fe20003f66270 */
[----:B------:R-:W-:Y:S01]  /*2550*/  IMAD.MOV R3, RZ, RZ, -R7 ;  /* 0x000000ffff037224 */ /* 0x000fe200078e0a07 */
[----:B------:R-:W-:Y:S01]  /*2560*/  ISETP.GT.AND P4, PT, R45, R46, PT ;  /* 0x0000002e2d00720c */ /* 0x000fe20003f84270 */
[----:B------:R-:W-:Y:S01]  /*2570*/  IMAD R73, R186, 0x4000, R212 ;  /* 0x00004000ba497824 */ /* 0x000fe200078e02d4 */
[----:B------:R-:W-:Y:S05]  /*2580*/  YIELD ;  /* 0x0000000000007946 */ /* 0x000fea0003800000 */
[----:B------:R-:W-:Y:S01]  /*2590*/  BSSY B0, `(.L_x_1737) ;  /* 0x00004a5000007945 */ /* 0x000fe20003800000 */
[----:B------:R-:W-:Y:S01]  /*25a0*/  IMAD R78, R78, R3, R9 ;  /* 0x000000034e4e7224 */ /* 0x000fe200078e0209 */
[----:B------:R-:W-:Y:S01]  /*25b0*/  P2R R75, PR, RZ, 0x10 ;  /* 0x00000010ff4b7803 */ /* 0x000fe20000000000 */
[----:B------:R-:W-:Y:S01]  /*25c0*/  IMAD.IADD R73, R184, 0x1, R73 ;  /* 0x00000001b8497824 */ /* 0x000fe200078e0249 */
[----:B0-----:R-:W-:Y:S06]  /*25d0*/  @!P3 BRA `(.L_x_1738) ;  /* 0x000000440070b947 */ /* 0x001fec0003800000 */
[----:B------:R-:W-:Y:S01]  /*25e0*/  SHF.R.S32.HI R77, RZ, 0x1f, R78 ;  /* 0x0000001fff4d7819 */ /* 0x000fe2000001144e */
[----:B------:R-:W-:Y:S01]  /*25f0*/  ULDC.64 UR4, c[0x0][0x300] ;  /* 0x0000c00000047ab9 */ /* 0x000fe20000000a00 */
[----:B-----5:R-:W-:Y:S01]  /*2600*/  SHF.R.S32.HI R76, RZ, 0x1f, R79 ;  /* 0x0000001fff4c7819 */ /* 0x020fe2000001144f */
[----:B------:R-:W-:Y:S01]  /*2610*/  IMAD.WIDE.U32 R2, R78, UR4, RZ ;  /* 0x000000044e027c25 */ /* 0x000fe2000f8e00ff */
[----:B------:R-:W-:Y:S02]  /*2620*/  ULDC.U8 UR6, c[0x0][0x410] ;  /* 0x0001040000067ab9 */ /* 0x000fe40000000000 */
[----:B------:R-:W-:Y:S01]  /*2630*/  ISETP.NE.AND P3, PT, RZ, UR6, PT ;  /* 0x00000006ff007c0c */ /* 0x000fe2000bf65270 */
[----:B------:R-:W-:Y:S02]  /*2640*/  IMAD R5, R77, UR4, RZ ;  /* 0x000000044d057c24 */ /* 0x000fe4000f8e02ff */
[----:B------:R-:W-:Y:S02]  /*2650*/  IMAD R4, R64, R45, RZ ;  /* 0x0000002d40047224 */ /* 0x000fe400078e02ff */
[----:B------:R-:W-:Y:S01]  /*2660*/  IMAD R5, R78, UR5, R5 ;  /* 0x000000054e057c24 */ /* 0x000fe2000f8e0205 */
[----:B------:R-:W-:Y:S01]  /*2670*/  ULDC.64 UR4, c[0x0][0x310] ;  /* 0x0000c40000047ab9 */ /* 0x000fe20000000a00 */
[----:B------:R-:W-:-:S02]  /*2680*/  IMAD R80, R45, -0x40, R44 ;  /* 0xffffffc02d507824 */ /* 0x000fc400078e022c */
[----:B------:R-:W-:Y:S01]  /*2690*/  IMAD R0, R76, UR4, RZ ;  /* 0x000000044c007c24 */ /* 0x000fe2000f8e02ff */
[----:B------:R-:W-:Y:S02]  /*26a0*/  IADD3 R3, R3, R5, RZ ;  /* 0x0000000503037210 */ /* 0x000fe40007ffe0ff */
[----:B------:R-:W-:Y:S01]  /*26b0*/  SHF.R.S32.HI R5, RZ, 0x1f, R45 ;  /* 0x0000001fff057819 */ /* 0x000fe2000001142d */
[C---:B------:R-:W-:Y:S01]  /*26c0*/  IMAD R7, R79.reuse, UR5, R0 ;  /* 0x000000054f077c24 */ /* 0x040fe2000f8e0200 */
[----:B------:R-:W-:Y:S01]  /*26d0*/  VIMNMX R80, R80, 0x40, PT ;  /* 0x0000004050507848 */ /* 0x000fe20003fe0100 */
[----:B------:R-:W-:Y:S01]  /*26e0*/  IMAD.WIDE.U32 R2, R79, UR4, R2 ;  /* 0x000000044f027c25 */ /* 0x000fe2000f8e0002 */
[----:B------:R-:W-:-:S03]  /*26f0*/  ULDC.64 UR4, c[0x0][0x308] ;  /* 0x0000c20000047ab9 */ /* 0x000fc60000000a00 */
[----:B------:R-:W-:Y:S02]  /*2700*/  IMAD.IADD R3, R3, 0x1, R7 ;  /* 0x0000000103037824 */ /* 0x000fe400078e0207 */
[----:B------:R-:W-:Y:S02]  /*2710*/  IMAD R7, R74, UR4, RZ ;  /* 0x000000044a077c24 */ /* 0x000fe4000f8e02ff */
[----:B------:R-:W-:Y:S02]  /*2720*/  IMAD R0, R68, R45, RZ ;  /* 0x0000002d44007224 */ /* 0x000fe400078e02ff */
[----:B------:R-:W-:-:S04]  /*2730*/  IMAD.WIDE.U32 R2, R22, UR4, R2 ;  /* 0x0000000416027c25 */ /* 0x000fc8000f8e0002 */
[----:B------:R-:W-:Y:S01]  /*2740*/  IMAD R9, R22, UR5, R7 ;  /* 0x0000000516097c24 */ /* 0x000fe2000f8e0207 */
[----:B------:R-:W-:Y:S01]  /*2750*/  ULDC.64 UR4, c[0x0][0x2e8] ;  /* 0x0000ba0000047ab9 */ /* 0x000fe20000000a00 */
[C---:B------:R-:W-:Y:S01]  /*2760*/  IMAD R11, R5.reuse, R66, R0 ;  /* 0x00000042050b7224 */ /* 0x040fe200078e0200 */
[----:B------:R-:W-:Y:S01]  /*2770*/  IADD3 R0, P4, R2, UR4, RZ ;  /* 0x0000000402007c10 */ /* 0x000fe2000ff9e0ff */
[----:B------:R-:W-:Y:S02]  /*2780*/  IMAD R13, R5, R60, R4 ;  /* 0x0000003c050d7224 */ /* 0x000fe400078e0204 */
[----:B------:R-:W-:Y:S01]  /*2790*/  IMAD.WIDE.U32 R6, R66, R45, RZ ;  /* 0x0000002d42067225 */ /* 0x000fe200078e00ff */
[----:B------:R-:W-:-:S03]  /*27a0*/  IADD3.X R2, R3, UR5, R9, P4, !PT ;  /* 0x0000000503027c10 */ /* 0x000fc6000a7fe409 */
[----:B------:R-:W-:-:S04]  /*27b0*/  IMAD.WIDE.U32 R4, R60, R45, RZ ;  /* 0x0000002d3c047225 */ /* 0x000fc800078e00ff */
[----:B------:R-:W-:Y:S02]  /*27c0*/  IMAD.IADD R14, R7, 0x1, R11 ;  /* 0x00000001070e7824 */ /* 0x000fe400078e020b */
[----:B------:R-:W-:Y:S01]  /*27d0*/  IMAD.IADD R81, R5, 0x1, R13 ;  /* 0x0000000105517824 */ /* 0x000fe200078e020d */
[----:B------:R-:W-:Y:S06]  /*27e0*/  @!P3 BRA `(.L_x_1739) ;  /* 0x000000200064b947 */ /* 0x000fec0003800000 */
[----:B------:R-:W-:Y:S01]  /*27f0*/  ISETP.GE.AND P3, PT, R189, R80, PT ;  /* 0x00000050bd00720c */ /* 0x000fe20003f66270 */
[----:B------:R-:W-:Y:S01]  /*2800*/  BSSY B1, `(.L_x_1740) ;  /* 0x0000017000017945 */ /* 0x000fe20003800000 */
[----:B------:R-:W-:Y:S02]  /*2810*/  CS2R R8, SRZ ;  /* 0x0000000000087805 */ /* 0x000fe4000001ff00 */
[----:B------:R-:W-:Y:S02]  /*2820*/  CS2R R32, SRZ ;  /* 0x0000000000207805 */ /* 0x000fe4000001ff00 */
[----:B------:R-:W-:Y:S02]  /*2830*/  CS2R R34, SRZ ;  /* 0x0000000000227805 */ /* 0x000fe4000001ff00 */
[----:B------:R-:W-:Y:S02]  /*2840*/  CS2R R30, SRZ ;  /* 0x00000000001e7805 */ /* 0x000fe4000001ff00 */
[----:B------:R-:W-:-:S03]  /*2850*/  CS2R R48, SRZ ;  /* 0x0000000000307805 */ /* 0x000fc6000001ff00 */
[----:B------:R-:W-:Y:S05]  /*2860*/  @P3 BRA `(.L_x_1741) ;  /* 0x0000000000403947 */ /* 0x000fea0003800000 */
        /* <DEDUP_REMOVED lines=16> */
.L_x_1741:
[----:B------:R-:W-:Y:S05]  /*2970*/  BSYNC B1 ;  /* 0x0000000000017941 */ /* 0x000fea0003800000 */
.L_x_1740:
[----:B------:R-:W-:Y:S01]  /*2980*/  ISETP.GE.AND P4, PT, R227, R80, PT ;  /* 0x00000050e300720c */ /* 0x000fe20003f86270 */
[----:B------:R-:W-:Y:S01]  /*2990*/  BSSY B1, `(.L_x_1742) ;  /* 0x000001b000017945 */ /* 0x000fe20003800000 */
[----:B------:R-:W-:Y:S02]  /*29a0*/  CS2R R26, SRZ ;  /* 0x00000000001a7805 */ /* 0x000fe4000001ff00 */
[----:B------:R-:W-:Y:S01]  /*29b0*/  CS2R R24, SRZ ;  /* 0x0000000000187805 */ /* 0x000fe2000001ff00 */
[----:B-----5:R-:W-:Y:S01]  /*29c0*/  IMAD.MOV.U32 R84, RZ, RZ, R32 ;  /* 0x000000ffff547224 */ /* 0x020fe200078e0020 */
[----:B------:R-:W-:Y:S01]  /*29d0*/  CS2R R28, SRZ ;  /* 0x00000000001c7805 */ /* 0x000fe2000001ff00 */
[----:B------:R-:W-:-:S06]  /*29e0*/  IMAD.MOV.U32 R96, RZ, RZ, R34 ;  /* 0x000000ffff607224 */ /* 0x000fcc00078e0022 */
[----:B------:R-:W-:Y:S05]  /*29f0*/  @P4 BRA `(.L_x_1743) ;  /* 0x0000000000504947 */ /* 0x000fea0003800000 */
        /* <DEDUP_REMOVED lines=20> */
.L_x_1743:
[----:B------:R-:W-:Y:S05]  /*2b40*/  BSYNC B1 ;  /* 0x0000000000017941 */ /* 0x000fea0003800000 */
.L_x_1742:
[----:B------:R-:W-:Y:S01]  /*2b50*/  UISETP.NE.AND UP0, UPT, UR61, 0x3, UPT ;  /* 0x000000033d00788c */ /* 0x000fe2000bf05270 */
[----:B------:R-:W-:Y:S01]  /*2b60*/  IMAD.MOV.U32 R87, RZ, RZ, R30 ;  /* 0x000000ffff577224 */ /* 0x000fe200078e001e */
[----:B------:R-:W-:Y:S01]  /*2b70*/  MOV R93, R48 ;  /* 0x00000030005d7202 */ /* 0x000fe20000000f00 */
[----:B-----5:R-:W-:Y:S02]  /*2b80*/  IMAD.MOV.U32 R38, RZ, RZ, R8 ;  /* 0x000000ffff267224 */ /* 0x020fe400078e0008 */
[----:B------:R-:W-:Y:S01]  /*2b90*/  IMAD.MOV.U32 R85, RZ, RZ, R26 ;  /* 0x000000ffff557224 */ /* 0x000fe200078e001a */
[----:B------:R-:W-:Y:S01]  /*2ba0*/  PLOP3.LUT P5, PT, PT, PT, UP0, 0x80, 0x0 ;  /* 0x000000000000781c */ /* 0x000fe20003faf008 */
[----:B------:R-:W-:Y:S02]  /*2bb0*/  IMAD.MOV.U32 R82, RZ, RZ, R24 ;  /* 0x000000ffff527224 */ /* 0x000fe400078e0018 */
[----:B------:R-:W-:-:S10]  /*2bc0*/  IMAD.MOV.U32 R86, RZ, RZ, R28 ;  /* 0x000000ffff567224 */ /* 0x000fd400078e001c */
[----:B------:R-:W-:Y:S05]  /*2bd0*/  @!P5 BRA `(.L_x_1744) ;  /* 0x000000000004d947 */ /* 0x000fea0003800000 */
[----:B------:R-:W-:Y:S01]  /*2be0*/  BPT.TRAP 0x1 ;  /* 0x000000040000795c */ /* 0x000fe20000300000 */
.L_x_1744:
[----:B------:R-:W-:Y:S01]  /*2bf0*/  IMAD R72, R186, 0x8, R184 ;  /* 0x00000008ba487824 */ /* 0x000fe200078e02b8 */
[----:B------:R-:W-:Y:S01]  /*2c00*/  SHF.L.U32 R81, R195, 0x1f, RZ ;  /* 0x0000001fc3517819 */ /* 0x000fe200000006ff */
[----:B------:R-:W-:Y:S03]  /*2c10*/  BSSY B1, `(.L_x_1745) ;  /* 0x0000003000017945 */ /* 0x000fe60003800000 */
[----:B------:R-:W2:Y:S02]  /*2c20*/  SYNCS.PHASECHK.TRANS64.TRYWAIT P6, [R72+URZ+0x28490], R81 ;  /* 0x02849051480075a7 */ /* 0x000ea400080c017f */
[----:B--2---:R-:W-:Y:S05]  /*2c30*/  @!P6 BRA `(.L_x_1746) ;  /* 0x000002480018e947 */ /* 0x004fea0003800000 */
.L_x_2115:
[----:B------:R-:W-:Y:S05]  /*2c40*/  BSYNC B1 ;  /* 0x0000000000017941 */ /* 0x000fea0003800000 */
.L_x_1745:
[----:B------:R-:W-:-:S03]  /*2c50*/  UMOV UR4, 0xffffffff ;  /* 0xffffffff00047882 */ /* 0x000fc60000000000 */
[----:B------:R-:W-:Y:S05]  /*2c60*/  BRA.DIV UR4, `(.L_x_1747) ;  /* 0x0000024a04207947 */ /* 0x000fea000b800000 */
[----:B------:R3:W4:Y:S04]  /*2c70*/  SHFL.IDX PT, R3, R2, RZ, 0x181f ;  /* 0x00181fff02037589 */ /* 0x00072800000e0000 */
[----:B------:R3:W0:Y:S02]  /*2c80*/  SHFL.IDX PT, R14, R0, RZ, 0x181f ;  /* 0x00181fff000e7589 */ /* 0x00062400000e0000 */
.L_x_2119:
[----:B------:R-:W-:Y:S04]  /*2c90*/  BSSY B1, `(.L_x_1748) ;  /* 0x00000e7000017945 */ /* 0x000fe80003800000 */
[----:B------:R-:W-:Y:S05]  /*2ca0*/  @P3 BRA `(.L_x_1749) ;  /* 0x0000000c00943947 */ /* 0x000fea0003800000 */
[----:B------:R-:W-:Y:S04]  /*2cb0*/  BSSY B2, `(.L_x_1750) ;  /* 0x0000072000027945 */ /* 0x000fe80003800000 */
[----:B------:R-:W-:Y:S05]  /*2cc0*/  @P1 BRA `(.L_x_1751) ;  /* 0x0000000400c01947 */ /* 0x000fea0003800000 */
[----:B-1----:R1:W1:Y:S01]  /*2cd0*/  LDS.128 R4, [R73+0x20000] ;  /* 0x0200000049047984 */ /* 0x0022620000000c00 */
[----:B0-----:R-:W-:Y:S01]  /*2ce0*/  IADD3 R10, P3, R16, R14, RZ ;  /* 0x0000000e100a7210 */ /* 0x001fe20007f7e0ff */
[----:B------:R-:W-:Y:S04]  /*2cf0*/  BSSY B3, `(.L_x_1752) ;  /* 0x000006c000037945 */ /* 0x000fe80003800000 */
[----:B----4-:R-:W-:Y:S01]  /*2d00*/  IMAD.X R11, R3, 0x1, R17, P3 ;  /* 0x00000001030b7824 */ /* 0x010fe200018e0611 */
[----:B------:R-:W-:-:S13]  /*2d10*/  ISETP.GE.AND P3, PT, R18, R83, PT ;  /* 0x000000531200720c */ /* 0x000fda0003f66270 */
[----:B------:R-:W-:Y:S05]  /*2d20*/  @P3 BRA `(.L_x_1753) ;  /* 0x0000000400a03947 */ /* 0x000fea0003800000 */
[----:B------:R-:W-:Y:S01]  /*2d30*/  SHF.R.U32.HI R12, RZ, 0x8, R49 ;  /* 0x00000008ff0c7819 */ /* 0x000fe20000011631 */
[----:B-1----:R-:W-:Y:S01]  /*2d40*/  IMAD.MOV.U32 R13, RZ, RZ, R6 ;  /* 0x000000ffff0d7224 */ /* 0x002fe200078e0006 */
[----:B------:R-:W-:Y:S02]  /*2d50*/  SHF.R.U32.HI R88, RZ, 0x8, R35 ;  /* 0x00000008ff587819 */ /* 0x000fe40000011623 */
[----:B------:R-:W-:Y:S01]  /*2d60*/  MOV R15, R7 ;  /* 0x00000007000f7202 */ /* 0x000fe20000000f00 */
[----:B------:R-:W-:Y:S01]  /*2d70*/  IMAD.SHL.U32 R7, R12, 0x100, RZ ;  /* 0x000001000c077824 */ /* 0x000fe200078e00ff */
[----:B------:R-:W-:Y:S01]  /*2d80*/  SHF.R.U32.HI R48, RZ, 0x10, R49 ;  /* 0x00000010ff307819 */ /* 0x000fe20000011631 */
[----:B------:R-:W-:Y:S01]  /*2d90*/  IMAD.SHL.U32 R6, R88, 0x100, RZ ;  /* 0x0000010058067824 */ /* 0x000fe200078e00ff */
[----:B------:R-:W-:Y:S02]  /*2da0*/  LOP3.LUT R34, R49, 0xff0000ff, RZ, 0xc0, !PT ;  /* 0xff0000ff31227812 */ /* 0x000fe400078ec0ff */
[----:B------:R-:W-:-:S02]  /*2db0*/  SHF.R.U32.HI R89, RZ, 0x10, R35 ;  /* 0x00000010ff597819 */ /* 0x000fc40000011623 */
[----:B------:R-:W-:Y:S02]  /*2dc0*/  LOP3.LUT R35, R35, 0xff0000ff, RZ, 0xc0, !PT ;  /* 0xff0000ff23237812 */ /* 0x000fe400078ec0ff */
[----:B------:R-:W-:Y:S01]  /*2dd0*/  LOP3.LUT R49, R34, 0xff00, R7, 0xf8, !PT ;  /* 0x0000ff0022317812 */ /* 0x000fe200078ef807 */
[----:B------:R-:W-:Y:S01]  /*2de0*/  IMAD.U32 R34, R48, 0x10000, RZ ;  /* 0x0001000030227824 */ /* 0x000fe200078e00ff */
[----:B------:R-:W-:Y:S01]  /*2df0*/  LOP3.LUT R12, R35, 0xff00, R6, 0xf8, !PT ;  /* 0x0000ff00230c7812 */ /* 0x000fe200078ef806 */
[----:B------:R-:W-:Y:S01]  /*2e00*/  IMAD.U32 R7, R89, 0x10000, RZ ;  /* 0x0001000059077824 */ /* 0x000fe200078e00ff */
[----:B------:R-:W-:Y:S02]  /*2e10*/  F2FP.F16.E4M3.UNPACK_B R35, R93.H1 ;  /* 0x0000005dff23723e */ /* 0x000fe400030006ff */
[-C--:B------:R-:W-:Y:S02]  /*2e20*/  F2FP.F16.E4M3.UNPACK_B R6, R5.reuse ;  /* 0x00000005ff06723e */ /* 0x080fe400020006ff */
[----:B------:R-:W-:Y:S01]  /*2e30*/  F2FP.F16.E4M3.UNPACK_B R5, R5.H1 ;  /* 0x00000005ff05723e */ /* 0x000fe200030006ff */
[--C-:B------:R-:W-:Y:S01]  /*2e40*/  HADD2.F32 R88, -RZ, R35.reuse.H1_H1 ;  /* 0x30000023ff587230 */ /* 0x100fe20000004100 */
[----:B------:R-:W-:Y:S01]  /*2e50*/  LOP3.LUT R89, R49, 0xff0000, R34, 0xf8, !PT ;  /* 0x00ff000031597812 */ /* 0x000fe200078ef822 */
[----:B------:R-:W-:Y:S01]  /*2e60*/  HADD2.F32 R49, -RZ, R35.H0_H0 ;  /* 0x20000023ff317230 */ /* 0x000fe20000004100 */
[----:B------:R-:W-:Y:S01]  /*2e70*/  LOP3.LUT R48, R12, 0xff0000, R7, 0xf8, !PT ;  /* 0x00ff00000c307812 */ /* 0x000fe200078ef807 */
[----:B------:R-:W-:Y:S01]  /*2e80*/  HADD2.F32 R7, -RZ, R6.H1_H1 ;  /* 0x30000006ff077230 */ /* 0x000fe20000004100 */
[----:B------:R-:W-:Y:S01]  /*2e90*/  F2FP.F16.E4M3.UNPACK_B R34, R96.H1 ;  /* 0x00000060ff22723e */ /* 0x000fe200030006ff */
[----:B------:R-:W-:-:S02]  /*2ea0*/  HADD2.F32 R12, -RZ, R5.H1_H1 ;  /* 0x30000005ff0c7230 */ /* 0x000fc40000004100 */
[----:B------:R-:W-:Y:S02]  /*2eb0*/  HADD2.F32 R6, -RZ, R6.H0_H0 ;  /* 0x20000006ff067230 */ /* 0x000fe40000004100 */
[-C--:B------:R-:W-:Y:S01]  /*2ec0*/  FMUL.FTZ R91, R7, R49.reuse ;  /* 0x00000031075b7220 */ /* 0x080fe20000410000 */
[--C-:B------:R-:W-:Y:S02]  /*2ed0*/  HADD2.F32 R35, -RZ, R34.reuse.H0_H0 ;  /* 0x20000022ff237230 */ /* 0x100fe40000004100 */
[-C--:B------:R-:W-:Y:S01]  /*2ee0*/  FMUL.FTZ R94, R12, R88.reuse ;  /* 0x000000580c5e7220 */ /* 0x080fe20000410000 */
[----:B------:R-:W-:Y:S02]  /*2ef0*/  HADD2.F32 R5, -RZ, R5.H0_H0 ;  /* 0x20000005ff057230 */ /* 0x000fe40000004100 */
[C---:B------:R-:W-:Y:S01]  /*2f00*/  FMUL.FTZ R90, R6.reuse, R49 ;  /* 0x00000031065a7220 */ /* 0x040fe20000410000 */
[----:B------:R-:W-:Y:S02]  /*2f10*/  HADD2.F32 R34, -RZ, R34.H1_H1 ;  /* 0x30000022ff227230 */ /* 0x000fe40000004100 */
[----:B------:R-:W-:Y:S01]  /*2f20*/  FFMA.FTZ R92, R6, R35, -R91 ;  /* 0x00000023065c7223 */ /* 0x000fe2000001085b */
[----:B------:R-:W-:Y:S01]  /*2f30*/  F2FP.F16.E4M3.UNPACK_B R6, R93 ;  /* 0x0000005dff06723e */ /* 0x000fe200020006ff */
[----:B------:R-:W-:Y:S01]  /*2f40*/  FMUL.FTZ R49, R5, R88 ;  /* 0x0000005805317220 */ /* 0x000fe20000410000 */
[----:B------:R-:W-:Y:S01]  /*2f50*/  FFMA.FTZ R93, R7, R35, R90 ;  /* 0x00000023075d7223 */ /* 0x000fe2000001005a */
[----:B------:R-:W-:Y:S01]  /*2f60*/  FFMA.FTZ R94, R5, R34, -R94 ;  /* 0x00000022055e7223 */ /* 0x000fe2000001085e */
[----:B------:R-:W-:Y:S01]  /*2f70*/  F2FP.F16.E4M3.UNPACK_B R5, R4.H1 ;  /* 0x00000004ff05723e */ /* 0x000fe200030006ff */
[----:B------:R-:W-:Y:S01]  /*2f80*/  FFMA.FTZ R95, R12, R34, R49 ;  /* 0x000000220c5f7223 */ /* 0x000fe20000010031 */
[----:B------:R-:W-:Y:S01]  /*2f90*/  F2FP.F16.E4M3.UNPACK_B R4, R4 ;  /* 0x00000004ff04723e */ /* 0x000fe200020006ff */
[--C-:B------:R-:W-:Y:S01]  /*2fa0*/  HADD2.F32 R49, -RZ, R6.reuse.H1_H1 ;  /* 0x30000006ff317230 */ /* 0x100fe20000004100 */
[----:B------:R-:W-:Y:S01]  /*2fb0*/  F2FP.F16.E4M3.UNPACK_B R12, R96 ;  /* 0x00000060ff0c723e */ /* 0x000fe200020006ff */
[----:B------:R-:W-:Y:S01]  /*2fc0*/  HADD2.F32 R35, -RZ, R6.H0_H0 ;  /* 0x20000006ff237230 */ /* 0x000fe20000004100 */
[----:B------:R-:W-:Y:S01]  /*2fd0*/  F2FP.SATFINITE.E4M3.F32.PACK_AB_MERGE_C R98, R95, R94, RZ ;  /* 0x0000005e5f62723e */ /* 0x000fe200048070ff */
[----:B------:R-:W-:-:S02]  /*2fe0*/  HADD2.F32 R6, -RZ, R5.H0_H0 ;  /* 0x20000005ff067230 */ /* 0x000fc40000004100 */
[----:B------:R-:W-:Y:S02]  /*2ff0*/  HADD2.F32 R7, -RZ, R5.H1_H1 ;  /* 0x30000005ff077230 */ /* 0x000fe40000004100 */
[--C-:B------:R-:W-:Y:S02]  /*3000*/  HADD2.F32 R5, -RZ, R4.reuse.H0_H0 ;  /* 0x20000004ff057230 */ /* 0x100fe40000004100 */
[-C--:B------:R-:W-:Y:S01]  /*3010*/  FMUL.FTZ R90, R6, R49.reuse ;  /* 0x00000031065a7220 */ /* 0x080fe20000410000 */
[----:B------:R-:W-:Y:S02]  /*3020*/  HADD2.F32 R4, -RZ, R4.H1_H1 ;  /* 0x30000004ff047230 */ /* 0x000fe40000004100 */
[----:B------:R-:W-:Y:S01]  /*3030*/  FMUL.FTZ R91, R7, R49 ;  /* 0x00000031075b7220 */ /* 0x000fe20000410000 */
[--C-:B------:R-:W-:Y:S02]  /*3040*/  HADD2.F32 R34, -RZ, R12.reuse.H1_H1 ;  /* 0x3000000cff227230 */ /* 0x100fe40000004100 */
[----:B------:R-:W-:-:S02]  /*3050*/  HADD2.F32 R12, -RZ, R12.H0_H0 ;  /* 0x2000000cff0c7230 */ /* 0x000fc40000004100 */
[-C--:B------:R-:W-:Y:S01]  /*3060*/  FMUL.FTZ R88, R4, R35.reuse ;  /* 0x0000002304587220 */ /* 0x080fe20000410000 */
[----:B------:R-:W-:Y:S01]  /*3070*/  FMUL.FTZ R35, R5, R35 ;  /* 0x0000002305237220 */ /* 0x000fe20000410000 */
[-C--:B------:R-:W-:Y:S01]  /*3080*/  FFMA.FTZ R6, R6, R34.reuse, -R91 ;  /* 0x0000002206067223 */ /* 0x080fe2000001085b */
[----:B------:R-:W-:Y:S01]  /*3090*/  FFMA.FTZ R7, R7, R34, R90 ;  /* 0x0000002207077223 */ /* 0x000fe2000001005a */
[-C--:B------:R-:W-:Y:S01]  /*30a0*/  FFMA.FTZ R90, R5, R12.reuse, -R88 ;  /* 0x0000000c055a7223 */ /* 0x080fe20000010858 */
[----:B------:R-:W-:Y:S01]  /*30b0*/  FFMA.FTZ R91, R4, R12, R35 ;  /* 0x0000000c045b7223 */ /* 0x000fe20000010023 */
[----:B------:R-:W-:Y:S02]  /*30c0*/  F2FP.F16.E4M3.UNPACK_B R5, R15.H1 ;  /* 0x0000000fff05723e */ /* 0x000fe400030006ff */
[----:B------:R-:W-:Y:S02]  /*30d0*/  F2FP.F16.E4M3.UNPACK_B R35, R89.H1 ;  /* 0x00000059ff23723e */ /* 0x000fe400030006ff */
[----:B------:R-:W-:Y:S01]  /*30e0*/  F2FP.SATFINITE.E4M3.F32.PACK_AB_MERGE_C R97, R7, R6, RZ ;  /* 0x000000060761723e */ /* 0x000fe200048070ff */
[----:B------:R-:W-:Y:S01]  /*30f0*/  HADD2.F32 R7, -RZ, R5.H1_H1 ;  /* 0x30000005ff077230 */ /* 0x000fe20000004100 */
[-C--:B------:R-:W-:Y:S01]  /*3100*/  F2FP.F16.E4M3.UNPACK_B R12, R48.reuse.H1 ;  /* 0x00000030ff0c723e */ /* 0x080fe200030006ff */
[----:B------:R-:W-:Y:S01]  /*3110*/  HADD2.F32 R88, -RZ, R35.H1_H1 ;  /* 0x30000023ff587230 */ /* 0x000fe20000004100 */
[----:B------:R-:W-:Y:S01]  /*3120*/  F2FP.F16.E4M3.UNPACK_B R4, R13.H1 ;  /* 0x0000000dff04723e */ /* 0x000fe200030006ff */
[----:B------:R-:W-:Y:S01]  /*3130*/  HADD2.F32 R6, -RZ, R5.H0_H0 ;  /* 0x20000005ff067230 */ /* 0x000fe20000004100 */
[----:B------:R-:W-:Y:S01]  /*3140*/  F2FP.F16.E4M3.UNPACK_B R89, R89 ;  /* 0x00000059ff59723e */ /* 0x000fe200020006ff */
[----:B------:R-:W-:Y:S01]  /*3150*/  HADD2.F32 R34, -RZ, R12.H1_H1 ;  /* 0x3000000cff227230 */ /* 0x000fe20000004100 */
[----:B------:R-:W-:Y:S01]  /*3160*/  F2FP.F16.E4M3.UNPACK_B R48, R48 ;  /* 0x00000030ff30723e */ /* 0x000fe200020006ff */
[----:B------:R-:W-:-:S02]  /*3170*/  HADD2.F32 R5, -RZ, R4.H1_H1 ;  /* 0x30000004ff057230 */ /* 0x000fc40000004100 */
[-C--:B------:R-:W-:Y:S01]  /*3180*/  FMUL.FTZ R95, R7, R88.reuse ;  /* 0x00000058075f7220 */ /* 0x080fe20000410000 */
[--C-:B------:R-:W-:Y:S02]  /*3190*/  HADD2.F32 R49, -RZ, R89.reuse.H1_H1 ;  /* 0x30000059ff317230 */ /* 0x100fe40000004100 */
[C---:B------:R-:W-:Y:S01]  /*31a0*/  FMUL.FTZ R94, R6.reuse, R88 ;  /* 0x00000058065e7220 */ /* 0x040fe20000410000 */
[----:B------:R-:W-:Y:S02]  /*31b0*/  HADD2.F32 R4, -RZ, R4.H0_H0 ;  /* 0x20000004ff047230 */ /* 0x000fe40000004100 */
[----:B------:R-:W-:Y:S01]  /*31c0*/  FFMA.FTZ R96, R6, R34, -R95 ;  /* 0x0000002206607223 */ /* 0x000fe2000001085f */
[----:B------:R-:W-:Y:S01]  /*31d0*/  HADD2.F32 R6, -RZ, R48.H1_H1 ;  /* 0x30000030ff067230 */ /* 0x000fe20000004100 */
[----:B------:R-:W-:Y:S01]  /*31e0*/  F2FP.F16.E4M3.UNPACK_B R15, R15 ;  /* 0x0000000fff0f723e */ /* 0x000fe200020006ff */
[-C--:B------:R-:W-:Y:S01]  /*31f0*/  FMUL.FTZ R95, R5, R49.reuse ;  /* 0x00000031055f7220 */ /* 0x080fe20000410000 */
[----:B------:R-:W-:Y:S01]  /*3200*/  FMUL.FTZ R88, R4, R49 ;  /* 0x0000003104587220 */ /* 0x000fe20000410000 */
[----:B------:R-:W-:Y:S01]  /*3210*/  F2FP.F16.E4M3.UNPACK_B R13, R13 ;  /* 0x0000000dff0d723e */ /* 0x000fe200020006ff */
[----:B------:R-:W-:-:S02]  /*3220*/  HADD2.F32 R89, -RZ, R89.H0_H0 ;  /* 0x20000059ff597230 */ /* 0x000fc40000004100 */
[-C--:B------:R-:W-:Y:S01]  /*3230*/  FFMA.FTZ R95, R4, R6.reuse, -R95 ;  /* 0x00000006045f7223 */ /* 0x080fe2000001085f */
[----:B------:R-:W-:Y:S01]  /*3240*/  FFMA.FTZ R88, R5, R6, R88 ;  /* 0x0000000605587223 */ /* 0x000fe20000010058 */
[--C-:B------:R-:W-:Y:S02]  /*3250*/  HADD2.F32 R5, -RZ, R15.reuse.H0_H0 ;  /* 0x2000000fff057230 */ /* 0x100fe40000004100 */
[----:B------:R-:W-:Y:S01]  /*3260*/  FFMA.FTZ R49, R7, R34, R94 ;  /* 0x0000002207317223 */ /* 0x000fe2000001005e */
[----:B------:R-:W-:Y:S02]  /*3270*/  HADD2.F32 R15, -RZ, R15.H1_H1 ;  /* 0x3000000fff0f7230 */ /* 0x000fe40000004100 */
[----:B------:R-:W-:Y:S01]  /*3280*/  HADD2.F32 R6, -RZ, R35.H0_H0 ;  /* 0x20000023ff067230 */ /* 0x000fe20000004100 */
[----:B------:R-:W-:Y:S01]  /*3290*/  F2FP.SATFINITE.E4M3.F32.PACK_AB_MERGE_C R88, R88, R95, RZ ;  /* 0x0000005f5858723e */ /* 0x000fe200048070ff */
[--C-:B------:R-:W-:Y:S01]  /*32a0*/  HADD2.F32 R4, -RZ, R13.reuse.H0_H0 ;  /* 0x2000000dff047230 */ /* 0x100fe20000004100 */
[----:B------:R-:W-:Y:S01]  /*32b0*/  F2FP.SATFINITE.E4M3.F32.PACK_AB_MERGE_C R49, R49, R96, RZ ;  /* 0x000000603131723e */ /* 0x000fe200048070ff */
[----:B------:R-:W-:-:S02]  /*32c0*/  HADD2.F32 R13, -RZ, R13.H1_H1 ;  /* 0x3000000dff0d7230 */ /* 0x000fc40000004100 */
[-C--:B------:R-:W-:Y:S01]  /*32d0*/  FMUL.FTZ R34, R15, R6.reuse ;  /* 0x000000060f227220 */ /* 0x080fe20000410000 */
[----:B------:R-:W-:Y:S02]  /*32e0*/  HADD2.F32 R48, -RZ, R48.H0_H0 ;  /* 0x20000030ff307230 */ /* 0x000fe40000004100 */
[----:B------:R-:W-:Y:S01]  /*32f0*/  FMUL.FTZ R94, R5, R6 ;  /* 0x00000006055e7220 */ /* 0x000fe20000410000 */
[----:B------:R-:W-:Y:S02]  /*3300*/  HADD2.F32 R12, -RZ, R12.H0_H0 ;  /* 0x2000000cff0c7230 */ /* 0x000fe40000004100 */
[-C--:B------:R-:W-:Y:S01]  /*3310*/  FMUL.FTZ R7, R13, R89.reuse ;  /* 0x000000590d077220 */ /* 0x080fe20000410000 */
[----:B------:R-:W-:-:S03]  /*3320*/  FMUL.FTZ R6, R4, R89 ;  /* 0x0000005904067220 */ /* 0x000fc60000410000 */
[-C--:B------:R-:W-:Y:S01]  /*3330*/  FFMA.FTZ R7, R4, R48.reuse, -R7 ;  /* 0x0000003004077223 */ /* 0x080fe20000010807 */
[----:B------:R-:W-:Y:S01]  /*3340*/  FFMA.FTZ R6, R13, R48, R6 ;  /* 0x000000300d067223 */ /* 0x000fe20000010006 */
[-C--:B------:R-:W-:Y:S01]  /*3350*/  FFMA.FTZ R34, R5, R12.reuse, -R34 ;  /* 0x0000000c05227223 */ /* 0x080fe20000010822 */
[----:B------:R-:W-:Y:S01]  /*3360*/  FFMA.FTZ R15, R15, R12, R94 ;  /* 0x0000000c0f0f7223 */ /* 0x000fe2000001005e */
[----:B------:R-:W-:Y:S02]  /*3370*/  F2FP.SATFINITE.E4M3.F32.PACK_AB_MERGE_C R5, R93, R92, R98 ;  /* 0x0000005c5d05723e */ /* 0x000fe40004807062 */
[----:B------:R-:W-:Y:S02]  /*3380*/  F2FP.SATFINITE.E4M3.F32.PACK_AB_MERGE_C R6, R6, R7, R88 ;  /* 0x000000070606723e */ /* 0x000fe40004807058 */
[----:B------:R-:W-:Y:S02]  /*3390*/  F2FP.SATFINITE.E4M3.F32.PACK_AB_MERGE_C R4, R91, R90, R97 ;  /* 0x0000005a5b04723e */ /* 0x000fe40004807061 */
[----:B------:R-:W-:-:S07]  /*33a0*/  F2FP.SATFINITE.E4M3.F32.PACK_AB_MERGE_C R7, R15, R34, R49 ;  /* 0x000000220f07723e */ /* 0x000fce0004807031 */
.L_x_1753:
[----:B------:R-:W-:Y:S05]  /*33b0*/  BSYNC B3 ;  /* 0x0000000000037941 */ /* 0x000fea0003800000 */
.L_x_1752:
[----:B-1----:R0:W-:Y:S02]  /*33c0*/  ST.E.128 desc[UR36][R10.64], R4 ;  /* 0x000000040a007985 */ /* 0x0021e4000c101d24 */
.L_x_1751:
[----:B------:R-:W-:Y:S05]  /*33d0*/  BSYNC B2 ;  /* 0x0000000000027941 */ /* 0x000fea0003800000 */
.L_x_1750:
[----:B------:R-:W-:Y:S05]  /*33e0*/  @P2 BRA `(.L_x_1749) ;  /* 0x0000000400c42947 */ /* 0x000fea0003800000 */
[----:B01----:R0:W1:Y:S01]  /*33f0*/  LDS.128 R4, [R73+0x22000] ;  /* 0x0220000049047984 */ /* 0x0030620000000c00 */
[----:B------:R-:W-:Y:S01]  /*3400*/  IADD3 R14, P3, R187, R14, RZ ;  /* 0x0000000ebb0e7210 */ /* 0x000fe20007f7e0ff */
[----:B------:R-:W-:Y:S04]  /*3410*/  BSSY B2, `(.L_x_1754) ;  /* 0x000006d000027945 */ /* 0x000fe80003800000 */
[----:B----4-:R-:W-:Y:S01]  /*3420*/  IMAD.X R15, R3, 0x1, R194, P3 ;  /* 0x00000001030f7824 */ /* 0x010fe200018e06c2 */
[----:B------:R-:W-:-:S13]  /*3430*/  ISETP.GE.AND P3, PT, R191, R83, PT ;  /* 0x00000053bf00720c */ /* 0x000fda0003f66270 */
[----:B0-----:R-:W-:Y:S05]  /*3440*/  @P3 BRA `(.L_x_1755) ;  /* 0x0000000400a43947 */ /* 0x001fea0003800000 */
[----:B------:R-:W-:Y:S01]  /*3450*/  SHF.R.U32.HI R13, RZ, 0x8, R31 ;  /* 0x00000008ff0d7819 */ /* 0x000fe2000001161f */
[----:B-1----:R-:W-:Y:S01]  /*3460*/  IMAD.MOV.U32 R10, RZ, RZ, R6 ;  /* 0x000000ffff0a7224 */ /* 0x002fe200078e0006 */
[----:B------:R-:W-:Y:S02]  /*3470*/  SHF.R.U32.HI R32, RZ, 0x8, R33 ;  /* 0x00000008ff207819 */ /* 0x000fe40000011621 */
[----:B------:R-:W-:Y:S02]  /*3480*/  LOP3.LUT R12, R31, 0xff0000ff, RZ, 0xc0, !PT ;  /* 0xff0000ff1f0c7812 */ /* 0x000fe400078ec0ff */
[----:B------:R-:W-:Y:S01]  /*3490*/  MOV R11, R7 ;  /* 0x00000007000b7202 */ /* 0x000fe20000000f00 */
[----:B------:R-:W-:Y:S01]  /*34a0*/  IMAD.SHL.U32 R7, R13, 0x100, RZ ;  /* 0x000001000d077824 */ /* 0x000fe200078e00ff */
[----:B------:R-:W-:Y:S01]  /*34b0*/  SHF.R.U32.HI R31, RZ, 0x10, R31 ;  /* 0x00000010ff1f7819 */ /* 0x000fe2000001161f */
[----:B------:R-:W-:Y:S01]  /*34c0*/  IMAD.SHL.U32 R6, R32, 0x100, RZ ;  /* 0x0000010020067824 */ /* 0x000fe200078e00ff */
[----:B------:R-:W-:-:S02]  /*34d0*/  SHF.R.U32.HI R30, RZ, 0x10, R33 ;  /* 0x00000010ff1e7819 */ /* 0x000fc40000011621 */
[----:B------:R-:W-:Y:S01]  /*34e0*/  LOP3.LUT R3, R33, 0xff0000ff, RZ, 0xc0, !PT ;  /* 0xff0000ff21037812 */ /* 0x000fe200078ec0ff */
[----:B------:R-:W-:Y:S01]  /*34f0*/  IMAD.U32 R31, R31, 0x10000, RZ ;  /* 0x000100001f1f7824 */ /* 0x000fe200078e00ff */
[----:B------:R-:W-:Y:S01]  /*3500*/  LOP3.LUT R12, R12, 0xff00, R7, 0xf8, !PT ;  /* 0x0000ff000c0c7812 */ /* 0x000fe200078ef807 */
[----:B------:R-:W-:Y:S01]  /*3510*/  IMAD.U32 R7, R30, 0x10000, RZ ;  /* 0x000100001e077824 */ /* 0x000fe200078e00ff */
[----:B------:R-:W-:Y:S02]  /*3520*/  LOP3.LUT R6, R3, 0xff00, R6, 0xf8, !PT ;  /* 0x0000ff0003067812 */ /* 0x000fe400078ef806 */
        /* <DEDUP_REMOVED lines=91> */
.L_x_1755:
[----:B------:R-:W-:Y:S05]  /*3ae0*/  BSYNC B2 ;  /* 0x0000000000027941 */ /* 0x000fea0003800000 */
.L_x_1754:
[----:B-1----:R0:W-:Y:S02]  /*3af0*/  ST.E.128 desc[UR36][R14.64], R4 ;  /* 0x000000040e007985 */ /* 0x0021e4000c101d24 */
.L_x_1749:
[----:B------:R-:W-:Y:S05]  /*3b00*/  BSYNC B1 ;  /* 0x0000000000017941 */ /* 0x000fea0003800000 */
.L_x_1748:
[----:B------:R-:W-:-:S03]  /*3b10*/  UMOV UR4, 0xffffffff ;  /* 0xffffffff00047882 */ /* 0x000fc60000000000 */
[----:B------:R-:W-:Y:S05]  /*3b20*/  BRA.DIV UR4, `(.L_x_1756) ;  /* 0x0000023a04b87947 */ /* 0x000fea000b800000 */
[----:B----4-:R4:W1:Y:S04]  /*3b30*/  SHFL.IDX PT, R3, R2, 0x1, 0x181f ;  /* 0x00381f0002037f89 */ /* 0x01086800000e0000 */
[----:B0-----:R4:W0:Y:S02]  /*3b40*/  SHFL.IDX PT, R14, R0, 0x1, 0x181f ;  /* 0x00381f00000e7f89 */ /* 0x00182400000e0000 */
.L_x_2123:
[----:B------:R-:W-:Y:S05]  /*3b50*/  @P4 BRA `(.L_x_1757) ;  /* 0x0000003400204947 */ /* 0x000fea0003800000 */
[----:B------:R-:W-:Y:S04]  /*3b60*/  BSSY B1, `(.L_x_1758) ;  /* 0x0000071000017945 */ /* 0x000fe80003800000 */
[----:B------:R-:W-:Y:S05]  /*3b70*/  @P1 BRA `(.L_x_1759) ;  /* 0x0000000400bc1947 */ /* 0x000fea0003800000 */
[----:B-1----:R1:W1:Y:S01]  /*3b80*/  LDS.128 R4, [R73+0x21000] ;  /* 0x0210000049047984 */ /* 0x0022620000000c00 */
[----:B0-----:R-:W-:Y:S01]  /*3b90*/  IADD3 R10, P3, R16, R14, RZ ;  /* 0x0000000e100a7210 */ /* 0x001fe20007f7e0ff */
[----:B------:R-:W-:Y:S03]  /*3ba0*/  BSSY B2, `(.L_x_1760) ;  /* 0x000006b000027945 */ /* 0x000fe60003800000 */
[----:B------:R-:W-:Y:S02]  /*3bb0*/  IADD3.X R11, R3, R17, RZ, P3, !PT ;  /* 0x00000011030b7210 */ /* 0x000fe40001ffe4ff */
[----:B------:R-:W-:-:S13]  /*3bc0*/  ISETP.GE.AND P3, PT, R18, R83, PT ;  /* 0x000000531200720c */ /* 0x000fda0003f66270 */
[----:B------:R-:W-:Y:S05]  /*3bd0*/  @P3 BRA `(.L_x_1761) ;  /* 0x00000004009c3947 */ /* 0x000fea0003800000 */
[----:B------:R-:W-:Y:S01]  /*3be0*/  SHF.R.U32.HI R15, RZ, 0x8, R29 ;  /* 0x00000008ff0f7819 */ /* 0x000fe2000001161d */
[----:B-1----:R-:W-:Y:S01]  /*3bf0*/  IMAD.MOV.U32 R12, RZ, RZ, R6 ;  /* 0x000000ffff0c7224 */ /* 0x002fe200078e0006 */
[--C-:B------:R-:W-:Y:S02]  /*3c00*/  SHF.R.U32.HI R13, RZ, 0x8, R27.reuse ;  /* 0x00000008ff0d7819 */ /* 0x100fe4000001161b */
[----:B------:R-:W-:Y:S01]  /*3c10*/  SHF.R.U32.HI R26, RZ, 0x10, R27 ;  /* 0x00000010ff1a7819 */ /* 0x000fe2000001161b */
[----:B------:R-:W-:Y:S01]  /*3c20*/  IMAD.SHL.U32 R15, R15, 0x100, RZ ;  /* 0x000001000f0f7824 */ /* 0x000fe200078e00ff */
[----:B---34-:R-:W-:Y:S01]  /*3c30*/  LOP3.LUT R2, R29, 0xff0000ff, RZ, 0xc0, !PT ;  /* 0xff0000ff1d027812 */ /* 0x018fe200078ec0ff */
[----:B------:R-:W-:Y:S01]  /*3c40*/  IMAD.SHL.U32 R13, R13, 0x100, RZ ;  /* 0x000001000d0d7824 */ /* 0x000fe200078e00ff */
[----:B------:R-:W-:Y:S02]  /*3c50*/  LOP3.LUT R0, R27, 0xff0000ff, RZ, 0xc0, !PT ;  /* 0xff0000ff1b007812 */ /* 0x000fe400078ec0ff */
[----:B------:R-:W-:Y:S01]  /*3c60*/  LOP3.LUT R15, R2, 0xff00, R15, 0xf8, !PT ;  /* 0x0000ff00020f7812 */ /* 0x000fe200078ef80f */
[----:B------:R-:W-:Y:S01]  /*3c70*/  IMAD.U32 R2, R26, 0x10000, RZ ;  /* 0x000100001a027824 */ /* 0x000fe200078e00ff */
[----:B------:R-:W-:-:S02]  /*3c80*/  SHF.R.U32.HI R28, RZ, 0x10, R29 ;  /* 0x00000010ff1c7819 */ /* 0x000fc4000001161d */
[----:B------:R-:W-:Y:S02]  /*3c90*/  LOP3.LUT R13, R0, 0xff00, R13, 0xf8, !PT ;  /* 0x0000ff00000d7812 */ /* 0x000fe400078ef80d */
[----:B------:R-:W-:Y:S01]  /*3ca0*/  F2FP.F16.E4M3.UNPACK_B R6, R86.H1 ;  /* 0x00000056ff06723e */ /* 0x000fe200030006ff */
[----:B------:R-:W-:Y:S01]  /*3cb0*/  IMAD.U32 R28, R28, 0x10000, RZ ;  /* 0x000100001c1c7824 */ /* 0x000fe200078e00ff */
[----:B------:R-:W-:Y:S02]  /*3cc0*/  F2FP.F16.E4M3.UNPACK_B R0, R5 ;  /* 0x00000005ff00723e */ /* 0x000fe400020006ff */
[----:B------:R-:W-:Y:S01]  /*3cd0*/  LOP3.LUT R26, R13, 0xff0000, R2, 0xf8, !PT ;  /* 0x00ff00000d1a7812 */ /* 0x000fe200078ef802 */
[----:B------:R-:W-:Y:S01]  /*3ce0*/  HADD2.F32 R27, -RZ, R6.H0_H0 ;  /* 0x20000006ff1b7230 */ /* 0x000fe20000004100 */
[----:B------:R-:W-:Y:S01]  /*3cf0*/  F2FP.F16.E4M3.UNPACK_B R13, R85.H1 ;  /* 0x00000055ff0d723e */ /* 0x000fe200030006ff */
[--C-:B------:R-:W-:Y:S01]  /*3d00*/  HADD2.F32 R2, -RZ, R0.reuse.H1_H1 ;  /* 0x30000000ff027230 */ /* 0x100fe20000004100 */
[----:B------:R-:W-:Y:S01]  /*3d10*/  F2FP.F16.E4M3.UNPACK_B R5, R5.H1 ;  /* 0x00000005ff05723e */ /* 0x000fe200030006ff */
[----:B------:R-:W-:Y:S01]  /*3d20*/  HADD2.F32 R0, -RZ, R0.H0_H0 ;  /* 0x20000000ff007230 */ /* 0x000fe20000004100 */
[----:B------:R-:W-:Y:S01]  /*3d30*/  LOP3.LUT R29, R15, 0xff0000, R28, 0xf8, !PT ;  /* 0x00ff00000f1d7812 */ /* 0x000fe200078ef81c */
[----:B------:R-:W-:-:S02]  /*3d40*/  HADD2.F32 R28, -RZ, R6.H1_H1 ;  /* 0x30000006ff1c7230 */ /* 0x000fc40000004100 */
[-C--:B------:R-:W-:Y:S01]  /*3d50*/  FMUL.FTZ R31, R2, R27.reuse ;  /* 0x0000001b021f7220 */ /* 0x080fe20000410000 */
[----:B------:R-:W-:Y:S02]  /*3d60*/  HADD2.F32 R15, -RZ, R13.H0_H0 ;  /* 0x2000000dff0f7230 */ /* 0x000fe40000004100 */
[C---:B------:R-:W-:Y:S01]  /*3d70*/  FMUL.FTZ R27, R0.reuse, R27 ;  /* 0x0000001b001b7220 */ /* 0x040fe20000410000 */
[--C-:B------:R-:W-:Y:S01]  /*3d80*/  HADD2.F32 R6, -RZ, R5.reuse.H1_H1 ;  /* 0x30000005ff067230 */ /* 0x100fe20000004100 */
[----:B------:R-:W-:Y:S01]  /*3d90*/  F2FP.F16.E4M3.UNPACK_B R86, R86 ;  /* 0x00000056ff56723e */ /* 0x000fe200020006ff */
        /* <DEDUP_REMOVED lines=9> */
[----:B------:R-:W-:-:S02]  /*3e30*/  HADD2.F32 R15, -RZ, R86.H1_H1 ;  /* 0x30000056ff0f7230 */ /* 0x000fc40000004100 */
[----:B------:R-:W-:Y:S01]  /*3e40*/  FFMA.FTZ R32, R6, R13, R35 ;  /* 0x0000000d06207223 */ /* 0x000fe20000010023 */
[----:B------:R-:W-:Y:S01]  /*3e50*/  F2FP.F16.E4M3.UNPACK_B R4, R4 ;  /* 0x00000004ff04723e */ /* 0x000fe200020006ff */
[----:B------:R-:W-:Y:S02]  /*3e60*/  HADD2.F32 R6, -RZ, R85.H1_H1 ;  /* 0x30000055ff067230 */ /* 0x000fe40000004100 */
[--C-:B------:R-:W-:Y:S01]  /*3e70*/  HADD2.F32 R5, -RZ, R0.reuse.H1_H1 ;  /* 0x30000000ff057230 */ /* 0x100fe20000004100 */
[----:B------:R-:W-:Y:S01]  /*3e80*/  F2FP.SATFINITE.E4M3.F32.PACK_AB_MERGE_C R84, R32, R31, RZ ;  /* 0x0000001f2054723e */ /* 0x000fe200048070ff */
[----:B------:R-:W-:Y:S02]  /*3e90*/  HADD2.F32 R2, -RZ, R0.H0_H0 ;  /* 0x20000000ff027230 */ /* 0x000fe40000004100 */
[----:B------:R-:W-:Y:S02]  /*3ea0*/  HADD2.F32 R0, -RZ, R4.H0_H0 ;  /* 0x20000004ff007230 */ /* 0x000fe40000004100 */
[----:B------:R-:W-:Y:S01]  /*3eb0*/  FMUL.FTZ R27, R5, R15 ;  /* 0x0000000f051b7220 */ /* 0x000fe20000410000 */
[----:B------:R-:W-:-:S02]  /*3ec0*/  HADD2.F32 R13, -RZ, R86.H0_H0 ;  /* 0x20000056ff0d7230 */ /* 0x000fc40000004100 */
[C---:B------:R-:W-:Y:S01]  /*3ed0*/  FMUL.FTZ R28, R2.reuse, R15 ;  /* 0x0000000f021c7220 */ /* 0x040fe20000410000 */
[----:B------:R-:W-:Y:S02]  /*3ee0*/  HADD2.F32 R4, -RZ, R4.H1_H1 ;  /* 0x30000004ff047230 */ /* 0x000fe40000004100 */
[-C--:B------:R-:W-:Y:S01]  /*3ef0*/  FFMA.FTZ R27, R2, R6.reuse, -R27 ;  /* 0x00000006021b7223 */ /* 0x080fe2000001081b */
[----:B------:R-:W-:Y:S02]  /*3f00*/  HADD2.F32 R85, -RZ, R85.H0_H0 ;  /* 0x20000055ff557230 */ /* 0x000fe40000004100 */
[----:B------:R-:W-:Y:S01]  /*3f10*/  FFMA.FTZ R6, R5, R6, R28 ;  /* 0x0000000605067223 */ /* 0x000fe2000001001c */
[----:B------:R-:W-:Y:S01]  /*3f20*/  F2FP.F16.E4M3.UNPACK_B R2, R7.H1 ;  /* 0x00000007ff02723e */ /* 0x000fe200030006ff */
[-C--:B------:R-:W-:Y:S01]  /*3f30*/  FMUL.FTZ R15, R4, R13.reuse ;  /* 0x0000000d040f7220 */ /* 0x080fe20000410000 */
[----:B------:R-:W-:Y:S01]  /*3f40*/  FMUL.FTZ R13, R0, R13 ;  /* 0x0000000d000d7220 */ /* 0x000fe20000410000 */
[----:B------:R-:W-:-:S02]  /*3f50*/  F2FP.F16.E4M3.UNPACK_B R7, R7 ;  /* 0x00000007ff07723e */ /* 0x000fc400020006ff */
[----:B------:R-:W-:Y:S01]  /*3f60*/  F2FP.SATFINITE.E4M3.F32.PACK_AB_MERGE_C R48, R6, R27, RZ ;  /* 0x0000001b0630723e */ /* 0x000fe200048070ff */
[----:B------:R-:W-:Y:S01]  /*3f70*/  FFMA.FTZ R28, R0, R85, -R15 ;  /* 0x00000055001c7223 */ /* 0x000fe2000001080f */
[----:B------:R-:W-:Y:S01]  /*3f80*/  F2FP.F16.E4M3.UNPACK_B R27, R29.H1 ;  /* 0x0000001dff1b723e */ /* 0x000fe200030006ff */
[----:B------:R-:W-:Y:S01]  /*3f90*/  FFMA.FTZ R85, R4, R85, R13 ;  /* 0x0000005504557223 */ /* 0x000fe2000001000d */
[----:B------:R-:W-:Y:S01]  /*3fa0*/  F2FP.F16.E4M3.UNPACK_B R6, R26.H1 ;  /* 0x0000001aff06723e */ /* 0x000fe200030006ff */
[--C-:B------:R-:W-:Y:S01]  /*3fb0*/  HADD2.F32 R5, -RZ, R2.reuse.H1_H1 ;  /* 0x30000002ff057230 */ /* 0x100fe20000004100 */
[----:B------:R-:W-:Y:S01]  /*3fc0*/  F2FP.F16.E4M3.UNPACK_B R0, R12.H1 ;  /* 0x0000000cff00723e */ /* 0x000fe200030006ff */
        /* <DEDUP_REMOVED lines=8> */
[--C-:B------:R-:W-:Y:S02]  /*4050*/  HADD2.F32 R31, -RZ, R29.reuse.H1_H1 ;  /* 0x3000001dff1f7230 */ /* 0x100fe40000004100 */
[----:B------:R-:W-:Y:S01]  /*4060*/  FFMA.FTZ R32, R4, R15, -R35 ;  /* 0x0000000f04207223 */ /* 0x000fe20000010823 */
[----:B------:R-:W-:Y:S01]  /*4070*/  HADD2.F32 R0, -RZ, R0.H0_H0 ;  /* 0x20000000ff007230 */ /* 0x000fe20000004100 */
[----:B------:R-:W-:Y:S01]  /*4080*/  F2FP.F16.E4M3.UNPACK_B R12, R12 ;  /* 0x0000000cff0c723e */ /* 0x000fe200020006ff */
[----:B------:R-:W-:Y:S02]  /*4090*/  HADD2.F32 R13, -RZ, R26.H1_H1 ;  /* 0x3000001aff0d7230 */ /* 0x000fe40000004100 */
[----:B------:R-:W-:Y:S01]  /*40a0*/  FMUL.FTZ R35, R2, R31 ;  /* 0x0000001f02237220 */ /* 0x000fe20000410000 */
[----:B------:R-:W-:-:S02]  /*40b0*/  HADD2.F32 R29, -RZ, R29.H0_H0 ;  /* 0x2000001dff1d7230 */ /* 0x000fc40000004100 */
[C---:B------:R-:W-:Y:S01]  /*40c0*/  FMUL.FTZ R31, R0.reuse, R31 ;  /* 0x0000001f001f7220 */ /* 0x040fe20000410000 */
[----:B------:R-:W-:Y:S02]  /*40d0*/  HADD2.F32 R27, -RZ, R27.H0_H0 ;  /* 0x2000001bff1b7230 */ /* 0x000fe40000004100 */
[-C--:B------:R-:W-:Y:S01]  /*40e0*/  FFMA.FTZ R35, R0, R13.reuse, -R35 ;  /* 0x0000000d00237223 */ /* 0x080fe20000010823 */
[--C-:B------:R-:W-:Y:S02]  /*40f0*/  HADD2.F32 R0, -RZ, R12.reuse.H0_H0 ;  /* 0x2000000cff007230 */ /* 0x100fe40000004100 */
[----:B------:R-:W-:Y:S01]  /*4100*/  FFMA.FTZ R4, R2, R13, R31 ;  /* 0x0000000d02047223 */ /* 0x000fe2000001001f */
[----:B------:R-:W-:Y:S02]  /*4110*/  HADD2.F32 R2, -RZ, R7.H0_H0 ;  /* 0x20000007ff027230 */ /* 0x000fe40000004100 */
[----:B------:R-:W-:Y:S01]  /*4120*/  FFMA.FTZ R49, R5, R15, R34 ;  /* 0x0000000f05317223 */ /* 0x000fe20000010022 */
[----:B------:R-:W-:-:S02]  /*4130*/  HADD2.F32 R12, -RZ, R12.H1_H1 ;  /* 0x3000000cff0c7230 */ /* 0x000fc40000004100 */
[----:B------:R-:W-:Y:S01]  /*4140*/  HADD2.F32 R7, -RZ, R7.H1_H1 ;  /* 0x30000007ff077230 */ /* 0x000fe20000004100 */
[----:B------:R-:W-:Y:S01]  /*4150*/  F2FP.SATFINITE.E4M3.F32.PACK_AB_MERGE_C R35, R4, R35, RZ ;  /* 0x000000230423723e */ /* 0x000fe200048070ff */
[----:B------:R-:W-:Y:S02]  /*4160*/  HADD2.F32 R6, -RZ, R6.H0_H0 ;  /* 0x20000006ff067230 */ /* 0x000fe40000004100 */
[----:B------:R-:W-:Y:S01]  /*4170*/  FMUL.FTZ R13, R12, R29 ;  /* 0x0000001d0c0d7220 */ /* 0x000fe20000410000 */
[----:B------:R-:W-:Y:S02]  /*4180*/  HADD2.F32 R5, -RZ, R26.H0_H0 ;  /* 0x2000001aff057230 */ /* 0x000fe40000004100 */
[-C--:B------:R-:W-:Y:S01]  /*4190*/  FMUL.FTZ R15, R7, R27.reuse ;  /* 0x0000001b070f7220 */ /* 0x080fe20000410000 */
[----:B------:R-:W-:Y:S01]  /*41a0*/  FMUL.FTZ R26, R2, R27 ;  /* 0x0000001b021a7220 */ /* 0x000fe20000410000 */
[----:B------:R-:W-:Y:S01]  /*41b0*/  FMUL.FTZ R29, R0, R29 ;  /* 0x0000001d001d7220 */ /* 0x000fe20000410000 */
[----:B------:R-:W-:Y:S01]  /*41c0*/  F2FP.SATFINITE.E4M3.F32.PACK_AB_MERGE_C R32, R49, R32, RZ ;  /* 0x000000203120723e */ /* 0x000fe200048070ff */
        /* <DEDUP_REMOVED lines=8> */
.L_x_1761:
[----:B------:R-:W-:Y:S05]  /*4250*/  BSYNC B2 ;  /* 0x0000000000027941 */ /* 0x000fea0003800000 */
.L_x_1760:
[----:B-1----:R0:W-:Y:S02]  /*4260*/  ST.E.128 desc[UR36][R10.64], R4 ;  /* 0x000000040a007985 */ /* 0x0021e4000c101d24 */
.L_x_1759:
[----:B------:R-:W-:Y:S05]  /*4270*/  BSYNC B1 ;  /* 0x0000000000017941 */ /* 0x000fea0003800000 */
.L_x_1758:
[----:B------:R-:W-:Y:S05]  /*4280*/  @P2 BRA `(.L_x_1757) ;  /* 0x0000002c00542947 */ /* 0x000fea0003800000 */
[----:B01----:R0:W1:Y:S01]  /*4290*/  LDS.128 R4, [R73+0x23000] ;  /* 0x0230000049047984 */ /* 0x0030620000000c00 */
[----:B------:R-:W-:Y:S01]  /*42a0*/  IADD3 R14, P3, R187, R14, RZ ;  /* 0x0000000ebb0e7210 */ /* 0x000fe20007f7e0ff */
[----:B------:R-:W-:Y:S04]  /*42b0*/  BSSY B1, `(.L_x_1762) ;  /* 0x000006a000017945 */ /* 0x000fe80003800000 */
[----:B------:R-:W-:Y:S01]  /*42c0*/  IMAD.X R15, R3, 0x1, R194, P3 ;  /* 0x00000001030f7824 */ /* 0x000fe200018e06c2 */
[----:B------:R-:W-:-:S13]  /*42d0*/  ISETP.GE.AND P3, PT, R191, R83, PT ;  /* 0x00000053bf00720c */ /* 0x000fda0003f66270 */
[----:B0-----:R-:W-:Y:S05]  /*42e0*/  @P3 BRA `(.L_x_1763) ;  /* 0x0000000400983947 */ /* 0x001fea0003800000 */
[----:B---34-:R-:W-:Y:S02]  /*42f0*/  SHF.R.U32.HI R2, RZ, 0x8, R25 ;  /* 0x00000008ff027819 */ /* 0x018fe40000011619 */
[--C-:B------:R-:W-:Y:S02]  /*4300*/  SHF.R.U32.HI R0, RZ, 0x8, R9.reuse ;  /* 0x00000008ff007819 */ /* 0x100fe40000011609 */
[----:B------:R-:W-:Y:S01]  /*4310*/  SHF.R.U32.HI R10, RZ, 0x10, R9 ;  /* 0x00000010ff0a7819 */ /* 0x000fe20000011609 */
[----:B------:R-:W-:Y:S01]  /*4320*/  IMAD.SHL.U32 R2, R2, 0x100, RZ ;  /* 0x0000010002027824 */ /* 0x000fe200078e00ff */
[----:B------:R-:W-:Y:S02]  /*4330*/  LOP3.LUT R3, R9, 0xff0000ff, RZ, 0xc0, !PT ;  /* 0xff0000ff09037812 */ /* 0x000fe400078ec0ff */
        /* <DEDUP_REMOVED lines=8> */
[-C--:B-1----:R-:W-:Y:S02]  /*43c0*/  F2FP.F16.E4M3.UNPACK_B R0, R5.reuse ;  /* 0x00000005ff00723e */ /* 0x082fe400020006ff */
        /* <DEDUP_REMOVED lines=18> */
[----:B------:R-:W-:Y:S01]  /*44f0*/  FMUL.FTZ R12, R5, R12 ;  /* 0x0000000c050c7220 */ /* 0x000fe20000410000 */
[----:B------:R-:W-:-:S02]  /*4500*/  HADD2.F32 R11, -RZ, R82.H1_H1 ;  /* 0x30000052ff0b7230 */ /* 0x000fc40000004100 */
[----:B------:R-:W-:Y:S01]  /*4510*/  FFMA.FTZ R28, R5, R8, -R0 ;  /* 0x00000008051c7223 */ /* 0x000fe20000010800 */
[----:B------:R-:W-:Y:S01]  /*4520*/  F2FP.F16.E4M3.UNPACK_B R0, R4.H1 ;  /* 0x00000004ff00723e */ /* 0x000fe200030006ff */
[----:B------:R-:W-:Y:S01]  /*4530*/  FFMA.FTZ R29, R3, R8, R12 ;  /* 0x00000008031d7223 */ /* 0x000fe2000001000c */
[----:B------:R-:W-:Y:S01]  /*4540*/  F2FP.F16.E4M3.UNPACK_B R4, R4 ;  /* 0x00000004ff04723e */ /* 0x000fe200020006ff */
[----:B------:R-:W-:Y:S01]  /*4550*/  HADD2.F32 R9, -RZ, R82.H0_H0 ;  /* 0x20000052ff097230 */ /* 0x000fe20000004100 */
[----:B------:R-:W-:Y:S01]  /*4560*/  F2FP.F16.E4M3.UNPACK_B R38, R38 ;  /* 0x00000026ff26723e */ /* 0x000fe200020006ff */
[--C-:B------:R-:W-:Y:S01]  /*4570*/  HADD2.F32 R2, -RZ, R0.reuse.H0_H0 ;  /* 0x20000000ff027230 */ /* 0x100fe20000004100 */
[----:B------:R-:W-:Y:S01]  /*4580*/  F2FP.SATFINITE.E4M3.F32.PACK_AB_MERGE_C R32, R29, R28, RZ ;  /* 0x0000001c1d20723e */ /* 0x000fe200048070ff */
[----:B------:R-:W-:Y:S02]  /*4590*/  HADD2.F32 R3, -RZ, R0.H1_H1 ;  /* 0x30000000ff037230 */ /* 0x000fe40000004100 */
[----:B------:R-:W-:-:S02]  /*45a0*/  HADD2.F32 R0, -RZ, R4.H0_H0 ;  /* 0x20000004ff007230 */ /* 0x000fc40000004100 */
[-C--:B------:R-:W-:Y:S01]  /*45b0*/  FMUL.FTZ R24, R2, R11.reuse ;  /* 0x0000000b02187220 */ /* 0x080fe20000410000 */
[----:B------:R-:W-:Y:S02]  /*45c0*/  HADD2.F32 R4, -RZ, R4.H1_H1 ;  /* 0x30000004ff047230 */ /* 0x000fe40000004100 */
[C---:B------:R-:W-:Y:S01]  /*45d0*/  FMUL.FTZ R25, R3.reuse, R11 ;  /* 0x0000000b03197220 */ /* 0x040fe20000410000 */
[--C-:B------:R-:W-:Y:S02]  /*45e0*/  HADD2.F32 R8, -RZ, R38.reuse.H1_H1 ;  /* 0x30000026ff087230 */ /* 0x100fe40000004100 */
[----:B------:R-:W-:Y:S02]  /*45f0*/  HADD2.F32 R5, -RZ, R38.H0_H0 ;  /* 0x20000026ff057230 */ /* 0x000fe40000004100 */
[-C--:B------:R-:W-:Y:S01]  /*4600*/  FMUL.FTZ R11, R4, R9.reuse ;  /* 0x00000009040b7220 */ /* 0x080fe20000410000 */
[----:B------:R-:W-:Y:S01]  /*4610*/  FMUL.FTZ R9, R0, R9 ;  /* 0x0000000900097220 */ /* 0x000fe20000410000 */
[-C--:B------:R-:W-:Y:S01]  /*4620*/  FFMA.FTZ R12, R2, R8.reuse, -R25 ;  /* 0x00000008020c7223 */ /* 0x080fe20000010819 */
[----:B------:R-:W-:Y:S01]  /*4630*/  FFMA.FTZ R3, R3, R8, R24 ;  /* 0x0000000803037223 */ /* 0x000fe20000010018 */
[----:B------:R-:W-:Y:S01]  /*4640*/  F2FP.F16.E4M3.UNPACK_B R2, R7.H1 ;  /* 0x00000007ff02723e */ /* 0x000fe200030006ff */
[----:B------:R-:W-:Y:S01]  /*4650*/  FFMA.FTZ R25, R4, R5, R9 ;  /* 0x0000000504197223 */ /* 0x000fe20000010009 */
[----:B------:R-:W-:Y:S01]  /*4660*/  F2FP.F16.E4M3.UNPACK_B R9, R13.H1 ;  /* 0x0000000dff09723e */ /* 0x000fe200030006ff */
[----:B------:R-:W-:Y:S01]  /*4670*/  FFMA.FTZ R24, R0, R5, -R11 ;  /* 0x0000000500187223 */ /* 0x000fe2000001080b */
        /* <DEDUP_REMOVED lines=16> */
[----:B------:R-:W-:Y:S01]  /*4780*/  FMUL.FTZ R29, R2, R11 ;  /* 0x0000000b021d7220 */ /* 0x000fe20000410000 */
[----:B------:R-:W-:Y:S01]  /*4790*/  F2FP.F16.E4M3.UNPACK_B R7, R7 ;  /* 0x00000007ff07723e */ /* 0x000fe200020006ff */
[----:B------:R-:W-:Y:S01]  /*47a0*/  FMUL.FTZ R11, R0, R11 ;  /* 0x0000000b000b7220 */ /* 0x000fe20000410000 */
[----:B------:R-:W-:Y:S01]  /*47b0*/  F2FP.F16.E4M3.UNPACK_B R6, R6 ;  /* 0x00000006ff06723e */ /* 0x000fe200020006ff */
[----:B------:R-:W-:Y:S01]  /*47c0*/  FFMA.FTZ R31, R4, R8, R31 ;  /* 0x00000008041f7223 */ /* 0x000fe2000001001f */
[-C--:B------:R-:W-:Y:S01]  /*47d0*/  FFMA.FTZ R29, R0, R3.reuse, -R29 ;  /* 0x00000003001d7223 */ /* 0x080fe2000001081d */
[----:B------:R-:W-:Y:S01]  /*47e0*/  FFMA.FTZ R4, R2, R3, R11 ;  /* 0x0000000302047223 */ /* 0x000fe2000001000b */
[----:B------:R-:W-:-:S02]  /*47f0*/  HADD2.F32 R2, -RZ, R7.H0_H0 ;  /* 0x20000007ff027230 */ /* 0x000fc40000004100 */
[----:B------:R-:W-:Y:S01]  /*4800*/  HADD2.F32 R7, -RZ, R7.H1_H1 ;  /* 0x30000007ff077230 */ /* 0x000fe20000004100 */
[----:B------:R-:W-:Y:S01]  /*4810*/  F2FP.SATFINITE.E4M3.F32.PACK_AB_MERGE_C R28, R31, R28, RZ ;  /* 0x0000001c1f1c723e */ /* 0x000fe200048070ff */
[----:B------:R-:W-:Y:S01]  /*4820*/  HADD2.F32 R9, -RZ, R9.H0_H0 ;  /* 0x20000009ff097230 */ /* 0x000fe20000004100 */
[----:B------:R-:W-:Y:S01]  /*4830*/  F2FP.SATFINITE.E4M3.F32.PACK_AB_MERGE_C R29, R4, R29, RZ ;  /* 0x0000001d041d723e */ /* 0x000fe200048070ff */
[--C-:B------:R-:W-:Y:S01]  /*4840*/  HADD2.F32 R0, -RZ, R6.reuse.H0_H0 ;  /* 0x20000006ff007230 */ /* 0x100fe20000004100 */
[----:B------:R-:W-:Y:S01]  /*4850*/  F2FP.SATFINITE.E4M3.F32.PACK_AB_MERGE_C R4, R25, R24, R30 ;  /* 0x000000181904723e */ /* 0x000fe2000480701e */
[----:B------:R-:W-:Y:S02]  /*4860*/  HADD2.F32 R6, -RZ, R6.H1_H1 ;  /* 0x30000006ff067230 */ /* 0x000fe40000004100 */
[-C--:B------:R-:W-:Y:S01]  /*4870*/  FMUL.FTZ R11, R7, R9.reuse ;  /* 0x00000009070b7220 */ /* 0x080fe20000410000 */
[----:B------:R-:W-:Y:S02]  /*4880*/  HADD2.F32 R13, -RZ, R13.H0_H0 ;  /* 0x2000000dff0d7230 */ /* 0x000fe40000004100 */
[----:B------:R-:W-:Y:S01]  /*4890*/  FMUL.FTZ R8, R2, R9 ;  /* 0x0000000902087220 */ /* 0x000fe20000410000 */
[----:B------:R-:W-:-:S02]  /*48a0*/  HADD2.F32 R5, -RZ, R5.H0_H0 ;  /* 0x20000005ff057230 */ /* 0x000fc40000004100 */
[----:B------:R-:W-:Y:S02]  /*48b0*/  HADD2.F32 R3, -RZ, R10.H0_H0 ;  /* 0x2000000aff037230 */ /* 0x000fe40000004100 */
[-C--:B------:R-:W-:Y:S01]  /*48c0*/  FMUL.FTZ R9, R6, R13.reuse ;  /* 0x0000000d06097220 */ /* 0x080fe20000410000 */
[----:B------:R-:W-:Y:S01]  /*48d0*/  FMUL.FTZ R13, R0, R13 ;  /* 0x0000000d000d7220 */ /* 0x000fe20000410000 */
[-C--:B------:R-:W-:Y:S01]  /*48e0*/  FFMA.FTZ R11, R2, R5.reuse, -R11 ;  /* 0x00000005020b7223 */ /* 0x080fe2000001080b */
[----:B------:R-:W-:Y:S01]  /*48f0*/  FFMA.FTZ R8, R7, R5, R8 ;  /* 0x0000000507087223 */ /* 0x000fe20000010008 */
[-C--:B------:R-:W-:Y:S01]  /*4900*/  FFMA.FTZ R9, R0, R3.reuse, -R9 ;  /* 0x0000000300097223 */ /* 0x080fe20000010809 */
[----:B------:R-:W-:Y:S01]  /*4910*/  FFMA.FTZ R6, R6, R3, R13 ;  /* 0x0000000306067223 */ /* 0x000fe2000001000d */
[----:B------:R-:W-:Y:S02]  /*4920*/  F2FP.SATFINITE.E4M3.F32.PACK_AB_MERGE_C R5, R27, R26, R32 ;  /* 0x0000001a1b05723e */ /* 0x000fe40004807020 */
[----:B------:R-:W-:-:S02]  /*4930*/  F2FP.SATFINITE.E4M3.F32.PACK_AB_MERGE_C R7, R8, R11, R28 ;  /* 0x0000000b0807723e */ /* 0x000fc4000480701c */
[----:B------:R-:W-:-:S07]  /*4940*/  F2FP.SATFINITE.E4M3.F32.PACK_AB_MERGE_C R6, R6, R9, R29 ;  /* 0x000000090606723e */ /* 0x000fce000480701d */
.L_x_1763:
[----:B------:R-:W-:Y:S05]  /*4950*/  BSYNC B1 ;  /* 0x0000000000017941 */ /* 0x000fea0003800000 */
.L_x_1762:
[----:B-1----:R0:W-:Y:S01]  /*4960*/  ST.E.128 desc[UR36][R14.64], R4 ;  /* 0x000000040e007985 */ /* 0x0021e2000c101d24 */
[----:B------:R-:W-:Y:S05]  /*4970*/  BRA `(.L_x_1757) ;  /* 0x0000002400987947 */ /* 0x000fea0003800000 */
.L_x_1739:
[----:B------:R-:W-:Y:S02]  /*4980*/  ISETP.GE.AND P3, PT, R227, R80, PT ;  /* 0x00000050e300720c */ /* 0x000fe40003f66270 */
[----:B------:R-:W-:Y:S02]  /*4990*/  CS2R R26, SRZ ;  /* 0x00000000001a7805 */ /* 0x000fe4000001ff00 */
[----:B------:R-:W-:Y:S02]  /*49a0*/  CS2R R24, SRZ ;  /* 0x0000000000187805 */ /* 0x000fe4000001ff00 */
[----:B------:R-:W-:-:S13]  /*49b0*/  ISETP.GE.OR P3, PT, R16, R83, P3 ;  /* 0x000000531000720c */ /* 0x000fda0001f66670 */
[----:B------:R-:W-:Y:S01]  /*49c0*/  @!P3 IADD3 R29, P4, P5, R40, R6, R63 ;  /* 0x00000006281db210 */ /* 0x000fe20007d9e03f */
[----:B------:R-:W0:Y:S03]  /*49d0*/  @!P3 LDC.64 R8, c[0x0][0x3e8] ;  /* 0x0000fa00ff08bb82 */ /* 0x000e260000000a00 */
[----:B------:R-:W-:Y:S02]  /*49e0*/  @!P3 IADD3.X R30, R54, R14, R65, P4, P5 ;  /* 0x0000000e361eb210 */ /* 0x000fe400027ea441 */
[----:B------:R-:W-:-:S03]  /*49f0*/  ISETP.GE.AND P4, PT, R189, R80, PT ;  /* 0x00000050bd00720c */ /* 0x000fc60003f86270 */
[----:B------:R-:W1:Y:S01]  /*4a00*/  @!P3 LDC.64 R10, c[0x0][0x400] ;  /* 0x00010000ff0abb82 */ /* 0x000e620000000a00 */
[----:B------:R-:W-:-:S13]  /*4a10*/  ISETP.GE.OR P4, PT, R16, R83, P4 ;  /* 0x000000531000720c */ /* 0x000fda0002786670 */
[----:B------:R-:W2:Y:S02]  /*4a20*/  @!P4 LDC.64 R12, c[0x0][0x3e8] ;  /* 0x0000fa00ff0ccb82 */ /* 0x000ea40000000a00 */
[----:B--2---:R-:W-:Y:S02]  /*4a30*/  @!P4 IADD3 R12, P5, P6, R40, R12, R6 ;  /* 0x0000000c280cc210 */ /* 0x004fe40007ebe006 */
[----:B------:R-:W-:Y:S02]  /*4a40*/  CS2R R6, SRZ ;  /* 0x0000000000067805 */ /* 0x000fe4000001ff00 */
[----:B------:R-:W-:Y:S02]  /*4a50*/  @!P4 IADD3.X R13, R54, R13, R14, P5, P6 ;  /* 0x0000000d360dc210 */ /* 0x000fe40002fec40e */
[----:B------:R-:W2:Y:S02]  /*4a60*/  @!P4 LDC.64 R14, c[0x0][0x400] ;  /* 0x00010000ff0ecb82 */ /* 0x000ea40000000a00 */
[----:B--2---:R-:W-:-:S04]  /*4a70*/  @!P4 IADD3 R14, P5, P6, R20, R14, R4 ;  /* 0x0000000e140ec210 */ /* 0x004fc80007ebe004 */
[----:B------:R-:W-:Y:S02]  /*4a80*/  @!P4 IADD3.X R15, R52, R15, R81, P5, P6 ;  /* 0x0000000f340fc210 */ /* 0x000fe40002fec451 */
[----:B------:R-:W-:Y:S02]  /*4a90*/  @!P3 IADD3 R3, P5, P6, R20, R4, R61 ;  /* 0x000000041403b210 */ /* 0x000fe40007ebe03d */
[----:B------:R-:W-:Y:S01]  /*4aa0*/  CS2R R4, SRZ ;  /* 0x0000000000047805 */ /* 0x000fe2000001ff00 */
[----:B------:R-:W2:Y:S01]  /*4ab0*/  @!P4 LDG.E.128 R24, desc[UR36][R14.64] ;  /* 0x000000240e18c981 */ /* 0x000ea2000c1e1d00 */
[----:B------:R-:W-:-:S04]  /*4ac0*/  @!P3 IADD3.X R28, R52, R81, R62, P5, P6 ;  /* 0x00000051341cb210 */ /* 0x000fc80002fec43e */
[----:B------:R-:W3:Y:S01]  /*4ad0*/  @!P4 LDG.E.128 R4, desc[UR36][R12.64] ;  /* 0x000000240c04c981 */ /* 0x000ee2000c1e1d00 */
[----:B0-----:R-:W-:-:S05]  /*4ae0*/  @!P3 IADD3 R8, P4, R29, R8, RZ ;  /* 0x000000081d08b210 */ /* 0x001fca0007f9e0ff */
[----:B------:R-:W-:Y:S01]  /*4af0*/  @!P3 IMAD.X R9, R30, 0x1, R9, P4 ;  /* 0x000000011e09b824 */ /* 0x000fe200020e0609 */
[----:B-1----:R-:W-:Y:S02]  /*4b00*/  @!P3 IADD3 R10, P4, R3, R10, RZ ;  /* 0x0000000a030ab210 */ /* 0x002fe40007f9e0ff */
[----:B------:R-:W-:Y:S02]  /*4b10*/  CS2R R30, SRZ ;  /* 0x00000000001e7805 */ /* 0x000fe4000001ff00 */
[----:B------:R-:W-:Y:S02]  /*4b20*/  CS2R R34, SRZ ;  /* 0x0000000000227805 */ /* 0x000fe4000001ff00 */
[----:B------:R-:W-:Y:S01]  /*4b30*/  CS2R R32, SRZ ;  /* 0x0000000000207805 */ /* 0x000fe2000001ff00 */
[----:B------:R-:W-:Y:S01]  /*4b40*/  @!P3 IMAD.X R11, R28, 0x1, R11, P4 ;  /* 0x000000011c0bb824 */ /* 0x000fe200020e060b */
[----:B------:R-:W-:-:S04]  /*4b50*/  CS2R R28, SRZ ;  /* 0x00000000001c7805 */ /* 0x000fc8000001ff00 */
[----:B------:R-:W4:Y:S04]  /*4b60*/  @!P3 LDG.E.128 R32, desc[UR36][R10.64] ;  /* 0x000000240a20b981 */ /* 0x000f28000c1e1d00 */
[----:B------:R-:W5:Y:S01]  /*4b70*/  @!P3 LDG.E.128 R28, desc[UR36][R8.64] ;  /* 0x00000024081cb981 */ /* 0x000f62000c1e1d00 */
[----:B------:R-:W-:-:S06]  /*4b80*/  UISETP.NE.AND UP0, UPT, UR61, 0x3, UPT ;  /* 0x000000033d00788c */ /* 0x000fcc000bf05270 */
[----:B------:R-:W-:Y:S02]  /*4b90*/  PLOP3.LUT P5, PT, PT, PT, UP0, 0x80, 0x0 ;  /* 0x000000000000781c */ /* 0x000fe40003faf008 */
[----:B------:R-:W-:Y:S01]  /*4ba0*/  ISETP.GE.AND P3, PT, R16, R83, PT ;  /* 0x000000531000720c */ /* 0x000fe20003f66270 */
[----:B--2---:R-:W-:Y:S02]  /*4bb0*/  IMAD.MOV.U32 R90, RZ, RZ, R26 ;  /* 0x000000ffff5a7224 */ /* 0x004fe400078e001a */
[----:B------:R-:W-:Y:S02]  /*4bc0*/  IMAD.MOV.U32 R100, RZ, RZ, R24 ;  /* 0x000000ffff647224 */ /* 0x000fe400078e0018 */
[----:B---3--:R-:W-:Y:S01]  /*4bd0*/  IMAD.MOV.U32 R88, RZ, RZ, R6 ;  /* 0x000000ffff587224 */ /* 0x008fe200078e0006 */
[----:B------:R-:W-:Y:S01]  /*4be0*/  MOV R99, R4 ;  /* 0x0000000400637202 */ /* 0x000fe20000000f00 */
[----:B----4-:R-:W-:Y:S02]  /*4bf0*/  IMAD.MOV.U32 R84, RZ, RZ, R34 ;  /* 0x000000ffff547224 */ /* 0x010fe400078e0022 */
[----:B------:R-:W-:-:S02]  /*4c00*/  IMAD.MOV.U32 R85, RZ, RZ, R32 ;  /* 0x000000ffff557224 */ /* 0x000fc400078e0020 */
[----:B-----5:R-:W-:Y:S02]  /*4c10*/  IMAD.MOV.U32 R82, RZ, RZ, R30 ;  /* 0x000000ffff527224 */ /* 0x020fe400078e001e */
[----:B------:R-:W-:Y:S01]  /*4c20*/  IMAD.MOV.U32 R83, RZ, RZ, R28 ;  /* 0x000000ffff537224 */ /* 0x000fe200078e001c */
[----:B------:R-:W-:Y:S06]  /*4c30*/  @!P5 BRA `(.L_x_1764) ;  /* 0x000000000004d947 */ /* 0x000fec0003800000 */
[----:B------:R-:W-:Y:S01]  /*4c40*/  BPT.TRAP 0x1 ;  /* 0x000000040000795c */ /* 0x000fe20000300000 */
.L_x_1764:
[----:B------:R-:W-:Y:S01]  /*4c50*/  LEA R72, R186, R184, 0x3 ;  /* 0x000000b8ba487211 */ /* 0x000fe200078e18ff */
[----:B------:R-:W0:Y:S01]  /*4c60*/  LDC R87, c[0x0][0x2f4] ;  /* 0x0000bd00ff577b82 */ /* 0x000e220000000800 */
[----:B------:R-:W-:Y:S01]  /*4c70*/  SHF.L.U32 R81, R195, 0x1f, RZ ;  /* 0x0000001fc3517819 */ /* 0x000fe200000006ff */
[----:B------:R-:W-:Y:S03]  /*4c80*/  BSSY B1, `(.L_x_1765) ;  /* 0x0000003000017945 */ /* 0x000fe60003800000 */
[----:B------:R-:W1:Y:S02]  /*4c90*/  SYNCS.PHASECHK.TRANS64.TRYWAIT P4, [R72+URZ+0x28490], R81 ;  /* 0x02849051480075a7 */ /* 0x000e64000808017f */
[----:B-1----:R-:W-:Y:S05]  /*4ca0*/  @!P4 BRA `(.L_x_1766) ;  /* 0x0000022800a0c947 */ /* 0x002fea0003800000 */
.L_x_2124:
[----:B------:R-:W-:Y:S05]  /*4cb0*/  BSYNC B1 ;  /* 0x0000000000017941 */ /* 0x000fea0003800000 */
.L_x_1765:
[----:B------:R-:W-:Y:S01]  /*4cc0*/  UMOV UR4, 0xffffffff ;  /* 0xffffffff00047882 */ /* 0x000fe20000000000 */
[----:B0-----:R-:W-:Y:S02]  /*4cd0*/  IMAD.IADD R89, R87, 0x1, -R56 ;  /* 0x0000000157597824 */ /* 0x001fe400078e0a38 */
[----:B------:R-:W-:Y:S05]  /*4ce0*/  BRA.DIV UR4, `(.L_x_1767) ;  /* 0x0000022a04a47947 */ /* 0x000fea000b800000 */
[----:B------:R0:W2:Y:S04]  /*4cf0*/  SHFL.IDX PT, R3, R2, RZ, 0x181f ;  /* 0x00181fff02037589 */ /* 0x0000a800000e0000 */
[----:B------:R0:W3:Y:S02]  /*4d00*/  SHFL.IDX PT, R38, R0, RZ, 0x181f ;  /* 0x00181fff00267589 */ /* 0x0000e400000e0000 */
.L_x_2128:
[----:B------:R-:W-:Y:S01]  /*4d10*/  ISETP.GE.OR P4, PT, R189, R80, P1 ;  /* 0x00000050bd00720c */ /* 0x000fe20000f86670 */
[----:B------:R-:W-:-:S12]  /*4d20*/  BSSY B1, `(.L_x_1768) ;  /* 0x00000ed000017945 */ /* 0x000fd80003800000 */
[----:B------:R-:W-:Y:S05]  /*4d30*/  @P4 BRA `(.L_x_1769) ;  /* 0x0000000c00ac4947 */ /* 0x000fea0003800000 */
[----:B------:R-:W-:Y:S01]  /*4d40*/  SEL R8, R56, R89, !P0 ;  /* 0x0000005938087207 */ /* 0x000fe20004000000 */
[----:B------:R-:W-:Y:S01]  /*4d50*/  BSSY B2, `(.L_x_1770) ;  /* 0x00000e4000027945 */ /* 0x000fe20003800000 */
[----:B------:R-:W-:Y:S02]  /*4d60*/  SHF.R.U32.HI R10, RZ, 0x3, R206 ;  /* 0x00000003ff0a7819 */ /* 0x000fe400000116ce */
[----:B------:R-:W-:Y:S02]  /*4d70*/  SHF.R.S32.HI R9, RZ, 0x1f, R8 ;  /* 0x0000001fff097819 */ /* 0x000fe40000011408 */
[----:B---3--:R-:W-:Y:S02]  /*4d80*/  IADD3 R48, P4, R53, R38, RZ ;  /* 0x0000002635307210 */ /* 0x008fe40007f9e0ff */
[----:B------:R-:W-:-:S03]  /*4d90*/  LEA.HI R9, R9, R8, RZ, 0x5 ;  /* 0x0000000809097211 */ /* 0x000fc600078f28ff */
[----:B--2---:R-:W-:Y:S01]  /*4da0*/  IMAD.X R49, R3, 0x1, R47, P4 ;  /* 0x0000000103317824 */ /* 0x004fe200020e062f */
        /* <DEDUP_REMOVED lines=16> */
[--C-:B------:R-:W-:Y:S02]  /*4eb0*/  SHF.R.U32.HI R98, RZ, 0x8, R5.reuse ;  /* 0x00000008ff627819 */ /* 0x100fe40000011605 */
[----:B------:R-:W-:Y:S02]  /*4ec0*/  LOP3.LUT R4, R5, 0xff0000ff, RZ, 0xc0, !PT ;  /* 0xff0000ff05047812 */ /* 0x000fe400078ec0ff */
[----:B------:R-:W-:Y:S01]  /*4ed0*/  SHF.R.U32.HI R95, RZ, 0x10, R5 ;  /* 0x00000010ff5f7819 */ /* 0x000fe20000011605 */
[----:B------:R-:W-:Y:S01]  /*4ee0*/  IMAD.SHL.U32 R5, R98, 0x100, RZ ;  /* 0x0000010062057824 */ /* 0x000fe200078e00ff */
[----:B------:R-:W-:Y:S02]  /*4ef0*/  SHF.R.U32.HI R94, RZ, 0x8, R7 ;  /* 0x00000008ff5e7819 */ /* 0x000fe40000011607 */
[----:B------:R-:W-:Y:S02]  /*4f00*/  SHF.R.U32.HI R91, RZ, 0x8, R27 ;  /* 0x00000008ff5b7819 */ /* 0x000fe4000001161b */
[----:B------:R-:W-:-:S02]  /*4f10*/  LOP3.LUT R6, R7, 0xff0000ff, RZ, 0xc0, !PT ;  /* 0xff0000ff07067812 */ /* 0x000fc400078ec0ff */
[----:B------:R-:W-:Y:S01]  /*4f20*/  SHF.R.U32.HI R97, RZ, 0x10, R7 ;  /* 0x00000010ff617819 */ /* 0x000fe20000011607 */
[----:B------:R-:W-:Y:S01]  /*4f30*/  IMAD.SHL.U32 R7, R94, 0x100, RZ ;  /* 0x000001005e077824 */ /* 0x000fe200078e00ff */
[--C-:B------:R-:W-:Y:S01]  /*4f40*/  SHF.R.U32.HI R93, RZ, 0x8, R25.reuse ;  /* 0x00000008ff5d7819 */ /* 0x100fe20000011619 */
[----:B------:R-:W-:Y:S01]  /*4f50*/  IMAD.SHL.U32 R91, R91, 0x100, RZ ;  /* 0x000001005b5b7824 */ /* 0x000fe200078e00ff */
[----:B------:R-:W-:Y:S02]  /*4f60*/  LOP3.LUT R24, R25, 0xff0000ff, RZ, 0xc0, !PT ;  /* 0xff0000ff19187812 */ /* 0x000fe400078ec0ff */
[----:B------:R-:W-:Y:S01]  /*4f70*/  SHF.R.U32.HI R92, RZ, 0x10, R25 ;  /* 0x00000010ff5c7819 */ /* 0x000fe20000011619 */
[----:B---3--:R-:W-:Y:S01]  /*4f80*/  IMAD.MOV.U32 R25, RZ, RZ, R12 ;  /* 0x000000ffff197224 */ /* 0x008fe200078e000c */
[----:B------:R-:W-:Y:S02]  /*4f90*/  LOP3.LUT R26, R27, 0xff0000ff, RZ, 0xc0, !PT ;  /* 0xff0000ff1b1a7812 */ /* 0x000fe400078ec0ff */
[----:B------:R-:W-:-:S02]  /*4fa0*/  LOP3.LUT R4, R4, 0xff00, R5, 0xf8, !PT ;  /* 0x0000ff0004047812 */ /* 0x000fc400078ef805 */
[----:B------:R-:W-:Y:S02]  /*4fb0*/  SHF.L.U32 R5, R95, 0x10, RZ ;  /* 0x000000105f057819 */ /* 0x000fe400000006ff */
[----:B------:R-:W-:Y:S01]  /*4fc0*/  SHF.R.U32.HI R96, RZ, 0x10, R27 ;  /* 0x00000010ff607819 */ /* 0x000fe2000001161b */
[----:B------:R-:W-:Y:S01]  /*4fd0*/  IMAD.SHL.U32 R27, R93, 0x100, RZ ;  /* 0x000001005d1b7824 */ /* 0x000fe200078e00ff */
[----:B------:R-:W-:Y:S02]  /*4fe0*/  LOP3.LUT R7, R6, 0xff00, R7, 0xf8, !PT ;  /* 0x0000ff0006077812 */ /* 0x000fe400078ef807 */
[----:B------:R-:W-:Y:S01]  /*4ff0*/  LOP3.LUT R95, R26, 0xff00, R91, 0xf8, !PT ;  /* 0x0000ff001a5f7812 */ /* 0x000fe200078ef85b */
[----:B------:R-:W-:Y:S01]  /*5000*/  IMAD.U32 R96, R96, 0x10000, RZ ;  /* 0x0001000060607824 */ /* 0x000fe200078e00ff */
[----:B------:R-:W-:Y:S02]  /*5010*/  F2FP.F16.E4M3.UNPACK_B R93, R100.H1 ;  /* 0x00000064ff5d723e */ /* 0x000fe400030006ff */
[----:B--2---:R-:W-:-:S02]  /*5020*/  F2FP.F16.E4M3.UNPACK_B R12, R8.H1 ;  /* 0x00000008ff0c723e */ /* 0x004fc400030006ff */
[----:B------:R-:W-:Y:S01]  /*5030*/  LOP3.LUT R6, R4, 0xff0000, R5, 0xf8, !PT ;  /* 0x00ff000004067812 */ /* 0x000fe200078ef805 */
[----:B------:R-:W-:Y:S01]  /*5040*/  IMAD.U32 R4, R97, 0x10000, RZ ;  /* 0x0001000061047824 */ /* 0x000fe200078e00ff */
[----:B------:R-:W-:Y:S01]  /*5050*/  F2FP.F16.E4M3.UNPACK_B R26, R25.H1 ;  /* 0x00000019ff1a723e */ /* 0x000fe200030006ff */
[----:B------:R-:W-:Y:S01]  /*5060*/  HADD2.F32 R5, -RZ, R93.H0_H0 ;  /* 0x2000005dff057230 */ /* 0x000fe20000004100 */
[----:B------:R-:W-:Y:S01]  /*5070*/  LOP3.LUT R94, R24, 0xff00, R27, 0xf8, !PT ;  /* 0x0000ff00185e7812 */ /* 0x000fe200078ef81b */
[----:B------:R-:W-:Y:S01]  /*5080*/  HADD2.F32 R24, -RZ, R12.H0_H0 ;  /* 0x2000000cff187230 */ /* 0x000fe20000004100 */
[----:B------:R-:W-:Y:S01]  /*5090*/  F2FP.F16.E4M3.UNPACK_B R91, R99.H1 ;  /* 0x00000063ff5b723e */ /* 0x000fe200030006ff */
[----:B------:R-:W-:Y:S01]  /*50a0*/  HADD2.F32 R27, -RZ, R26.H0_H0 ;  /* 0x2000001aff1b7230 */ /* 0x000fe20000004100 */
[----:B------:R-:W-:Y:S01]  /*50b0*/  LOP3.LUT R4, R7, 0xff0000, R4, 0xf8, !PT ;  /* 0x00ff000007047812 */ /* 0x000fe200078ef804 */
[----:B------:R-:W-:Y:S02]  /*50c0*/  IMAD.U32 R7, R92, 0x10000, RZ ;  /* 0x000100005c077824 */ /* 0x000fe400078e00ff */
[----:B------:R-:W-:Y:S01]  /*50d0*/  FMUL.FTZ R98, R24, R5 ;  /* 0x0000000518627220 */ /* 0x000fe20000410000 */
[----:B------:R-:W-:-:S02]  /*50e0*/  HADD2.F32 R92, -RZ, R91.H0_H0 ;  /* 0x2000005bff5c7230 */ /* 0x000fc40000004100 */
[----:B------:R-:W-:Y:S01]  /*50f0*/  FMUL.FTZ R97, R27, R5 ;  /* 0x000000051b617220 */ /* 0x000fe20000410000 */
[----:B------:R-:W-:Y:S02]  /*5100*/  LOP3.LUT R5, R95, 0xff0000, R96, 0xf8, !PT ;  /* 0x00ff00005f057812 */ /* 0x000fe400078ef860 */
[----:B------:R-:W-:Y:S01]  /*5110*/  LOP3.LUT R7, R94, 0xff0000, R7, 0xf8, !PT ;  /* 0x00ff00005e077812 */ /* 0x000fe200078ef807 */
[-C--:B------:R-:W-:Y:S01]  /*5120*/  FFMA.FTZ R98, R27, R92.reuse, R98 ;  /* 0x0000005c1b627223 */ /* 0x080fe20000010062 */
[----:B------:R-:W-:Y:S01]  /*5130*/  FFMA.FTZ R96, R24, R92, -R97 ;  /* 0x0000005c18607223 */ /* 0x000fe20000010861 */
[----:B------:R-:W-:Y:S01]  /*5140*/  HADD2.F32 R94, -RZ, R93.H1_H1 ;  /* 0x3000005dff5e7230 */ /* 0x000fe20000004100 */
[----:B------:R-:W-:Y:S01]  /*5150*/  F2FP.F16.E4M3.UNPACK_B R93, R100 ;  /* 0x00000064ff5d723e */ /* 0x000fe200020006ff */
[----:B------:R-:W-:Y:S01]  /*5160*/  HADD2.F32 R27, -RZ, R26.H1_H1 ;  /* 0x3000001aff1b7230 */ /* 0x000fe20000004100 */
[----:B------:R-:W-:Y:S01]  /*5170*/  F2FP.F16.E4M3.UNPACK_B R25, R25 ;  /* 0x00000019ff19723e */ /* 0x000fe200020006ff */
[----:B------:R-:W-:Y:S01]  /*5180*/  HADD2.F32 R24, -RZ, R12.H1_H1 ;  /* 0x3000000cff187230 */ /* 0x000fe20000004100 */
[----:B------:R-:W-:Y:S01]  /*5190*/  F2FP.F16.E4M3.UNPACK_B R8, R8 ;  /* 0x00000008ff08723e */ /* 0x000fe200020006ff */
[----:B------:R-:W-:-:S02]  /*51a0*/  HADD2.F32 R92, -RZ, R91.H1_H1 ;  /* 0x3000005bff5c7230 */ /* 0x000fc40000004100 */
[CC--:B------:R-:W-:Y:S01]  /*51b0*/  FMUL.FTZ R97, R27.reuse, R94.reuse ;  /* 0x0000005e1b617220 */ /* 0x0c0fe20000410000 */
[----:B------:R-:W-:Y:S01]  /*51c0*/  F2FP.F16.E4M3.UNPACK_B R91, R99 ;  /* 0x00000063ff5b723e */ /* 0x000fe200020006ff */
[----:B------:R-:W-:Y:S02]  /*51d0*/  HADD2.F32 R95, -RZ, R93.H0_H0 ;  /* 0x2000005dff5f7230 */ /* 0x000fe40000004100 */
[C---:B------:R-:W-:Y:S01]  /*51e0*/  FMUL.FTZ R94, R24.reuse, R94 ;  /* 0x0000005e185e7220 */ /* 0x040fe20000410000 */
[----:B------:R-:W-:Y:S02]  /*51f0*/  HADD2.F32 R26, -RZ, R25.H0_H0 ;  /* 0x20000019ff1a7230 */ /* 0x000fe40000004100 */
[-C--:B------:R-:W-:Y:S01]  /*5200*/  FFMA.FTZ R99, R24, R92.reuse, -R97 ;  /* 0x0000005c18637223 */ /* 0x080fe20000010861 */
[----:B------:R-:W-:Y:S02]  /*5210*/  HADD2.F32 R12, -RZ, R8.H0_H0 ;  /* 0x20000008ff0c7230 */ /* 0x000fe40000004100 */
[----:B------:R-:W-:Y:S01]  /*5220*/  FFMA.FTZ R101, R27, R92, R94 ;  /* 0x0000005c1b657223 */ /* 0x000fe2000001005e */
        /* <DEDUP_REMOVED lines=15> */
[----:B------:R-:W-:Y:S01]  /*5320*/  HADD2.F32 R93, -RZ, R12.H0_H0 ;  /* 0x2000000cff5d7230 */ /* 0x000fe20000004100 */
        /* <DEDUP_REMOVED lines=14> */
[-C--:B------:R-:W-:Y:S01]  /*5410*/  FMUL.FTZ R103, R24, R91.reuse ;  /* 0x0000005b18677220 */ /* 0x080fe20000410000 */
[----:B------:R-:W-:Y:S01]  /*5420*/  F2FP.F16.E4M3.UNPACK_B R10, R10 ;  /* 0x0000000aff0a723e */ /* 0x000fe200020006ff */
[----:B------:R-:W-:Y:S01]  /*5430*/  FMUL.FTZ R91, R8, R91 ;  /* 0x0000005b085b7220 */ /* 0x000fe20000410000 */
[----:B------:R-:W-:Y:S01]  /*5440*/  FFMA.FTZ R26, R26, R25, R93 ;  /* 0x000000191a1a7223 */ /* 0x000fe2000001005d */
[----:B------:R-:W-:Y:S01]  /*5450*/  FFMA.FTZ R107, R8, R27, -R103 ;  /* 0x0000001b086b7223 */ /* 0x000fe20000010867 */
[----:B------:R-:W-:-:S02]  /*5460*/  HADD2.F32 R12, -RZ, R14.H0_H0 ;  /* 0x2000000eff0c7230 */ /* 0x000fc40000004100 */
[----:B------:R-:W-:Y:S01]  /*5470*/  FFMA.FTZ R109, R24, R27, R91 ;  /* 0x0000001b186d7223 */ /* 0x000fe2000001005b */
[----:B------:R-:W-:Y:S01]  /*5480*/  HADD2.F32 R93, -RZ, R90.H1_H1 ;  /* 0x3000005aff5d7230 */ /* 0x000fe20000004100 */
[----:B------:R-:W-:Y:S01]  /*5490*/  F2FP.F16.E4M3.UNPACK_B R88, R88 ;  /* 0x00000058ff58723e */ /* 0x000fe200020006ff */
[----:B------:R-:W-:Y:S01]  /*54a0*/  HADD2.F32 R8, -RZ, R10.H0_H0 ;  /* 0x2000000aff087230 */ /* 0x000fe20000004100 */
[-C--:B------:R-:W-:Y:S01]  /*54b0*/  F2FP.F16.E4M3.UNPACK_B R24, R9.reuse ;  /* 0x00000009ff18723e */ /* 0x080fe200020006ff */
[----:B------:R-:W-:Y:S01]  /*54c0*/  HADD2.F32 R14, -RZ, R14.H1_H1 ;  /* 0x3000000eff0e7230 */ /* 0x000fe20000004100 */
[----:B------:R-:W-:Y:S01]  /*54d0*/  F2FP.F16.E4M3.UNPACK_B R9, R9.H1 ;  /* 0x00000009ff09723e */ /* 0x000fe200030006ff */
[----:B------:R-:W-:Y:S01]  /*54e0*/  HADD2.F32 R91, -RZ, R90.H0_H0 ;  /* 0x2000005aff5b7230 */ /* 0x000fe20000004100 */
[----:B------:R-:W-:Y:S01]  /*54f0*/  F2FP.SATFINITE.E4M3.F32.PACK_AB_MERGE_C R100, R107, R100, RZ ;  /* 0x000000646b64723e */ /* 0x000fe200048070ff */
[----:B------:R-:W-:Y:S02]  /*5500*/  HADD2.F32 R10, -RZ, R10.H1_H1 ;  /* 0x3000000aff0a7230 */ /* 0x000fe40000004100 */
[----:B------:R-:W-:Y:S01]  /*5510*/  FMUL.FTZ R105, R14, R93 ;  /* 0x0000005d0e697220 */ /* 0x000fe20000410000 */
[----:B------:R-:W-:-:S02]  /*5520*/  HADD2.F32 R27, -RZ, R88.H1_H1 ;  /* 0x30000058ff1b7230 */ /* 0x000fc40000004100 */
[----:B------:R-:W-:Y:S01]  /*5530*/  FMUL.FTZ R103, R12, R91 ;  /* 0x0000005b0c677220 */ /* 0x000fe20000410000 */
[----:B------:R-:W-:Y:S02]  /*5540*/  HADD2.F32 R25, -RZ, R88.H0_H0 ;  /* 0x20000058ff197230 */ /* 0x000fe40000004100 */
[----:B------:R-:W-:Y:S01]  /*5550*/  FMUL.FTZ R93, R10, R93 ;  /* 0x0000005d0a5d7220 */ /* 0x000fe20000410000 */
[----:B------:R-:W-:Y:S01]  /*5560*/  FMUL.FTZ R91, R8, R91 ;  /* 0x0000005b085b7220 */ /* 0x000fe20000410000 */
[-C--:B------:R-:W-:Y:S01]  /*5570*/  FFMA.FTZ R10, R10, R27.reuse, -R105 ;  /* 0x0000001b0a0a7223 */ /* 0x080fe20000010869 */
[----:B------:R-:W-:Y:S01]  /*5580*/  F2FP.F16.E4M3.UNPACK_B R88, R6 ;  /* 0x00000006ff58723e */ /* 0x000fe200020006ff */
[----:B------:R-:W-:Y:S01]  /*5590*/  FFMA.FTZ R93, R14, R27, R93 ;  /* 0x0000001b0e5d7223 */ /* 0x000fe2000001005d */
[-C--:B------:R-:W-:Y:S01]  /*55a0*/  FFMA.FTZ R103, R8, R25.reuse, -R103 ;  /* 0x0000001908677223 */ /* 0x080fe20000010867 */
[----:B------:R-:W-:Y:S01]  /*55b0*/  FFMA.FTZ R90, R12, R25, R91 ;  /* 0x000000190c5a7223 */ /* 0x000fe2000001005b */
[----:B------:R-:W-:Y:S01]  /*55c0*/  F2FP.SATFINITE.E4M3.F32.PACK_AB_MERGE_C R14, R109, R26, RZ ;  /* 0x0000001a6d0e723e */ /* 0x000fe200048070ff */
[--C-:B------:R-:W-:Y:S01]  /*55d0*/  HADD2.F32 R25, -RZ, R24.reuse.H0_H0 ;  /* 0x20000018ff197230 */ /* 0x100fe20000004100 */
[----:B------:R-:W-:Y:S01]  /*55e0*/  F2FP.SATFINITE.E4M3.F32.PACK_AB_MERGE_C R8, R99, R96, RZ ;  /* 0x000000606308723e */ /* 0x000fe200048070ff */
[----:B------:R-:W-:Y:S01]  /*55f0*/  HADD2.F32 R24, -RZ, R24.H1_H1 ;  /* 0x30000018ff187230 */ /* 0x000fe20000004100 */
[----:B------:R-:W-:-:S02]  /*5600*/  F2FP.F16.E4M3.UNPACK_B R26, R13 ;  /* 0x0000000dff1a723e */ /* 0x000fc400020006ff */
[----:B------:R-:W-:Y:S02]  /*5610*/  F2FP.F16.E4M3.UNPACK_B R91, R7 ;  /* 0x00000007ff5b723e */ /* 0x000fe400020006ff */
[----:B------:R-:W-:Y:S01]  /*5620*/  F2FP.SATFINITE.E4M3.F32.PACK_AB_MERGE_C R8, R92, R97, R8 ;  /* 0x000000615c08723e */ /* 0x000fe20004807008 */
[----:B------:R-:W-:Y:S01]  /*5630*/  HADD2.F32 R27, -RZ, R26.H0_H0 ;  /* 0x2000001aff1b7230 */ /* 0x000fe20000004100 */
[----:B------:R-:W-:Y:S01]  /*5640*/  F2FP.SATFINITE.E4M3.F32.PACK_AB_MERGE_C R12, R101, R98, RZ ;  /* 0x00000062650c723e */ /* 0x000fe200048070ff */
[--C-:B------:R-:W-:Y:S01]  /*5650*/  HADD2.F32 R92, -RZ, R91.reuse.H0_H0 ;  /* 0x2000005bff5c7230 */ /* 0x100fe20000004100 */
[----:B------:R-:W-:Y:S01]  /*5660*/  F2FP.SATFINITE.E4M3.F32.PACK_AB_MERGE_C R14, R93, R90, R14 ;  /* 0x0000005a5d0e723e */ /* 0x000fe2000480700e */
[----:B------:R-:W-:Y:S01]  /*5670*/  HADD2.F32 R90, -RZ, R88.H0_H0 ;  /* 0x20000058ff5a7230 */ /* 0x000fe20000004100 */
[----:B------:R-:W-:Y:S01]  /*5680*/  F2FP.SATFINITE.E4M3.F32.PACK_AB_MERGE_C R12, R94, R95, R12 ;  /* 0x0000005f5e0c723e */ /* 0x000fe2000480700c */
[----:B------:R-:W-:Y:S02]  /*5690*/  HADD2.F32 R26, -RZ, R26.H1_H1 ;  /* 0x3000001aff1a7230 */ /* 0x000fe40000004100 */
[-C--:B------:R-:W-:Y:S01]  /*56a0*/  FMUL.FTZ R94, R27, R92.reuse ;  /* 0x0000005c1b5e7220 */ /* 0x080fe20000410000 */
[C---:B------:R-:W-:Y:S01]  /*56b0*/  FMUL.FTZ R92, R25.reuse, R92 ;  /* 0x0000005c195c7220 */ /* 0x040fe20000410000 */
[----:B------:R-:W-:Y:S01]  /*56c0*/  HADD2.F32 R91, -RZ, R91.H1_H1 ;  /* 0x3000005bff5b7230 */ /* 0x000fe20000004100 */
[----:B------:R-:W-:Y:S01]  /*56d0*/  F2FP.F16.E4M3.UNPACK_B R13, R13.H1 ;  /* 0x0000000dff0d723e */ /* 0x000fe200030006ff */
[-C--:B------:R-:W-:Y:S01]  /*56e0*/  FFMA.FTZ R94, R25, R90.reuse, -R94 ;  /* 0x0000005a195e7223 */ /* 0x080fe2000001085e */
[----:B------:R-:W-:Y:S01]  /*56f0*/  FFMA.FTZ R93, R27, R90, R92 ;  /* 0x0000005a1b5d7223 */ /* 0x000fe2000001005c */
[----:B------:R-:W-:-:S02]  /*5700*/  HADD2.F32 R25, -RZ, R88.H1_H1 ;  /* 0x30000058ff197230 */ /* 0x000fc40000004100 */
[-C--:B------:R-:W-:Y:S01]  /*5710*/  FMUL.FTZ R27, R26, R91.reuse ;  /* 0x0000005b1a1b7220 */ /* 0x080fe20000410000 */
[C---:B------:R-:W-:Y:S01]  /*5720*/  FMUL.FTZ R91, R24.reuse, R91 ;  /* 0x0000005b185b7220 */ /* 0x040fe20000410000 */
[----:B------:R-:W-:Y:S02]  /*5730*/  F2FP.F16.E4M3.UNPACK_B R6, R6.H1 ;  /* 0x00000006ff06723e */ /* 0x000fe400030006ff */
[----:B------:R-:W-:Y:S01]  /*5740*/  FFMA.FTZ R95, R24, R25, -R27 ;  /* 0x00000019185f7223 */ /* 0x000fe2000001081b */
[----:B------:R-:W-:Y:S01]  /*5750*/  F2FP.F16.E4M3.UNPACK_B R27, R7.H1 ;  /* 0x00000007ff1b723e */ /* 0x000fe200030006ff */
[----:B------:R-:W-:Y:S01]  /*5760*/  FFMA.FTZ R96, R26, R25, R91 ;  /* 0x000000191a607223 */ /* 0x000fe2000001005b */
[----:B------:R-:W-:Y:S01]  /*5770*/  HADD2.F32 R7, -RZ, R9.H0_H0 ;  /* 0x20000009ff077230 */ /* 0x000fe20000004100 */
[----:B------:R-:W-:Y:S01]  /*5780*/  F2FP.SATFINITE.E4M3.F32.PACK_AB_MERGE_C R10, R10, R103, R100 ;  /* 0x000000670a0a723e */ /* 0x000fe20004807064 */
[----:B------:R-:W-:Y:S02]  /*5790*/  HADD2.F32 R24, -RZ, R13.H0_H0 ;  /* 0x2000000dff187230 */ /* 0x000fe40000004100 */
[----:B------:R-:W-:-:S02]  /*57a0*/  HADD2.F32 R26, -RZ, R27.H0_H0 ;  /* 0x2000001bff1a7230 */ /* 0x000fc40000004100 */
[----:B------:R-:W-:Y:S02]  /*57b0*/  HADD2.F32 R13, -RZ, R13.H1_H1 ;  /* 0x3000000dff0d7230 */ /* 0x000fe40000004100 */
[----:B------:R-:W-:Y:S02]  /*57c0*/  HADD2.F32 R88, -RZ, R27.H1_H1 ;  /* 0x3000001bff587230 */ /* 0x000fe40000004100 */
[-C--:B------:R-:W-:Y:S01]  /*57d0*/  FMUL.FTZ R90, R24, R26.reuse ;  /* 0x0000001a185a7220 */ /* 0x080fe20000410000 */
[----:B------:R-:W-:Y:S02]  /*57e0*/  HADD2.F32 R9, -RZ, R9.H1_H1 ;  /* 0x30000009ff097230 */ /* 0x000fe40000004100 */
[----:B------:R-:W-:Y:S01]  /*57f0*/  FMUL.FTZ R27, R7, R26 ;  /* 0x0000001a071b7220 */ /* 0x000fe20000410000 */
[--C-:B------:R-:W-:Y:S02]  /*5800*/  HADD2.F32 R25, -RZ, R6.reuse.H0_H0 ;  /* 0x20000006ff197230 */ /* 0x100fe40000004100 */
[----:B------:R-:W-:-:S02]  /*5810*/  HADD2.F32 R26, -RZ, R6.H1_H1 ;  /* 0x30000006ff1a7230 */ /* 0x000fc40000004100 */
[-C--:B------:R-:W-:Y:S01]  /*5820*/  FMUL.FTZ R6, R13, R88.reuse ;  /* 0x000000580d067220 */ /* 0x080fe20000410000 */
[----:B------:R-:W-:Y:S01]  /*5830*/  FMUL.FTZ R88, R9, R88 ;  /* 0x0000005809587220 */ /* 0x000fe20000410000 */
[-C--:B------:R-:W-:Y:S01]  /*5840*/  FFMA.FTZ R98, R24, R25.reuse, R27 ;  /* 0x0000001918627223 */ /* 0x080fe2000001001b */
[----:B------:R-:W-:Y:S01]  /*5850*/  FFMA.FTZ R97, R7, R25, -R90 ;  /* 0x0000001907617223 */ /* 0x000fe2000001085a */
[-C--:B------:R-:W-:Y:S01]  /*5860*/  FFMA.FTZ R100, R9, R26.reuse, -R6 ;  /* 0x0000001a09647223 */ /* 0x080fe20000010806 */
[----:B------:R-:W-:Y:S01]  /*5870*/  F2FP.F16.E4M3.UNPACK_B R24, R15 ;  /* 0x0000000fff18723e */ /* 0x000fe200020006ff */
[----:B------:R-:W-:Y:S01]  /*5880*/  FFMA.FTZ R99, R13, R26, R88 ;  /* 0x0000001a0d637223 */ /* 0x000fe20000010058 */
[----:B------:R-:W-:Y:S02]  /*5890*/  F2FP.F16.E4M3.UNPACK_B R6, R11 ;  /* 0x0000000bff06723e */ /* 0x000fe400020006ff */
[----:B------:R-:W-:Y:S01]  /*58a0*/  F2FP.F16.E4M3.UNPACK_B R15, R15.H1 ;  /* 0x0000000fff0f723e */ /* 0x000fe200030006ff */
[----:B------:R-:W-:Y:S01]  /*58b0*/  HADD2.F32 R13, -RZ, R24.H0_H0 ;  /* 0x20000018ff0d7230 */ /* 0x000fe20000004100 */
[----:B------:R-:W-:Y:S01]  /*58c0*/  F2FP.F16.E4M3.UNPACK_B R90, R5.H1 ;  /* 0x00000005ff5a723e */ /* 0x000fe200030006ff */
[----:B------:R-:W-:Y:S01]  /*58d0*/  HADD2.F32 R7, -RZ, R6.H0_H0 ;  /* 0x20000006ff077230 */ /* 0x000fe20000004100 */
[----:B------:R-:W-:Y:S01]  /*58e0*/  F2FP.F16.E4M3.UNPACK_B R11, R11.H1 ;  /* 0x0000000bff0b723e */ /* 0x000fe200030006ff */
[----:B------:R-:W-:Y:S01]  /*58f0*/  HADD2.F32 R24, -RZ, R24.H1_H1 ;  /* 0x30000018ff187230 */ /* 0x000fe20000004100 */
        /* <DEDUP_REMOVED lines=12> */
[-C--:B------:R-:W-:Y:S01]  /*59c0*/  FMUL.FTZ R102, R13, R92.reuse ;  /* 0x0000005c0d667220 */ /* 0x080fe20000410000 */
[----:B------:R-:W-:Y:S01]  /*59d0*/  FMUL.FTZ R91, R9, R91 ;  /* 0x0000005b095b7220 */ /* 0x000fe20000410000 */
[C---:B------:R-:W-:Y:S01]  /*59e0*/  FMUL.FTZ R92, R7.reuse, R92 ;  /* 0x0000005c075c7220 */ /* 0x040fe20000410000 */
[----:B------:R-:W-:Y:S02]  /*59f0*/  HADD2.F32 R15, -RZ, R15.H1_H1 ;  /* 0x3000000fff0f7230 */ /* 0x000fe40000004100 */
[----:B------:R-:W-:Y:S01]  /*5a00*/  FFMA.FTZ R102, R7, R26, -R102 ;  /* 0x0000001a07667223 */ /* 0x000fe20000010866 */
[----:B------:R-:W-:Y:S02]  /*5a10*/  HADD2.F32 R90, -RZ, R90.H1_H1 ;  /* 0x3000005aff5a7230 */ /* 0x000fe40000004100 */
[----:B------:R-:W-:Y:S01]  /*5a20*/  FFMA.FTZ R91, R4, R27, R91 ;  /* 0x0000001b045b7223 */ /* 0x000fe2000001005b */
[----:B------:R-:W-:-:S02]  /*5a30*/  HADD2.F32 R11, -RZ, R11.H1_H1 ;  /* 0x3000000bff0b7230 */ /* 0x000fc40000004100 */
[----:B------:R-:W-:Y:S01]  /*5a40*/  FFMA.FTZ R92, R13, R26, R92 ;  /* 0x0000001a0d5c7223 */ /* 0x000fe2000001005c */
[----:B------:R-:W-:Y:S02]  /*5a50*/  HADD2.F32 R7, -RZ, R88.H1_H1 ;  /* 0x30000058ff077230 */ /* 0x000fe40000004100 */
[-C--:B------:R-:W-:Y:S01]  /*5a60*/  FMUL.FTZ R26, R15, R90.reuse ;  /* 0x0000005a0f1a7220 */ /* 0x080fe20000410000 */
[----:B------:R-:W-:Y:S02]  /*5a70*/  HADD2.F32 R4, -RZ, R25.H1_H1 ;  /* 0x30000019ff047230 */ /* 0x000fe40000004100 */
[----:B------:R-:W-:Y:S01]  /*5a80*/  FMUL.FTZ R90, R11, R90 ;  /* 0x0000005a0b5a7220 */ /* 0x000fe20000410000 */
[----:B------:R-:W-:Y:S02]  /*5a90*/  HADD2.F32 R6, -RZ, R6.H1_H1 ;  /* 0x30000006ff067230 */ /* 0x000fe40000004100 */
[----:B------:R-:W-:Y:S01]  /*5aa0*/  FFMA.FTZ R104, R9, R27, -R104 ;  /* 0x0000001b09687223 */ /* 0x000fe20000010868 */
[----:B------:R-:W-:-:S02]  /*5ab0*/  HADD2.F32 R5, -RZ, R5.H1_H1 ;  /* 0x30000005ff057230 */ /* 0x000fc40000004100 */
[-C--:B------:R-:W-:Y:S01]  /*5ac0*/  FMUL.FTZ R9, R24, R7.reuse ;  /* 0x0000000718097220 */ /* 0x080fe20000410000 */
[-C--:B------:R-:W-:Y:S01]  /*5ad0*/  FFMA.FTZ R11, R11, R4.reuse, -R26 ;  /* 0x000000040b0b7223 */ /* 0x080fe2000001081a */
[C---:B------:R-:W-:Y:S01]  /*5ae0*/  FMUL.FTZ R7, R6.reuse, R7 ;  /* 0x0000000706077220 */ /* 0x040fe20000410000 */
[----:B------:R-:W-:Y:S01]  /*5af0*/  FFMA.FTZ R90, R15, R4, R90 ;  /* 0x000000040f5a7223 */ /* 0x000fe2000001005a */
[-C--:B------:R-:W-:Y:S01]  /*5b00*/  FFMA.FTZ R9, R6, R5.reuse, -R9 ;  /* 0x0000000506097223 */ /* 0x080fe20000010809 */
[----:B------:R-:W-:Y:S01]  /*5b10*/  F2FP.SATFINITE.E4M3.F32.PACK_AB_MERGE_C R95, R95, R94, R97 ;  /* 0x0000005e5f5f723e */ /* 0x000fe20004807061 */
[----:B------:R-:W-:Y:S01]  /*5b20*/  FFMA.FTZ R7, R24, R5, R7 ;  /* 0x0000000518077223 */ /* 0x000fe20000010007 */
[----:B------:R-:W-:Y:S02]  /*5b30*/  F2FP.SATFINITE.E4M3.F32.PACK_AB_MERGE_C R11, R11, R104, RZ ;  /* 0x000000680b0b723e */ /* 0x000fe400048070ff */
[----:B------:R-:W-:Y:S02]  /*5b40*/  F2FP.SATFINITE.E4M3.F32.PACK_AB_MERGE_C R90, R90, R91, RZ ;  /* 0x0000005b5a5a723e */ /* 0x000fe400048070ff */
[----:B------:R-:W-:Y:S01]  /*5b50*/  F2FP.SATFINITE.E4M3.F32.PACK_AB_MERGE_C R11, R9, R102, R11 ;  /* 0x00000066090b723e */ /* 0x000fe2000480700b */
[----:B------:R-:W-:Y:S01]  /*5b60*/  IMAD.MOV.U32 R9, RZ, RZ, R95 ;  /* 0x000000ffff097224 */ /* 0x000fe200078e005f */
[----:B------:R-:W-:-:S02]  /*5b70*/  F2FP.SATFINITE.E4M3.F32.PACK_AB_MERGE_C R13, R96, R93, R98 ;  /* 0x0000005d600d723e */ /* 0x000fc40004807062 */
[----:B------:R-:W-:-:S07]  /*5b80*/  F2FP.SATFINITE.E4M3.F32.PACK_AB_MERGE_C R15, R7, R92, R90 ;  /* 0x0000005c070f723e */ /* 0x000fce000480705a */
.L_x_1771:
[----:B------:R-:W-:Y:S05]  /*5b90*/  BSYNC B2 ;  /* 0x0000000000027941 */ /* 0x000fea0003800000 */
.L_x_1770:
[----:B------:R-:W-:Y:S01]  /*5ba0*/  ISETP.GE.AND P4, PT, R86, R87, PT ;  /* 0x000000575600720c */ /* 0x000fe20003f86270 */
[----:B--2---:R4:W-:-:S12]  /*5bb0*/  ST.E.128 desc[UR36][R48.64], R8 ;  /* 0x0000000830007985 */ /* 0x0049d8000c101d24 */
[----:B------:R-:W-:-:S04]  /*5bc0*/  @!P4 IADD3 R4, P6, R38, R86, RZ ;  /* 0x000000562604c210 */ /* 0x000fc80007fde0ff */
[----:B------:R-:W-:-:S05]  /*5bd0*/  @!P4 LEA.HI.X.SX32 R5, R86, R3, 0x1, P6 ;  /* 0x000000035605c211 */ /* 0x000fca00030f0eff */
[----:B---3--:R4:W-:Y:S04]  /*5be0*/  @!P4 ST.E.128 desc[UR36][R4.64], R12 ;  /* 0x0000000c0400c985 */ /* 0x0089e8000c101d24 */
.L_x_1769:
[----:B------:R-:W-:Y:S05]  /*5bf0*/  BSYNC B1 ;  /* 0x0000000000017941 */ /* 0x000fea0003800000 */
.L_x_1768:
[----:B------:R-:W-:-:S03]  /*5c00*/  UMOV UR4, 0xffffffff ;  /* 0xffffffff00047882 */ /* 0x000fc60000000000 */
[----:B------:R-:W-:Y:S05]  /*5c10*/  BRA.DIV UR4, `(.L_x_1772) ;  /* 0x0000021e04247947 */ /* 0x000fea000b800000 */
[----:B0-----:R-:W0:Y:S04]  /*5c20*/  SHFL.IDX PT, R2, R2, 0x1, 0x181f ;  /* 0x00381f0002027f89 */ /* 0x001e2800000e0000 */
[----:B----4-:R4:W0:Y:S02]  /*5c30*/  SHFL.IDX PT, R14, R0, 0x1, 0x181f ;  /* 0x00381f00000e7f89 */ /* 0x01082400000e0000 */
.L_x_2132:
[----:B------:R-:W-:-:S13]  /*5c40*/  ISETP.GE.OR P4, PT, R227, R80, P1 ;  /* 0x00000050e300720c */ /* 0x000fda0000f86670 */
[----:B------:R-:W-:Y:S05]  /*5c50*/  @P4 BRA `(.L_x_1757) ;  /* 0x0000001000e04947 */ /* 0x000fea0003800000 */
[----:B------:R-:W-:Y:S01]  /*5c60*/  SEL R89, R56, R89, !P0 ;  /* 0x0000005938597207 */ /* 0x000fe20004000000 */
[----:B------:R-:W-:Y:S01]  /*5c70*/  IMAD R5, R186, 0x4000, R67 ;  /* 0x00004000ba057824 */ /* 0x000fe200078e0243 */
[----:B------:R-:W-:Y:S01]  /*5c80*/  SHF.R.U32.HI R4, RZ, 0x3, R204 ;  /* 0x00000003ff047819 */ /* 0x000fe200000116cc */
[----:B------:R-:W-:Y:S01]  /*5c90*/  BSSY B1, `(.L_x_1773) ;  /* 0x00000e9000017945 */ /* 0x000fe20003800000 */
[----:B----4-:R-:W-:Y:S01]  /*5ca0*/  SHF.R.S32.HI R0, RZ, 0x1f, R89 ;  /* 0x0000001fff007819 */ /* 0x010fe20000011459 */
[----:B------:R-:W-:Y:S01]  /*5cb0*/  IMAD.IADD R5, R184, 0x1, R5 ;  /* 0x00000001b8057824 */ /* 0x000fe200078e0205 */
[----:B0-----:R-:W-:Y:S02]  /*5cc0*/  IADD3 R12, P4, R53, R14, RZ ;  /* 0x0000000e350c7210 */ /* 0x001fe40007f9e0ff */
[----:B------:R-:W-:-:S03]  /*5cd0*/  LEA.HI R89, R0, R89, RZ, 0x5 ;  /* 0x0000005900597211 */ /* 0x000fc600078f28ff */
[----:B------:R-:W-:Y:S01]  /*5ce0*/  IMAD.X R13, R2, 0x1, R47, P4 ;  /* 0x00000001020d7824 */ /* 0x000fe200020e062f */
[----:B------:R-:W-:-:S04]  /*5cf0*/  LEA.HI.SX32 R89, R89, R50, 0x1b ;  /* 0x0000003259597211 */ /* 0x000fc800078fdaff */
[----:B------:R-:W-:Y:S01]  /*5d00*/  SHF.R.S32.HI R0, RZ, 0x1f, R89 ;  /* 0x0000001fff007819 */ /* 0x000fe20000011459 */
[----:B--2---:R-:W-:-:S03]  /*5d10*/  IMAD.SHL.U32 R3, R89, 0x10, RZ ;  /* 0x0000001059037824 */ /* 0x004fc600078e00ff */
[----:B------:R-:W-:Y:S02]  /*5d20*/  LEA.HI R89, R0, R89, RZ, 0x3 ;  /* 0x0000005900597211 */ /* 0x000fe400078f18ff */
[----:B------:R-:W-:Y:S02]  /*5d30*/  LOP3.LUT R0, R204, 0x70, R3, 0xf8, !PT ;  /* 0x00000070cc007812 */ /* 0x000fe400078ef803 */
[----:B------:R-:W-:Y:S02]  /*5d40*/  SHF.L.U32 R89, R89, 0xa, RZ ;  /* 0x0000000a59597819 */ /* 0x000fe400000006ff */
[----:B------:R-:W-:Y:S02]  /*5d50*/  LOP3.LUT R0, R0, R4, RZ, 0x3c, !PT ;  /* 0x0000000400007212 */ /* 0x000fe400078e3cff */
[----:B------:R-:W-:-:S04]  /*5d60*/  LOP3.LUT R7, R89, 0xffffe000, RZ, 0xc0, !PT ;  /* 0xffffe00059077812 */ /* 0x000fc800078ec0ff */
[----:B------:R-:W-:-:S05]  /*5d70*/  IADD3 R7, R0, R7, R209 ;  /* 0x0000000700077210 */ /* 0x000fca0007ffe0d1 */
[----:B------:R-:W-:-:S04]  /*5d80*/  IMAD R7, R186, 0x4000, R7 ;  /* 0x00004000ba077824 */ /* 0x000fc800078e0207 */
[----:B------:R-:W-:Y:S02]  /*5d90*/  IMAD.IADD R8, R184, 0x1, R7 ;  /* 0x00000001b8087824 */ /* 0x000fe400078e0207 */
[----:B------:R-:W0:Y:S04]  /*5da0*/  LDS.128 R4, [R5+0x20000] ;  /* 0x0200000005047984 */ /* 0x000e280000000c00 */
[----:B------:R-:W2:Y:S01]  /*5db0*/  LDS.128 R8, [R8+0x20000] ;  /* 0x0200000008087984 */ /* 0x000ea20000000c00 */
[----:B------:R-:W-:Y:S05]  /*5dc0*/  @P3 BRA `(.L_x_1774) ;  /* 0x0000000c00543947 */ /* 0x000fea0003800000 */
[----:B------:R-:W-:Y:S01]  /*5dd0*/  SHF.R.U32.HI R0, RZ, 0x8, R29 ;  /* 0x00000008ff007819 */ /* 0x000fe2000001161d */
[----:B0-----:R-:W-:Y:S01]  /*5de0*/  IMAD.MOV.U32 R25, RZ, RZ, R6 ;  /* 0x000000ffff197224 */ /* 0x001fe200078e0006 */
[----:B------:R-:W-:Y:S01]  /*5df0*/  LOP3.LUT R27, R29, 0xff0000ff, RZ, 0xc0, !PT ;  /* 0xff0000ff1d1b7812 */ /* 0x000fe200078ec0ff */
[----:B--2---:R-:W-:Y:S01]  /*5e00*/  IMAD.MOV.U32 R26, RZ, RZ, R8 ;  /* 0x000000ffff1a7224 */ /* 0x004fe200078e0008 */
[----:B------:R-:W-:Y:S01]  /*5e10*/  SHF.R.U32.HI R30, RZ, 0x8, R31 ;  /* 0x00000008ff1e7819 */ /* 0x000fe2000001161f */
[----:B------:R-:W-:Y:S01]  /*5e20*/  IMAD.MOV.U32 R15, RZ, RZ, R4 ;  /* 0x000000ffff0f7224 */ /* 0x000fe200078e0004 */
[----:B------:R-:W-:Y:S02]  /*5e30*/  SHF.L.U32 R0, R0, 0x8, RZ ;  /* 0x0000000800007819 */ /* 0x000fe400000006ff */
[----:B------:R-:W-:Y:S01]  /*5e40*/  SHF.R.U32.HI R48, RZ, 0x10, R29 ;  /* 0x00000010ff307819 */ /* 0x000fe2000001161d */
[----:B------:R-:W-:Y:S01]  /*5e50*/  IMAD.MOV.U32 R29, RZ, RZ, R10 ;  /* 0x000000ffff1d7224 */ /* 0x000fe200078e000a */
[----:B------:R-:W-:Y:S01]  /*5e60*/  LOP3.LUT R27, R27, 0xff00, R0, 0xf8, !PT ;  /* 0x0000ff001b1b7812 */ /* 0x000fe200078ef800 */
[----:B------:R-:W-:Y:S01]  /*5e70*/  IMAD.SHL.U32 R0, R30, 0x100, RZ ;  /* 0x000001001e007824 */ /* 0x000fe200078e00ff */
[----:B------:R-:W-:Y:S01]  /*5e80*/  SHF.R.U32.HI R32, RZ, 0x10, R31 ;  /* 0x00000010ff207819 */ /* 0x000fe2000001161f */
[----:B------:R-:W-:Y:S01]  /*5e90*/  IMAD.U32 R6, R48, 0x10000, RZ ;  /* 0x0001000030067824 */ /* 0x000fe200078e00ff */
[----:B------:R-:W-:-:S02]  /*5ea0*/  LOP3.LUT R31, R31, 0xff0000ff, RZ, 0xc0, !PT ;  /* 0xff0000ff1f1f7812 */ /* 0x000fc400078ec0ff */
[----:B------:R-:W-:Y:S02]  /*5eb0*/  SHF.R.U32.HI R28, RZ, 0x8, R33 ;  /* 0x00000008ff1c7819 */ /* 0x000fe40000011621 */
[----:B------:R-:W-:Y:S02]  /*5ec0*/  SHF.R.U32.HI R24, RZ, 0x8, R35 ;  /* 0x00000008ff187819 */ /* 0x000fe40000011623 */
[----:B------:R-:W-:Y:S01]  /*5ed0*/  LOP3.LUT R31, R31, 0xff00, R0, 0xf8, !PT ;  /* 0x0000ff001f1f7812 */ /* 0x000fe200078ef800 */
[----:B------:R-:W-:Y:S01]  /*5ee0*/  IMAD.SHL.U32 R4, R28, 0x100, RZ ;  /* 0x000001001c047824 */ /* 0x000fe200078e00ff */
[----:B---3--:R-:W-:Y:S01]  /*5ef0*/  SHF.R.U32.HI R38, RZ, 0x10, R33 ;  /* 0x00000010ff267819 */ /* 0x008fe20000011621 */
[----:B------:R-:W-:Y:S01]  /*5f00*/  IMAD.SHL.U32 R8, R24, 0x100, RZ ;  /* 0x0000010018087824 */ /* 0x000fe200078e00ff */
[----:B------:R-:W-:Y:S02]  /*5f10*/  LOP3.LUT R6, R27, 0xff0000, R6, 0xf8, !PT ;  /* 0x00ff00001b067812 */ /* 0x000fe400078ef806 */
[----:B------:R-:W-:-:S02]  /*5f20*/  SHF.L.U32 R0, R32, 0x10, RZ ;  /* 0x0000001020007819 */ /* 0x000fc400000006ff */
[----:B------:R-:W-:Y:S02]  /*5f30*/  LOP3.LUT R33, R33, 0xff0000ff, RZ, 0xc0, !PT ;  /* 0xff0000ff21217812 */ /* 0x000fe400078ec0ff */
[----:B------:R-:W-:Y:S02]  /*5f40*/  F2FP.F16.E4M3.UNPACK_B R32, R85.H1 ;  /* 0x00000055ff20723e */ /* 0x000fe400030006ff */
[----:B------:R-:W-:Y:S02]  /*5f50*/  F2FP.F16.E4M3.UNPACK_B R27, R26.H1 ;  /* 0x0000001aff1b723e */ /* 0x000fe400030006ff */
[----:B------:R-:W-:Y:S02]  /*5f60*/  F2FP.F16.E4M3.UNPACK_B R10, R15.H1 ;  /* 0x0000000fff0a723e */ /* 0x000fe400030006ff */
[----:B------:R-:W-:Y:S01]  /*5f70*/  SHF.R.U32.HI R34, RZ, 0x10, R35 ;  /* 0x00000010ff227819 */ /* 0x000fe20000011623 */
[----:B------:R-:W-:Y:S01]  /*5f80*/  HADD2.F32 R28, -RZ, R27.H0_H0 ;  /* 0x2000001bff1c7230 */ /* 0x000fe20000004100 */
[----:B------:R-:W-:Y:S01]  /*5f90*/  LOP3.LUT R49, R35, 0xff0000ff, RZ, 0xc0, !PT ;  /* 0xff0000ff23317812 */ /* 0x000fe200078ec0ff */
[----:B------:R-:W-:Y:S01]  /*5fa0*/  HADD2.F32 R24, -RZ, R10.H0_H0 ;  /* 0x2000000aff187230 */ /* 0x000fe20000004100 */
[----:B------:R-:W-:Y:S01]  /*5fb0*/  LOP3.LUT R35, R33, 0xff00, R4, 0xf8, !PT ;  /* 0x0000ff0021237812 */ /* 0x000fe200078ef804 */
[----:B------:R-:W-:Y:S01]  /*5fc0*/  HADD2.F32 R33, -RZ, R32.H0_H0 ;  /* 0x20000020ff217230 */ /* 0x000fe20000004100 */
[----:B------:R-:W-:Y:S01]  /*5fd0*/  F2FP.F16.E4M3.UNPACK_B R30, R83.H1 ;  /* 0x00000053ff1e723e */ /* 0x000fe200030006ff */
[----:B------:R-:W-:Y:S01]  /*5fe0*/  IMAD.U32 R4, R34, 0x10000, RZ ;  /* 0x0001000022047824 */ /* 0x000fe200078e00ff */
[----:B------:R-:W-:Y:S01]  /*5ff0*/  LOP3.LUT R49, R49, 0xff00, R8, 0xf8, !PT ;  /* 0x0000ff0031317812 */ /* 0x000fe200078ef808 */
[----:B------:R-:W-:Y:S01]  /*6000*/  IMAD.U32 R8, R38, 0x10000, RZ ;  /* 0x0001000026087824 */ /* 0x000fe200078e00ff */
[----:B------:R-:W-:Y:S01]  /*6010*/  LOP3.LUT R0, R31, 0xff0000, R0, 0xf8, !PT ;  /* 0x00ff00001f007812 */ /* 0x000fe200078ef800 */
[----:B------:R-:W-:-:S02]  /*6020*/  HADD2.F32 R31, -RZ, R30.H0_H0 ;  /* 0x2000001eff1f7230 */ /* 0x000fc40000004100 */
[-C--:B------:R-:W-:Y:S01]  /*6030*/  FMUL.FTZ R89, R28, R33.reuse ;  /* 0x000000211c597220 */ /* 0x080fe20000410000 */
[C---:B------:R-:W-:Y:S01]  /*6040*/  FMUL.FTZ R33, R24.reuse, R33 ;  /* 0x0000002118217220 */ /* 0x040fe20000410000 */
[----:B------:R-:W-:Y:S02]  /*6050*/  LOP3.LUT R8, R35, 0xff0000, R8, 0xf8, !PT ;  /* 0x00ff000023087812 */ /* 0x000fe400078ef808 */
[-C--:B------:R-:W-:Y:S01]  /*6060*/  FFMA.FTZ R89, R24, R31.reuse, -R89 ;  /* 0x0000001f18597223 */ /* 0x080fe20000010859 */
[----:B------:R-:W-:Y:S01]  /*6070*/  FFMA.FTZ R35, R28, R31, R33 ;  /* 0x0000001f1c237223 */ /* 0x000fe20000010021 */
[----:B------:R-:W-:Y:S01]  /*6080*/  HADD2.F32 R33, -RZ, R32.H1_H1 ;  /* 0x30000020ff217230 */ /* 0x000fe20000004100 */
[----:B------:R-:W-:Y:S01]  /*6090*/  F2FP.F16.E4M3.UNPACK_B R85, R85 ;  /* 0x00000055ff55723e */ /* 0x000fe200020006ff */
[----:B------:R-:W-:Y:S01]  /*60a0*/  HADD2.F32 R28, -RZ, R27.H1_H1 ;  /* 0x3000001bff1c7230 */ /* 0x000fe20000004100 */
[----:B------:R-:W-:Y:S01]  /*60b0*/  F2FP.F16.E4M3.UNPACK_B R26, R26 ;  /* 0x0000001aff1a723e */ /* 0x000fe200020006ff */
[----:B------:R-:W-:Y:S01]  /*60c0*/  HADD2.F32 R24, -RZ, R10.H1_H1 ;  /* 0x3000000aff187230 */ /* 0x000fe20000004100 */
[----:B------:R-:W-:Y:S01]  /*60d0*/  F2FP.F16.E4M3.UNPACK_B R15, R15 ;  /* 0x0000000fff0f723e */ /* 0x000fe200020006ff */
[----:B------:R-:W-:Y:S01]  /*60e0*/  HADD2.F32 R31, -RZ, R30.H1_H1 ;  /* 0x3000001eff1f7230 */ /* 0x000fe20000004100 */
[----:B------:R-:W-:Y:S01]  /*60f0*/  LOP3.LUT R4, R49, 0xff0000, R4, 0xf8, !PT ;  /* 0x00ff000031047812 */ /* 0x000fe200078ef804 */
[----:B------:R-:W-:Y:S01]  /*6100*/  FMUL.FTZ R49, R28, R33 ;  /* 0x000000211c317220 */ /* 0x000fe20000410000 */
[----:B------:R-:W-:Y:S01]  /*6110*/  F2FP.F16.E4M3.UNPACK_B R83, R83 ;  /* 0x00000053ff53723e */ /* 0x000fe200020006ff */
        /* <DEDUP_REMOVED lines=59> */
[C---:B------:R-:W-:Y:S01]  /*64d0*/  FMUL.FTZ R84, R25.reuse, R84 ;  /* 0x0000005419547220 */ /* 0x040fe20000410000 */
[----:B------:R-:W-:Y:S01]  /*64e0*/  F2FP.F16.E4M3.UNPACK_B R24, R9 ;  /* 0x00000009ff18723e */ /* 0x000fe200020006ff */
[----:B------:R-:W-:Y:S01]  /*64f0*/  FFMA.FTZ R15, R25, R82, -R30 ;  /* 0x00000052190f7223 */ /* 0x000fe2000001081e */
[----:B------:R-:W-:Y:S01]  /*6500*/  F2FP.F16.E4M3.UNPACK_B R27, R8 ;  /* 0x00000008ff1b723e */ /* 0x000fe200020006ff */
[----:B------:R-:W-:Y:S01]  /*6510*/  FFMA.FTZ R84, R29, R82, R84 ;  /* 0x000000521d547223 */ /* 0x000fe20000010054 */
[----:B------:R-:W-:Y:S01]  /*6520*/  F2FP.F16.E4M3.UNPACK_B R10, R5 ;  /* 0x00000005ff0a723e */ /* 0x000fe200020006ff */
[----:B------:R-:W-:Y:S01]  /*6530*/  HADD2.F32 R25, -RZ, R24.H0_H0 ;  /* 0x20000018ff197230 */ /* 0x000fe20000004100 */
[----:B------:R-:W-:Y:S01]  /*6540*/  F2FP.F16.E4M3.UNPACK_B R26, R6 ;  /* 0x00000006ff1a723e */ /* 0x000fe200020006ff */
[----:B------:R-:W-:Y:S01]  /*6550*/  HADD2.F32 R30, -RZ, R27.H0_H0 ;  /* 0x2000001bff1e7230 */ /* 0x000fe20000004100 */
[----:B------:R-:W-:Y:S01]  /*6560*/  F2FP.SATFINITE.E4M3.F32.PACK_AB_MERGE_C R82, R15, R28, R32 ;  /* 0x0000001c0f52723e */ /* 0x000fe20004807020 */
[----:B------:R-:W-:Y:S01]  /*6570*/  HADD2.F32 R15, -RZ, R10.H0_H0 ;  /* 0x2000000aff0f7230 */ /* 0x000fe20000004100 */
        /* <DEDUP_REMOVED lines=13> */
[----:B------:R-:W-:Y:S01]  /*6650*/  F2FP.F16.E4M3.UNPACK_B R5, R5.H1 ;  /* 0x00000005ff05723e */ /* 0x000fe200030006ff */
[----:B------:R-:W-:Y:S01]  /*6660*/  FFMA.FTZ R31, R10, R15, -R25 ;  /* 0x0000000f0a1f7223 */ /* 0x000fe20000010819 */
[----:B------:R-:W-:Y:S01]  /*6670*/  F2FP.F16.E4M3.UNPACK_B R25, R8.H1 ;  /* 0x00000008ff19723e */ /* 0x000fe200030006ff */
[----:B------:R-:W-:Y:S01]  /*6680*/  HADD2.F32 R10, -RZ, R9.H0_H0 ;  /* 0x20000009ff0a7230 */ /* 0x000fe20000004100 */
[----:B------:R-:W-:Y:S01]  /*6690*/  F2FP.SATFINITE.E4M3.F32.PACK_AB_MERGE_C R48, R38, R33, R48 ;  /* 0x000000212630723e */ /* 0x000fe20004807030 */
[----:B------:R-:W-:Y:S01]  /*66a0*/  FFMA.FTZ R33, R24, R15, R27 ;  /* 0x0000000f18217223 */ /* 0x000fe2000001001b */
[----:B------:R-:W-:Y:S01]  /*66b0*/  F2FP.F16.E4M3.UNPACK_B R6, R6.H1 ;  /* 0x00000006ff06723e */ /* 0x000fe200030006ff */
[----:B------:R-:W-:Y:S01]  /*66c0*/  HADD2.F32 R27, -RZ, R25.H0_H0 ;  /* 0x20000019ff1b7230 */ /* 0x000fe20000004100 */
[----:B------:R-:W-:Y:S01]  /*66d0*/  F2FP.SATFINITE.E4M3.F32.PACK_AB_MERGE_C R35, R86, R35, RZ ;  /* 0x000000235623723e */ /* 0x000fe200048070ff */
[----:B------:R-:W-:-:S02]  /*66e0*/  HADD2.F32 R8, -RZ, R5.H0_H0 ;  /* 0x20000005ff087230 */ /* 0x000fc40000004100 */
[----:B------:R-:W-:Y:S01]  /*66f0*/  HADD2.F32 R9, -RZ, R9.H1_H1 ;  /* 0x30000009ff097230 */ /* 0x000fe20000004100 */
[----:B------:R-:W-:Y:S01]  /*6700*/  F2FP.SATFINITE.E4M3.F32.PACK_AB_MERGE_C R86, R85, R34, R35 ;  /* 0x000000225556723e */ /* 0x000fe20004807023 */
[----:B------:R-:W-:Y:S02]  /*6710*/  HADD2.F32 R24, -RZ, R25.H1_H1 ;  /* 0x30000019ff187230 */ /* 0x000fe40000004100 */
[-C--:B------:R-:W-:Y:S01]  /*6720*/  FMUL.FTZ R25, R10, R27.reuse ;  /* 0x0000001b0a197220 */ /* 0x080fe20000410000 */
[--C-:B------:R-:W-:Y:S02]  /*6730*/  HADD2.F32 R15, -RZ, R6.reuse.H0_H0 ;  /* 0x20000006ff0f7230 */ /* 0x100fe40000004100 */
[----:B------:R-:W-:Y:S01]  /*6740*/  FMUL.FTZ R27, R8, R27 ;  /* 0x0000001b081b7220 */ /* 0x000fe20000410000 */
[----:B------:R-:W-:Y:S02]  /*6750*/  HADD2.F32 R5, -RZ, R5.H1_H1 ;  /* 0x30000005ff057230 */ /* 0x000fe40000004100 */
[----:B------:R-:W-:Y:S01]  /*6760*/  FMUL.FTZ R26, R9, R24 ;  /* 0x00000018091a7220 */ /* 0x000fe20000410000 */
[----:B------:R-:W-:-:S02]  /*6770*/  HADD2.F32 R6, -RZ, R6.H1_H1 ;  /* 0x30000006ff067230 */ /* 0x000fc40000004100 */
[----:B------:R-:W-:Y:S01]  /*6780*/  FFMA.FTZ R35, R10, R15, R27 ;  /* 0x0000000f0a237223 */ /* 0x000fe2000001001b */
[-C--:B------:R-:W-:Y:S01]  /*6790*/  F2FP.F16.E4M3.UNPACK_B R10, R11.reuse ;  /* 0x0000000bff0a723e */ /* 0x080fe200020006ff */
[C---:B------:R-:W-:Y:S01]  /*67a0*/  FMUL.FTZ R24, R5.reuse, R24 ;  /* 0x0000001805187220 */ /* 0x040fe20000410000 */
[----:B------:R-:W-:Y:S01]  /*67b0*/  F2FP.F16.E4M3.UNPACK_B R11, R11.H1 ;  /* 0x0000000bff0b723e */ /* 0x000fe200030006ff */
[----:B------:R-:W-:Y:S01]  /*67c0*/  FFMA.FTZ R49, R5, R6, -R26 ;  /* 0x0000000605317223 */ /* 0x000fe2000001081a */
[----:B------:R-:W-:Y:S01]  /*67d0*/  F2FP.F16.E4M3.UNPACK_B R26, R4 ;  /* 0x00000004ff1a723e */ /* 0x000fe200020006ff */
[----:B------:R-:W-:Y:S01]  /*67e0*/  FFMA.FTZ R38, R9, R6, R24 ;  /* 0x0000000609267223 */ /* 0x000fe20000010018 */
[-C--:B------:R-:W-:Y:S01]  /*67f0*/  F2FP.F16.E4M3.UNPACK_B R5, R7.reuse ;  /* 0x00000007ff05723e */ /* 0x080fe200020006ff */
[----:B------:R-:W-:Y:S01]  /*6800*/  HADD2.F32 R9, -RZ, R10.H0_H0 ;  /* 0x2000000aff097230 */ /* 0x000fe20000004100 */
[----:B------:R-:W-:Y:S01]  /*6810*/  F2FP.F16.E4M3.UNPACK_B R27, R4.H1 ;  /* 0x00000004ff1b723e */ /* 0x000fe200030006ff */
[----:B------:R-:W-:Y:S01]  /*6820*/  HADD2.F32 R28, -RZ, R26.H0_H0 ;  /* 0x2000001aff1c7230 */ /* 0x000fe20000004100 */
[----:B------:R-:W-:Y:S01]  /*6830*/  F2FP.F16.E4M3.UNPACK_B R7, R7.H1 ;  /* 0x00000007ff07723e */ /* 0x000fe200030006ff */
[----:B------:R-:W-:Y:S01]  /*6840*/  FFMA.FTZ R34, R8, R15, -R25 ;  /* 0x0000000f08227223 */ /* 0x000fe20000010819 */
[-C--:B------:R-:W-:Y:S01]  /*6850*/  F2FP.F16.E4M3.UNPACK_B R4, R0.reuse ;  /* 0x00000000ff04723e */ /* 0x080fe200020006ff */
[----:B------:R-:W-:Y:S01]  /*6860*/  HADD2.F32 R29, -RZ, R27.H0_H0 ;  /* 0x2000001bff1d7230 */ /* 0x000fe20000004100 */
[----:B------:R-:W-:Y:S01]  /*6870*/  F2FP.F16.E4M3.UNPACK_B R15, R0.H1 ;  /* 0x00000000ff0f723e */ /* 0x000fe200030006ff */
[----:B------:R-:W-:-:S02]  /*6880*/  HADD2.F32 R0, -RZ, R11.H0_H0 ;  /* 0x2000000bff007230 */ /* 0x000fc40000004100 */
[-C--:B------:R-:W-:Y:S01]  /*6890*/  FMUL.FTZ R83, R9, R28.reuse ;  /* 0x0000001c09537220 */ /* 0x080fe20000410000 */
[----:B------:R-:W-:Y:S01]  /*68a0*/  HADD2.F32 R6, -RZ, R5.H0_H0 ;  /* 0x20000005ff067230 */ /* 0x000fe20000004100 */
[----:B------:R-:W-:Y:S01]  /*68b0*/  F2FP.SATFINITE.E4M3.F32.PACK_AB_MERGE_C R35, R38, R35, RZ ;  /* 0x000000232623723e */ /* 0x000fe200048070ff */
[----:B------:R-:W-:Y:S02]  /*68c0*/  HADD2.F32 R8, -RZ, R7.H0_H0 ;  /* 0x20000007ff087230 */ /* 0x000fe40000004100 */
[-C--:B------:R-:W-:Y:S01]  /*68d0*/  FMUL.FTZ R85, R0, R29.reuse ;  /* 0x0000001d00557220 */ /* 0x080fe20000410000 */
[----:B------:R-:W-:Y:S02]  /*68e0*/  HADD2.F32 R24, -RZ, R4.H0_H0 ;  /* 0x20000004ff187230 */ /* 0x000fe40000004100 */
[----:B------:R-:W-:Y:S01]  /*68f0*/  FMUL.FTZ R28, R6, R28 ;  /* 0x0000001c061c7220 */ /* 0x000fe20000410000 */
[----:B------:R-:W-:Y:S02]  /*6900*/  HADD2.F32 R25, -RZ, R15.H0_H0 ;  /* 0x2000000fff197230 */ /* 0x000fe40000004100 */
[----:B------:R-:W-:Y:S01]  /*6910*/  FMUL.FTZ R29, R8, R29 ;  /* 0x0000001d081d7220 */ /* 0x000fe20000410000 */
[----:B------:R-:W-:-:S02]  /*6920*/  HADD2.F32 R11, -RZ, R11.H1_H1 ;  /* 0x3000000bff0b7230 */ /* 0x000fc40000004100 */
[-C--:B------:R-:W-:Y:S01]  /*6930*/  FFMA.FTZ R83, R6, R24.reuse, -R83 ;  /* 0x0000001806537223 */ /* 0x080fe20000010853 */
[----:B------:R-:W-:Y:S02]  /*6940*/  HADD2.F32 R6, -RZ, R27.H1_H1 ;  /* 0x3000001bff067230 */ /* 0x000fe40000004100 */
[-C--:B------:R-:W-:Y:S01]  /*6950*/  FFMA.FTZ R29, R0, R25.reuse, R29 ;  /* 0x00000019001d7223 */ /* 0x080fe2000001001d */
[----:B------:R-:W-:Y:S02]  /*6960*/  HADD2.F32 R7, -RZ, R7.H1_H1 ;  /* 0x30000007ff077230 */ /* 0x000fe40000004100 */
[----:B------:R-:W-:Y:S01]  /*6970*/  FFMA.FTZ R28, R9, R24, R28 ;  /* 0x00000018091c7223 */ /* 0x000fe2000001001c */
[----:B------:R-:W-:Y:S01]  /*6980*/  FFMA.FTZ R85, R8, R25, -R85 ;  /* 0x0000001908557223 */ /* 0x000fe20000010855 */
[----:B------:R-:W-:Y:S02]  /*6990*/  HADD2.F32 R5, -RZ, R5.H1_H1 ;  /* 0x30000005ff057230 */ /* 0x000fe40000004100 */
[----:B------:R-:W-:Y:S01]  /*69a0*/  FMUL.FTZ R8, R11, R6 ;  /* 0x000000060b087220 */ /* 0x000fe20000410000 */
[----:B------:R-:W-:-:S02]  /*69b0*/  HADD2.F32 R10, -RZ, R10.H1_H1 ;  /* 0x3000000aff0a7230 */ /* 0x000fc40000004100 */
[----:B------:R-:W-:Y:S01]  /*69c0*/  FMUL.FTZ R24, R7, R6 ;  /* 0x0000000607187220 */ /* 0x000fe20000410000 */
[----:B------:R-:W-:Y:S01]  /*69d0*/  HADD2.F32 R26, -RZ, R26.H1_H1 ;  /* 0x3000001aff1a7230 */ /* 0x000fe20000004100 */
[----:B------:R-:W-:Y:S01]  /*69e0*/  F2FP.SATFINITE.E4M3.F32.PACK_AB_MERGE_C R33, R33, R30, R35 ;  /* 0x0000001e2121723e */ /* 0x000fe20004807023 */
[----:B------:R-:W-:Y:S01]  /*69f0*/  HADD2.F32 R0, -RZ, R15.H1_H1 ;  /* 0x3000000fff007230 */ /* 0x000fe20000004100 */
[----:B------:R-:W-:Y:S01]  /*6a00*/  F2FP.SATFINITE.E4M3.F32.PACK_AB_MERGE_C R34, R49, R34, RZ ;  /* 0x000000223122723e */ /* 0x000fe200048070ff */
        /* <DEDUP_REMOVED lines=15> */
[----:B------:R-:W-:Y:S01]  /*6b00*/  MOV R10, R84 ;  /* 0x00000054000a7202 */ /* 0x000fe20000000f00 */
[----:B------:R-:W-:-:S07]  /*6b10*/  IMAD.MOV.U32 R6, RZ, RZ, R82 ;  /* 0x000000ffff067224 */ /* 0x000fce00078e0052 */
.L_x_1774:
[----:B------:R-:W-:Y:S05]  /*6b20*/  BSYNC B1 ;  /* 0x0000000000017941 */ /* 0x000fea0003800000 */
.L_x_1773:
[----:B0-----:R0:W-:Y:S01]  /*6b30*/  ST.E.128 desc[UR36][R12.64], R4 ;  /* 0x000000040c007985 */ /* 0x0011e2000c101d24 */
[----:B------:R-:W-:-:S13]  /*6b40*/  ISETP.GE.AND P3, PT, R3, R87, PT ;  /* 0x000000570300720c */ /* 0x000fda0003f66270 */
[----:B------:R-:W-:Y:S05]  /*6b50*/  @P3 BRA `(.L_x_1757) ;  /* 0x0000000400203947 */ /* 0x000fea0003800000 */
[----:B------:R-:W-:-:S04]  /*6b60*/  IADD3 R14, P3, R3, R14, RZ ;  /* 0x0000000e030e7210 */ /* 0x000fc80007f7e0ff */
[----:B------:R-:W-:-:S05]  /*6b70*/  LEA.HI.X.SX32 R15, R3, R2, 0x1, P3 ;  /* 0x00000002030f7211 */ /* 0x000fca00018f0eff */
[----:B--2---:R2:W-:Y:S01]  /*6b80*/  ST.E.128 desc[UR36][R14.64], R8 ;  /* 0x000000080e007985 */ /* 0x0045e2000c101d24 */
[----:B------:R-:W-:Y:S05]  /*6b90*/  BRA `(.L_x_1757) ;  /* 0x0000000400107947 */ /* 0x000fea0003800000 */
.L_x_1738:
[----:B------:R-:W-:-:S06]  /*6ba0*/  UISETP.NE.AND UP0, UPT, UR61, 0x3, UPT ;  /* 0x000000033d00788c */ /* 0x000fcc000bf05270 */
[----:B------:R-:W-:-:S13]  /*6bb0*/  PLOP3.LUT P5, PT, PT, PT, UP0, 0x80, 0x0 ;  /* 0x000000000000781c */ /* 0x000fda0003faf008 */
[----:B------:R-:W-:Y:S05]  /*6bc0*/  @!P5 BRA `(.L_x_1775) ;  /* 0x000000000004d947 */ /* 0x000fea0003800000 */
[----:B------:R-:W-:Y:S01]  /*6bd0*/  BPT.TRAP 0x1 ;  /* 0x000000040000795c */ /* 0x000fe20000300000 */
.L_x_1775:
[----:B------:R-:W-:Y:S01]  /*6be0*/  IMAD R72, R186, 0x8, R184 ;  /* 0x00000008ba487824 */ /* 0x000fe200078e02b8 */
[----:B------:R-:W-:Y:S01]  /*6bf0*/  SHF.L.U32 R81, R195, 0x1f, RZ ;  /* 0x0000001fc3517819 */ /* 0x000fe200000006ff */
[----:B------:R-:W-:Y:S01]  /*6c00*/  BSSY B1, `(.L_x_1776) ;  /* 0x0000004000017945 */ /* 0x000fe20003800000 */
[----:B------:R-:W-:Y:S02]  /*6c10*/  SHF.R.S32.HI R77, RZ, 0x1f, R78 ;  /* 0x0000001fff4d7819 */ /* 0x000fe4000001144e */
[----:B------:R-:W0:Y:S02]  /*6c20*/  SYNCS.PHASECHK.TRANS64.TRYWAIT P3, [R72+URZ+0x28490], R81 ;  /* 0x02849051480075a7 */ /* 0x000e24000806017f */
[----:B0-----:R-:W-:Y:S05]  /*6c30*/  @!P3 BRA `(.L_x_1777) ;  /* 0x0000020c0064b947 */ /* 0x001fea0003800000 */
.L_x_2133:
[----:B------:R-:W-:Y:S05]  /*6c40*/  BSYNC B1 ;  /* 0x0000000000017941 */ /* 0x000fea0003800000 */
.L_x_1776:
        /* <DEDUP_REMOVED lines=19> */
[----:B------:R-:W-:Y:S01]  /*6d80*/  IADD3 R0, P3, R2, UR6, RZ ;  /* 0x0000000602007c10 */ /* 0x000fe2000ff7e0ff */
[----:B------:R-:W-:-:S03]  /*6d90*/  IMAD.IADD R10, R80, 0x1, -R189 ;  /* 0x00000001500a7824 */ /* 0x000fc600078e0abd */
[----:B------:R-:W-:Y:S02]  /*6da0*/  IADD3.X R2, R3, UR7, R5, P3, !PT ;  /* 0x0000000703027c10 */ /* 0x000fe40009ffe405 */
[----:B------:R-:W-:Y:S01]  /*6db0*/  ISETP.GE.AND P3, PT, R10, 0x1, PT ;  /* 0x000000010a00780c */ /* 0x000fe20003f66270 */
[----:B------:R-:W-:-:S12]  /*6dc0*/  BRA.DIV UR4, `(.L_x_1778) ;  /* 0x0000020e04147947 */ /* 0x000fd8000b800000 */
[----:B------:R1:W2:Y:S04]  /*6dd0*/  SHFL.IDX PT, R3, R2, RZ, 0x181f ;  /* 0x00181fff02037589 */ /* 0x0002a800000e0000 */
[----:B------:R1:W3:Y:S02]  /*6de0*/  SHFL.IDX PT, R14, R0, RZ, 0x181f ;  /* 0x00181fff000e7589 */ /* 0x0002e400000e0000 */
.L_x_2137:
[----:B------:R-:W-:Y:S04]  /*6df0*/  BSSY B1, `(.L_x_1779) ;  /* 0x000000d000017945 */ /* 0x000fe80003800000 */
[----:B------:R-:W-:Y:S05]  /*6e00*/  @!P3 BRA `(.L_x_1780) ;  /* 0x00000000002cb947 */ /* 0x000fea0003800000 */
[----:B------:R-:W-:Y:S02]  /*6e10*/  ULDC UR4, c[0x0][0x2f4] ;  /* 0x0000bd0000047ab9 */ /* 0x000fe40000000800 */
[----:B------:R-:W-:-:S13]  /*6e20*/  ISETP.GE.AND P3, PT, R16, UR4, PT ;  /* 0x0000000410007c0c */ /* 0x000fda000bf66270 */
[----:B------:R-:W4:Y:S01]  /*6e30*/  @!P3 LDS.128 R4, [R73+0x20000] ;  /* 0x020000004904b984 */ /* 0x000f220000000c00 */
[----:B---3--:R-:W-:-:S05]  /*6e40*/  @!P3 IADD3 R8, P4, R16, R14, RZ ;  /* 0x0000000e1008b210 */ /* 0x008fca0007f9e0ff */
[----:B--2---:R-:W-:Y:S01]  /*6e50*/  @!P3 IMAD.X R9, R3, 0x1, R17, P4 ;  /* 0x000000010309b824 */ /* 0x004fe200020e0611 */
[----:B------:R-:W-:-:S13]  /*6e60*/  ISETP.GE.AND P4, PT, R187, UR4, PT ;  /* 0x00000004bb007c0c */ /* 0x000fda000bf86270 */
[----:B------:R-:W-:-:S05]  /*6e70*/  @!P4 IADD3 R14, P6, R187, R14, RZ ;  /* 0x0000000ebb0ec210 */ /* 0x000fca0007fde0ff */
[----:B------:R-:W-:Y:S01]  /*6e80*/  @!P4 IMAD.X R15, R3, 0x1, R194, P6 ;  /* 0x00000001030fc824 */ /* 0x000fe200030e06c2 */
[----:B----4-:R-:W-:Y:S04]  /*6e90*/  @!P3 ST.E.128 desc[UR36][R8.64], R4 ;  /* 0x000000040800b985 */ /* 0x010fe8000c101d24 */
[----:B------:R-:W2:Y:S04]  /*6ea0*/  @!P4 LDS.128 R4, [R73+0x22000] ;  /* 0x022000004904c984 */ /* 0x000ea80000000c00 */
[----:B--2---:R4:W-:Y:S02]  /*6eb0*/  @!P4 ST.E.128 desc[UR36][R14.64], R4 ;  /* 0x000000040e00c985 */ /* 0x0049e4000c101d24 */
.L_x_1780:
[----:B------:R-:W-:Y:S05]  /*6ec0*/  BSYNC B1 ;  /* 0x0000000000017941 */ /* 0x000fea0003800000 */
.L_x_1779:
[----:B------:R-:W-:-:S03]  /*6ed0*/  UMOV UR4, 0xffffffff ;  /* 0xffffffff00047882 */ /* 0x000fc60000000000 */
[----:B------:R-:W-:Y:S05]  /*6ee0*/  BRA.DIV UR4, `(.L_x_1781) ;  /* 0x0000020e04147947 */ /* 0x000fea000b800000 */
[----:B--2---:R2:W0:Y:S04]  /*6ef0*/  SHFL.IDX PT, R3, R2, 0x1, 0x181f ;  /* 0x00381f0002037f89 */ /* 0x00442800000e0000 */
[----:B---34-:R2:W3:Y:S02]  /*6f00*/  SHFL.IDX PT, R14, R0, 0x1, 0x181f ;  /* 0x00381f00000e7f89 */ /* 0x0184e400000e0000 */
.L_x_2141:
[----:B------:R-:W-:-:S13]  /*6f10*/  ISETP.GE.AND P3, PT, R10, 0x21, PT ;  /* 0x000000210a00780c */ /* 0x000fda0003f66270 */
[----:B------:R-:W-:Y:S05]  /*6f20*/  @!P3 BRA `(.L_x_1757) ;  /* 0x00000000002cb947 */ /* 0x000fea0003800000 */
[----:B------:R-:W-:Y:S02]  /*6f30*/  ULDC UR4, c[0x0][0x2f4] ;  /* 0x0000bd0000047ab9 */ /* 0x000fe40000000800 */
[----:B------:R-:W-:-:S13]  /*6f40*/  ISETP.GE.AND P3, PT, R16, UR4, PT ;  /* 0x0000000410007c0c */ /* 0x000fda000bf66270 */
[----:B------:R-:W4:Y:S01]  /*6f50*/  @!P3 LDS.128 R4, [R73+0x21000] ;  /* 0x021000004904b984 */ /* 0x000f220000000c00 */
[----:B---3--:R-:W-:-:S04]  /*6f60*/  @!P3 IADD3 R8, P4, R16, R14, RZ ;  /* 0x0000000e1008b210 */ /* 0x008fc80007f9e0ff */
[----:B0-----:R-:W-:Y:S02]  /*6f70*/  @!P3 IADD3.X R9, R3, R17, RZ, P4, !PT ;  /* 0x000000110309b210 */ /* 0x001fe400027fe4ff */
[----:B------:R-:W-:-:S13]  /*6f80*/  ISETP.GE.AND P4, PT, R187, UR4, PT ;  /* 0x00000004bb007c0c */ /* 0x000fda000bf86270 */
[----:B------:R-:W-:-:S05]  /*6f90*/  @!P4 IADD3 R14, P6, R187, R14, RZ ;  /* 0x0000000ebb0ec210 */ /* 0x000fca0007fde0ff */
[----:B------:R-:W-:Y:S01]  /*6fa0*/  @!P4 IMAD.X R15, R3, 0x1, R194, P6 ;  /* 0x00000001030fc824 */ /* 0x000fe200030e06c2 */
[----:B----4-:R-:W-:Y:S04]  /*6fb0*/  @!P3 ST.E.128 desc[UR36][R8.64], R4 ;  /* 0x000000040800b985 */ /* 0x010fe8000c101d24 */
[----:B------:R-:W0:Y:S04]  /*6fc0*/  @!P4 LDS.128 R4, [R73+0x23000] ;  /* 0x023000004904c984 */ /* 0x000e280000000c00 */
[----:B0-----:R0:W-:Y:S02]  /*6fd0*/  @!P4 ST.E.128 desc[UR36][R14.64], R4 ;  /* 0x000000040e00c985 */ /* 0x0011e4000c101d24 */
.L_x_1757:
[----:B------:R-:W-:Y:S05]  /*6fe0*/  BSYNC B0 ;  /* 0x0000000000007941 */ /* 0x000fea0003800000 */
.L_x_1737:
[----:B-1234-:R-:W1:Y:S01]  /*6ff0*/  S2R R0, SR_TID.X ;  /* 0x0000000000007919 */ /* 0x01ee620000002100 */
[----:B------:R-:W-:Y:S01]  /*7000*/  @!PT LDS RZ, [RZ] ;  /* 0x00000000fffff984 */ /* 0x000fe20000000800 */
[----:B------:R-:W-:Y:S01]  /*7010*/  @!PT LDS RZ, [RZ] ;  /* 0x00000000fffff984 */ /* 0x000fe20000000800 */
[----:B------:R-:W-:Y:S01]  /*7020*/  @!PT LDS RZ, [RZ] ;  /* 0x00000000fffff984 */ /* 0x000fe20000000800 */
[----:B------:R-:W-:Y:S01]  /*7030*/  @!PT LDS RZ, [RZ] ;  /* 0x00000000fffff984 */ /* 0x000fe20000000800 */
[----:B------:R2:W-:Y:S06]  /*7040*/  MEMBAR.ALL.CTA ;  /* 0x0000000000007992 */ /* 0x0005ec0000008000 */
[----:B--2---:R-:W2:Y:S01]  /*7050*/  FENCE.VIEW.ASYNC.S ;  /* 0x00000000000073c6 */ /* 0x004ea20000000000 */
[----:B------:R-:W-:Y:S05]  /*7060*/  WARPSYNC.ALL ;  /* 0x0000000000007948 */ /* 0x000fea0003800000 */
[----:B------:R-:W-:Y:S01]  /*7070*/  BSSY B0, `(.L_x_1782) ;  /* 0x0000008000007945 */ /* 0x000fe20003800000 */
[----:B--2---:R2:W-:Y:S01]  /*7080*/  BAR.SYNC.DEFER_BLOCKING R58, 0x80 ;  /* 0x0002003a0000751d */ /* 0x0045e20000010000 */
[----:B-1----:R-:W-:-:S13]  /*7090*/  LOP3.LUT P3, RZ, R0, 0x7f, RZ, 0xc0, !PT ;  /* 0x0000007f00ff7812 */ /* 0x002fda000786c0ff */
[----:B------:R-:W-:-:S05]  /*70a0*/  @!P3 VIADD R0, R72, 0x284a0 ;  /* 0x000284a04800b836 */ /* 0x000fca0000000000 */
[----:B------:R-:W-:-:S04]  /*70b0*/  @!P3 PRMT R0, RZ, 0x654, R0 ;  /* 0x00000654ff00b816 */ /* 0x000fc80000000000 */
[----:B------:R2:W-:Y:S01]  /*70c0*/  @!P3 SYNCS.ARRIVE.TRANS64.RED.A1T0 RZ, [R0+URZ], RZ ;  /* 0x000000ff00ffb9a7 */ /* 0x0005e2000810043f */
[----:B------:R-:W-:Y:S05]  /*70d0*/  @!P5 BRA `(.L_x_1783) ;  /* 0x000000000004d947 */ /* 0x000fea0003800000 */
[----:B------:R-:W-:Y:S01]  /*70e0*/  BPT.TRAP 0x1 ;  /* 0x000000040000795c */ /* 0x000fe20000300000 */
.L_x_1783:
[----:B------:R-:W-:Y:S05]  /*70f0*/  BSYNC B0 ;  /* 0x0000000000007941 */ /* 0x000fea0003800000 */
.L_x_1782:
[----:B------:R-:W1:Y:S01]  /*7100*/  SYNCS.PHASECHK.TRANS64.TRYWAIT P4, [R72+URZ+0x284b0], R81 ;  /* 0x0284b051480075a7 */ /* 0x000e62000808017f */
[----:B------:R-:W-:Y:S04]  /*7110*/  BSSY B0, `(.L_x_1784) ;  /* 0x0000002000007945 */ /* 0x000fe80003800000 */
[----:B-1----:R-:W-:Y:S05]  /*7120*/  @!P4 BRA `(.L_x_1785) ;  /* 0x0000020800ccc947 */ /* 0x002fea0003800000 */
.L_x_2142:
[----:B------:R-:W-:Y:S05]  /*7130*/  BSYNC B0 ;  /* 0x0000000000007941 */ /* 0x000fea0003800000 */
.L_x_1784:
[----:B------:R-:W-:Y:S01]  /*7140*/  ULDC.64 UR4, c[0x0][0x328] ;  /* 0x0000ca0000047ab9 */ /* 0x000fe20000000a00 */
[----:B------:R-:W-:Y:S01]  /*7150*/  ULDC.64 UR6, c[0x0][0x318] ;  /* 0x0000c60000067ab9 */ /* 0x000fe20000000a00 */
[----:B------:R-:W-:Y:S01]  /*7160*/  IMAD R77, R77, UR4, RZ ;  /* 0x000000044d4d7c24 */ /* 0x000fe2000f8e02ff */
[----:B------:R-:W-:Y:S01]  /*7170*/  BSSY B0, `(.L_x_1786) ;  /* 0x000001f000007945 */ /* 0x000fe20003800000 */
[----:B0-----:R-:W-:-:S04]  /*7180*/  IMAD.WIDE.U32 R2, R78, UR4, RZ ;  /* 0x000000044e027c25 */ /* 0x001fc8000f8e00ff */
        /* <DEDUP_REMOVED lines=8> */
[----:B------:R-:W-:Y:S02]  /*7210*/  IMAD.IADD R3, R3, 0x1, R5 ;  /* 0x0000000103037824 */ /* 0x000fe400078e0205 */
[----:B------:R-:W-:Y:S02]  /*7220*/  IMAD R5, R74, UR4, RZ ;  /* 0x000000044a057c24 */ /* 0x000fe4000f8e02ff */
[----:B------:R-:W-:-:S04]  /*7230*/  IMAD.WIDE.U32 R2, R22, UR4, R2 ;  /* 0x0000000416027c25 */ /* 0x000fc8000f8e0002 */
[----:B------:R-:W-:Y:S01]  /*7240*/  IMAD R5, R22, UR5, R5 ;  /* 0x0000000516057c24 */ /* 0x000fe2000f8e0205 */
[----:B--2---:R-:W-:-:S04]  /*7250*/  IADD3 R0, P4, R2, UR6, RZ ;  /* 0x0000000602007c10 */ /* 0x004fc8000ff9e0ff */
[----:B------:R-:W-:Y:S01]  /*7260*/  IADD3.X R10, R3, UR7, R5, P4, !PT ;  /* 0x00000007030a7c10 */ /* 0x000fe2000a7fe405 */
[----:B------:R0:W2:Y:S01]  /*7270*/  SHFL.IDX PT, R8, R0, RZ, 0x181f ;  /* 0x00181fff00087589 */ /* 0x0000a200000e0000 */
[----:B------:R-:W-:-:S03]  /*7280*/  ISETP.GE.AND P4, PT, R80, 0x1, PT ;  /* 0x000000015000780c */ /* 0x000fc60003f86270 */
[----:B------:R0:W3:Y:S10]  /*7290*/  SHFL.IDX PT, R5, R10, RZ, 0x181f ;  /* 0x00181fff0a057589 */ /* 0x0000f400000e0000 */
[----:B0-----:R-:W-:Y:S05]  /*72a0*/  @!P4 BRA `(.L_x_1787) ;  /* 0x00000000002cc947 */ /* 0x001fea0003800000 */
[----:B------:R-:W-:Y:S02]  /*72b0*/  ULDC UR4, c[0x0][0x2f4] ;  /* 0x0000bd0000047ab9 */ /* 0x000fe40000000800 */
[----:B------:R-:W-:-:S13]  /*72c0*/  ISETP.GE.AND P4, PT, R16, UR4, PT ;  /* 0x0000000410007c0c */ /* 0x000fda000bf86270 */
[----:B--2---:R-:W-:-:S05]  /*72d0*/  @!P4 IADD3 R2, P5, R16, R8, RZ ;  /* 0x000000081002c210 */ /* 0x004fca0007fbe0ff */
[----:B---3--:R-:W-:Y:S01]  /*72e0*/  @!P4 IMAD.X R3, R5, 0x1, R17, P5 ;  /* 0x000000010503c824 */ /* 0x008fe200028e0611 */
[----:B------:R-:W-:-:S13]  /*72f0*/  ISETP.GE.AND P5, PT, R187, UR4, PT ;  /* 0x00000004bb007c0c */ /* 0x000fda000bfa6270 */
[----:B------:R-:W-:-:S04]  /*7300*/  @!P5 IADD3 R8, P6, R187, R8, RZ ;  /* 0x00000008bb08d210 */ /* 0x000fc80007fde0ff */
[----:B------:R-:W-:Y:S02]  /*7310*/  @!P5 IADD3.X R9, R5, R194, RZ, P6, !PT ;  /* 0x000000c20509d210 */ /* 0x000fe400037fe4ff */
[----:B------:R-:W0:Y:S04]  /*7320*/  @!P4 LDS.128 R4, [R73+0x10000] ;  /* 0x010000004904c984 */ /* 0x000e280000000c00 */
[----:B0-----:R-:W-:Y:S04]  /*7330*/  @!P4 ST.E.128 desc[UR36][R2.64], R4 ;  /* 0x000000040200c985 */ /* 0x001fe8000c101d24 */
[----:B------:R-:W0:Y:S04]  /*7340*/  @!P5 LDS.128 R4, [R73+0x12000] ;  /* 0x012000004904d984 */ /* 0x000e280000000c00 */
[----:B0-----:R0:W-:Y:S02]  /*7350*/  @!P5 ST.E.128 desc[UR36][R8.64], R4 ;  /* 0x000000040800d985 */ /* 0x0011e4000c101d24 */
.L_x_1787:
[----:B------:R-:W-:Y:S05]  /*7360*/  BSYNC B0 ;  /* 0x0000000000007941 */ /* 0x000fea0003800000 */
.L_x_1786:
[----:B------:R-:W-:Y:S01]  /*7370*/  ISETP.GE.AND P4, PT, R80, 0x21, PT ;  /* 0x000000215000780c */ /* 0x000fe20003f86270 */
[----:B0--3--:R0:W3:Y:S01]  /*7380*/  SHFL.IDX PT, R5, R10, 0x1, 0x181f ;  /* 0x00381f000a057f89 */ /* 0x0090e200000e0000 */
[----:B------:R-:W-:Y:S03]  /*7390*/  BSSY B0, `(.L_x_1788) ;  /* 0x000000e000007945 */ /* 0x000fe60003800000 */
[----:B------:R-:W4:Y:S08]  /*73a0*/  SHFL.IDX PT, R0, R0, 0x1, 0x181f ;  /* 0x00381f0000007f89 */ /* 0x000f3000000e0000 */
[----:B0-----:R-:W-:Y:S05]  /*73b0*/  @!P4 BRA `(.L_x_1789) ;  /* 0x00000000002cc947 */ /* 0x001fea0003800000 */
[----:B------:R-:W-:Y:S02]  /*73c0*/  ULDC UR4, c[0x0][0x2f4] ;  /* 0x0000bd0000047ab9 */ /* 0x000fe40000000800 */
[----:B------:R-:W-:-:S13]  /*73d0*/  ISETP.GE.AND P4, PT, R16, UR4, PT ;  /* 0x0000000410007c0c */ /* 0x000fda000bf86270 */
[----:B----4-:R-:W-:-:S05]  /*73e0*/  @!P4 IADD3 R2, P5, R16, R0, RZ ;  /* 0x000000001002c210 */ /* 0x010fca0007fbe0ff */
[----:B---3--:R-:W-:Y:S01]  /*73f0*/  @!P4 IMAD.X R3, R5, 0x1, R17, P5 ;  /* 0x000000010503c824 */ /* 0x008fe200028e0611 */
[----:B------:R-:W-:-:S13]  /*7400*/  ISETP.GE.AND P5, PT, R187, UR4, PT ;  /* 0x00000004bb007c0c */ /* 0x000fda000bfa6270 */
[----:B--2---:R-:W-:-:S05]  /*7410*/  @!P5 IADD3 R8, P6, R187, R0, RZ ;  /* 0x00000000bb08d210 */ /* 0x004fca0007fde0ff */
[----:B------:R-:W-:Y:S02]  /*7420*/  @!P5 IMAD.X R9, R5, 0x1, R194, P6 ;  /* 0x000000010509d824 */ /* 0x000fe400030e06c2 */
[----:B------:R-:W0:Y:S04]  /*7430*/  @!P4 LDS.128 R4, [R73+0x11000] ;  /* 0x011000004904c984 */ /* 0x000e280000000c00 */
[----:B0-----:R-:W-:Y:S04]  /*7440*/  @!P4 ST.E.128 desc[UR36][R2.64], R4 ;  /* 0x000000040200c985 */ /* 0x001fe8000c101d24 */
[----:B------:R-:W0:Y:S04]  /*7450*/  @!P5 LDS.128 R4, [R73+0x13000] ;  /* 0x013000004904d984 */ /* 0x000e280000000c00 */
[----:B0-----:R0:W-:Y:S02]  /*7460*/  @!P5 ST.E.128 desc[UR36][R8.64], R4 ;  /* 0x000000040800d985 */ /* 0x0011e4000c101d24 */
.L_x_1789:
[----:B------:R-:W-:Y:S05]  /*7470*/  BSYNC B0 ;  /* 0x0000000000007941 */ /* 0x000fea0003800000 */
.L_x_1788:
[----:B------:R-:W-:Y:S01]  /*7480*/  @!PT LDS RZ, [RZ] ;  /* 0x00000000fffff984 */ /* 0x000fe20000000800 */
[----:B------:R-:W-:Y:S01]  /*7490*/  @!PT LDS RZ, [RZ] ;  /* 0x00000000fffff984 */ /* 0x000fe20000000800 */
[----:B------:R-:W-:Y:S01]  /*74a0*/  @!PT LDS RZ, [RZ] ;  /* 0x00000000fffff984 */ /* 0x000fe20000000800 */
[----:B------:R-:W-:Y:S01]  /*74b0*/  @!PT LDS RZ, [RZ] ;  /* 0x00000000fffff984 */ /* 0x000fe20000000800 */
[----:B------:R5:W-:Y:S06]  /*74c0*/  MEMBAR.ALL.CTA ;  /* 0x0000000000007992 */ /* 0x000bec0000008000 */
[----:B-----5:R-:W5:Y:S01]  /*74d0*/  FENCE.VIEW.ASYNC.S ;  /* 0x00000000000073c6 */ /* 0x020f620000000000 */
[----:B-1----:R-:W-:Y:S01]  /*74e0*/  @!P3 VIADD R72, R72, 0x284c0 ;  /* 0x000284c04848b836 */ /* 0x002fe20000000000 */
        /* <DEDUP_REMOVED lines=9> */
[----:B-1----:R-:W-:Y:S06]  /*7580*/  @P4 BRA `(.L_x_1790) ;  /* 0xffffffac00884947 */ /* 0x002fec000383ffff */
[----:B------:R-:W1:Y:S01]  /*7590*/  S2R R2, SR_TID.X ;  /* 0x0000000000027919 */ /* 0x000e620000002100 */
[----:B------:R-:W-:Y:S02]  /*75a0*/  PLOP3.LUT P0, PT, PT, PT, PT, 0x8, 0x0 ;  /* 0x000000000000781c */ /* 0x000fe40003f0e170 */
[----:B-1----:R-:W-:-:S04]  /*75b0*/  SHF.R.U32.HI R2, RZ, 0x7, R2 ;  /* 0x00000007ff027819 */ /* 0x002fc80000011602 */
[----:B------:R-:W-:-:S13]  /*75c0*/  ISETP.NE.AND P4, PT, R2, 0x1, PT ;  /* 0x000000010200780c */ /* 0x000fda0003f85270 */
[----:B------:R-:W-:Y:S06]  /*75d0*/  @!P4 BAR.ARV 0x9, 0x100 ;  /* 0x024400000000cb1d */ /* 0x000fec0000002000 */
.L_x_1732:
[----:B------:R-:W1:Y:S01]  /*75e0*/  LDC R0, c[0x0][0x448] ;  /* 0x00011200ff007b82 */ /* 0x000e620000000800 */
[----:B0--3--:R-:W-:-:S07]  /*75f0*/  IADD3 R5, R192, 0x1, -R190 ;  /* 0x00000001c0057810 */ /* 0x009fce0007ffe8be */
[----:B------:R-:W0:Y:S01]  /*7600*/  LDC.64 R6, c[0x0][0x9e0] ;  /* 0x00027800ff067b82 */ /* 0x000e220000000a00 */
[----:B-1----:R-:W-:Y:S01]  /*7610*/  ISETP.NE.AND P1, PT, R0, 0x1, PT ;  /* 0x000000010000780c */ /* 0x002fe20003f25270 */
[----:B------:R-:W-:Y:S01]  /*7620*/  VIADD R0, R202, 0x7f ;  /* 0x0000007fca007836 */ /* 0x000fe20000000000 */
[----:B0-----:R-:W-:-:S11]  /*7630*/  ISETP.GE.AND P2, PT, R7, 0x1, PT ;  /* 0x000000010700780c */ /* 0x001fd60003f46270 */
[----:B------:R-:W0:Y:S08]  /*7640*/  @P1 LDC R3, c[0x0][0x44c] ;  /* 0x00011300ff031b82 */ /* 0x000e300000000800 */
[----:B------:R-:W1:Y:S01]  /*7650*/  @P1 LDC R2, c[0x0][0x450] ;  /* 0x00011400ff021b82 */ /* 0x000e620000000800 */
[----:B0-----:R-:W-:-:S05]  /*7660*/  @P1 IMAD.HI.U32 R3, R0, R3, RZ ;  /* 0x0000000300031227 */ /* 0x001fca00078e00ff */
[----:B-1----:R-:W-:-:S05]  /*7670*/  @P1 SHF.R.U32.HI R0, RZ, R2, R3 ;  /* 0x00000002ff001219 */ /* 0x002fca0000011603 */
[----:B------:R-:W-:Y:S01]  /*7680*/  IMAD.IADD R3, R5, 0x1, R0 ;  /* 0x0000000105037824 */ /* 0x000fe200078e0200 */
[----:B------:R-:W-:Y:S06]  /*7690*/  @P0 BRA `(.L_x_1791) ;  /* 0x00000000000c0947 */ /* 0x000fec0003800000 */
[----:B------:R-:W0:Y:S01]  /*76a0*/  FENCE.VIEW.ASYNC.G ;  /* 0x00000000000073c6 */ /* 0x000e220000000100 */
[----:B------:R-:W-:Y:S05]  /*76b0*/  WARPSYNC.ALL ;  /* 0x0000000000007948 */ /* 0x000fea0003800000 */
[----:B0-----:R-:W-:Y:S06]  /*76c0*/  BAR.ARV 0xc, 0x180 ;  /* 0x0306000000007b1d */ /* 0x001fec0000002000 */
.L_x_1791:
[----:B------:R-:W-:Y:S01]  /*76d0*/  IADD3 R0, R3, R6, RZ ;  /* 0x0000000603007210 */ /* 0x000fe20007ffe0ff */
        /* <DEDUP_REMOVED lines=12> */
.L_x_1794:
[----:B------:R-:W-:-:S13]  /*77a0*/  ISETP.NE.AND P0, PT, R7, 0x1, PT ;  /* 0x000000010700780c */ /* 0x000fda0003f05270 */
[----:B------:R-:W0:Y:S02]  /*77b0*/  @P0 LDC.64 R4, c[0x0][0x9e8] ;  /* 0x00027a00ff040b82 */ /* 0x000e240000000a00 */
[----:B0-----:R-:W-:-:S05]  /*77c0*/  @P0 IMAD.HI.U32 R4, R2, R4, RZ ;  /* 0x0000000402040227 */ /* 0x001fca00078e00ff */
[----:B------:R-:W-:-:S07]  /*77d0*/  @P0 SHF.R.U32.HI R2, RZ, R5, R4 ;  /* 0x00000005ff020219 */ /* 0x000fce0000011604 */
.L_x_1795:
[----:B------:R-:W-:Y:S05]  /*77e0*/  BSYNC B0 ;  /* 0x0000000000007941 */ /* 0x000fea0003800000 */
.L_x_1793:
[----:B------:R-:W-:-:S05]  /*77f0*/  IMAD R3, R2, R7, R7 ;  /* 0x0000000702037224 */ /* 0x000fca00078e0207 */
[----:B------:R-:W-:-:S07]  /*7800*/  VIMNMX R0, R0, R3, PT ;  /* 0x0000000300007248 */ /* 0x000fce0003fe0100 */
.L_x_1792:
[----:B------:R-:W0:Y:S01]  /*7810*/  @P1 LDC R5, c[0x0][0x44c] ;  /* 0x00011300ff051b82 */ /* 0x000e220000000800 */
[----:B------:R-:W-:Y:S01]  /*7820*/  VIADD R0, R0, 0x3f ;  /* 0x0000003f00007836 */ /* 0x000fe20000000000 */
[----:B------:R-:W-:Y:S01]  /*7830*/  ULDC UR4, c[0x0][0x9dc] ;  /* 0x0002770000047ab9 */ /* 0x000fe20000000800 */
[----:B------:R-:W-:-:S03]  /*7840*/  IMAD.MOV.U32 R2, RZ, RZ, R202 ;  /* 0x000000ffff027224 */ /* 0x000fc600078e00ca */
[----:B------:R-:W-:Y:S02]  /*7850*/  SHF.R.S32.HI R3, RZ, 0x1f, R0 ;  /* 0x0000001fff037819 */ /* 0x000fe40000011400 */
[----:B------:R-:W1:Y:S02]  /*7860*/  @P1 LDC R4, c[0x0][0x450] ;  /* 0x00011400ff041b82 */ /* 0x000e640000000800 */
[----:B------:R-:W-:-:S04]  /*7870*/  LEA.HI R3, R3, R0, RZ, 0x6 ;  /* 0x0000000003037211 */ /* 0x000fc800078f30ff */
[----:B------:R-:W-:-:S04]  /*7880*/  SHF.R.S32.HI R3, RZ, 0x6, R3 ;  /* 0x00000006ff037819 */ /* 0x000fc80000011403 */
[----:B------:R-:W-:Y:S01]  /*7890*/  VIMNMX R160, R160, R3, PT ;  /* 0x00000003a0a07248 */ /* 0x000fe20003fe0100 */
[----:B0-----:R-:W-:-:S05]  /*78a0*/  @P1 IMAD.HI.U32 R5, R202, R5, RZ ;  /* 0x00000005ca051227 */ /* 0x001fca00078e00ff */
[----:B-1----:R-:W-:-:S05]  /*78b0*/  @P1 SHF.R.U32.HI R2, RZ, R4, R5 ;  /* 0x00000004ff021219 */ /* 0x002fca0000011605 */
[----:B------:R-:W-:-:S04]  /*78c0*/  IMAD.IADD R0, R161, 0x1, R2 ;  /* 0x00000001a1007824 */ /* 0x000fc800078e0202 */
[----:B------:R-:W-:Y:S01]  /*78d0*/  VIADD R3, R0, -UR4 ;  /* 0x8000000400037c36 */ /* 0x000fe20008000000 */
[----:B------:R-:W-:Y:S06]  /*78e0*/  @!P2 BRA `(.L_x_1796) ;  /* 0x000000000044a947 */ /* 0x000fec0003800000 */
[----:B------:R-:W-:Y:S01]  /*78f0*/  ISETP.GT.AND P0, PT, R0, -0x1, PT ;  /* 0xffffffff0000780c */ /* 0x000fe20003f04270 */
[----:B------:R-:W-:-:S12]  /*7900*/  BSSY B0, `(.L_x_1797) ;  /* 0x000000d000007945 */ /* 0x000fd80003800000 */
[----:B------:R-:W-:Y:S05]  /*7910*/  @P0 BRA `(.L_x_1798) ;  /* 0x00000000001c0947 */ /* 0x000fea0003800000 */
[----:B------:R-:W-:Y:S02]  /*7920*/  ISETP.NE.AND P0, PT, R7, 0x1, PT ;  /* 0x000000010700780c */ /* 0x000fe40003f05270 */
[----:B------:R-:W-:-:S11]  /*7930*/  LOP3.LUT R5, RZ, R0, RZ, 0x33, !PT ;  /* 0x00000000ff057212 */ /* 0x000fd600078e33ff */
[----:B--2---:R-:W0:Y:S02]  /*7940*/  @P0 LDC.64 R8, c[0x0][0x9e8] ;  /* 0x00027a00ff080b82 */ /* 0x004e240000000a00 */
[----:B0-----:R-:W-:-:S05]  /*7950*/  @P0 IMAD.HI.U32 R0, R5, R8, RZ ;  /* 0x0000000805000227 */ /* 0x001fca00078e00ff */
[----:B------:R-:W-:-:S04]  /*7960*/  @P0 SHF.R.U32.HI R5, RZ, R9, R0 ;  /* 0x00000009ff050219 */ /* 0x000fc80000011600 */
[----:B------:R-:W-:Y:S01]  /*7970*/  LOP3.LUT R0, RZ, R5, RZ, 0x33, !PT ;  /* 0x00000005ff007212 */ /* 0x000fe200078e33ff */
[----:B------:R-:W-:Y:S06]  /*7980*/  BRA `(.L_x_1799) ;  /* 0x0000000000107947 */ /* 0x000fec0003800000 */
.L_x_1798:
[----:B------:R-:W-:-:S13]  /*7990*/  ISETP.NE.AND P0, PT, R7, 0x1, PT ;  /* 0x000000010700780c */ /* 0x000fda0003f05270 */
[----:B------:R-:W0:Y:S02]  /*79a0*/  @P0 LDC.64 R4, c[0x0][0x9e8] ;  /* 0x00027a00ff040b82 */ /* 0x000e240000000a00 */
[----:B0-----:R-:W-:-:S05]  /*79b0*/  @P0 IMAD.HI.U32 R2, R0, R4, RZ ;  /* 0x0000000400020227 */ /* 0x001fca00078e00ff */
[----:B------:R-:W-:-:S07]  /*79c0*/  @P0 SHF.R.U32.HI R0, RZ, R5, R2 ;  /* 0x00000005ff000219 */ /* 0x000fce0000011602 */
.L_x_1799:
[----:B------:R-:W-:Y:S05]  /*79d0*/  BSYNC B0 ;  /* 0x0000000000007941 */ /* 0x000fea0003800000 */
.L_x_1797:
[----:B------:R-:W-:-:S05]  /*79e0*/  IMAD R0, R0, R7, RZ ;  /* 0x0000000700007224 */ /* 0x000fca00078e02ff */
[----:B------:R-:W-:-:S07]  /*79f0*/  VIMNMX R3, R3, R0, !PT ;  /* 0x0000000003037248 */ /* 0x000fce0007fe0100 */
.L_x_1796:
[----:B------:R-:W-:Y:S02]  /*7a00*/  SHF.R.S32.HI R0, RZ, 0x1f, R3 ;  /* 0x0000001fff007819 */ /* 0x000fe40000011403 */
[----:B------:R-:W-:Y:S02]  /*7a10*/  CS2R R10, SRZ ;  /* 0x00000000000a7805 */ /* 0x000fe4000001ff00 */
[----:B------:R-:W-:Y:S02]  /*7a20*/  PLOP3.LUT P0, PT, PT, PT, PT, 0x80, 0x0 ;  /* 0x000000000000781c */ /* 0x000fe40003f0f070 */
[----:B------:R-:W-:Y:S02]  /*7a30*/  CS2R R146, SRZ ;  /* 0x0000000000927805 */ /* 0x000fe4000001ff00 */
[----:B------:R-:W-:Y:S01]  /*7a40*/  LEA.HI R3, R0, R3, RZ, 0x6 ;  /* 0x0000000300037211 */ /* 0x000fe200078f30ff */
[----:B------:R-:W-:Y:S01]  /*7a50*/  IMAD.MOV.U32 R0, RZ, RZ, RZ ;  /* 0x000000ffff007224 */ /* 0x000fe200078e00ff */
[----:B------:R-:W-:-:S02]  /*7a60*/  MOV R2, RZ ;  /* 0x000000ff00027202 */ /* 0x000fc40000000f00 */
[----:B------:R-:W-:Y:S02]  /*7a70*/  CS2R R108, SRZ ;  /* 0x00000000006c7805 */ /* 0x000fe4000001ff00 */
[----:B------:R-:W-:Y:S02]  /*7a80*/  SHF.R.S32.HI R3, RZ, 0x6, R3 ;  /* 0x00000006ff037819 */ /* 0x000fe40000011403 */
[----:B------:R-:W-:Y:S01]  /*7a90*/  CS2R R144, SRZ ;  /* 0x0000000000907805 */ /* 0x000fe2000001ff00 */
[----:B------:R-:W-:Y:S01]  /*7aa0*/  IMAD.MOV.U32 R135, RZ, RZ, RZ ;  /* 0x000000ffff877224 */ /* 0x000fe200078e00ff */
[----:B------:R-:W-:Y:S02]  /*7ab0*/  CS2R R100, SRZ ;  /* 0x0000000000647805 */ /* 0x000fe4000001ff00 */
[----:B------:R-:W-:Y:S02]  /*7ac0*/  VIMNMX R208, RZ, R3, !PT ;  /* 0x00000003ffd07248 */ /* 0x000fe40007fe0100 */
[----:B------:R-:W-:-:S02]  /*7ad0*/  CS2R R132, SRZ ;  /* 0x0000000000847805 */ /* 0x000fc4000001ff00 */
[----:B------:R-:W-:Y:S02]  /*7ae0*/  CS2R R138, SRZ ;  /* 0x00000000008a7805 */ /* 0x000fe4000001ff00 */
[----:B------:R-:W-:Y:S02]  /*7af0*/  CS2R R136, SRZ ;  /* 0x0000000000887805 */ /* 0x000fe4000001ff00 */
[----:B------:R-:W-:Y:S02]  /*7b00*/  ISETP.GT.AND P1, PT, R160, R208, PT ;  /* 0x000000d0a000720c */ /* 0x000fe40003f24270 */
        /* <DEDUP_REMOVED lines=46> */
[----:B--2---:R-:W-:Y:S02]  /*7df0*/  CS2R R8, SRZ ;  /* 0x0000000000087805 */ /* 0x004fe4000001ff00 */
[----:B------:R-:W-:Y:S01]  /*7e00*/  CS2R R40, SRZ ;  /* 0x0000000000287805 */ /* 0x000fe2000001ff00 */
[----:B------:R-:W-:Y:S01]  /*7e10*/  IMAD.MOV.U32 R38, RZ, RZ, RZ ;  /* 0x000000ffff267224 */ /* 0x000fe200078e00ff */
[----:B------:R-:W-:Y:S02]  /*7e20*/  CS2R R34, SRZ ;  /* 0x0000000000227805 */ /* 0x000fe4000001ff00 */
[----:B------:R-:W-:Y:S02]  /*7e30*/  CS2R R6, SRZ ;  /* 0x0000000000067805 */ /* 0x000fe4000001ff00 */
[----:B------:R-:W-:-:S02]  /*7e40*/  CS2R R32, SRZ ;  /* 0x0000000000207805 */ /* 0x000fc4000001ff00 */
[----:B------:R-:W-:Y:S02]  /*7e50*/  CS2R R116, SRZ ;  /* 0x0000000000747805 */ /* 0x000fe4000001ff00 */
[----:B------:R-:W-:Y:S02]  /*7e60*/  CS2R R30, SRZ ;  /* 0x00000000001e7805 */ /* 0x000fe4000001ff00 */
[----:B------:R-:W-:Y:S02]  /*7e70*/  CS2R R4, SRZ ;  /* 0x0000000000047805 */ /* 0x000fe4000001ff00 */
[----:B------:R-:W-:Y:S01]  /*7e80*/  CS2R R24, SRZ ;  /* 0x0000000000187805 */ /* 0x000fe2000001ff00 */
[----:B------:R-:W-:Y:S06]  /*7e90*/  @!P1 BRA `(.L_x_1800) ;  /* 0x0000014000c09947 */ /* 0x000fec0003800000 */
[----:B------:R-:W-:-:S03]  /*7ea0*/  UMOV UR4, 0xffffffff ;  /* 0xffffffff00047882 */ /* 0x000fc60000000000 */
[----:B------:R-:W-:Y:S05]  /*7eb0*/  BRA.DIV UR4, `(.L_x_1801) ;  /* 0x000001fe047c7947 */ /* 0x000fea000b800000 */
[----:B------:R-:W0:Y:S02]  /*7ec0*/  S2R R0, SR_TID.X ;  /* 0x0000000000007919 */ /* 0x000e240000002100 */
[----:B0-----:R-:W-:-:S05]  /*7ed0*/  VIADD R2, R0, 0xffffff80 ;  /* 0xffffff8000027836 */ /* 0x001fca0000000000 */
[----:B------:R-:W-:-:S04]  /*7ee0*/  SHF.R.S32.HI R0, RZ, 0x1f, R2 ;  /* 0x0000001fff007819 */ /* 0x000fc80000011402 */
[----:B------:R-:W-:-:S04]  /*7ef0*/  LEA.HI R0, R0, R2, RZ, 0x7 ;  /* 0x0000000200007211 */ /* 0x000fc800078f38ff */
[----:B------:R-:W-:-:S05]  /*7f00*/  SHF.R.S32.HI R0, RZ, 0x7, R0 ;  /* 0x00000007ff007819 */ /* 0x000fca0000011400 */
[----:B------:R0:W1:Y:S02]  /*7f10*/  SHFL.IDX PT, R14, R0, RZ, 0x1f ;  /* 0x00001fff000e7589 */ /* 0x00006400000e0000 */
.L_x_2145:
[----:B0-----:R-:W2:Y:S02]  /*7f20*/  LDL R0, [R1+0x4] ;  /* 0x0000040001007983 */ /* 0x001ea40000100800 */
[----:B--2---:R-:W-:Y:S02]  /*7f30*/  R2UR UR4, R0 ;  /* 0x00000000000472ca */ /* 0x004fe400000e0000 */
[----:B-1----:R-:W-:-:S04]  /*7f40*/  LEA.HI R0, R14, R14, RZ, 0x1 ;  /* 0x0000000e0e007211 */ /* 0x002fc800078f08ff */
[----:B------:R-:W-:-:S05]  /*7f50*/  LOP3.LUT R3, R0, 0x1e, RZ, 0xc0, !PT ;  /* 0x0000001e00037812 */ /* 0x000fca00078ec0ff */
[----:B------:R-:W-:Y:S02]  /*7f60*/  IMAD.IADD R3, R14, 0x1, -R3 ;  /* 0x000000010e037824 */ /* 0x000fe400078e0a03 */
[----:B------:R-:W-:-:S03]  /*7f70*/  ULOP3.LUT UP0, URZ, UR4, 0x1bf, URZ, 0xc0, !UPT ;  /* 0x000001bf043f7892 */ /* 0x000fc6000f80c03f */
[----:B------:R-:W-:-:S03]  /*7f80*/  LEA R3, R3, UR4, 0xd ;  /* 0x0000000403037c11 */ /* 0x000fc6000f8e68ff */
[----:B------:R-:W-:Y:S02]  /*7f90*/  PLOP3.LUT P0, PT, PT, PT, UP0, 0x80, 0x0 ;  /* 0x000000000000781c */ /* 0x000fe40003f0f008 */
[----:B------:R-:W-:-:S04]  /*7fa0*/  SHF.R.U32.HI R3, RZ, 0x4, R3 ;  /* 0x00000004ff037819 */ /* 0x000fc80000011603 */
[----:B------:R-:W-:-:S07]  /*7fb0*/  LOP3.LUT R36, R3, 0x3fff, RZ, 0xc0, !PT ;  /* 0x00003fff03247812 */ /* 0x000fce00078ec0ff */
        /* <DEDUP_REMOVED lines=16> */
[----:B-1---5:R-:W-:Y:S05]  /*80c0*/  CALL.ABS.NOINC R2 ;  /* 0x0000000002007343 */ /* 0x022fea0003c00000 */
.L_x_1802:
[----:B------:R-:W-:Y:S01]  /*80d0*/  ULDC.64 UR4, c[0x0][0x990] ;  /* 0x0002640000047ab9 */ /* 0x000fe20000000a00 */
[----:B------:R-:W-:Y:S01]  /*80e0*/  ULDC.64 UR6, c[0x0][0x998] ;  /* 0x0002660000067ab9 */ /* 0x000fe20000000a00 */
[----:B------:R-:W-:Y:S02]  /*80f0*/  ISETP.NE.U32.AND P0, PT, RZ, UR4, PT ;  /* 0x00000004ff007c0c */ /* 0x000fe4000bf05070 */
[----:B------:R-:W-:Y:S02]  /*8100*/  ISETP.NE.U32.AND P1, PT, RZ, UR6, PT ;  /* 0x00000006ff007c0c */ /* 0x000fe4000bf25070 */
[----:B------:R-:W-:Y:S02]  /*8110*/  ISETP.NE.AND.EX P0, PT, RZ, UR5, PT, P0 ;  /* 0x00000005ff007c0c */ /* 0x000fe4000bf05300 */
[----:B------:R-:W-:-:S11]  /*8120*/  ISETP.NE.AND.EX P1, PT, RZ, UR7, PT, P1 ;  /* 0x00000007ff007c0c */ /* 0x000fd6000bf25310 */
[----:B------:R-:W0:Y:S01]  /*8130*/  @P0 LDC.64 R6, c[0x0][0x9a8] ;  /* 0x00026a00ff060b82 */ /* 0x000e220000000a00 */
[--C-:B------:R-:W-:Y:S02]  /*8140*/  @P0 SHF.R.S32.HI R3, RZ, 0x1f, R23.reuse ;  /* 0x0000001fff030819 */ /* 0x100fe40000011417 */
[----:B------:R-:W-:Y:S02]  /*8150*/  @P1 SHF.R.S32.HI R5, RZ, 0x1f, R23 ;  /* 0x0000001fff051819 */ /* 0x000fe40000011417 */
[----:B------:R-:W-:-:S03]  /*8160*/  @P0 SHF.R.S32.HI R15, RZ, 0x1f, R22 ;  /* 0x0000001fff0f0819 */ /* 0x000fc60000011416 */
[----:B------:R-:W1:Y:S08]  /*8170*/  @P1 LDC.64 R8, c[0x0][0x9b8] ;  /* 0x00026e00ff081b82 */ /* 0x000e700000000a00 */
[----:B------:R-:W2:Y:S08]  /*8180*/  @P0 LDC.64 R10, c[0x0][0x9b0] ;  /* 0x00026c00ff0a0b82 */ /* 0x000eb00000000a00 */
[----:B------:R-:W3:Y:S01]  /*8190*/  @P1 LDC.64 R12, c[0x0][0x9c0] ;  /* 0x00027000ff0c1b82 */ /* 0x000ee20000000a00 */
[----:B0-----:R-:W-:-:S02]  /*81a0*/  @P0 IMAD R0, R3, R6, RZ ;  /* 0x0000000603000224 */ /* 0x001fc400078e02ff */
[----:B------:R-:W-:-:S04]  /*81b0*/  @P0 IMAD.WIDE.U32 R2, R23, R6, RZ ;  /* 0x0000000617020225 */ /* 0x000fc800078e00ff */
[----:B------:R-:W-:Y:S02]  /*81c0*/  @P0 IMAD R7, R23, R7, R0 ;  /* 0x0000000717070224 */ /* 0x000fe400078e0200 */
[-C--:B-1----:R-:W-:Y:S02]  /*81d0*/  @P1 IMAD R4, R5, R8.reuse, RZ ;  /* 0x0000000805041224 */ /* 0x082fe400078e02ff */
[----:B------:R-:W-:Y:S01]  /*81e0*/  @P0 IMAD.IADD R3, R3, 0x1, R7 ;  /* 0x0000000103030824 */ /* 0x000fe200078e0207 */
[----:B------:R-:W-:Y:S01]  /*81f0*/  @P1 SHF.R.S32.HI R7, RZ, 0x1f, R22 ;  /* 0x0000001fff071819 */ /* 0x000fe20000011416 */
[C---:B------:R-:W-:Y:S02]  /*8200*/  @P1 IMAD R9, R23.reuse, R9, R4 ;  /* 0x0000000917091224 */ /* 0x040fe400078e0204 */
[----:B------:R-:W-:-:S04]  /*8210*/  @P1 IMAD.WIDE.U32 R4, R23, R8, RZ ;  /* 0x0000000817041225 */ /* 0x000fc800078e00ff */
[----:B--2---:R-:W-:Y:S02]  /*8220*/  @P0 IMAD R0, R15, R10, RZ ;  /* 0x0000000a0f000224 */ /* 0x004fe400078e02ff */
[----:B------:R-:W-:Y:S02]  /*8230*/  @P1 IMAD.IADD R5, R5, 0x1, R9 ;  /* 0x0000000105051824 */ /* 0x000fe400078e0209 */
[C---:B------:R-:W-:Y:S02]  /*8240*/  @P0 IMAD R9, R22.reuse, R11, R0 ;  /* 0x0000000b16090224 */ /* 0x040fe400078e0200 */
[----:B---3--:R-:W-:Y:S02]  /*8250*/  @P1 IMAD R6, R7, R12, RZ ;  /* 0x0000000c07061224 */ /* 0x008fe400078e02ff */
        /* <DEDUP_REMOVED lines=10> */
[----:B------:R-:W-:Y:S01]  /*8300*/  @P1 LEA.HI.X R9, R6, UR7, R3, 0x2, P3 ;  /* 0x0000000706091c11 */ /* 0x000fe200098f1403 */
[----:B------:R-:W-:-:S04]  /*8310*/  IMAD.MOV.U32 R3, RZ, RZ, 0x3f800000 ;  /* 0x3f800000ff037424 */ /* 0x000fc800078e00ff */
[----:B------:R-:W2:Y:S04]  /*8320*/  @P1 LDG.E R0, desc[UR36][R8.64] ;  /* 0x0000002408001981 */ /* 0x000ea8000c1e1900 */
[----:B------:R-:W2:Y:S01]  /*8330*/  @P0 LDG.E R3, desc[UR36][R4.64] ;  /* 0x0000002404030981 */ /* 0x000ea2000c1e1900 */
[----:B------:R-:W-:Y:S01]  /*8340*/  ISETP.LT.AND P0, PT, RZ, UR4, PT ;  /* 0x00000004ff007c0c */ /* 0x000fe2000bf01270 */
[----:B------:R-:W-:Y:S01]  /*8350*/  ULDC UR4, c[0x0][0x9d8] ;  /* 0x0002760000047ab9 */ /* 0x000fe20000000800 */
[----:B--2---:R-:W-:-:S04]  /*8360*/  FMUL.FTZ R0, R3, R0 ;  /* 0x0000000003007220 */ /* 0x004fc80000410000 */
[----:B------:R-:W-:-:S07]  /*8370*/  FMUL.FTZ R2, R0, UR4 ;  /* 0x0000000400027c20 */ /* 0x000fce0008410000 */
[----:B------:R-:W-:Y:S05]  /*8380*/  @P0 BRA `(.L_x_1803) ;  /* 0x00000000003c0947 */ /* 0x000fea0003800000 */
[----:B------:R-:W-:-:S04]  /*8390*/  LEA.HI R0, R217, R217, RZ, 0x1 ;  /* 0x000000d9d9007211 */ /* 0x000fc800078f08ff */
[----:B------:R-:W-:-:S04]  /*83a0*/  LOP3.LUT R0, R0, 0xfffffffe, RZ, 0xc0, !PT ;  /* 0xfffffffe00007812 */ /* 0x000fc800078ec0ff */
[----:B------:R-:W-:-:S04]  /*83b0*/  IADD3 R0, R217, -R0, RZ ;  /* 0x80000000d9007210 */ /* 0x000fc80007ffe0ff */
[----:B------:R-:W-:-:S04]  /*83c0*/  SHF.L.U32 R3, R0, 0x1f, RZ ;  /* 0x0000001f00037819 */ /* 0x000fc800000006ff */
[----:B------:R0:W1:Y:S03]  /*83d0*/  SYNCS.PHASECHK.TRANS64.TRYWAIT P0, [R184+URZ+0x28400], R3 ;  /* 0x02840003b80075a7 */ /* 0x000066000800017f */
[----:B-1----:R-:W-:Y:S05]  /*83e0*/  @!P0 NANOSLEEP.SYNCS 0x989680 ;  /* 0x009896800000895d */ /* 0x002fea0003900000 */
[----:B------:R-:W1:Y:S01]  /*83f0*/  @!P0 SYNCS.PHASECHK.TRANS64 P0, [R184+URZ+0x28400], R3 ;  /* 0x02840003b80085a7 */ /* 0x000e62000800007f */
[----:B------:R-:W-:Y:S04]  /*8400*/  BSSY B0, `(.L_x_1804) ;  /* 0x0000006000007945 */ /* 0x000fe80003800000 */
[----:B-1----:R-:W-:Y:S05]  /*8410*/  @P0 BRA `(.L_x_1805) ;  /* 0x0000000000100947 */ /* 0x002fea0003800000 */
.L_x_1806:
[----:B-1----:R1:W2:Y:S02]  /*8420*/  SYNCS.PHASECHK.TRANS64.TRYWAIT P0, [R184+URZ+0x28400], R3 ;  /* 0x02840003b80075a7 */ /* 0x0022a4000800017f */
[----:B--2---:R-:W-:Y:S05]  /*8430*/  @!P0 NANOSLEEP.SYNCS 0x989680 ;  /* 0x009896800000895d */ /* 0x004fea0003900000 */
[----:B------:R-:W2:Y:S02]  /*8440*/  @!P0 SYNCS.PHASECHK.TRANS64 P0, [R184+URZ+0x28400], R3 ;  /* 0x02840003b80085a7 */ /* 0x000ea4000800007f */
[----:B--2---:R-:W-:Y:S05]  /*8450*/  @!P0 BRA `(.L_x_1806) ;  /* 0xfffffffc00f08947 */ /* 0x004fea000383ffff */
.L_x_1805:
[----:B------:R-:W-:Y:S05]  /*8460*/  BSYNC B0 ;  /* 0x0000000000007941 */ /* 0x000fea0003800000 */
.L_x_1804:
[----:B------:R-:W-:Y:S05]  /*8470*/  BRA `(.L_x_1807) ;  /* 0x0000009400387947 */ /* 0x000fea0003800000 */
.L_x_1803:
[----:B------:R-:W2:Y:S01]  /*8480*/  LDL R0, [R1+0x4] ;  /* 0x0000040001007983 */ /* 0x000ea20000100800 */
[----:B------:R-:W-:Y:S02]  /*8490*/  ULDC.64 UR6, c[0x0][0x408] ;  /* 0x0001020000067ab9 */ /* 0x000fe40000000a00 */
[----:B-----5:R-:W-:Y:S01]  /*84a0*/  IMAD.WIDE.U32 R26, R39, UR6, RZ ;  /* 0x00000006271a7c25 */ /* 0x020fe2000f8e00ff */
[----:B--2---:R-:W-:Y:S02]  /*84b0*/  R2UR UR4, R0 ;  /* 0x00000000000472ca */ /* 0x004fe400000e0000 */
[----:B------:R-:W-:-:S11]  /*84c0*/  SHF.R.S32.HI R0, RZ, 0x1f, R39 ;  /* 0x0000001fff007819 */ /* 0x000fd60000011427 */
[----:B------:R-:W-:-:S03]  /*84d0*/  ULOP3.LUT UP0, URZ, UR4, 0x3ff, URZ, 0xc0, !UPT ;  /* 0x000003ff043f7892 */ /* 0x000fc6000f80c03f */
[----:B------:R-:W-:Y:S02]  /*84e0*/  ULDC.64 UR4, c[0x0][0x3f8] ;  /* 0x0000fe0000047ab9 */ /* 0x000fe40000000a00 */
[C---:B------:R-:W-:Y:S01]  /*84f0*/  IMAD R4, R0.reuse, UR4, RZ ;  /* 0x0000000400047c24 */ /* 0x040fe2000f8e02ff */
[----:B------:R-:W-:Y:S01]  /*8500*/  PLOP3.LUT P0, PT, PT, PT, UP0, 0x80, 0x0 ;  /* 0x000000000000781c */ /* 0x000fe20003f0f008 */
[----:B------:R-:W-:Y:S02]  /*8510*/  IMAD R0, R0, UR6, RZ ;  /* 0x0000000600007c24 */ /* 0x000fe4000f8e02ff */
[----:B------:R-:W-:-:S04]  /*8520*/  IMAD.WIDE.U32 R24, R39, UR4, RZ ;  /* 0x0000000427187c25 */ /* 0x000fc8000f8e00ff */
[C---:B------:R-:W-:Y:S02]  /*8530*/  IMAD R29, R39.reuse, UR5, R4 ;  /* 0x00000005271d7c24 */ /* 0x040fe4000f8e0204 */
[----:B------:R-:W-:Y:S02]  /*8540*/  IMAD R31, R39, UR7, R0 ;  /* 0x00000007271f7c24 */ /* 0x000fe4000f8e0200 */
[----:B------:R-:W-:Y:S02]  /*8550*/  IMAD.IADD R29, R29, 0x1, R25 ;  /* 0x000000011d1d7824 */ /* 0x000fe400078e0219 */
[----:B------:R-:W-:Y:S01]  /*8560*/  IMAD.IADD R31, R31, 0x1, R27 ;  /* 0x000000011f1f7824 */ /* 0x000fe200078e021b */
        /* <DEDUP_REMOVED lines=16> */
[----:B-1----:R-:W-:Y:S05]  /*8670*/  CALL.ABS.NOINC R14 ;  /* 0x000000000e007343 */ /* 0x002fea0003c00000 */
.L_x_1808:
[----:B------:R-:W-:Y:S01]  /*8680*/  ULDC.U8 UR4, c[0x0][0x410] ;  /* 0x0001040000047ab9 */ /* 0x000fe20000000000 */
[----:B------:R-:W-:Y:S01]  /*8690*/  IMAD.IADD R52, R189, 0x1, R202 ;  /* 0x00000001bd347824 */ /* 0x000fe200078e02ca */
[----:B------:R-:W-:Y:S01]  /*86a0*/  ISETP.NE.AND P0, PT, RZ, UR4, PT ;  /* 0x00000004ff007c0c */ /* 0x000fe2000bf05270 */
[----:B------:R-:W-:Y:S02]  /*86b0*/  BSSY B0, `(.L_x_1809) ;  /* 0x0000922000007945 */ /* 0x000fe40003800000 */
[----:B------:R-:W-:-:S10]  /*86c0*/  IMAD R3, R214, 0x20, R52 ;  /* 0x00000020d6037824 */ /* 0x000fd400078e0234 */
[----:B------:R-:W-:Y:S05]  /*86d0*/  @!P0 BRA `(.L_x_1810) ;  /* 0x00000048005c8947 */ /* 0x000fea0003800000 */
[----:B------:R-:W0:Y:S01]  /*86e0*/  LDC R37, c[0x0][0x448] ;  /* 0x00011200ff257b82 */ /* 0x000e220000000800 */
[----:B------:R-:W-:Y:S01]  /*86f0*/  MOV R8, R24 ;  /* 0x0000001800087202 */ /* 0x000fe20000000f00 */
[----:B------:R-:W-:Y:S01]  /*8700*/  IMAD.MOV.U32 R9, RZ, RZ, R29 ;  /* 0x000000ffff097224 */ /* 0x000fe200078e001d */
[----:B------:R-:W-:Y:S01]  /*8710*/  ULDC.64 UR4, c[0x0][0x3f8] ;  /* 0x0000fe0000047ab9 */ /* 0x000fe20000000a00 */
[----:B------:R-:W-:Y:S01]  /*8720*/  IMAD.MOV.U32 R10, RZ, RZ, R26 ;  /* 0x000000ffff0a7224 */ /* 0x000fe200078e001a */
[----:B------:R-:W-:Y:S01]  /*8730*/  ULDC.64 UR6, c[0x0][0x408] ;  /* 0x0001020000067ab9 */ /* 0x000fe20000000a00 */
[----:B------:R-:W-:Y:S01]  /*8740*/  IMAD.MOV.U32 R11, RZ, RZ, R31 ;  /* 0x000000ffff0b7224 */ /* 0x000fe200078e001f */
[----:B------:R-:W-:Y:S01]  /*8750*/  ULDC.64 UR8, c[0x0][0x400] ;  /* 0x0001000000087ab9 */ /* 0x000fe20000000a00 */
[----:B0-----:R-:W-:-:S13]  /*8760*/  ISETP.NE.AND P0, PT, R37, 0x1, PT ;  /* 0x000000012500780c */ /* 0x001fda0003f05270 */
[----:B------:R-:W0:Y:S08]  /*8770*/  @P0 LDC R0, c[0x0][0x44c] ;  /* 0x00011300ff000b82 */ /* 0x000e300000000800 */
[----:B------:R-:W1:Y:S01]  /*8780*/  @P0 LDC R5, c[0x0][0x450] ;  /* 0x00011400ff050b82 */ /* 0x000e620000000800 */
[----:B0-----:R-:W-:-:S05]  /*8790*/  @P0 IMAD.HI.U32 R0, R3, R0, RZ ;  /* 0x0000000003000227 */ /* 0x001fca00078e00ff */
[----:B-1----:R-:W-:-:S04]  /*87a0*/  @P0 SHF.R.U32.HI R3, RZ, R5, R0 ;  /* 0x00000005ff030219 */ /* 0x002fc80000011600 */
[----:B------:R-:W-:Y:S01]  /*87b0*/  SHF.R.S32.HI R0, RZ, 0x1f, R3 ;  /* 0x0000001fff007819 */ /* 0x000fe20000011403 */
[----:B------:R-:W-:-:S04]  /*87c0*/  IMAD.WIDE.U32 R8, R3, UR4, R8 ;  /* 0x0000000403087c25 */ /* 0x000fc8000f8e0008 */
[----:B------:R-:W-:Y:S02]  /*87d0*/  IMAD R4, R0, UR4, RZ ;  /* 0x0000000400047c24 */ /* 0x000fe4000f8e02ff */
[----:B------:R-:W-:-:S04]  /*87e0*/  IMAD.WIDE.U32 R10, R3, UR6, R10 ;  /* 0x00000006030a7c25 */ /* 0x000fc8000f8e000a */
[----:B------:R-:W-:Y:S01]  /*87f0*/  IMAD R0, R0, UR6, RZ ;  /* 0x0000000600007c24 */ /* 0x000fe2000f8e02ff */
[----:B------:R-:W-:Y:S01]  /*8800*/  IADD3 R7, P1, R10, UR8, RZ ;  /* 0x000000080a077c10 */ /* 0x000fe2000ff3e0ff */
[C---:B------:R-:W-:Y:S01]  /*8810*/  IMAD R13, R3.reuse, UR5, R4 ;  /* 0x00000005030d7c24 */ /* 0x040fe2000f8e0204 */
[----:B------:R-:W-:Y:S01]  /*8820*/  ULDC.64 UR4, c[0x0][0x3e8] ;  /* 0x0000fa0000047ab9 */ /* 0x000fe20000000a00 */
[----:B------:R-:W-:Y:S01]  /*8830*/  IMAD R3, R3, UR7, R0 ;  /* 0x0000000703037c24 */ /* 0x000fe2000f8e0200 */
[----:B------:R-:W-:Y:S01]  /*8840*/  IADD3 R5, P0, R8, UR4, RZ ;  /* 0x0000000408057c10 */ /* 0x000fe2000ff1e0ff */
[----:B------:R-:W-:-:S03]  /*8850*/  UMOV UR4, 0xffffffff ;  /* 0xffffffff00047882 */ /* 0x000fc60000000000 */
[----:B------:R-:W-:Y:S02]  /*8860*/  IADD3.X R6, R9, UR5, R13, P0, !PT ;  /* 0x0000000509067c10 */ /* 0x000fe400087fe40d */
[----:B------:R-:W-:Y:S01]  /*8870*/  IADD3.X R8, R11, UR9, R3, P1, !PT ;  /* 0x000000090b087c10 */ /* 0x000fe20008ffe403 */
[----:B------:R-:W-:Y:S06]  /*8880*/  BRA.DIV UR4, `(.L_x_1811) ;  /* 0x000001f604447947 */ /* 0x000fec000b800000 */
[----:B------:R0:W1:Y:S04]  /*8890*/  SHFL.IDX PT, R0, R6, RZ, 0x181f ;  /* 0x00181fff06007589 */ /* 0x00006800000e0000 */
[----:B------:R0:W2:Y:S04]  /*88a0*/  SHFL.IDX PT, R3, R5, RZ, 0x181f ;  /* 0x00181fff05037589 */ /* 0x0000a800000e0000 */
[----:B------:R0:W3:Y:S04]  /*88b0*/  SHFL.IDX PT, R4, R8, RZ, 0x181f ;  /* 0x00181fff08047589 */ /* 0x0000e800000e0000 */
[----:B------:R0:W4:Y:S02]  /*88c0*/  SHFL.IDX PT, R14, R7, RZ, 0x181f ;  /* 0x00181fff070e7589 */ /* 0x00012400000e0000 */
.L_x_2151:
[----:B------:R-:W-:Y:S01]  /*88d0*/  IMAD R37, R190, R37, RZ ;  /* 0x00000025be257224 */ /* 0x000fe200078e02ff */
[----:B------:R-:W-:Y:S01]  /*88e0*/  BSSY B1, `(.L_x_1812) ;  /* 0x000001a000017945 */ /* 0x000fe20003800000 */
[----:B------:R-:W-:Y:S02]  /*88f0*/  CS2R R30, SRZ ;  /* 0x00000000001e7805 */ /* 0x000fe4000001ff00 */
[----:B------:R-:W-:Y:S02]  /*8900*/  CS2R R40, SRZ ;  /* 0x0000000000287805 */ /* 0x000fe4000001ff00 */
[----:B------:R-:W-:Y:S02]  /*8910*/  CS2R R34, SRZ ;  /* 0x0000000000227805 */ /* 0x000fe4000001ff00 */
[----:B------:R-:W-:Y:S02]  /*8920*/  ISETP.GE.AND P0, PT, R52, R37, PT ;  /* 0x000000253400720c */ /* 0x000fe40003f06270 */
[----:B------:R-:W-:-:S11]  /*8930*/  CS2R R46, SRZ ;  /* 0x00000000002e7805 */ /* 0x000fd6000001ff00 */
[----:B------:R-:W-:Y:S05]  /*8940*/  @P0 BRA `(.L_x_1813) ;  /* 0x00000000004c0947 */ /* 0x000fea0003800000 */
[----:B------:R-:W-:Y:S01]  /*8950*/  ULDC UR4, c[0x0][0x3f4] ;  /* 0x0000fd0000047ab9 */ /* 0x000fe20000000800 */
[----:B------:R-:W-:Y:S02]  /*8960*/  CS2R R30, SRZ ;  /* 0x00000000001e7805 */ /* 0x000fe4000001ff00 */
[----:B------:R-:W-:Y:S02]  /*8970*/  ISETP.GE.AND P4, PT, R191, UR4, PT ;  /* 0x00000004bf007c0c */ /* 0x000fe4000bf86270 */
[----:B------:R-:W-:Y:S02]  /*8980*/  CS2R R40, SRZ ;  /* 0x0000000000287805 */ /* 0x000fe4000001ff00 */
[----:B------:R-:W-:Y:S02]  /*8990*/  ISETP.GE.AND P3, PT, R18, UR4, PT ;  /* 0x0000000412007c0c */ /* 0x000fe4000bf66270 */
[----:B------:R-:W-:-:S07]  /*89a0*/  CS2R R46, SRZ ;  /* 0x00000000002e7805 */ /* 0x000fce000001ff00 */
[----:B--2---:R-:W-:-:S04]  /*89b0*/  @!P4 IADD3 R20, P0, R191, R3, RZ ;  /* 0x00000003bf14c210 */ /* 0x004fc80007f1e0ff */
[-C--:B----4-:R-:W-:Y:S01]  /*89c0*/  @!P3 IADD3 R12, P1, R18, R14.reuse, RZ ;  /* 0x0000000e120cb210 */ /* 0x090fe20007f3e0ff */
[----:B-1----:R-:W-:Y:S01]  /*89d0*/  @!P4 IMAD.X R21, R0, 0x1, R213, P0 ;  /* 0x000000010015c824 */ /* 0x002fe200000e06d5 */
[----:B------:R-:W-:Y:S02]  /*89e0*/  @!P3 IADD3 R10, P0, R18, R3, RZ ;  /* 0x00000003120ab210 */ /* 0x000fe40007f1e0ff */
[----:B------:R-:W-:Y:S02]  /*89f0*/  @!P4 IADD3 R14, P2, R191, R14, RZ ;  /* 0x0000000ebf0ec210 */ /* 0x000fe40007f5e0ff */
[----:B------:R-:W-:Y:S01]  /*8a00*/  CS2R R34, SRZ ;  /* 0x0000000000227805 */ /* 0x000fe2000001ff00 */
[--C-:B---3--:R-:W-:Y:S01]  /*8a10*/  @!P3 IMAD.X R13, R4, 0x1, R19.reuse, P1 ;  /* 0x00000001040db824 */ /* 0x108fe200008e0613 */
[----:B------:R1:W5:Y:S01]  /*8a20*/  @!P4 LD.E.64 R30, desc[UR36][R20.64] ;  /* 0x00000024141ec980 */ /* 0x000362000c101b00 */
[----:B------:R-:W-:Y:S01]  /*8a30*/  @!P3 IMAD.X R11, R0, 0x1, R19, P0 ;  /* 0x00000001000bb824 */ /* 0x000fe200000e0613 */
[----:B------:R-:W-:-:S02]  /*8a40*/  @!P4 IADD3.X R15, R4, R213, RZ, P2, !PT ;  /* 0x000000d5040fc210 */ /* 0x000fc400017fe4ff */
[----:B------:R1:W5:Y:S04]  /*8a50*/  @!P3 LD.E.64 R46, desc[UR36][R12.64] ;  /* 0x000000240c2eb980 */ /* 0x000368000c101b00 */
[----:B------:R1:W5:Y:S04]  /*8a60*/  @!P3 LD.E.64 R40, desc[UR36][R10.64] ;  /* 0x000000240a28b980 */ /* 0x000368000c101b00 */
[----:B------:R1:W5:Y:S02]  /*8a70*/  @!P4 LD.E.64 R34, desc[UR36][R14.64] ;  /* 0x000000240e22c980 */ /* 0x000364000c101b00 */
.L_x_1813:
[----:B------:R-:W-:Y:S05]  /*8a80*/  BSYNC B1 ;  /* 0x0000000000017941 */ /* 0x000fea0003800000 */
.L_x_1812:
[----:B------:R-:W-:Y:S01]  /*8a90*/  UMOV UR4, 0xffffffff ;  /* 0xffffffff00047882 */ /* 0x000fe20000000000 */
[----:B------:R-:W-:Y:S02]  /*8aa0*/  CS2R R32, SRZ ;  /* 0x0000000000207805 */ /* 0x000fe4000001ff00 */
[----:B------:R-:W-:Y:S05]  /*8ab0*/  BRA.DIV UR4, `(.L_x_1814) ;  /* 0x000001f604287947 */ /* 0x000fea000b800000 */
[----:B-1----:R1:W0:Y:S04]  /*8ac0*/  SHFL.IDX PT, R0, R6, 0x1, 0x181f ;  /* 0x00381f0006007f89 */ /* 0x00222800000e0000 */
[----:B--2---:R1:W2:Y:S04]  /*8ad0*/  SHFL.IDX PT, R3, R5, 0x1, 0x181f ;  /* 0x00381f0005037f89 */ /* 0x0042a800000e0000 */
[----:B---3--:R1:W3:Y:S04]  /*8ae0*/  SHFL.IDX PT, R4, R8, 0x1, 0x181f ;  /* 0x00381f0008047f89 */ /* 0x0082e800000e0000 */
[----:B----4-:R1:W4:Y:S02]  /*8af0*/  SHFL.IDX PT, R14, R7, 0x1, 0x181f ;  /* 0x00381f00070e7f89 */ /* 0x01032400000e0000 */
.L_x_2157:
[----:B------:R-:W-:Y:S01]  /*8b00*/  VIADD R9, R52, 0x20 ;  /* 0x0000002034097836 */ /* 0x000fe20000000000 */
[----:B------:R-:W-:Y:S01]  /*8b10*/  BSSY B1, `(.L_x_1815) ;  /* 0x0000019000017945 */ /* 0x000fe20003800000 */
[----:B------:R-:W-:Y:S02]  /*8b20*/  CS2R R42, SRZ ;  /* 0x00000000002a7805 */ /* 0x000fe4000001ff00 */
[----:B------:R-:W-:Y:S02]  /*8b30*/  CS2R R28, SRZ ;  /* 0x00000000001c7805 */ /* 0x000fe4000001ff00 */
[----:B------:R-:W-:Y:S02]  /*8b40*/  CS2R R48, SRZ ;  /* 0x0000000000307805 */ /* 0x000fe4000001ff00 */
[----:B------:R-:W-:-:S13]  /*8b50*/  ISETP.GE.AND P0, PT, R9, R37, PT ;  /* 0x000000250900720c */ /* 0x000fda0003f06270 */
        /* <DEDUP_REMOVED lines=8> */
[-C--:B----4-:R-:W-:Y:S02]  /*8be0*/  @!P3 IADD3 R12, P1, R18, R14.reuse, RZ ;  /* 0x0000000e120cb210 */ /* 0x090fe40007f3e0ff */
[----:B------:R-:W-:Y:S01]  /*8bf0*/  @!P4 IADD3 R14, P2, R191, R14, RZ ;  /* 0x0000000ebf0ec210 */ /* 0x000fe20007f5e0ff */
[----:B0-----:R-:W-:Y:S01]  /*8c00*/  @!P4 IMAD.X R21, R0, 0x1, R213, P0 ;  /* 0x000000010015c824 */ /* 0x001fe200000e06d5 */
[----:B------:R-:W-:Y:S02]  /*8c10*/  @!P3 IADD3 R10, P0, R18, R3, RZ ;  /* 0x00000003120ab210 */ /* 0x000fe40007f1e0ff */
[----:B------:R-:W-:Y:S01]  /*8c20*/  CS2R R28, SRZ ;  /* 0x00000000001c7805 */ /* 0x000fe2000001ff00 */
[C---:B---3--:R-:W-:Y:S02]  /*8c30*/  @!P3 IMAD.X R13, R4.reuse, 0x1, R19, P1 ;  /* 0x00000001040db824 */ /* 0x048fe400008e0613 */
[----:B------:R-:W-:Y:S01]  /*8c40*/  @!P4 IMAD.X R15, R4, 0x1, R213, P2 ;  /* 0x00000001040fc824 */ /* 0x000fe200010e06d5 */
[----:B------:R0:W5:Y:S01]  /*8c50*/  @!P4 LD.E.64 R32, desc[UR36][R20.64] ;  /* 0x000000241420c980 */ /* 0x000162000c101b00 */
[----:B------:R-:W-:-:S03]  /*8c60*/  @!P3 IMAD.X R11, R0, 0x1, R19, P0 ;  /* 0x00000001000bb824 */ /* 0x000fc600000e0613 */
[----:B------:R0:W5:Y:S04]  /*8c70*/  @!P3 LD.E.64 R48, desc[UR36][R12.64] ;  /* 0x000000240c30b980 */ /* 0x000168000c101b00 */
[----:B------:R0:W5:Y:S04]  /*8c80*/  @!P3 LD.E.64 R42, desc[UR36][R10.64] ;  /* 0x000000240a2ab980 */ /* 0x000168000c101b00 */
[----:B------:R0:W5:Y:S02]  /*8c90*/  @!P4 LD.E.64 R28, desc[UR36][R14.64] ;  /* 0x000000240e1cc980 */ /* 0x000164000c101b00 */
.L_x_1816:
[----:B------:R-:W-:Y:S05]  /*8ca0*/  BSYNC B1 ;  /* 0x0000000000017941 */ /* 0x000fea0003800000 */
.L_x_1815:
[----:B------:R-:W-:-:S03]  /*8cb0*/  UMOV UR4, 0xffffffff ;  /* 0xffffffff00047882 */ /* 0x000fc60000000000 */
[----:B------:R-:W-:Y:S05]  /*8cc0*/  BRA.DIV UR4, `(.L_x_1817) ;  /* 0x000001f604147947 */ /* 0x000fea000b800000 */
[----:B0-----:R0:W0:Y:S04]  /*8cd0*/  SHFL.IDX PT, R0, R6, 0x2, 0x181f ;  /* 0x00581f0006007f89 */ /* 0x00102800000e0000 */
[----:B--2---:R2:W0:Y:S04]  /*8ce0*/  SHFL.IDX PT, R3, R5, 0x2, 0x181f ;  /* 0x00581f0005037f89 */ /* 0x00442800000e0000 */
[----:B---3--:R2:W3:Y:S04]  /*8cf0*/  SHFL.IDX PT, R4, R8, 0x2, 0x181f ;  /* 0x00581f0008047f89 */ /* 0x0084e800000e0000 */
[----:B----4-:R2:W4:Y:S02]  /*8d00*/  SHFL.IDX PT, R14, R7, 0x2, 0x181f ;  /* 0x00581f00070e7f89 */ /* 0x01052400000e0000 */
.L_x_2163:
[----:B------:R-:W-:Y:S01]  /*8d10*/  VIADD R9, R52, 0x40 ;  /* 0x0000004034097836 */ /* 0x000fe20000000000 */
        /* <DEDUP_REMOVED lines=12> */
[----:B------:R-:W-:Y:S02]  /*8de0*/  CS2R R38, SRZ ;  /* 0x0000000000267805 */ /* 0x000fe4000001ff00 */
[----:B------:R-:W-:-:S05]  /*8df0*/  CS2R R26, SRZ ;  /* 0x00000000001a7805 */ /* 0x000fca000001ff00 */
[----:B0-----:R-:W-:-:S04]  /*8e00*/  @!P4 IADD3 R20, P0, R191, R3, RZ ;  /* 0x00000003bf14c210 */ /* 0x001fc80007f1e0ff */
[-C--:B----4-:R-:W-:Y:S02]  /*8e10*/  @!P3 IADD3 R12, P1, R18, R14.reuse, RZ ;  /* 0x0000000e120cb210 */ /* 0x090fe40007f3e0ff */
[----:B------:R-:W-:Y:S02]  /*8e20*/  @!P4 IADD3.X R21, R0, R213, RZ, P0, !PT ;  /* 0x000000d50015c210 */ /* 0x000fe400007fe4ff */
[----:B------:R-:W-:Y:S02]  /*8e30*/  @!P3 IADD3 R10, P0, R18, R3, RZ ;  /* 0x00000003120ab210 */ /* 0x000fe40007f1e0ff */
[----:B------:R-:W-:Y:S01]  /*8e40*/  @!P4 IADD3 R14, P2, R191, R14, RZ ;  /* 0x0000000ebf0ec210 */ /* 0x000fe20007f5e0ff */
[--C-:B---3--:R-:W-:Y:S01]  /*8e50*/  @!P3 IMAD.X R13, R4, 0x1, R19.reuse, P1 ;  /* 0x00000001040db824 */ /* 0x108fe200008e0613 */
[----:B------:R0:W5:Y:S01]  /*8e60*/  @!P4 LD.E.64 R24, desc[UR36][R20.64] ;  /* 0x000000241418c980 */ /* 0x000162000c101b00 */
[----:B------:R-:W-:Y:S02]  /*8e70*/  @!P3 IMAD.X R11, R0, 0x1, R19, P0 ;  /* 0x00000001000bb824 */ /* 0x000fe400000e0613 */
[----:B------:R-:W-:Y:S01]  /*8e80*/  @!P4 IMAD.X R15, R4, 0x1, R213, P2 ;  /* 0x00000001040fc824 */ /* 0x000fe200010e06d5 */
[----:B------:R0:W5:Y:S04]  /*8e90*/  @!P3 LD.E.64 R38, desc[UR36][R12.64] ;  /* 0x000000240c26b980 */ /* 0x000168000c101b00 */
[----:B------:R0:W5:Y:S04]  /*8ea0*/  @!P3 LD.E.64 R44, desc[UR36][R10.64] ;  /* 0x000000240a2cb980 */ /* 0x000168000c101b00 */
[----:B------:R0:W5:Y:S02]  /*8eb0*/  @!P4 LD.E.64 R26, desc[UR36][R14.64] ;  /* 0x000000240e1ac980 */ /* 0x000164000c101b00 */
.L_x_1819:
[----:B------:R-:W-:Y:S05]  /*8ec0*/  BSYNC B1 ;  /* 0x0000000000017941 */ /* 0x000fea0003800000 */
.L_x_1818:
[----:B------:R-:W-:Y:S01]  /*8ed0*/  UMOV UR4, 0xffffffff ;  /* 0xffffffff00047882 */ /* 0x000fe20000000000 */
[----:B0-----:R-:W-:Y:S02]  /*8ee0*/  CS2R R20, SRZ ;  /* 0x0000000000147805 */ /* 0x001fe4000001ff00 */
[----:B------:R-:W-:Y:S05]  /*8ef0*/  BRA.DIV UR4, `(.L_x_1820) ;  /* 0x000001f204f87947 */ /* 0x000fea000b800000 */
[----:B------:R0:W0:Y:S04]  /*8f00*/  SHFL.IDX PT, R0, R6, 0x3, 0x181f ;  /* 0x00781f0006007f89 */ /* 0x00002800000e0000 */
[----:B------:R0:W0:Y:S04]  /*8f10*/  SHFL.IDX PT, R3, R5, 0x3, 0x181f ;  /* 0x00781f0005037f89 */ /* 0x00002800000e0000 */
[----:B---3--:R3:W0:Y:S04]  /*8f20*/  SHFL.IDX PT, R4, R8, 0x3, 0x181f ;  /* 0x00781f0008047f89 */ /* 0x00862800000e0000 */
[----:B----4-:R3:W4:Y:S02]  /*8f30*/  SHFL.IDX PT, R14, R7, 0x3, 0x181f ;  /* 0x00781f00070e7f89 */ /* 0x01072400000e0000 */
.L_x_2169:
[----:B------:R-:W-:Y:S01]  /*8f40*/  VIADD R52, R52, 0x60 ;  /* 0x0000006034347836 */ /* 0x000fe20000000000 */
[----:B012---:R-:W-:Y:S01]  /*8f50*/  LEA.HI R5, R217, R217, RZ, 0x1 ;  /* 0x000000d9d9057211 */ /* 0x007fe200078f08ff */
[----:B------:R-:W-:Y:S01]  /*8f60*/  BSSY B1, `(.L_x_1821) ;  /* 0x000001c000017945 */ /* 0x000fe20003800000 */
[----:B------:R-:W-:Y:S02]  /*8f70*/  CS2R R10, SRZ ;  /* 0x00000000000a7805 */ /* 0x000fe4000001ff00 */
[----:B---3--:R-:W-:Y:S02]  /*8f80*/  CS2R R8, SRZ ;  /* 0x0000000000087805 */ /* 0x008fe4000001ff00 */
[----:B------:R-:W-:Y:S02]  /*8f90*/  ISETP.GE.AND P0, PT, R52, R37, PT ;  /* 0x000000253400720c */ /* 0x000fe40003f06270 */
[----:B------:R-:W-:Y:S02]  /*8fa0*/  CS2R R12, SRZ ;  /* 0x00000000000c7805 */ /* 0x000fe4000001ff00 */
[----:B------:R-:W-:-:S05]  /*8fb0*/  LOP3.LUT R6, R5, 0xfffffffe, RZ, 0xc0, !PT ;  /* 0xfffffffe05067812 */ /* 0x000fca00078ec0ff */
[----:B------:R-:W-:-:S05]  /*8fc0*/  IMAD.IADD R5, R217, 0x1, -R6 ;  /* 0x00000001d9057824 */ /* 0x000fca00078e0a06 */
[----:B------:R-:W-:Y:S01]  /*8fd0*/  SHF.L.U32 R5, R5, 0x1f, RZ ;  /* 0x0000001f05057819 */ /* 0x000fe200000006ff */
[----:B------:R-:W-:Y:S06]  /*8fe0*/  @P0 BRA `(.L_x_1822) ;  /* 0x00000000004c0947 */ /* 0x000fec0003800000 */
[----:B------:R-:W-:Y:S01]  /*8ff0*/  ULDC UR4, c[0x0][0x3f4] ;  /* 0x0000fd0000047ab9 */ /* 0x000fe20000000800 */
[----:B------:R-:W-:Y:S02]  /*9000*/  CS2R R20, SRZ ;  /* 0x0000000000147805 */ /* 0x000fe4000001ff00 */
[----:B------:R-:W-:Y:S02]  /*9010*/  ISETP.GE.AND P4, PT, R191, UR4, PT ;  /* 0x00000004bf007c0c */ /* 0x000fe4000bf86270 */
[----:B------:R-:W-:Y:S02]  /*9020*/  CS2R R10, SRZ ;  /* 0x00000000000a7805 */ /* 0x000fe4000001ff00 */
[----:B------:R-:W-:Y:S02]  /*9030*/  ISETP.GE.AND P3, PT, R18, UR4, PT ;  /* 0x0000000412007c0c */ /* 0x000fe4000bf66270 */
[----:B------:R-:W-:Y:S02]  /*9040*/  CS2R R12, SRZ ;  /* 0x00000000000c7805 */ /* 0x000fe4000001ff00 */
[----:B------:R-:W-:-:S05]  /*9050*/  CS2R R8, SRZ ;  /* 0x0000000000087805 */ /* 0x000fca000001ff00 */
[----:B------:R-:W-:-:S04]  /*9060*/  @!P4 IADD3 R52, P0, R191, R3, RZ ;  /* 0x00000003bf34c210 */ /* 0x000fc80007f1e0ff */
[-C--:B----4-:R-:W-:Y:S02]  /*9070*/  @!P3 IADD3 R50, P1, R18, R14.reuse, RZ ;  /* 0x0000000e1232b210 */ /* 0x090fe40007f3e0ff */
[----:B------:R-:W-:Y:S01]  /*9080*/  @!P4 IADD3 R14, P2, R191, R14, RZ ;  /* 0x0000000ebf0ec210 */ /* 0x000fe20007f5e0ff */
[----:B------:R-:W-:Y:S01]  /*9090*/  @!P4 IMAD.X R53, R0, 0x1, R213, P0 ;  /* 0x000000010035c824 */ /* 0x000fe200000e06d5 */
[----:B------:R-:W-:Y:S01]  /*90a0*/  @!P3 IADD3 R6, P0, R18, R3, RZ ;  /* 0x000000031206b210 */ /* 0x000fe20007f1e0ff */
[C---:B------:R-:W-:Y:S02]  /*90b0*/  @!P3 IMAD.X R51, R4.reuse, 0x1, R19, P1 ;  /* 0x000000010433b824 */ /* 0x040fe400008e0613 */
[----:B------:R-:W-:Y:S01]  /*90c0*/  @!P4 IMAD.X R15, R4, 0x1, R213, P2 ;  /* 0x00000001040fc824 */ /* 0x000fe200010e06d5 */
[----:B------:R-:W-:Y:S01]  /*90d0*/  @!P3 IADD3.X R7, R0, R19, RZ, P0, !PT ;  /* 0x000000130007b210 */ /* 0x000fe200007fe4ff */
[----:B------:R0:W5:Y:S04]  /*90e0*/  @!P4 LD.E.64 R20, desc[UR36][R52.64] ;  /* 0x000000243414c980 */ /* 0x000168000c101b00 */
[----:B------:R0:W5:Y:S04]  /*90f0*/  @!P3 LD.E.64 R10, desc[UR36][R6.64] ;  /* 0x00000024060ab980 */ /* 0x000168000c101b00 */
[----:B------:R0:W5:Y:S04]  /*9100*/  @!P3 LD.E.64 R12, desc[UR36][R50.64] ;  /* 0x00000024320cb980 */ /* 0x000168000c101b00 */
[----:B------:R0:W5:Y:S02]  /*9110*/  @!P4 LD.E.64 R8, desc[UR36][R14.64] ;  /* 0x000000240e08c980 */ /* 0x000164000c101b00 */
.L_x_1822:
[----:B------:R-:W-:Y:S05]  /*9120*/  BSYNC B1 ;  /* 0x0000000000017941 */ /* 0x000fea0003800000 */
.L_x_1821:
[----:B------:R-:W1:Y:S01]  /*9130*/  SYNCS.PHASECHK.TRANS64.TRYWAIT P0, [R184+URZ+0x28400], R5 ;  /* 0x02840005b80075a7 */ /* 0x000e62000800017f */
[----:B------:R-:W-:Y:S01]  /*9140*/  VIADDMNMX R0, R37, -R202, 0x80, PT ;  /* 0x0000008025007446 */ /* 0x000fe200038009ca */
[----:B------:R-:W-:Y:S03]  /*9150*/  BSSY B1, `(.L_x_1823) ;  /* 0x0000003000017945 */ /* 0x000fe60003800000 */
[----:B------:R-:W-:Y:S01]  /*9160*/  ISETP.GE.AND P1, PT, R189, R0, PT ;  /* 0x00000000bd00720c */ /* 0x000fe20003f26270 */
[----:B-1----:R-:W-:-:S12]  /*9170*/  @!P0 BRA `(.L_x_1824) ;  /* 0x000001f000c88947 */ /* 0x002fd80003800000 */
.L_x_2170:
[----:B------:R-:W-:Y:S05]  /*9180*/  BSYNC B1 ;  /* 0x0000000000017941 */ /* 0x000fea0003800000 */
.L_x_1823:
[----:B------:R-:W-:Y:S04]  /*9190*/  BSSY B1, `(.L_x_1825) ;  /* 0x00000f9000017945 */ /* 0x000fe80003800000 */
[----:B------:R-:W-:Y:S05]  /*91a0*/  @P1 BRA `(.L_x_1826) ;  /* 0x0000000c00dc1947 */ /* 0x000fea0003800000 */
[----:B------:R-:W2:Y:S01]  /*91b0*/  LDC R3, c[0x0][0x3f4] ;  /* 0x0000fd00ff037b82 */ /* 0x000ea20000000800 */
[----:B------:R-:W-:Y:S01]  /*91c0*/  BSSY B2, `(.L_x_1827) ;  /* 0x000007a000027945 */ /* 0x000fe20003800000 */
[-C--:B--2---:R-:W-:Y:S02]  /*91d0*/  ISETP.GE.AND P0, PT, R18, R3.reuse, PT ;  /* 0x000000031200720c */ /* 0x084fe40003f06270 */
[----:B------:R-:W-:-:S11]  /*91e0*/  ISETP.GE.AND P1, PT, R191, R3, PT ;  /* 0x00000003bf00720c */ /* 0x000fd60003f26270 */
[----:B------:R-:W-:Y:S05]  /*91f0*/  @P0 BRA `(.L_x_1828) ;  /* 0x0000000400d80947 */ /* 0x000fea0003800000 */
[----:B01----:R-:W0:Y:S01]  /*9200*/  LDS.128 R4, [R211+0x18000] ;  /* 0x01800000d3047984 */ /* 0x003e220000000c00 */
[----:B----45:R-:W-:Y:S02]  /*9210*/  SHF.R.U32.HI R14, RZ, 0x8, R40 ;  /* 0x00000008ff0e7819 */ /* 0x030fe40000011628 */
[----:B------:R-:W-:Y:S02]  /*9220*/  SHF.R.U32.HI R50, RZ, 0x8, R41 ;  /* 0x00000008ff327819 */ /* 0x000fe40000011629 */
[----:B------:R-:W-:Y:S02]  /*9230*/  LOP3.LUT R3, R40, 0xff, RZ, 0xc0, !PT ;  /* 0x000000ff28037812 */ /* 0x000fe400078ec0ff */
[----:B------:R-:W-:Y:S02]  /*9240*/  LOP3.LUT R14, R14, 0xff, RZ, 0xc0, !PT ;  /* 0x000000ff0e0e7812 */ /* 0x000fe400078ec0ff */
[----:B------:R-:W-:Y:S02]  /*9250*/  SHF.R.U32.HI R52, RZ, 0x8, R47 ;  /* 0x00000008ff347819 */ /* 0x000fe4000001162f */
[----:B------:R-:W-:-:S02]  /*9260*/  LOP3.LUT R15, R41, 0xff, RZ, 0xc0, !PT ;  /* 0x000000ff290f7812 */ /* 0x000fc400078ec0ff */
[----:B------:R-:W-:Y:S02]  /*9270*/  LOP3.LUT R50, R50, 0xff, RZ, 0xc0, !PT ;  /* 0x000000ff32327812 */ /* 0x000fe400078ec0ff */
[----:B------:R-:W-:Y:S02]  /*9280*/  PRMT R3, R14, 0x7604, R3 ;  /* 0x000076040e037816 */ /* 0x000fe40000000003 */
[----:B------:R-:W-:Y:S02]  /*9290*/  SHF.R.U32.HI R54, RZ, 0x10, R41 ;  /* 0x00000010ff367819 */ /* 0x000fe40000011629 */
[----:B------:R-:W-:Y:S02]  /*92a0*/  SHF.R.U32.HI R14, RZ, 0x8, R46 ;  /* 0x00000008ff0e7819 */ /* 0x000fe4000001162e */
[----:B------:R-:W-:Y:S02]  /*92b0*/  SHF.R.U32.HI R53, RZ, 0x10, R47 ;  /* 0x00000010ff357819 */ /* 0x000fe4000001162f */
[----:B------:R-:W-:-:S02]  /*92c0*/  LOP3.LUT R51, R47, 0xff, RZ, 0xc0, !PT ;  /* 0x000000ff2f337812 */ /* 0x000fc400078ec0ff */
[----:B------:R-:W-:Y:S01]  /*92d0*/  LOP3.LUT R52, R52, 0xff, RZ, 0xc0, !PT ;  /* 0x000000ff34347812 */ /* 0x000fe200078ec0ff */
[----:B------:R-:W-:Y:S01]  /*92e0*/  IMAD.U32 R53, R53, 0x10000, RZ ;  /* 0x0001000035357824 */ /* 0x000fe200078e00ff */
[----:B------:R-:W-:Y:S02]  /*92f0*/  PRMT R15, R50, 0x7604, R15 ;  /* 0x00007604320f7816 */ /* 0x000fe4000000000f */
[----:B------:R-:W-:Y:S01]  /*9300*/  LOP3.LUT R50, R14, 0xff, RZ, 0xc0, !PT ;  /* 0x000000ff0e327812 */ /* 0x000fe200078ec0ff */
[----:B------:R-:W-:Y:S01]  /*9310*/  IMAD.U32 R14, R54, 0x10000, RZ ;  /* 0x00010000360e7824 */ /* 0x000fe200078e00ff */
[----:B------:R-:W-:Y:S02]  /*9320*/  LOP3.LUT R37, R46, 0xff, RZ, 0xc0, !PT ;  /* 0x000000ff2e257812 */ /* 0x000fe400078ec0ff */
[----:B------:R-:W-:Y:S02]  /*9330*/  PRMT R52, R52, 0x7604, R51 ;  /* 0x0000760434347816 */ /* 0x000fe40000000033 */
[----:B------:R-:W-:-:S02]  /*9340*/  PRMT R51, R50, 0x7604, R37 ;  /* 0x0000760432337816 */ /* 0x000fc40000000025 */
[----:B------:R-:W-:Y:S02]  /*9350*/  LOP3.LUT R37, R15, 0xff0000, R14, 0xf8, !PT ;  /* 0x00ff00000f257812 */ /* 0x000fe400078ef80e */
[----:B------:R-:W-:Y:S02]  /*9360*/  LOP3.LUT R53, R52, 0xff0000, R53, 0xf8, !PT ;  /* 0x00ff000034357812 */ /* 0x000fe400078ef835 */
[----:B------:R-:W-:Y:S02]  /*9370*/  LOP3.LUT R51, R51, 0xff0000, R46, 0xf8, !PT ;  /* 0x00ff000033337812 */ /* 0x000fe400078ef82e */
[----:B------:R-:W-:Y:S02]  /*9380*/  LOP3.LUT R53, R53, 0xff000000, R47, 0xf8, !PT ;  /* 0xff00000035357812 */ /* 0x000fe400078ef82f */
[----:B------:R-:W-:Y:S02]  /*9390*/  LOP3.LUT R41, R37, 0xff000000, R41, 0xf8, !PT ;  /* 0xff00000025297812 */ /* 0x000fe400078ef829 */
[----:B------:R-:W-:-:S02]  /*93a0*/  LOP3.LUT R15, R3, 0xff0000, R40, 0xf8, !PT ;  /* 0x00ff0000030f7812 */ /* 0x000fc400078ef828 */
[----:B------:R-:W-:Y:S02]  /*93b0*/  LOP3.LUT R51, R51, 0xff000000, R46, 0xf8, !PT ;  /* 0xff00000033337812 */ /* 0x000fe400078ef82e */
[-C--:B0-----:R-:W-:Y:S02]  /*93c0*/  F2FP.F16.E4M3.UNPACK_B R3, R6.reuse.H1 ;  /* 0x00000006ff03723e */ /* 0x081fe400030006ff */
[----:B------:R-:W-:Y:S02]  /*93d0*/  F2FP.F16.E4M3.UNPACK_B R52, R53 ;  /* 0x00000035ff34723e */ /* 0x000fe400020006ff */
[----:B------:R-:W-:Y:S01]  /*93e0*/  F2FP.F16.E4M3.UNPACK_B R46, R41 ;  /* 0x00000029ff2e723e */ /* 0x000fe200020006ff */
[--C-:B------:R-:W-:Y:S01]  /*93f0*/  HADD2.F32 R14, -RZ, R3.reuse.H1_H1 ;  /* 0x30000003ff0e7230 */ /* 0x100fe20000004100 */
[----:B------:R-:W-:Y:S01]  /*9400*/  F2FP.F16.E4M3.UNPACK_B R6, R6 ;  /* 0x00000006ff06723e */ /* 0x000fe200020006ff */
[----:B------:R-:W-:Y:S01]  /*9410*/  HADD2.F32 R54, -RZ, R52.H1_H1 ;  /* 0x30000034ff367230 */ /* 0x000fe20000004100 */
[----:B------:R-:W-:Y:S01]  /*9420*/  LOP3.LUT R50, R15, 0xff000000, R40, 0xf8, !PT ;  /* 0xff0000000f327812 */ /* 0x000fe200078ef828 */
[----:B------:R-:W-:Y:S01]  /*9430*/  HADD2.F32 R47, -RZ, R46.H1_H1 ;  /* 0x3000002eff2f7230 */ /* 0x000fe20000004100 */
[-C--:B------:R-:W-:Y:S01]  /*9440*/  F2FP.F16.E4M3.UNPACK_B R37, R7.reuse ;  /* 0x00000007ff25723e */ /* 0x080fe200020006ff */
[----:B------:R-:W-:Y:S01]  /*9450*/  HADD2.F32 R15, -RZ, R3.H0_H0 ;  /* 0x20000003ff0f7230 */ /* 0x000fe20000004100 */
[----:B------:R-:W-:Y:S01]  /*9460*/  F2FP.F16.E4M3.UNPACK_B R40, R7.H1 ;  /* 0x00000007ff28723e */ /* 0x000fe200030006ff */
[C---:B------:R-:W-:Y:S01]  /*9470*/  FMUL.FTZ R56, R14.reuse, R54 ;  /* 0x000000360e387220 */ /* 0x040fe20000410000 */
[----:B------:R-:W-:Y:S01]  /*9480*/  FMUL.FTZ R55, R14, R47 ;  /* 0x0000002f0e377220 */ /* 0x000fe20000410000 */
[-C--:B------:R-:W-:Y:S01]  /*9490*/  F2FP.F16.E4M3.UNPACK_B R7, R5.reuse ;  /* 0x00000005ff07723e */ /* 0x080fe200020006ff */
[----:B------:R-:W-:Y:S01]  /*94a0*/  HADD2.F32 R52, -RZ, R52.H0_H0 ;  /* 0x20000034ff347230 */ /* 0x000fe20000004100 */
[----:B------:R-:W-:Y:S01]  /*94b0*/  F2FP.F16.E4M3.UNPACK_B R14, R5.H1 ;  /* 0x00000005ff0e723e */ /* 0x000fe200030006ff */
[----:B------:R-:W-:-:S02]  /*94c0*/  HADD2.F32 R5, -RZ, R6.H1_H1 ;  /* 0x30000006ff057230 */ /* 0x000fc40000004100 */
[C---:B------:R-:W-:Y:S01]  /*94d0*/  FFMA.FTZ R57, R15.reuse, R47, -R56 ;  /* 0x0000002f0f397223 */ /* 0x040fe20000010838 */
[----:B------:R-:W-:Y:S02]  /*94e0*/  HADD2.F32 R46, -RZ, R46.H0_H0 ;  /* 0x2000002eff2e7230 */ /* 0x000fe40000004100 */
[----:B------:R-:W-:Y:S01]  /*94f0*/  FFMA.FTZ R58, R15, R54, R55 ;  /* 0x000000360f3a7223 */ /* 0x000fe20000010037 */
[----:B------:R-:W-:Y:S01]  /*9500*/  HADD2.F32 R6, -RZ, R6.H0_H0 ;  /* 0x20000006ff067230 */ /* 0x000fe20000004100 */
[----:B------:R-:W-:Y:S01]  /*9510*/  F2FP.F16.E4M3.UNPACK_B R53, R53.H1 ;  /* 0x00000035ff35723e */ /* 0x000fe200030006ff */
[C---:B------:R-:W-:Y:S01]  /*9520*/  FMUL.FTZ R15, R5.reuse, R52 ;  /* 0x00000034050f7220 */ /* 0x040fe20000410000 */
[----:B------:R-:W-:Y:S01]  /*9530*/  F2FP.F16.E4M3.UNPACK_B R41, R41.H1 ;  /* 0x00000029ff29723e */ /* 0x000fe200030006ff */
[-C--:B------:R-:W-:Y:S01]  /*9540*/  FMUL.FTZ R47, R5, R46.reuse ;  /* 0x0000002e052f7220 */ /* 0x080fe20000410000 */
[----:B------:R-:W-:Y:S02]  /*9550*/  HADD2.F32 R5, -RZ, R37.H1_H1 ;  /* 0x30000025ff057230 */ /* 0x000fe40000004100 */
[----:B------:R-:W-:Y:S01]  /*9560*/  FFMA.FTZ R55, R6, R46, -R15 ;  /* 0x0000002e06377223 */ /* 0x000fe2000001080f */
[----:B------:R-:W-:-:S02]  /*9570*/  HADD2.F32 R54, -RZ, R53.H0_H0 ;  /* 0x20000035ff367230 */ /* 0x000fc40000004100 */
[----:B------:R-:W-:Y:S01]  /*9580*/  FFMA.FTZ R56, R6, R52, R47 ;  /* 0x0000003406387223 */ /* 0x000fe2000001002f */
[----:B------:R-:W-:Y:S01]  /*9590*/  HADD2.F32 R46, -RZ, R41.H0_H0 ;  /* 0x20000029ff2e7230 */ /* 0x000fe20000004100 */
[----:B------:R-:W-:Y:S01]  /*95a0*/  F2FP.F16.E4M3.UNPACK_B R3, R4 ;  /* 0x00000004ff03723e */ /* 0x000fe200020006ff */
[----:B------:R-:W-:Y:S02]  /*95b0*/  HADD2.F32 R53, -RZ, R53.H1_H1 ;  /* 0x30000035ff357230 */ /* 0x000fe40000004100 */
[C---:B------:R-:W-:Y:S01]  /*95c0*/  FMUL.FTZ R52, R5.reuse, R54 ;  /* 0x0000003605347220 */ /* 0x040fe20000410000 */
[----:B------:R-:W-:Y:S02]  /*95d0*/  HADD2.F32 R6, -RZ, R40.H1_H1 ;  /* 0x30000028ff067230 */ /* 0x000fe40000004100 */
[----:B------:R-:W-:Y:S01]  /*95e0*/  FMUL.FTZ R60, R5, R46 ;  /* 0x0000002e053c7220 */ /* 0x000fe20000410000 */
[----:B------:R-:W-:Y:S01]  /*95f0*/  HADD2.F32 R37, -RZ, R37.H0_H0 ;  /* 0x20000025ff257230 */ /* 0x000fe20000004100 */
[----:B------:R-:W-:Y:S01]  /*9600*/  F2FP.F16.E4M3.UNPACK_B R5, R51 ;  /* 0x00000033ff05723e */ /* 0x000fe200020006ff */
[----:B------:R-:W-:-:S02]  /*9610*/  HADD2.F32 R41, -RZ, R41.H1_H1 ;  /* 0x30000029ff297230 */ /* 0x000fc40000004100 */
[C---:B------:R-:W-:Y:S01]  /*9620*/  FMUL.FTZ R15, R6.reuse, R53 ;  /* 0x00000035060f7220 */ /* 0x040fe20000410000 */
[----:B------:R-:W-:Y:S02]  /*9630*/  HADD2.F32 R40, -RZ, R40.H0_H0 ;  /* 0x20000028ff287230 */ /* 0x000fe40000004100 */
[C---:B------:R-:W-:Y:S01]  /*9640*/  FFMA.FTZ R59, R37.reuse, R46, -R52 ;  /* 0x0000002e253b7223 */ /* 0x040fe20000010834 */
[----:B------:R-:W-:Y:S01]  /*9650*/  FFMA.FTZ R60, R37, R54, R60 ;  /* 0x00000036253c7223 */ /* 0x000fe2000001003c */
[-C--:B------:R-:W-:Y:S01]  /*9660*/  FMUL.FTZ R37, R6, R41.reuse ;  /* 0x0000002906257220 */ /* 0x080fe20000410000 */
[----:B------:R-:W-:Y:S01]  /*9670*/  F2FP.F16.E4M3.UNPACK_B R4, R4.H1 ;  /* 0x00000004ff04723e */ /* 0x000fe200030006ff */
[C---:B------:R-:W-:Y:S01]  /*9680*/  FFMA.FTZ R54, R40.reuse, R41, -R15 ;  /* 0x0000002928367223 */ /* 0x040fe2000001080f */
[-C--:B------:R-:W-:Y:S01]  /*9690*/  F2FP.F16.E4M3.UNPACK_B R15, R50.reuse ;  /* 0x00000032ff0f723e */ /* 0x080fe200020006ff */
[----:B------:R-:W-:Y:S01]  /*96a0*/  FFMA.FTZ R53, R40, R53, R37 ;  /* 0x0000003528357223 */ /* 0x000fe20000010025 */
[--C-:B------:R-:W-:Y:S01]  /*96b0*/  HADD2.F32 R41, -RZ, R5.reuse.H1_H1 ;  /* 0x30000005ff297230 */ /* 0x100fe20000004100 */
[----:B------:R-:W-:Y:S01]  /*96c0*/  F2FP.F16.E4M3.UNPACK_B R50, R50.H1 ;  /* 0x00000032ff32723e */ /* 0x000fe200030006ff */
[----:B------:R-:W-:Y:S01]  /*96d0*/  HADD2.F32 R40, -RZ, R5.H0_H0 ;  /* 0x20000005ff287230 */ /* 0x000fe20000004100 */
[----:B------:R-:W-:Y:S01]  /*96e0*/  F2FP.F16.E4M3.UNPACK_B R51, R51.H1 ;  /* 0x00000033ff33723e */ /* 0x000fe200030006ff */
[----:B------:R-:W-:-:S02]  /*96f0*/  HADD2.F32 R6, -RZ, R4.H1_H1 ;  /* 0x30000004ff067230 */ /* 0x000fc40000004100 */
[----:B------:R-:W-:Y:S02]  /*9700*/  HADD2.F32 R37, -RZ, R15.H1_H1 ;  /* 0x3000000fff257230 */ /* 0x000fe40000004100 */
[----:B------:R-:W-:Y:S02]  /*9710*/  HADD2.F32 R5, -RZ, R4.H0_H0 ;  /* 0x20000004ff057230 */ /* 0x000fe40000004100 */
[C---:B------:R-:W-:Y:S01]  /*9720*/  FMUL.FTZ R46, R6.reuse, R41 ;  /* 0x00000029062e7220 */ /* 0x040fe20000410000 */
[----:B------:R-:W-:Y:S02]  /*9730*/  HADD2.F32 R4, -RZ, R3.H1_H1 ;  /* 0x30000003ff047230 */ /* 0x000fe40000004100 */
[-C--:B------:R-:W-:Y:S01]  /*9740*/  FMUL.FTZ R52, R6, R37.reuse ;  /* 0x0000002506347220 */ /* 0x080fe20000410000 */
[----:B------:R-:W-:Y:S02]  /*9750*/  HADD2.F32 R15, -RZ, R15.H0_H0 ;  /* 0x2000000fff0f7230 */ /* 0x000fe40000004100 */
[----:B------:R-:W-:Y:S01]  /*9760*/  FFMA.FTZ R46, R5, R37, -R46 ;  /* 0x00000025052e7223 */ /* 0x000fe2000001082e */
[----:B------:R-:W-:-:S02]  /*9770*/  HADD2.F32 R3, -RZ, R3.H0_H0 ;  /* 0x20000003ff037230 */ /* 0x000fc40000004100 */
[CC--:B------:R-:W-:Y:S01]  /*9780*/  FMUL.FTZ R6, R4.reuse, R40.reuse ;  /* 0x0000002804067220 */ /* 0x0c0fe20000410000 */
[----:B------:R-:W-:Y:S01]  /*9790*/  FFMA.FTZ R41, R5, R41, R52 ;  /* 0x0000002905297223 */ /* 0x000fe20000010034 */
[-C--:B------:R-:W-:Y:S01]  /*97a0*/  FMUL.FTZ R47, R4, R15.reuse ;  /* 0x0000000f042f7220 */ /* 0x080fe20000410000 */
[----:B------:R-:W-:Y:S02]  /*97b0*/  HADD2.F32 R5, -RZ, R50.H1_H1 ;  /* 0x30000032ff057230 */ /* 0x000fe40000004100 */
[C---:B------:R-:W-:Y:S01]  /*97c0*/  FFMA.FTZ R37, R3.reuse, R15, -R6 ;  /* 0x0000000f03257223 */ /* 0x040fe20000010806 */
[----:B------:R-:W-:Y:S02]  /*97d0*/  HADD2.F32 R4, -RZ, R14.H1_H1 ;  /* 0x3000000eff047230 */ /* 0x000fe40000004100 */
[----:B------:R-:W-:Y:S01]  /*97e0*/  FFMA.FTZ R40, R3, R40, R47 ;  /* 0x0000002803287223 */ /* 0x000fe2000001002f */
[--C-:B------:R-:W-:Y:S02]  /*97f0*/  HADD2.F32 R15, -RZ, R51.reuse.H1_H1 ;  /* 0x30000033ff0f7230 */ /* 0x100fe40000004100 */
[----:B------:R-:W-:-:S02]  /*9800*/  HADD2.F32 R6, -RZ, R51.H0_H0 ;  /* 0x20000033ff067230 */ /* 0x000fc40000004100 */
[C---:B------:R-:W-:Y:S01]  /*9810*/  FMUL.FTZ R52, R4.reuse, R5 ;  /* 0x0000000504347220 */ /* 0x040fe20000410000 */
[--C-:B------:R-:W-:Y:S02]  /*9820*/  HADD2.F32 R3, -RZ, R7.reuse.H1_H1 ;  /* 0x30000007ff037230 */ /* 0x100fe40000004100 */
[----:B------:R-:W-:Y:S01]  /*9830*/  FMUL.FTZ R47, R4, R15 ;  /* 0x0000000f042f7220 */ /* 0x000fe20000410000 */
[----:B------:R-:W-:Y:S02]  /*9840*/  HADD2.F32 R50, -RZ, R50.H0_H0 ;  /* 0x20000032ff327230 */ /* 0x000fe40000004100 */
[----:B------:R-:W-:Y:S02]  /*9850*/  HADD2.F32 R14, -RZ, R14.H0_H0 ;  /* 0x2000000eff0e7230 */ /* 0x000fe40000004100 */
[C---:B------:R-:W-:Y:S01]  /*9860*/  FMUL.FTZ R4, R3.reuse, R6 ;  /* 0x0000000603047220 */ /* 0x040fe20000410000 */
[----:B------:R-:W-:Y:S02]  /*9870*/  HADD2.F32 R7, -RZ, R7.H0_H0 ;  /* 0x20000007ff077230 */ /* 0x000fe40000004100 */
[-C--:B------:R-:W-:Y:S01]  /*9880*/  FMUL.FTZ R3, R3, R50.reuse ;  /* 0x0000003203037220 */ /* 0x080fe20000410000 */
        /* <DEDUP_REMOVED lines=8> */
[----:B------:R-:W-:Y:S02]  /*9910*/  F2FP.SATFINITE.E4M3.F32.PACK_AB_MERGE_C R6, R56, R55, R6 ;  /* 0x000000373806723e */ /* 0x000fe40004807006 */
[----:B------:R-:W-:Y:S02]  /*9920*/  F2FP.SATFINITE.E4M3.F32.PACK_AB_MERGE_C R7, R60, R59, R7 ;  /* 0x0000003b3c07723e */ /* 0x000fe40004807007 */
[----:B------:R-:W-:-:S02]  /*9930*/  F2FP.SATFINITE.E4M3.F32.PACK_AB_MERGE_C R4, R40, R37, R4 ;  /* 0x000000252804723e */ /* 0x000fc40004807004 */
[----:B------:R-:W-:-:S05]  /*9940*/  F2FP.SATFINITE.E4M3.F32.PACK_AB_MERGE_C R5, R14, R5, R47 ;  /* 0x000000050e05723e */ /* 0x000fca000480702f */
[----:B------:R2:W-:Y:S02]  /*9950*/  STS.128 [R211+0x18000], R4 ;  /* 0x01800004d3007388 */ /* 0x0005e40000000c00 */
.L_x_1828:
[----:B------:R-:W-:Y:S05]  /*9960*/  BSYNC B2 ;  /* 0x0000000000027941 */ /* 0x000fea0003800000 */
.L_x_1827:
[----:B------:R-:W-:Y:S05]  /*9970*/  @P1 BRA `(.L_x_1826) ;  /* 0x0000000400e81947 */ /* 0x000fea0003800000 */
[----:B012---:R-:W0:Y:S01]  /*9980*/  LDS.128 R4, [R211+0x1c000] ;  /* 0x01c00000d3047984 */ /* 0x007e220000000c00 */
[----:B-----5:R-:W-:Y:S02]  /*9990*/  SHF.R.U32.HI R37, RZ, 0x8, R34 ;  /* 0x00000008ff257819 */ /* 0x020fe40000011622 */
[----:B------:R-:W-:Y:S02]  /*99a0*/  SHF.R.U32.HI R41, RZ, 0x8, R35 ;  /* 0x00000008ff297819 */ /* 0x000fe40000011623 */
[----:B------:R-:W-:Y:S02]  /*99b0*/  SHF.R.U32.HI R15, RZ, 0x8, R31 ;  /* 0x00000008ff0f7819 */ /* 0x000fe4000001161f */
[----:B------:R-:W-:Y:S02]  /*99c0*/  LOP3.LUT R46, R34, 0xff, RZ, 0xc0, !PT ;  /* 0x000000ff222e7812 */ /* 0x000fe400078ec0ff */
[----:B------:R-:W-:Y:S02]  /*99d0*/  LOP3.LUT R50, R35, 0xff, RZ, 0xc0, !PT ;  /* 0x000000ff23327812 */ /* 0x000fe400078ec0ff */
[----:B------:R-:W-:-:S02]  /*99e0*/  LOP3.LUT R37, R37, 0xff, RZ, 0xc0, !PT ;  /* 0x000000ff25257812 */ /* 0x000fc400078ec0ff */
[----:B------:R-:W-:Y:S02]  /*99f0*/  LOP3.LUT R41, R41, 0xff, RZ, 0xc0, !PT ;  /* 0x000000ff29297812 */ /* 0x000fe400078ec0ff */
[----:B------:R-:W-:Y:S02]  /*9a00*/  SHF.R.U32.HI R3, RZ, 0x8, R30 ;  /* 0x00000008ff037819 */ /* 0x000fe4000001161e */
[----:B------:R-:W-:Y:S02]  /*9a10*/  LOP3.LUT R40, R31, 0xff, RZ, 0xc0, !PT ;  /* 0x000000ff1f287812 */ /* 0x000fe400078ec0ff */
[----:B------:R-:W-:Y:S02]  /*9a20*/  LOP3.LUT R15, R15, 0xff, RZ, 0xc0, !PT ;  /* 0x000000ff0f0f7812 */ /* 0x000fe400078ec0ff */
[----:B------:R-:W-:Y:S02]  /*9a30*/  PRMT R47, R37, 0x7604, R46 ;  /* 0x00007604252f7816 */ /* 0x000fe4000000002e */
[----:B------:R-:W-:-:S02]  /*9a40*/  PRMT R51, R41, 0x7604, R50 ;  /* 0x0000760429337816 */ /* 0x000fc40000000032 */
[----:B------:R-:W-:Y:S02]  /*9a50*/  SHF.R.U32.HI R37, RZ, 0x10, R31 ;  /* 0x00000010ff257819 */ /* 0x000fe4000001161f */
[----:B------:R-:W-:Y:S02]  /*9a60*/  SHF.R.U32.HI R50, RZ, 0x10, R35 ;  /* 0x00000010ff327819 */ /* 0x000fe40000011623 */
[----:B----4-:R-:W-:Y:S02]  /*9a70*/  LOP3.LUT R14, R30, 0xff, RZ, 0xc0, !PT ;  /* 0x000000ff1e0e7812 */ /* 0x010fe400078ec0ff */
[----:B------:R-:W-:Y:S02]  /*9a80*/  LOP3.LUT R3, R3, 0xff, RZ, 0xc0, !PT ;  /* 0x000000ff03037812 */ /* 0x000fe400078ec0ff */
[----:B------:R-:W-:Y:S02]  /*9a90*/  PRMT R40, R15, 0x7604, R40 ;  /* 0x000076040f287816 */ /* 0x000fe40000000028 */
[----:B------:R-:W-:-:S02]  /*9aa0*/  SHF.R.U32.HI R15, RZ, 0x10, R34 ;  /* 0x00000010ff0f7819 */ /* 0x000fc40000011622 */
[----:B------:R-:W-:Y:S02]  /*9ab0*/  LOP3.LUT R37, R37, 0xff, RZ, 0xc0, !PT ;  /* 0x000000ff25257812 */ /* 0x000fe400078ec0ff */
[----:B------:R-:W-:Y:S02]  /*9ac0*/  LOP3.LUT R50, R50, 0xff, RZ, 0xc0, !PT ;  /* 0x000000ff32327812 */ /* 0x000fe400078ec0ff */
[----:B------:R-:W-:Y:S02]  /*9ad0*/  PRMT R14, R3, 0x7604, R14 ;  /* 0x00007604030e7816 */ /* 0x000fe4000000000e */
[----:B------:R-:W-:Y:S02]  /*9ae0*/  SHF.R.U32.HI R3, RZ, 0x10, R30 ;  /* 0x00000010ff037819 */ /* 0x000fe4000001161e */
[----:B------:R-:W-:Y:S02]  /*9af0*/  LOP3.LUT R46, R15, 0xff, RZ, 0xc0, !PT ;  /* 0x000000ff0f2e7812 */ /* 0x000fe400078ec0ff */
[----:B------:R-:W-:-:S02]  /*9b00*/  PRMT R41, R37, 0x7054, R40 ;  /* 0x0000705425297816 */ /* 0x000fc40000000028 */
[----:B------:R-:W-:Y:S02]  /*9b10*/  PRMT R51, R50, 0x7054, R51 ;  /* 0x0000705432337816 */ /* 0x000fe40000000033 */
[----:B------:R-:W-:Y:S02]  /*9b20*/  LOP3.LUT R3, R3, 0xff, RZ, 0xc0, !PT ;  /* 0x000000ff03037812 */ /* 0x000fe400078ec0ff */
[----:B------:R-:W-:Y:S02]  /*9b30*/  PRMT R47, R46, 0x7054, R47 ;  /* 0x000070542e2f7816 */ /* 0x000fe4000000002f */
[----:B------:R-:W-:Y:S02]  /*9b40*/  LOP3.LUT R51, R51, 0xff000000, R35, 0xf8, !PT ;  /* 0xff00000033337812 */ /* 0x000fe400078ef823 */
[----:B------:R-:W-:Y:S02]  /*9b50*/  LOP3.LUT R41, R41, 0xff000000, R31, 0xf8, !PT ;  /* 0xff00000029297812 */ /* 0x000fe400078ef81f */
[----:B------:R-:W-:-:S02]  /*9b60*/  PRMT R15, R3, 0x7054, R14 ;  /* 0x00007054030f7816 */ /* 0x000fc4000000000e */
        /* <DEDUP_REMOVED lines=32> */
[----:B------:R-:W-:Y:S02]  /*9d70*/  HADD2.F32 R30, -RZ, R30.H0_H0 ;  /* 0x2000001eff1e7230 */ /* 0x000fe40000004100 */
[C---:B------:R-:W-:Y:S01]  /*9d80*/  FMUL.FTZ R57, R5.reuse, R35 ;  /* 0x0000002305397220 */ /* 0x040fe20000410000 */
[----:B------:R-:W-:Y:S02]  /*9d90*/  HADD2.F32 R51, -RZ, R51.H1_H1 ;  /* 0x30000033ff337230 */ /* 0x000fe40000004100 */
[-C--:B------:R-:W-:Y:S01]  /*9da0*/  FMUL.FTZ R5, R5, R15.reuse ;  /* 0x0000000f05057220 */ /* 0x080fe20000410000 */
[----:B------:R-:W-:Y:S02]  /*9db0*/  HADD2.F32 R6, -RZ, R31.H1_H1 ;  /* 0x3000001fff067230 */ /* 0x000fe40000004100 */
[----:B------:R-:W-:Y:S01]  /*9dc0*/  FFMA.FTZ R57, R30, R15, -R57 ;  /* 0x0000000f1e397223 */ /* 0x000fe20000010839 */
[----:B------:R-:W-:-:S02]  /*9dd0*/  HADD2.F32 R41, -RZ, R41.H1_H1 ;  /* 0x30000029ff297230 */ /* 0x000fc40000004100 */
[----:B------:R-:W-:Y:S01]  /*9de0*/  FFMA.FTZ R54, R30, R35, R5 ;  /* 0x000000231e367223 */ /* 0x000fe20000010005 */
[----:B------:R-:W-:Y:S02]  /*9df0*/  HADD2.F32 R31, -RZ, R31.H0_H0 ;  /* 0x2000001fff1f7230 */ /* 0x000fe40000004100 */
[C---:B------:R-:W-:Y:S01]  /*9e00*/  FMUL.FTZ R34, R6.reuse, R51 ;  /* 0x0000003306227220 */ /* 0x040fe20000410000 */
[----:B------:R-:W-:Y:S01]  /*9e10*/  F2FP.F16.E4M3.UNPACK_B R5, R47 ;  /* 0x0000002fff05723e */ /* 0x000fe200020006ff */
[-C--:B------:R-:W-:Y:S01]  /*9e20*/  FMUL.FTZ R30, R6, R41.reuse ;  /* 0x00000029061e7220 */ /* 0x080fe20000410000 */
[----:B------:R-:W-:Y:S01]  /*9e30*/  F2FP.F16.E4M3.UNPACK_B R4, R4.H1 ;  /* 0x00000004ff04723e */ /* 0x000fe200030006ff */
[C---:B------:R-:W-:Y:S01]  /*9e40*/  FFMA.FTZ R41, R31.reuse, R41, -R34 ;  /* 0x000000291f297223 */ /* 0x040fe20000010822 */
[----:B------:R-:W-:Y:S01]  /*9e50*/  F2FP.F16.E4M3.UNPACK_B R15, R37 ;  /* 0x00000025ff0f723e */ /* 0x000fe200020006ff */
        /* <DEDUP_REMOVED lines=14> */
[C---:B------:R-:W-:Y:S01]  /*9f40*/  FMUL.FTZ R6, R4.reuse, R31 ;  /* 0x0000001f04067220 */ /* 0x040fe20000410000 */
[----:B------:R-:W-:Y:S01]  /*9f50*/  FFMA.FTZ R35, R5, R34, R46 ;  /* 0x0000002205237223 */ /* 0x000fe2000001002e */
[-C--:B------:R-:W-:Y:S01]  /*9f60*/  FMUL.FTZ R4, R4, R15.reuse ;  /* 0x0000000f04047220 */ /* 0x080fe20000410000 */
[----:B------:R-:W-:Y:S02]  /*9f70*/  HADD2.F32 R5, -RZ, R37.H1_H1 ;  /* 0x30000025ff057230 */ /* 0x000fe40000004100 */
[C---:B------:R-:W-:Y:S01]  /*9f80*/  FFMA.FTZ R34, R3.reuse, R15, -R6 ;  /* 0x0000000f03227223 */ /* 0x040fe20000010806 */
[--C-:B------:R-:W-:Y:S02]  /*9f90*/  HADD2.F32 R15, -RZ, R47.reuse.H1_H1 ;  /* 0x3000002fff0f7230 */ /* 0x100fe40000004100 */
[----:B------:R-:W-:Y:S01]  /*9fa0*/  FFMA.FTZ R31, R3, R31, R4 ;  /* 0x0000001f031f7223 */ /* 0x000fe20000010004 */
[----:B------:R-:W-:Y:S02]  /*9fb0*/  HADD2.F32 R4, -RZ, R14.H1_H1 ;  /* 0x3000000eff047230 */ /* 0x000fe40000004100 */
[----:B------:R-:W-:-:S02]  /*9fc0*/  HADD2.F32 R30, -RZ, R47.H0_H0 ;  /* 0x2000002fff1e7230 */ /* 0x000fc40000004100 */
[----:B------:R-:W-:Y:S02]  /*9fd0*/  HADD2.F32 R3, -RZ, R7.H1_H1 ;  /* 0x30000007ff037230 */ /* 0x000fe40000004100 */
[C---:B------:R-:W-:Y:S01]  /*9fe0*/  FMUL.FTZ R46, R4.reuse, R5 ;  /* 0x00000005042e7220 */ /* 0x040fe20000410000 */
[----:B------:R-:W-:Y:S02]  /*9ff0*/  HADD2.F32 R6, -RZ, R37.H0_H0 ;  /* 0x20000025ff067230 */ /* 0x000fe40000004100 */
[----:B------:R-:W-:Y:S01]  /*a000*/  FMUL.FTZ R37, R4, R15 ;  /* 0x0000000f04257220 */ /* 0x000fe20000410000 */
        /* <DEDUP_REMOVED lines=17> */
.L_x_1826:
[----:B------:R-:W-:Y:S05]  /*a120*/  BSYNC B1 ;  /* 0x0000000000017941 */ /* 0x000fea0003800000 */
.L_x_1825:
[----:B------:R-:W-:Y:S01]  /*a130*/  ISETP.GE.AND P0, PT, R227, R0, PT ;  /* 0x00000000e300720c */ /* 0x000fe20003f06270 */
[----:B------:R-:W-:-:S12]  /*a140*/  BSSY B1, `(.L_x_1829) ;  /* 0x00000f9000017945 */ /* 0x000fd80003800000 */
[----:B------:R-:W-:Y:S05]  /*a150*/  @P0 BRA `(.L_x_1830) ;  /* 0x0000000c00dc0947 */ /* 0x000fea0003800000 */
[----:B------:R-:W0:Y:S01]  /*a160*/  LDC R3, c[0x0][0x3f4] ;  /* 0x0000fd00ff037b82 */ /* 0x000e220000000800 */
[----:B------:R-:W-:Y:S01]  /*a170*/  BSSY B2, `(.L_x_1831) ;  /* 0x000007e000027945 */ /* 0x000fe20003800000 */
[-C--:B0-----:R-:W-:Y:S02]  /*a180*/  ISETP.GE.AND P0, PT, R18, R3.reuse, PT ;  /* 0x000000031200720c */ /* 0x081fe40003f06270 */
[----:B------:R-:W-:-:S11]  /*a190*/  ISETP.GE.AND P1, PT, R191, R3, PT ;  /* 0x00000003bf00720c */ /* 0x000fd60003f26270 */
[----:B------:R-:W-:Y:S05]  /*a1a0*/  @P0 BRA `(.L_x_1832) ;  /* 0x0000000400e80947 */ /* 0x000fea0003800000 */
[----:B-123--:R-:W0:Y:S01]  /*a1b0*/  LDS.128 R4, [R211+0x19000] ;  /* 0x01900000d3047984 */ /* 0x00ee220000000c00 */
[----:B-----5:R-:W-:Y:S02]  /*a1c0*/  SHF.R.U32.HI R3, RZ, 0x8, R42 ;  /* 0x00000008ff037819 */ /* 0x020fe4000001162a */
[----:B------:R-:W-:Y:S02]  /*a1d0*/  SHF.R.U32.HI R15, RZ, 0x8, R43 ;  /* 0x00000008ff0f7819 */ /* 0x000fe4000001162b */
[----:B------:R-:W-:Y:S02]  /*a1e0*/  SHF.R.U32.HI R37, RZ, 0x8, R49 ;  /* 0x00000008ff257819 */ /* 0x000fe40000011631 */
[----:B----4-:R-:W-:Y:S02]  /*a1f0*/  LOP3.LUT R14, R42, 0xff, RZ, 0xc0, !PT ;  /* 0x000000ff2a0e7812 */ /* 0x010fe400078ec0ff */
[----:B------:R-:W-:Y:S02]  /*a200*/  SHF.R.U32.HI R31, RZ, 0x8, R48 ;  /* 0x00000008ff1f7819 */ /* 0x000fe40000011630 */
[----:B------:R-:W-:-:S02]  /*a210*/  LOP3.LUT R3, R3, 0xff, RZ, 0xc0, !PT ;  /* 0x000000ff03037812 */ /* 0x000fc400078ec0ff */
[----:B------:R-:W-:Y:S02]  /*a220*/  LOP3.LUT R30, R43, 0xff, RZ, 0xc0, !PT ;  /* 0x000000ff2b1e7812 */ /* 0x000fe400078ec0ff */
[----:B------:R-:W-:Y:S02]  /*a230*/  LOP3.LUT R40, R49, 0xff, RZ, 0xc0, !PT ;  /* 0x000000ff31287812 */ /* 0x000fe400078ec0ff */
[----:B------:R-:W-:Y:S02]  /*a240*/  LOP3.LUT R15, R15, 0xff, RZ, 0xc0, !PT ;  /* 0x000000ff0f0f7812 */ /* 0x000fe400078ec0ff */
[----:B------:R-:W-:Y:S02]  /*a250*/  LOP3.LUT R37, R37, 0xff, RZ, 0xc0, !PT ;  /* 0x000000ff25257812 */ /* 0x000fe400078ec0ff */
[----:B------:R-:W-:Y:S02]  /*a260*/  LOP3.LUT R34, R31, 0xff, RZ, 0xc0, !PT ;  /* 0x000000ff1f227812 */ /* 0x000fe400078ec0ff */
[----:B------:R-:W-:-:S02]  /*a270*/  PRMT R14, R3, 0x7604, R14 ;  /* 0x00007604030e7816 */ /* 0x000fc4000000000e */
[----:B------:R-:W-:Y:S02]  /*a280*/  PRMT R31, R15, 0x7604, R30 ;  /* 0x000076040f1f7816 */ /* 0x000fe4000000001e */
[----:B------:R-:W-:Y:S02]  /*a290*/  PRMT R40, R37, 0x7604, R40 ;  /* 0x0000760425287816 */ /* 0x000fe40000000028 */
[----:B------:R-:W-:Y:S02]  /*a2a0*/  SHF.R.U32.HI R3, RZ, 0x10, R42 ;  /* 0x00000010ff037819 */ /* 0x000fe4000001162a */
[----:B------:R-:W-:Y:S02]  /*a2b0*/  SHF.R.U32.HI R30, RZ, 0x10, R43 ;  /* 0x00000010ff1e7819 */ /* 0x000fe4000001162b */
[----:B------:R-:W-:Y:S02]  /*a2c0*/  SHF.R.U32.HI R37, RZ, 0x10, R49 ;  /* 0x00000010ff257819 */ /* 0x000fe40000011631 */
[----:B------:R-:W-:-:S02]  /*a2d0*/  LOP3.LUT R35, R48, 0xff, RZ, 0xc0, !PT ;  /* 0x000000ff30237812 */ /* 0x000fc400078ec0ff */
[----:B------:R-:W-:Y:S02]  /*a2e0*/  SHF.R.U32.HI R15, RZ, 0x10, R48 ;  /* 0x00000010ff0f7819 */ /* 0x000fe40000011630 */
[----:B------:R-:W-:Y:S02]  /*a2f0*/  LOP3.LUT R3, R3, 0xff, RZ, 0xc0, !PT ;  /* 0x000000ff03037812 */ /* 0x000fe400078ec0ff */
[----:B------:R-:W-:Y:S02]  /*a300*/  LOP3.LUT R30, R30, 0xff, RZ, 0xc0, !PT ;  /* 0x000000ff1e1e7812 */ /* 0x000fe400078ec0ff */
[----:B------:R-:W-:Y:S02]  /*a310*/  LOP3.LUT R37, R37, 0xff, RZ, 0xc0, !PT ;  /* 0x000000ff25257812 */ /* 0x000fe400078ec0ff */
[----:B------:R-:W-:Y:S02]  /*a320*/  PRMT R35, R34, 0x7604, R35 ;  /* 0x0000760422237816 */ /* 0x000fe40000000023 */
[----:B------:R-:W-:-:S02]  /*a330*/  LOP3.LUT R34, R15, 0xff, RZ, 0xc0, !PT ;  /* 0x000000ff0f227812 */ /* 0x000fc400078ec0ff */
[----:B------:R-:W-:Y:S02]  /*a340*/  PRMT R15, R3, 0x7054, R14 ;  /* 0x00007054030f7816 */ /* 0x000fe4000000000e */
[----:B------:R-:W-:Y:S02]  /*a350*/  PRMT R31, R30, 0x7054, R31 ;  /* 0x000070541e1f7816 */ /* 0x000fe4000000001f */
[----:B------:R-:W-:Y:S02]  /*a360*/  PRMT R37, R37, 0x7054, R40 ;  /* 0x0000705425257816 */ /* 0x000fe40000000028 */
[----:B------:R-:W-:Y:S02]  /*a370*/  PRMT R35, R34, 0x7054, R35 ;  /* 0x0000705422237816 */ /* 0x000fe40000000023 */
[----:B------:R-:W-:Y:S02]  /*a380*/  LOP3.LUT R34, R15, 0xff000000, R42, 0xf8, !PT ;  /* 0xff0000000f227812 */ /* 0x000fe400078ef82a */
[----:B------:R-:W-:-:S02]  /*a390*/  LOP3.LUT R40, R37, 0xff000000, R49, 0xf8, !PT ;  /* 0xff00000025287812 */ /* 0x000fc400078ef831 */
[----:B------:R-:W-:Y:S02]  /*a3a0*/  LOP3.LUT R42, R31, 0xff000000, R43, 0xf8, !PT ;  /* 0xff0000001f2a7812 */ /* 0x000fe400078ef82b */
[----:B------:R-:W-:Y:S02]  /*a3b0*/  LOP3.LUT R48, R35, 0xff000000, R48, 0xf8, !PT ;  /* 0xff00000023307812 */ /* 0x000fe400078ef830 */
[----:B0-----:R-:W-:Y:S02]  /*a3c0*/  F2FP.F16.E4M3.UNPACK_B R3, R6.H1 ;  /* 0x00000006ff03723e */ /* 0x001fe400030006ff */
[----:B------:R-:W-:Y:S02]  /*a3d0*/  F2FP.F16.E4M3.UNPACK_B R41, R40 ;  /* 0x00000028ff29723e */ /* 0x000fe400020006ff */
[----:B------:R-:W-:Y:S01]  /*a3e0*/  F2FP.F16.E4M3.UNPACK_B R35, R42 ;  /* 0x0000002aff23723e */ /* 0x000fe200020006ff */
[----:B------:R-:W-:Y:S01]  /*a3f0*/  HADD2.F32 R14, -RZ, R3.H1_H1 ;  /* 0x30000003ff0e7230 */ /* 0x000fe20000004100 */
[----:B------:R-:W-:Y:S01]  /*a400*/  F2FP.F16.E4M3.UNPACK_B R6, R6 ;  /* 0x00000006ff06723e */ /* 0x000fe200020006ff */
[----:B------:R-:W-:Y:S01]  /*a410*/  HADD2.F32 R43, -RZ, R41.H1_H1 ;  /* 0x30000029ff2b7230 */ /* 0x000fe20000004100 */
[-C--:B------:R-:W-:Y:S01]  /*a420*/  F2FP.F16.E4M3.UNPACK_B R30, R7.reuse ;  /* 0x00000007ff1e723e */ /* 0x080fe200020006ff */
[----:B------:R-:W-:Y:S01]  /*a430*/  HADD2.F32 R37, -RZ, R35.H1_H1 ;  /* 0x30000023ff257230 */ /* 0x000fe20000004100 */
[----:B------:R-:W-:Y:S01]  /*a440*/  F2FP.F16.E4M3.UNPACK_B R31, R7.H1 ;  /* 0x00000007ff1f723e */ /* 0x000fe200030006ff */
[----:B------:R-:W-:-:S02]  /*a450*/  HADD2.F32 R15, -RZ, R3.H0_H0 ;  /* 0x20000003ff0f7230 */ /* 0x000fc40000004100 */
[C---:B------:R-:W-:Y:S01]  /*a460*/  FMUL.FTZ R46, R14.reuse, R43 ;  /* 0x0000002b0e2e7220 */ /* 0x040fe20000410000 */
[----:B------:R-:W-:Y:S01]  /*a470*/  F2FP.F16.E4M3.UNPACK_B R7, R5 ;  /* 0x00000005ff07723e */ /* 0x000fe200020006ff */
[----:B------:R-:W-:Y:S01]  /*a480*/  FMUL.FTZ R50, R14, R37 ;  /* 0x000000250e327220 */ /* 0x000fe20000410000 */
[----:B------:R-:W-:Y:S01]  /*a490*/  F2FP.F16.E4M3.UNPACK_B R14, R5.H1 ;  /* 0x00000005ff0e723e */ /* 0x000fe200030006ff */
[----:B------:R-:W-:Y:S02]  /*a4a0*/  HADD2.F32 R41, -RZ, R41.H0_H0 ;  /* 0x20000029ff297230 */ /* 0x000fe40000004100 */
[C---:B------:R-:W-:Y:S01]  /*a4b0*/  FFMA.FTZ R47, R15.reuse, R37, -R46 ;  /* 0x000000250f2f7223 */ /* 0x040fe2000001082e */
[--C-:B------:R-:W-:Y:S02]  /*a4c0*/  HADD2.F32 R5, -RZ, R6.reuse.H1_H1 ;  /* 0x30000006ff057230 */ /* 0x100fe40000004100 */
[----:B------:R-:W-:Y:S01]  /*a4d0*/  FFMA.FTZ R50, R15, R43, R50 ;  /* 0x0000002b0f327223 */ /* 0x000fe20000010032 */
[----:B------:R-:W-:Y:S01]  /*a4e0*/  HADD2.F32 R35, -RZ, R35.H0_H0 ;  /* 0x20000023ff237230 */ /* 0x000fe20000004100 */
[----:B------:R-:W-:Y:S01]  /*a4f0*/  F2FP.F16.E4M3.UNPACK_B R40, R40.H1 ;  /* 0x00000028ff28723e */ /* 0x000fe200030006ff */
[----:B------:R-:W-:Y:S01]  /*a500*/  HADD2.F32 R6, -RZ, R6.H0_H0 ;  /* 0x20000006ff067230 */ /* 0x000fe20000004100 */
[----:B------:R-:W-:Y:S01]  /*a510*/  F2FP.F16.E4M3.UNPACK_B R42, R42.H1 ;  /* 0x0000002aff2a723e */ /* 0x000fe200030006ff */
[C---:B------:R-:W-:Y:S01]  /*a520*/  FMUL.FTZ R15, R5.reuse, R41 ;  /* 0x00000029050f7220 */ /* 0x040fe20000410000 */
[----:B------:R-:W-:Y:S01]  /*a530*/  FMUL.FTZ R46, R5, R35 ;  /* 0x00000023052e7220 */ /* 0x000fe20000410000 */
[----:B------:R-:W-:Y:S01]  /*a540*/  HADD2.F32 R5, -RZ, R30.H1_H1 ;  /* 0x3000001eff057230 */ /* 0x000fe20000004100 */
[----:B------:R-:W-:Y:S01]  /*a550*/  F2FP.F16.E4M3.UNPACK_B R3, R4 ;  /* 0x00000004ff03723e */ /* 0x000fe200020006ff */
[----:B------:R-:W-:-:S02]  /*a560*/  HADD2.F32 R37, -RZ, R40.H0_H0 ;  /* 0x20000028ff257230 */ /* 0x000fc40000004100 */
[C---:B------:R-:W-:Y:S01]  /*a570*/  FFMA.FTZ R43, R6.reuse, R35, -R15 ;  /* 0x00000023062b7223 */ /* 0x040fe2000001080f */
[----:B------:R-:W-:Y:S02]  /*a580*/  HADD2.F32 R15, -RZ, R42.H0_H0 ;  /* 0x2000002aff0f7230 */ /* 0x000fe40000004100 */
[----:B------:R-:W-:Y:S01]  /*a590*/  FFMA.FTZ R46, R6, R41, R46 ;  /* 0x00000029062e7223 */ /* 0x000fe2000001002e */
[----:B------:R-:W-:Y:S02]  /*a5a0*/  HADD2.F32 R30, -RZ, R30.H0_H0 ;  /* 0x2000001eff1e7230 */ /* 0x000fe40000004100 */
[C---:B------:R-:W-:Y:S01]  /*a5b0*/  FMUL.FTZ R35, R5.reuse, R37 ;  /* 0x0000002505237220 */ /* 0x040fe20000410000 */
[----:B------:R-:W-:Y:S02]  /*a5c0*/  HADD2.F32 R40, -RZ, R40.H1_H1 ;  /* 0x30000028ff287230 */ /* 0x000fe40000004100 */
[----:B------:R-:W-:Y:S01]  /*a5d0*/  FMUL.FTZ R5, R5, R15 ;  /* 0x0000000f05057220 */ /* 0x000fe20000410000 */
[----:B------:R-:W-:-:S02]  /*a5e0*/  HADD2.F32 R6, -RZ, R31.H1_H1 ;  /* 0x3000001fff067230 */ /* 0x000fc40000004100 */
[C---:B------:R-:W-:Y:S01]  /*a5f0*/  FFMA.FTZ R41, R30.reuse, R15, -R35 ;  /* 0x0000000f1e297223 */ /* 0x040fe20000010823 */
[----:B------:R-:W-:Y:S02]  /*a600*/  HADD2.F32 R42, -RZ, R42.H1_H1 ;  /* 0x3000002aff2a7230 */ /* 0x000fe40000004100 */
[----:B------:R-:W-:Y:S01]  /*a610*/  FFMA.FTZ R52, R30, R37, R5 ;  /* 0x000000251e347223 */ /* 0x000fe20000010005 */
[----:B------:R-:W-:Y:S02]  /*a620*/  HADD2.F32 R31, -RZ, R31.H0_H0 ;  /* 0x2000001fff1f7230 */ /* 0x000fe40000004100 */
[C---:B------:R-:W-:Y:S01]  /*a630*/  FMUL.FTZ R54, R6.reuse, R40 ;  /* 0x0000002806367220 */ /* 0x040fe20000410000 */
[----:B------:R-:W-:Y:S01]  /*a640*/  F2FP.F16.E4M3.UNPACK_B R5, R48 ;  /* 0x00000030ff05723e */ /* 0x000fe200020006ff */
[----:B------:R-:W-:Y:S01]  /*a650*/  FMUL.FTZ R30, R6, R42 ;  /* 0x0000002a061e7220 */ /* 0x000fe20000410000 */
        /* <DEDUP_REMOVED lines=8> */
[----:B------:R-:W-:Y:S01]  /*a6e0*/  HADD2.F32 R6, -RZ, R4.H1_H1 ;  /* 0x30000004ff067230 */ /* 0x000fe20000004100 */
[----:B------:R-:W-:Y:S01]  /*a6f0*/  F2FP.SATFINITE.E4M3.F32.PACK_AB_MERGE_C R47, R50, R47, RZ ;  /* 0x0000002f322f723e */ /* 0x000fe200048070ff */
[----:B------:R-:W-:-:S02]  /*a700*/  HADD2.F32 R30, -RZ, R15.H1_H1 ;  /* 0x3000000fff1e7230 */ /* 0x000fc40000004100 */
[----:B------:R-:W-:Y:S02]  /*a710*/  HADD2.F32 R5, -RZ, R4.H0_H0 ;  /* 0x20000004ff057230 */ /* 0x000fe40000004100 */
[C---:B------:R-:W-:Y:S01]  /*a720*/  FMUL.FTZ R40, R6.reuse, R35 ;  /* 0x0000002306287220 */ /* 0x040fe20000410000 */
[----:B------:R-:W-:Y:S02]  /*a730*/  HADD2.F32 R4, -RZ, R3.H1_H1 ;  /* 0x30000003ff047230 */ /* 0x000fe40000004100 */
[-C--:B------:R-:W-:Y:S01]  /*a740*/  FMUL.FTZ R42, R6, R30.reuse ;  /* 0x0000001e062a7220 */ /* 0x080fe20000410000 */
[----:B------:R-:W-:Y:S02]  /*a750*/  HADD2.F32 R15, -RZ, R15.H0_H0 ;  /* 0x2000000fff0f7230 */ /* 0x000fe40000004100 */
[C---:B------:R-:W-:Y:S01]  /*a760*/  FFMA.FTZ R40, R5.reuse, R30, -R40 ;  /* 0x0000001e05287223 */ /* 0x040fe20000010828 */
[----:B------:R-:W-:Y:S02]  /*a770*/  HADD2.F32 R3, -RZ, R3.H0_H0 ;  /* 0x20000003ff037230 */ /* 0x000fe40000004100 */
[C---:B------:R-:W-:Y:S01]  /*a780*/  FMUL.FTZ R6, R4.reuse, R31 ;  /* 0x0000001f04067220 */ /* 0x040fe20000410000 */
[----:B------:R-:W-:Y:S01]  /*a790*/  FFMA.FTZ R35, R5, R35, R42 ;  /* 0x0000002305237223 */ /* 0x000fe2000001002a */
[----:B------:R-:W-:Y:S01]  /*a7a0*/  FMUL.FTZ R4, R4, R15 ;  /* 0x0000000f04047220 */ /* 0x000fe20000410000 */
[----:B------:R-:W-:-:S02]  /*a7b0*/  HADD2.F32 R5, -RZ, R34.H1_H1 ;  /* 0x30000022ff057230 */ /* 0x000fc40000004100 */
[C---:B------:R-:W-:Y:S01]  /*a7c0*/  FFMA.FTZ R30, R3.reuse, R15, -R6 ;  /* 0x0000000f031e7223 */ /* 0x040fe20000010806 */
[----:B------:R-:W-:Y:S02]  /*a7d0*/  HADD2.F32 R15, -RZ, R48.H1_H1 ;  /* 0x30000030ff0f7230 */ /* 0x000fe40000004100 */
[----:B------:R-:W-:Y:S01]  /*a7e0*/  FFMA.FTZ R31, R3, R31, R4 ;  /* 0x0000001f031f7223 */ /* 0x000fe20000010004 */
[----:B------:R-:W-:Y:S02]  /*a7f0*/  HADD2.F32 R4, -RZ, R14.H1_H1 ;  /* 0x3000000eff047230 */ /* 0x000fe40000004100 */
[----:B------:R-:W-:Y:S02]  /*a800*/  HADD2.F32 R48, -RZ, R48.H0_H0 ;  /* 0x20000030ff307230 */ /* 0x000fe40000004100 */
[----:B------:R-:W-:Y:S02]  /*a810*/  HADD2.F32 R3, -RZ, R7.H1_H1 ;  /* 0x30000007ff037230 */ /* 0x000fe40000004100 */
[----:B------:R-:W-:Y:S01]  /*a820*/  FMUL.FTZ R37, R4, R15 ;  /* 0x0000000f04257220 */ /* 0x000fe20000410000 */
[----:B------:R-:W-:-:S02]  /*a830*/  HADD2.F32 R34, -RZ, R34.H0_H0 ;  /* 0x20000022ff227230 */ /* 0x000fc40000004100 */
[-C--:B------:R-:W-:Y:S01]  /*a840*/  FMUL.FTZ R6, R4, R5.reuse ;  /* 0x0000000504067220 */ /* 0x080fe20000410000 */
        /* <DEDUP_REMOVED lines=11> */
[----:B------:R-:W-:Y:S02]  /*a900*/  F2FP.SATFINITE.E4M3.F32.PACK_AB_MERGE_C R6, R46, R43, R47 ;  /* 0x0000002b2e06723e */ /* 0x000fe4000480702f */
[----:B------:R-:W-:Y:S02]  /*a910*/  F2FP.SATFINITE.E4M3.F32.PACK_AB_MERGE_C R7, R52, R41, R7 ;  /* 0x000000293407723e */ /* 0x000fe40004807007 */
[----:B------:R-:W-:Y:S02]  /*a920*/  F2FP.SATFINITE.E4M3.F32.PACK_AB_MERGE_C R4, R31, R30, R4 ;  /* 0x0000001e1f04723e */ /* 0x000fe40004807004 */
[----:B------:R-:W-:-:S05]  /*a930*/  F2FP.SATFINITE.E4M3.F32.PACK_AB_MERGE_C R5, R48, R5, R37 ;  /* 0x000000053005723e */ /* 0x000fca0004807025 */
[----:B------:R0:W-:Y:S02]  /*a940*/  STS.128 [R211+0x19000], R4 ;  /* 0x01900004d3007388 */ /* 0x0001e40000000c00 */
.L_x_1832:
[----:B------:R-:W-:Y:S05]  /*a950*/  BSYNC B2 ;  /* 0x0000000000027941 */ /* 0x000fea0003800000 */
.L_x_1831:
[----:B------:R-:W-:Y:S05]  /*a960*/  @P1 BRA `(.L_x_1830) ;  /* 0x0000000400d81947 */ /* 0x000fea0003800000 */
[----:B0123--:R-:W0:Y:S01]  /*a970*/  LDS.128 R4, [R211+0x1d000] ;  /* 0x01d00000d3047984 */ /* 0x00fe220000000c00 */
[----:B----45:R-:W-:Y:S02]  /*a980*/  SHF.R.U32.HI R14, RZ, 0x8, R32 ;  /* 0x00000008ff0e7819 */ /* 0x030fe40000011620 */
[----:B------:R-:W-:Y:S02]  /*a990*/  LOP3.LUT R3, R32, 0xff, RZ, 0xc0, !PT ;  /* 0x000000ff20037812 */ /* 0x000fe400078ec0ff */
[----:B------:R-:W-:Y:S02]  /*a9a0*/  LOP3.LUT R14, R14, 0xff, RZ, 0xc0, !PT ;  /* 0x000000ff0e0e7812 */ /* 0x000fe400078ec0ff */
[----:B------:R-:W-:Y:S02]  /*a9b0*/  SHF.R.U32.HI R30, RZ, 0x8, R33 ;  /* 0x00000008ff1e7819 */ /* 0x000fe40000011621 */
[----:B------:R-:W-:Y:S02]  /*a9c0*/  SHF.R.U32.HI R35, RZ, 0x8, R29 ;  /* 0x00000008ff237819 */ /* 0x000fe4000001161d */
[----:B------:R-:W-:-:S02]  /*a9d0*/  PRMT R3, R14, 0x7604, R3 ;  /* 0x000076040e037816 */ /* 0x000fc40000000003 */
[----:B------:R-:W-:Y:S02]  /*a9e0*/  LOP3.LUT R15, R33, 0xff, RZ, 0xc0, !PT ;  /* 0x000000ff210f7812 */ /* 0x000fe400078ec0ff */
[----:B------:R-:W-:Y:S02]  /*a9f0*/  LOP3.LUT R30, R30, 0xff, RZ, 0xc0, !PT ;  /* 0x000000ff1e1e7812 */ /* 0x000fe400078ec0ff */
        /* <DEDUP_REMOVED lines=14> */
[--C-:B------:R-:W-:Y:S02]  /*aae0*/  LOP3.LUT R15, R3, 0xff0000, R32.reuse, 0xf8, !PT ;  /* 0x00ff0000030f7812 */ /* 0x100fe400078ef820 */
[----:B------:R-:W-:Y:S02]  /*aaf0*/  LOP3.LUT R37, R37, 0xff000000, R29, 0xf8, !PT ;  /* 0xff00000025257812 */ /* 0x000fe400078ef81d */
[----:B------:R-:W-:Y:S02]  /*ab00*/  LOP3.LUT R31, R31, 0xff000000, R33, 0xf8, !PT ;  /* 0xff0000001f1f7812 */ /* 0x000fe400078ef821 */
[----:B------:R-:W-:-:S02]  /*ab10*/  LOP3.LUT R30, R15, 0xff000000, R32, 0xf8, !PT ;  /* 0xff0000000f1e7812 */ /* 0x000fc400078ef820 */
[-C--:B0-----:R-:W-:Y:S02]  /*ab20*/  F2FP.F16.E4M3.UNPACK_B R3, R6.reuse.H1 ;  /* 0x00000006ff03723e */ /* 0x081fe400030006ff */
[----:B------:R-:W-:Y:S02]  /*ab30*/  F2FP.F16.E4M3.UNPACK_B R34, R37 ;  /* 0x00000025ff22723e */ /* 0x000fe400020006ff */
[----:B------:R-:W-:Y:S01]  /*ab40*/  F2FP.F16.E4M3.UNPACK_B R32, R31 ;  /* 0x0000001fff20723e */ /* 0x000fe200020006ff */
[--C-:B------:R-:W-:Y:S01]  /*ab50*/  HADD2.F32 R14, -RZ, R3.reuse.H1_H1 ;  /* 0x30000003ff0e7230 */ /* 0x100fe20000004100 */
[--C-:B------:R-:W-:Y:S01]  /*ab60*/  LOP3.LUT R35, R35, 0xff0000, R28.reuse, 0xf8, !PT ;  /* 0x00ff000023237812 */ /* 0x100fe200078ef81c */
[----:B------:R-:W-:Y:S01]  /*ab70*/  HADD2.F32 R40, -RZ, R34.H1_H1 ;  /* 0x30000022ff287230 */ /* 0x000fe20000004100 */
[----:B------:R-:W-:Y:S01]  /*ab80*/  F2FP.F16.E4M3.UNPACK_B R6, R6 ;  /* 0x00000006ff06723e */ /* 0x000fe200020006ff */
[----:B------:R-:W-:Y:S01]  /*ab90*/  HADD2.F32 R33, -RZ, R32.H1_H1 ;  /* 0x30000020ff217230 */ /* 0x000fe20000004100 */
[----:B------:R-:W-:Y:S01]  /*aba0*/  LOP3.LUT R35, R35, 0xff000000, R28, 0xf8, !PT ;  /* 0xff00000023237812 */ /* 0x000fe200078ef81c */
[----:B------:R-:W-:Y:S01]  /*abb0*/  HADD2.F32 R15, -RZ, R3.H0_H0 ;  /* 0x20000003ff0f7230 */ /* 0x000fe20000004100 */
[-C--:B------:R-:W-:Y:S01]  /*abc0*/  F2FP.F16.E4M3.UNPACK_B R28, R7.reuse ;  /* 0x00000007ff1c723e */ /* 0x080fe200020006ff */
[C---:B------:R-:W-:Y:S01]  /*abd0*/  FMUL.FTZ R42, R14.reuse, R40 ;  /* 0x000000280e2a7220 */ /* 0x040fe20000410000 */
[----:B------:R-:W-:Y:S01]  /*abe0*/  F2FP.F16.E4M3.UNPACK_B R29, R7.H1 ;  /* 0x00000007ff1d723e */ /* 0x000fe200030006ff */
        /* <DEDUP_REMOVED lines=57> */
[--C-:B------:R-:W-:Y:S02]  /*af80*/  HADD2.F32 R3, -RZ, R7.reuse.H1_H1 ;  /* 0x30000007ff037230 */ /* 0x100fe40000004100 */
[C---:B------:R-:W-:Y:S01]  /*af90*/  FMUL.FTZ R33, R4.reuse, R15 ;  /* 0x0000000f04217220 */ /* 0x040fe20000410000 */
[----:B------:R-:W-:Y:S02]  /*afa0*/  HADD2.F32 R30, -RZ, R30.H0_H0 ;  /* 0x2000001eff1e7230 */ /* 0x000fe40000004100 */
        /* <DEDUP_REMOVED lines=18> */
.L_x_1830:
[----:B------:R-:W-:Y:S05]  /*b0d0*/  BSYNC B1 ;  /* 0x0000000000017941 */ /* 0x000fea0003800000 */
.L_x_1829:
[----:B------:R-:W-:Y:S01]  /*b0e0*/  IADD3 R3, R189, 0x40, RZ ;  /* 0x00000040bd037810 */ /* 0x000fe20007ffe0ff */
[----:B------:R-:W-:Y:S03]  /*b0f0*/  BSSY B1, `(.L_x_1833) ;  /* 0x00000fa000017945 */ /* 0x000fe60003800000 */
[----:B------:R-:W-:-:S13]  /*b100*/  ISETP.GE.AND P0, PT, R3, R0, PT ;  /* 0x000000000300720c */ /* 0x000fda0003f06270 */
[----:B------:R-:W-:Y:S05]  /*b110*/  @P0 BRA `(.L_x_1834) ;  /* 0x0000000c00dc0947 */ /* 0x000fea0003800000 */
[----:B------:R-:W0:Y:S01]  /*b120*/  LDC R3, c[0x0][0x3f4] ;  /* 0x0000fd00ff037b82 */ /* 0x000e220000000800 */
[----:B------:R-:W-:Y:S01]  /*b130*/  BSSY B2, `(.L_x_1835) ;  /* 0x000007a000027945 */ /* 0x000fe20003800000 */
[-C--:B0-----:R-:W-:Y:S02]  /*b140*/  ISETP.GE.AND P0, PT, R18, R3.reuse, PT ;  /* 0x000000031200720c */ /* 0x081fe40003f06270 */
[----:B------:R-:W-:-:S11]  /*b150*/  ISETP.GE.AND P1, PT, R191, R3, PT ;  /* 0x00000003bf00720c */ /* 0x000fd60003f26270 */
[----:B------:R-:W-:Y:S05]  /*b160*/  @P0 BRA `(.L_x_1836) ;  /* 0x0000000400d80947 */ /* 0x000fea0003800000 */
[----:B-123--:R-:W0:Y:S01]  /*b170*/  LDS.128 R4, [R211+0x1a000] ;  /* 0x01a00000d3047984 */ /* 0x00ee220000000c00 */
[----:B----45:R-:W-:Y:S02]  /*b180*/  SHF.R.U32.HI R14, RZ, 0x8, R44 ;  /* 0x00000008ff0e7819 */ /* 0x030fe4000001162c */
[----:B------:R-:W-:Y:S02]  /*b190*/  LOP3.LUT R3, R44, 0xff, RZ, 0xc0, !PT ;  /* 0x000000ff2c037812 */ /* 0x000fe400078ec0ff */
[----:B------:R-:W-:Y:S02]  /*b1a0*/  LOP3.LUT R14, R14, 0xff, RZ, 0xc0, !PT ;  /* 0x000000ff0e0e7812 */ /* 0x000fe400078ec0ff */
[----:B------:R-:W-:Y:S02]  /*b1b0*/  SHF.R.U32.HI R28, RZ, 0x8, R45 ;  /* 0x00000008ff1c7819 */ /* 0x000fe4000001162d */
[----:B------:R-:W-:Y:S02]  /*b1c0*/  PRMT R3, R14, 0x7604, R3 ;  /* 0x000076040e037816 */ /* 0x000fe40000000003 */
[----:B------:R-:W-:-:S02]  /*b1d0*/  LOP3.LUT R15, R45, 0xff, RZ, 0xc0, !PT ;  /* 0x000000ff2d0f7812 */ /* 0x000fc400078ec0ff */
[----:B------:R-:W-:Y:S02]  /*b1e0*/  LOP3.LUT R28, R28, 0xff, RZ, 0xc0, !PT ;  /* 0x000000ff1c1c7812 */ /* 0x000fe400078ec0ff */
[----:B------:R-:W-:Y:S02]  /*b1f0*/  SHF.R.U32.HI R32, RZ, 0x10, R45 ;  /* 0x00000010ff207819 */ /* 0x000fe4000001162d */
[--C-:B------:R-:W-:Y:S02]  /*b200*/  SHF.R.U32.HI R31, RZ, 0x8, R39.reuse ;  /* 0x00000008ff1f7819 */ /* 0x100fe40000011627 */
[----:B------:R-:W-:Y:S02]  /*b210*/  SHF.R.U32.HI R14, RZ, 0x8, R38 ;  /* 0x00000008ff0e7819 */ /* 0x000fe40000011626 */
[----:B------:R-:W-:Y:S02]  /*b220*/  SHF.R.U32.HI R33, RZ, 0x10, R39 ;  /* 0x00000010ff217819 */ /* 0x000fe40000011627 */
[----:B------:R-:W-:-:S02]  /*b230*/  PRMT R15, R28, 0x7604, R15 ;  /* 0x000076041c0f7816 */ /* 0x000fc4000000000f */
[----:B------:R-:W-:Y:S01]  /*b240*/  LOP3.LUT R30, R39, 0xff, RZ, 0xc0, !PT ;  /* 0x000000ff271e7812 */ /* 0x000fe200078ec0ff */
[----:B------:R-:W-:Y:S01]  /*b250*/  IMAD.U32 R33, R33, 0x10000, RZ ;  /* 0x0001000021217824 */ /* 0x000fe200078e00ff */
[----:B------:R-:W-:Y:S02]  /*b260*/  LOP3.LUT R31, R31, 0xff, RZ, 0xc0, !PT ;  /* 0x000000ff1f1f7812 */ /* 0x000fe400078ec0ff */
        /* <DEDUP_REMOVED lines=24> */
[-C--:B------:R-:W-:Y:S01]  /*b3f0*/  F2FP.F16.E4M3.UNPACK_B R7, R5.reuse ;  /* 0x00000005ff07723e */ /* 0x080fe200020006ff */
[-C--:B------:R-:W-:Y:S01]  /*b400*/  FMUL.FTZ R42, R14, R32.reuse ;  /* 0x000000200e2a7220 */ /* 0x080fe20000410000 */
        /* <DEDUP_REMOVED lines=26> */
[CC--:B------:R-:W-:Y:S01]  /*b5b0*/  FMUL.FTZ R34, R6.reuse, R33.reuse ;  /* 0x0000002106227220 */ /* 0x0c0fe20000410000 */
[----:B------:R-:W-:Y:S01]  /*b5c0*/  F2FP.F16.E4M3.UNPACK_B R5, R38 ;  /* 0x00000026ff05723e */ /* 0x000fe200020006ff */
[----:B------:R-:W-:Y:S01]  /*b5d0*/  FMUL.FTZ R28, R6, R44 ;  /* 0x0000002c061c7220 */ /* 0x000fe20000410000 */
        /* <DEDUP_REMOVED lines=47> */
.L_x_1836:
[----:B------:R-:W-:Y:S05]  /*b8d0*/  BSYNC B2 ;  /* 0x0000000000027941 */ /* 0x000fea0003800000 */
.L_x_1835:
[----:B------:R-:W-:Y:S05]  /*b8e0*/  @P1 BRA `(.L_x_1834) ;  /* 0x0000000400e81947 */ /* 0x000fea0003800000 */
[----:B0123--:R-:W0:Y:S01]  /*b8f0*/  LDS.128 R4, [R211+0x1e000] ;  /* 0x01e00000d3047984 */ /* 0x00fe220000000c00 */
        /* <DEDUP_REMOVED lines=9> */
[----:B------:R-:W-:Y:S02]  /*b990*/  PRMT R29, R15, 0x7604, R28 ;  /* 0x000076040f1d7816 */ /* 0x000fe4000000001c */
[----:B------:R-:W-:Y:S02]  /*b9a0*/  PRMT R33, R32, 0x7604, R33 ;  /* 0x0000760420217816 */ /* 0x000fe40000000021 */
[----:B------:R-:W-:-:S02]  /*b9b0*/  SHF.R.U32.HI R28, RZ, 0x10, R25 ;  /* 0x00000010ff1c7819 */ /* 0x000fc40000011619 */
[----:B------:R-:W-:Y:S02]  /*b9c0*/  SHF.R.U32.HI R32, RZ, 0x10, R27 ;  /* 0x00000010ff207819 */ /* 0x000fe4000001161b */
[----:B----4-:R-:W-:Y:S02]  /*b9d0*/  LOP3.LUT R14, R24, 0xff, RZ, 0xc0, !PT ;  /* 0x000000ff180e7812 */ /* 0x010fe400078ec0ff */
[----:B------:R-:W-:Y:S02]  /*b9e0*/  LOP3.LUT R31, R26, 0xff, RZ, 0xc0, !PT ;  /* 0x000000ff1a1f7812 */ /* 0x000fe400078ec0ff */
[----:B------:R-:W-:Y:S02]  /*b9f0*/  LOP3.LUT R3, R3, 0xff, RZ, 0xc0, !PT ;  /* 0x000000ff03037812 */ /* 0x000fe400078ec0ff */
[----:B------:R-:W-:Y:S02]  /*ba00*/  SHF.R.U32.HI R15, RZ, 0x10, R26 ;  /* 0x00000010ff0f7819 */ /* 0x000fe4000001161a */
[----:B------:R-:W-:-:S02]  /*ba10*/  LOP3.LUT R28, R28, 0xff, RZ, 0xc0, !PT ;  /* 0x000000ff1c1c7812 */ /* 0x000fc400078ec0ff */
[----:B------:R-:W-:Y:S02]  /*ba20*/  LOP3.LUT R32, R32, 0xff, RZ, 0xc0, !PT ;  /* 0x000000ff20207812 */ /* 0x000fe400078ec0ff */
[----:B------:R-:W-:Y:S02]  /*ba30*/  PRMT R14, R3, 0x7604, R14 ;  /* 0x00007604030e7816 */ /* 0x000fe4000000000e */
        /* <DEDUP_REMOVED lines=101> */
.L_x_1834:
[----:B------:R-:W-:Y:S05]  /*c090*/  BSYNC B1 ;  /* 0x0000000000017941 */ /* 0x000fea0003800000 */
.L_x_1833:
[----:B------:R-:W-:-:S05]  /*c0a0*/  VIADD R3, R189, 0x60 ;  /* 0x00000060bd037836 */ /* 0x000fca0000000000 */
        /* <DEDUP_REMOVED lines=9> */
[----:B------:R-:W-:Y:S02]  /*c140*/  SHF.R.U32.HI R26, RZ, 0x8, R13 ;  /* 0x00000008ff1a7819 */ /* 0x000fe4000001160d */
[----:B------:R-:W-:Y:S02]  /*c150*/  LOP3.LUT R15, R11, 0xff, RZ, 0xc0, !PT ;  /* 0x000000ff0b0f7812 */ /* 0x000fe400078ec0ff */
[----:B------:R-:W-:Y:S02]  /*c160*/  LOP3.LUT R27, R13, 0xff, RZ, 0xc0, !PT ;  /* 0x000000ff0d1b7812 */ /* 0x000fe400078ec0ff */
[----:B------:R-:W-:Y:S02]  /*c170*/  LOP3.LUT R14, R14, 0xff, RZ, 0xc0, !PT ;  /* 0x000000ff0e0e7812 */ /* 0x000fe400078ec0ff */
[----:B------:R-:W-:-:S02]  /*c180*/  LOP3.LUT R26, R26, 0xff, RZ, 0xc0, !PT ;  /* 0x000000ff1a1a7812 */ /* 0x000fc400078ec0ff */
[----:B------:R-:W-:Y:S02]  /*c190*/  SHF.R.U32.HI R0, RZ, 0x8, R10 ;  /* 0x00000008ff007819 */ /* 0x000fe4000001160a */
[----:B------:R-:W-:Y:S02]  /*c1a0*/  SHF.R.U32.HI R24, RZ, 0x8, R12 ;  /* 0x00000008ff187819 */ /* 0x000fe4000001160c */
[----:B------:R-:W-:Y:S02]  /*c1b0*/  PRMT R15, R14, 0x7604, R15 ;  /* 0x000076040e0f7816 */ /* 0x000fe4000000000f */
[----:B------:R-:W-:Y:S02]  /*c1c0*/  PRMT R27, R26, 0x7604, R27 ;  /* 0x000076041a1b7816 */ /* 0x000fe4000000001b */
[----:B------:R-:W-:Y:S02]  /*c1d0*/  SHF.R.U32.HI R14, RZ, 0x10, R11 ;  /* 0x00000010ff0e7819 */ /* 0x000fe4000001160b */
[----:B------:R-:W-:-:S02]  /*c1e0*/  SHF.R.U32.HI R26, RZ, 0x10, R13 ;  /* 0x00000010ff1a7819 */ /* 0x000fc4000001160d */
[----:B------:R-:W-:Y:S02]  /*c1f0*/  LOP3.LUT R3, R10, 0xff, RZ, 0xc0, !PT ;  /* 0x000000ff0a037812 */ /* 0x000fe400078ec0ff */
[----:B------:R-:W-:Y:S02]  /*c200*/  LOP3.LUT R25, R12, 0xff, RZ, 0xc0, !PT ;  /* 0x000000ff0c197812 */ /* 0x000fe400078ec0ff */
[----:B------:R-:W-:Y:S02]  /*c210*/  LOP3.LUT R0, R0, 0xff, RZ, 0xc0, !PT ;  /* 0x000000ff00007812 */ /* 0x000fe400078ec0ff */
[----:B------:R-:W-:Y:S02]  /*c220*/  LOP3.LUT R24, R24, 0xff, RZ, 0xc0, !PT ;  /* 0x000000ff18187812 */ /* 0x000fe400078ec0ff */
[----:B------:R-:W-:Y:S02]  /*c230*/  LOP3.LUT R14, R14, 0xff, RZ, 0xc0, !PT ;  /* 0x000000ff0e0e7812 */ /* 0x000fe400078ec0ff */
[----:B------:R-:W-:-:S02]  /*c240*/  LOP3.LUT R26, R26, 0xff, RZ, 0xc0, !PT ;  /* 0x000000ff1a1a7812 */ /* 0x000fc400078ec0ff */
[----:B------:R-:W-:Y:S02]  /*c250*/  PRMT R3, R0, 0x7604, R3 ;  /* 0x0000760400037816 */ /* 0x000fe40000000003 */
[----:B------:R-:W-:Y:S02]  /*c260*/  PRMT R25, R24, 0x7604, R25 ;  /* 0x0000760418197816 */ /* 0x000fe40000000019 */
[----:B------:R-:W-:Y:S02]  /*c270*/  SHF.R.U32.HI R0, RZ, 0x10, R10 ;  /* 0x00000010ff007819 */ /* 0x000fe4000001160a */
[----:B------:R-:W-:Y:S02]  /*c280*/  SHF.R.U32.HI R24, RZ, 0x10, R12 ;  /* 0x00000010ff187819 */ /* 0x000fe4000001160c */
[----:B------:R-:W-:Y:S02]  /*c290*/  PRMT R15, R14, 0x7054, R15 ;  /* 0x000070540e0f7816 */ /* 0x000fe4000000000f */
[----:B------:R-:W-:-:S02]  /*c2a0*/  PRMT R27, R26, 0x7054, R27 ;  /* 0x000070541a1b7816 */ /* 0x000fc4000000001b */
[----:B------:R-:W-:Y:S02]  /*c2b0*/  LOP3.LUT R0, R0, 0xff, RZ, 0xc0, !PT ;  /* 0x000000ff00007812 */ /* 0x000fe400078ec0ff */
[----:B------:R-:W-:Y:S02]  /*c2c0*/  LOP3.LUT R24, R24, 0xff, RZ, 0xc0, !PT ;  /* 0x000000ff18187812 */ /* 0x000fe400078ec0ff */
[----:B------:R-:W-:Y:S02]  /*c2d0*/  LOP3.LUT R27, R27, 0xff000000, R13, 0xf8, !PT ;  /* 0xff0000001b1b7812 */ /* 0x000fe400078ef80d */
[----:B------:R-:W-:Y:S02]  /*c2e0*/  LOP3.LUT R15, R15, 0xff000000, R11, 0xf8, !PT ;  /* 0xff0000000f0f7812 */ /* 0x000fe400078ef80b */
[----:B------:R-:W-:Y:S02]  /*c2f0*/  PRMT R3, R0, 0x7054, R3 ;  /* 0x0000705400037816 */ /* 0x000fe40000000003 */
[----:B------:R-:W-:-:S02]  /*c300*/  PRMT R25, R24, 0x7054, R25 ;  /* 0x0000705418197816 */ /* 0x000fc40000000019 */
[-C--:B0-----:R-:W-:Y:S02]  /*c310*/  F2FP.F16.E4M3.UNPACK_B R0, R6.reuse.H1 ;  /* 0x00000006ff00723e */ /* 0x081fe400030006ff */
[----:B------:R-:W-:Y:S02]  /*c320*/  F2FP.F16.E4M3.UNPACK_B R28, R27 ;  /* 0x0000001bff1c723e */ /* 0x000fe400020006ff */
[----:B------:R-:W-:Y:S01]  /*c330*/  F2FP.F16.E4M3.UNPACK_B R24, R15 ;  /* 0x0000000fff18723e */ /* 0x000fe200020006ff */
[----:B------:R-:W-:Y:S01]  /*c340*/  HADD2.F32 R11, -RZ, R0.H1_H1 ;  /* 0x30000000ff0b7230 */ /* 0x000fe20000004100 */
[----:B------:R-:W-:Y:S01]  /*c350*/  LOP3.LUT R14, R3, 0xff000000, R10, 0xf8, !PT ;  /* 0xff000000030e7812 */ /* 0x000fe200078ef80a */
[----:B------:R-:W-:Y:S01]  /*c360*/  HADD2.F32 R29, -RZ, R28.H1_H1 ;  /* 0x3000001cff1d7230 */ /* 0x000fe20000004100 */
[----:B------:R-:W-:Y:S01]  /*c370*/  LOP3.LUT R26, R25, 0xff000000, R12, 0xf8, !PT ;  /* 0xff000000191a7812 */ /* 0x000fe200078ef80c */
[----:B------:R-:W-:Y:S01]  /*c380*/  HADD2.F32 R25, -RZ, R24.H1_H1 ;  /* 0x30000018ff197230 */ /* 0x000fe20000004100 */
[----:B------:R-:W-:Y:S01]  /*c390*/  F2FP.F16.E4M3.UNPACK_B R3, R6 ;  /* 0x00000006ff03723e */ /* 0x000fe200020006ff */
[----:B------:R-:W-:Y:S01]  /*c3a0*/  HADD2.F32 R10, -RZ, R0.H0_H0 ;  /* 0x20000000ff0a7230 */ /* 0x000fe20000004100 */
[----:B------:R-:W-:Y:S01]  /*c3b0*/  F2FP.F16.E4M3.UNPACK_B R12, R7 ;  /* 0x00000007ff0c723e */ /* 0x000fe200020006ff */
[C---:B------:R-:W-:Y:S01]  /*c3c0*/  FMUL.FTZ R31, R11.reuse, R29 ;  /* 0x0000001d0b1f7220 */ /* 0x040fe20000410000 */
[----:B------:R-:W-:Y:S01]  /*c3d0*/  F2FP.F16.E4M3.UNPACK_B R13, R7.H1 ;  /* 0x00000007ff0d723e */ /* 0x000fe200030006ff */
[----:B------:R-:W-:Y:S01]  /*c3e0*/  FMUL.FTZ R30, R11, R25 ;  /* 0x000000190b1e7220 */ /* 0x000fe20000410000 */
[-C--:B------:R-:W-:Y:S01]  /*c3f0*/  F2FP.F16.E4M3.UNPACK_B R6, R5.reuse ;  /* 0x00000005ff06723e */ /* 0x080fe200020006ff */
[----:B------:R-:W-:Y:S01]  /*c400*/  HADD2.F32 R28, -RZ, R28.H0_H0 ;  /* 0x2000001cff1c7230 */ /* 0x000fe20000004100 */
[----:B------:R-:W-:Y:S01]  /*c410*/  F2FP.F16.E4M3.UNPACK_B R7, R5.H1 ;  /* 0x00000005ff07723e */ /* 0x000fe200030006ff */
[----:B------:R-:W-:Y:S01]  /*c420*/  HADD2.F32 R5, -RZ, R3.H1_H1 ;  /* 0x30000003ff057230 */ /* 0x000fe20000004100 */
[----:B------:R-:W-:Y:S01]  /*c430*/  F2FP.F16.E4M3.UNPACK_B R27, R27.H1 ;  /* 0x0000001bff1b723e */ /* 0x000fe200030006ff */
[----:B------:R-:W-:-:S02]  /*c440*/  HADD2.F32 R24, -RZ, R24.H0_H0 ;  /* 0x20000018ff187230 */ /* 0x000fc40000004100 */
[C---:B------:R-:W-:Y:S01]  /*c450*/  FFMA.FTZ R31, R10.reuse, R25, -R31 ;  /* 0x000000190a1f7223 */ /* 0x040fe2000001081f */
[----:B------:R-:W-:Y:S01]  /*c460*/  FFMA.FTZ R30, R10, R29, R30 ;  /* 0x0000001d0a1e7223 */ /* 0x000fe2000001001e */
[----:B------:R-:W-:Y:S01]  /*c470*/  HADD2.F32 R3, -RZ, R3.H0_H0 ;  /* 0x20000003ff037230 */ /* 0x000fe20000004100 */
[----:B------:R-:W-:Y:S01]  /*c480*/  F2FP.F16.E4M3.UNPACK_B R15, R15.H1 ;  /* 0x0000000fff0f723e */ /* 0x000fe200030006ff */
[C---:B------:R-:W-:Y:S01]  /*c490*/  FMUL.FTZ R10, R5.reuse, R28 ;  /* 0x0000001c050a7220 */ /* 0x040fe20000410000 */
[----:B------:R-:W-:Y:S01]  /*c4a0*/  FMUL.FTZ R25, R5, R24 ;  /* 0x0000001805197220 */ /* 0x000fe20000410000 */
[--C-:B------:R-:W-:Y:S01]  /*c4b0*/  HADD2.F32 R5, -RZ, R12.reuse.H1_H1 ;  /* 0x3000000cff057230 */ /* 0x100fe20000004100 */
[----:B------:R-:W-:Y:S01]  /*c4c0*/  F2FP.F16.E4M3.UNPACK_B R0, R4 ;  /* 0x00000004ff00723e */ /* 0x000fe200020006ff */
[----:B------:R-:W-:Y:S02]  /*c4d0*/  HADD2.F32 R11, -RZ, R27.H0_H0 ;  /* 0x2000001bff0b7230 */ /* 0x000fe40000004100 */
[C---:B------:R-:W-:Y:S01]  /*c4e0*/  FFMA.FTZ R29, R3.reuse, R24, -R10 ;  /* 0x00000018031d7223 */ /* 0x040fe2000001080a */
[----:B------:R-:W-:Y:S01]  /*c4f0*/  FFMA.FTZ R28, R3, R28, R25 ;  /* 0x0000001c031c7223 */ /* 0x000fe20000010019 */
[----:B------:R-:W-:Y:S01]  /*c500*/  HADD2.F32 R10, -RZ, R15.H0_H0 ;  /* 0x2000000fff0a7230 */ /* 0x000fe20000004100 */
[----:B------:R-:W-:Y:S01]  /*c510*/  F2FP.F16.E4M3.UNPACK_B R4, R4.H1 ;  /* 0x00000004ff04723e */ /* 0x000fe200030006ff */
[----:B------:R-:W-:-:S02]  /*c520*/  HADD2.F32 R12, -RZ, R12.H0_H0 ;  /* 0x2000000cff0c7230 */ /* 0x000fc40000004100 */
[CC--:B------:R-:W-:Y:S01]  /*c530*/  FMUL.FTZ R25, R5.reuse, R11.reuse ;  /* 0x0000000b05197220 */ /* 0x0c0fe20000410000 */
[----:B------:R-:W-:Y:S02]  /*c540*/  HADD2.F32 R24, -RZ, R27.H1_H1 ;  /* 0x3000001bff187230 */ /* 0x000fe40000004100 */
[-C--:B------:R-:W-:Y:S01]  /*c550*/  FMUL.FTZ R5, R5, R10.reuse ;  /* 0x0000000a05057220 */ /* 0x080fe20000410000 */
[----:B------:R-:W-:Y:S02]  /*c560*/  HADD2.F32 R3, -RZ, R13.H1_H1 ;  /* 0x3000000dff037230 */ /* 0x000fe40000004100 */
[C---:B------:R-:W-:Y:S01]  /*c570*/  FFMA.FTZ R27, R12.reuse, R10, -R25 ;  /* 0x0000000a0c1b7223 */ /* 0x040fe20000010819 */
[----:B------:R-:W-:Y:S02]  /*c580*/  HADD2.F32 R10, -RZ, R15.H1_H1 ;  /* 0x3000000fff0a7230 */ /* 0x000fe40000004100 */
[----:B------:R-:W-:Y:S01]  /*c590*/  FFMA.FTZ R32, R12, R11, R5 ;  /* 0x0000000b0c207223 */ /* 0x000fe20000010005 */
[----:B------:R-:W-:-:S02]  /*c5a0*/  HADD2.F32 R13, -RZ, R13.H0_H0 ;  /* 0x2000000dff0d7230 */ /* 0x000fc40000004100 */
[C---:B------:R-:W-:Y:S01]  /*c5b0*/  FMUL.FTZ R34, R3.reuse, R24 ;  /* 0x0000001803227220 */ /* 0x040fe20000410000 */
[----:B------:R-:W-:Y:S01]  /*c5c0*/  F2FP.F16.E4M3.UNPACK_B R11, R26 ;  /* 0x0000001aff0b723e */ /* 0x000fe200020006ff */
[-C--:B------:R-:W-:Y:S01]  /*c5d0*/  FMUL.FTZ R12, R3, R10.reuse ;  /* 0x0000000a030c7220 */ /* 0x080fe20000410000 */
[----:B------:R-:W-:Y:S02]  /*c5e0*/  HADD2.F32 R5, -RZ, R4.H1_H1 ;  /* 0x30000004ff057230 */ /* 0x000fe40000004100 */
        /* <DEDUP_REMOVED lines=8> */
[C---:B------:R-:W-:Y:S01]  /*c670*/  FMUL.FTZ R13, R5.reuse, R15 ;  /* 0x0000000f050d7220 */ /* 0x040fe20000410000 */
[----:B------:R-:W-:Y:S02]  /*c680*/  HADD2.F32 R3, -RZ, R0.H1_H1 ;  /* 0x30000000ff037230 */ /* 0x000fe40000004100 */
        /* <DEDUP_REMOVED lines=10> */
[----:B------:R-:W-:-:S02]  /*c730*/  HADD2.F32 R4, -RZ, R14.H1_H1 ;  /* 0x3000000eff047230 */ /* 0x000fc40000004100 */
[--C-:B------:R-:W-:Y:S02]  /*c740*/  HADD2.F32 R3, -RZ, R7.reuse.H1_H1 ;  /* 0x30000007ff037230 */ /* 0x100fe40000004100 */
[--C-:B------:R-:W-:Y:S02]  /*c750*/  HADD2.F32 R10, -RZ, R26.reuse.H1_H1 ;  /* 0x3000001aff0a7230 */ /* 0x100fe40000004100 */
[----:B------:R-:W-:Y:S02]  /*c760*/  HADD2.F32 R11, -RZ, R26.H0_H0 ;  /* 0x2000001aff0b7230 */ /* 0x000fe40000004100 */
[C---:B------:R-:W-:Y:S01]  /*c770*/  FMUL.FTZ R15, R3.reuse, R4 ;  /* 0x00000004030f7220 */ /* 0x040fe20000410000 */
[----:B------:R-:W-:Y:S02]  /*c780*/  HADD2.F32 R0, -RZ, R6.H1_H1 ;  /* 0x30000006ff007230 */ /* 0x000fe40000004100 */
[----:B------:R-:W-:Y:S02]  /*c790*/  HADD2.F32 R5, -RZ, R14.H0_H0 ;  /* 0x2000000eff057230 */ /* 0x000fe40000004100 */
[----:B------:R-:W-:Y:S01]  /*c7a0*/  FMUL.FTZ R14, R3, R10 ;  /* 0x0000000a030e7220 */ /* 0x000fe20000410000 */
[----:B------:R-:W-:-:S02]  /*c7b0*/  HADD2.F32 R7, -RZ, R7.H0_H0 ;  /* 0x20000007ff077230 */ /* 0x000fc40000004100 */
[C---:B------:R-:W-:Y:S01]  /*c7c0*/  FMUL.FTZ R3, R0.reuse, R11 ;  /* 0x0000000b00037220 */ /* 0x040fe20000410000 */
[----:B------:R-:W-:Y:S02]  /*c7d0*/  HADD2.F32 R6, -RZ, R6.H0_H0 ;  /* 0x20000006ff067230 */ /* 0x000fe40000004100 */
[-C--:B------:R-:W-:Y:S01]  /*c7e0*/  FMUL.FTZ R0, R0, R5.reuse ;  /* 0x0000000500007220 */ /* 0x080fe20000410000 */
[C---:B------:R-:W-:Y:S01]  /*c7f0*/  FFMA.FTZ R14, R7.reuse, R4, -R14 ;  /* 0x00000004070e7223 */ /* 0x040fe2000001080e */
[----:B------:R-:W-:Y:S01]  /*c800*/  FFMA.FTZ R15, R7, R10, R15 ;  /* 0x0000000a070f7223 */ /* 0x000fe2000001000f */
[C---:B------:R-:W-:Y:S01]  /*c810*/  FFMA.FTZ R5, R6.reuse, R5, -R3 ;  /* 0x0000000506057223 */ /* 0x040fe20000010803 */
[----:B------:R-:W-:Y:S01]  /*c820*/  FFMA.FTZ R0, R6, R11, R0 ;  /* 0x0000000b06007223 */ /* 0x000fe20000010000 */
[----:B------:R-:W-:Y:S02]  /*c830*/  F2FP.SATFINITE.E4M3.F32.PACK_AB_MERGE_C R6, R30, R31, RZ ;  /* 0x0000001f1e06723e */ /* 0x000fe400048070ff */
        /* <DEDUP_REMOVED lines=8> */
.L_x_1839:
[----:B------:R-:W-:Y:S05]  /*c8c0*/  BSYNC B1 ;  /* 0x0000000000017941 */ /* 0x000fea0003800000 */
.L_x_1838:
[----:B------:R-:W-:Y:S05]  /*c8d0*/  @P1 BRA `(.L_x_1837) ;  /* 0x0000004c00fc1947 */ /* 0x000fea0003800000 */
[----:B0123--:R-:W0:Y:S01]  /*c8e0*/  LDS.128 R4, [R211+0x1f000] ;  /* 0x01f00000d3047984 */ /* 0x00fe220000000c00 */
[----:B-----5:R-:W-:Y:S02]  /*c8f0*/  SHF.R.U32.HI R11, RZ, 0x8, R21 ;  /* 0x00000008ff0b7819 */ /* 0x020fe40000011615 */
[----:B------:R-:W-:Y:S02]  /*c900*/  LOP3.LUT R10, R21, 0xff, RZ, 0xc0, !PT ;  /* 0x000000ff150a7812 */ /* 0x000fe400078ec0ff */
[----:B------:R-:W-:Y:S02]  /*c910*/  LOP3.LUT R11, R11, 0xff, RZ, 0xc0, !PT ;  /* 0x000000ff0b0b7812 */ /* 0x000fe400078ec0ff */
[----:B------:R-:W-:Y:S02]  /*c920*/  SHF.R.U32.HI R15, RZ, 0x8, R9 ;  /* 0x00000008ff0f7819 */ /* 0x000fe40000011609 */
[----:B------:R-:W-:Y:S02]  /*c930*/  SHF.R.U32.HI R3, RZ, 0x8, R20 ;  /* 0x00000008ff037819 */ /* 0x000fe40000011614 */
[----:B------:R-:W-:-:S02]  /*c940*/  PRMT R10, R11, 0x7604, R10 ;  /* 0x000076040b0a7816 */ /* 0x000fc4000000000a */
[----:B------:R-:W-:Y:S02]  /*c950*/  LOP3.LUT R12, R9, 0xff, RZ, 0xc0, !PT ;  /* 0x000000ff090c7812 */ /* 0x000fe400078ec0ff */
[----:B------:R-:W-:Y:S02]  /*c960*/  LOP3.LUT R15, R15, 0xff, RZ, 0xc0, !PT ;  /* 0x000000ff0f0f7812 */ /* 0x000fe400078ec0ff */
[----:B----4-:R-:W-:Y:S02]  /*c970*/  SHF.R.U32.HI R14, RZ, 0x10, R9 ;  /* 0x00000010ff0e7819 */ /* 0x010fe40000011609 */
[----:B------:R-:W-:Y:S02]  /*c980*/  LOP3.LUT R0, R20, 0xff, RZ, 0xc0, !PT ;  /* 0x000000ff14007812 */ /* 0x000fe400078ec0ff */
[----:B------:R-:W-:Y:S02]  /*c990*/  LOP3.LUT R3, R3, 0xff, RZ, 0xc0, !PT ;  /* 0x000000ff03037812 */ /* 0x000fe400078ec0ff */
[----:B------:R-:W-:-:S02]  /*c9a0*/  SHF.R.U32.HI R24, RZ, 0x10, R21 ;  /* 0x00000010ff187819 */ /* 0x000fc40000011615 */
[----:B------:R-:W-:Y:S02]  /*c9b0*/  SHF.R.U32.HI R11, RZ, 0x8, R8 ;  /* 0x00000008ff0b7819 */ /* 0x000fe40000011608 */
[----:B------:R-:W-:Y:S01]  /*c9c0*/  PRMT R12, R15, 0x7604, R12 ;  /* 0x000076040f0c7816 */ /* 0x000fe2000000000c */
[----:B------:R-:W-:Y:S01]  /*c9d0*/  IMAD.U32 R15, R14, 0x10000, RZ ;  /* 0x000100000e0f7824 */ /* 0x000fe200078e00ff */
[----:B------:R-:W-:Y:S02]  /*c9e0*/  PRMT R3, R3, 0x7604, R0 ;  /* 0x0000760403037816 */ /* 0x000fe40000000000 */
[----:B------:R-:W-:Y:S01]  /*c9f0*/  LOP3.LUT R13, R11, 0xff, RZ, 0xc0, !PT ;  /* 0x000000ff0b0d7812 */ /* 0x000fe200078ec0ff */
[----:B------:R-:W-:Y:S01]  /*ca00*/  IMAD.U32 R11, R24, 0x10000, RZ ;  /* 0x00010000180b7824 */ /* 0x000fe200078e00ff */
[----:B------:R-:W-:Y:S02]  /*ca10*/  LOP3.LUT R0, R8, 0xff, RZ, 0xc0, !PT ;  /* 0x000000ff08007812 */ /* 0x000fe400078ec0ff */
[----:B------:R-:W-:-:S02]  /*ca20*/  LOP3.LUT R3, R3, 0xff0000, R20, 0xf8, !PT ;  /* 0x00ff000003037812 */ /* 0x000fc400078ef814 */
[----:B------:R-:W-:Y:S02]  /*ca30*/  PRMT R13, R13, 0x7604, R0 ;  /* 0x000076040d0d7816 */ /* 0x000fe40000000000 */
[----:B------:R-:W-:Y:S02]  /*ca40*/  LOP3.LUT R15, R12, 0xff0000, R15, 0xf8, !PT ;  /* 0x00ff00000c0f7812 */ /* 0x000fe400078ef80f */
[----:B------:R-:W-:Y:S02]  /*ca50*/  LOP3.LUT R11, R10, 0xff0000, R11, 0xf8, !PT ;  /* 0x00ff00000a0b7812 */ /* 0x000fe400078ef80b */
[----:B------:R-:W-:Y:S02]  /*ca60*/  LOP3.LUT R13, R13, 0xff0000, R8, 0xf8, !PT ;  /* 0x00ff00000d0d7812 */ /* 0x000fe400078ef808 */
[----:B------:R-:W-:Y:S02]  /*ca70*/  LOP3.LUT R12, R3, 0xff000000, R20, 0xf8, !PT ;  /* 0xff000000030c7812 */ /* 0x000fe400078ef814 */
[----:B------:R-:W-:-:S02]  /*ca80*/  LOP3.LUT R24, R15, 0xff000000, R9, 0xf8, !PT ;  /* 0xff0000000f187812 */ /* 0x000fc400078ef809 */
[----:B------:R-:W-:Y:S02]  /*ca90*/  LOP3.LUT R20, R11, 0xff000000, R21, 0xf8, !PT ;  /* 0xff0000000b147812 */ /* 0x000fe400078ef815 */
[----:B0-----:R-:W-:Y:S02]  /*caa0*/  F2FP.F16.E4M3.UNPACK_B R0, R6.H1 ;  /* 0x00000006ff00723e */ /* 0x001fe400030006ff */
[----:B------:R-:W-:Y:S02]  /*cab0*/  LOP3.LUT R15, R13, 0xff000000, R8, 0xf8, !PT ;  /* 0xff0000000d0f7812 */ /* 0x000fe400078ef808 */
[----:B------:R-:W-:Y:S01]  /*cac0*/  F2FP.F16.E4M3.UNPACK_B R21, R24 ;  /* 0x00000018ff15723e */ /* 0x000fe200020006ff */
[--C-:B------:R-:W-:Y:S01]  /*cad0*/  HADD2.F32 R9, -RZ, R0.reuse.H1_H1 ;  /* 0x30000000ff097230 */ /* 0x100fe20000004100 */
[----:B------:R-:W-:Y:S01]  /*cae0*/  F2FP.F16.E4M3.UNPACK_B R13, R20 ;  /* 0x00000014ff0d723e */ /* 0x000fe200020006ff */
[----:B------:R-:W-:Y:S01]  /*caf0*/  HADD2.F32 R8, -RZ, R0.H0_H0 ;  /* 0x20000000ff087230 */ /* 0x000fe20000004100 */
[----:B------:R-:W-:Y:S01]  /*cb00*/  F2FP.F16.E4M3.UNPACK_B R3, R6 ;  /* 0x00000006ff03723e */ /* 0x000fe200020006ff */
[----:B------:R-:W-:Y:S01]  /*cb10*/  HADD2.F32 R25, -RZ, R21.H1_H1 ;  /* 0x30000015ff197230 */ /* 0x000fe20000004100 */
[-C--:B------:R-:W-:Y:S01]  /*cb20*/  F2FP.F16.E4M3.UNPACK_B R10, R7.reuse ;  /* 0x00000007ff0a723e */ /* 0x080fe200020006ff */
[----:B------:R-:W-:Y:S01]  /*cb30*/  HADD2.F32 R14, -RZ, R13.H1_H1 ;  /* 0x3000000dff0e7230 */ /* 0x000fe20000004100 */
[----:B------:R-:W-:-:S02]  /*cb40*/  F2FP.F16.E4M3.UNPACK_B R11, R7.H1 ;  /* 0x00000007ff0b723e */ /* 0x000fc400030006ff */
[C---:B------:R-:W-:Y:S01]  /*cb50*/  FMUL.FTZ R27, R9.reuse, R25 ;  /* 0x00000019091b7220 */ /* 0x040fe20000410000 */
[-C--:B------:R-:W-:Y:S01]  /*cb60*/  F2FP.F16.E4M3.UNPACK_B R6, R5.reuse ;  /* 0x00000005ff06723e */ /* 0x080fe200020006ff */
[-C--:B------:R-:W-:Y:S01]  /*cb70*/  FMUL.FTZ R26, R9, R14.reuse ;  /* 0x0000000e091a7220 */ /* 0x080fe20000410000 */
[----:B------:R-:W-:Y:S01]  /*cb80*/  F2FP.F16.E4M3.UNPACK_B R7, R5.H1 ;  /* 0x00000005ff07723e */ /* 0x000fe200030006ff */
[C---:B------:R-:W-:Y:S01]  /*cb90*/  FFMA.FTZ R27, R8.reuse, R14, -R27 ;  /* 0x0000000e081b7223 */ /* 0x040fe2000001081b */
[----:B------:R-:W-:Y:S02]  /*cba0*/  HADD2.F32 R14, -RZ, R21.H0_H0 ;  /* 0x20000015ff0e7230 */ /* 0x000fe40000004100 */
[----:B------:R-:W-:Y:S01]  /*cbb0*/  FFMA.FTZ R28, R8, R25, R26 ;  /* 0x00000019081c7223 */ /* 0x000fe2000001001a */
[----:B------:R-:W-:Y:S01]  /*cbc0*/  HADD2.F32 R5, -RZ, R3.H1_H1 ;  /* 0x30000003ff057230 */ /* 0x000fe20000004100 */
[----:B------:R-:W-:Y:S01]  /*cbd0*/  F2FP.F16.E4M3.UNPACK_B R24, R24.H1 ;  /* 0x00000018ff18723e */ /* 0x000fe200030006ff */
[----:B------:R-:W-:Y:S01]  /*cbe0*/  HADD2.F32 R8, -RZ, R13.H0_H0 ;  /* 0x2000000dff087230 */ /* 0x000fe20000004100 */
[----:B------:R-:W-:Y:S01]  /*cbf0*/  F2FP.F16.E4M3.UNPACK_B R20, R20.H1 ;  /* 0x00000014ff14723e */ /* 0x000fe200030006ff */
[----:B------:R-:W-:-:S02]  /*cc00*/  HADD2.F32 R3, -RZ, R3.H0_H0 ;  /* 0x20000003ff037230 */ /* 0x000fc40000004100 */
[C---:B------:R-:W-:Y:S01]  /*cc10*/  FMUL.FTZ R26, R5.reuse, R14 ;  /* 0x0000000e051a7220 */ /* 0x040fe20000410000 */
[----:B------:R-:W-:Y:S02]  /*cc20*/  HADD2.F32 R9, -RZ, R24.H0_H0 ;  /* 0x20000018ff097230 */ /* 0x000fe40000004100 */
[-C--:B------:R-:W-:Y:S01]  /*cc30*/  FMUL.FTZ R13, R5, R8.reuse ;  /* 0x00000008050d7220 */ /* 0x080fe20000410000 */
[----:B------:R-:W-:Y:S02]  /*cc40*/  HADD2.F32 R5, -RZ, R10.H1_H1 ;  /* 0x3000000aff057230 */ /* 0x000fe40000004100 */
[C---:B------:R-:W-:Y:S01]  /*cc50*/  FFMA.FTZ R26, R3.reuse, R8, -R26 ;  /* 0x00000008031a7223 */ /* 0x040fe2000001081a */
[----:B------:R-:W-:Y:S02]  /*cc60*/  HADD2.F32 R8, -RZ, R20.H0_H0 ;  /* 0x20000014ff087230 */ /* 0x000fe40000004100 */
[----:B------:R-:W-:Y:S01]  /*cc70*/  FFMA.FTZ R25, R3, R14, R13 ;  /* 0x0000000e03197223 */ /* 0x000fe2000001000d */
[----:B------:R-:W-:-:S02]  /*cc80*/  HADD2.F32 R10, -RZ, R10.H0_H0 ;  /* 0x2000000aff0a7230 */ /* 0x000fc40000004100 */
[CC--:B------:R-:W-:Y:S01]  /*cc90*/  FMUL.FTZ R13, R5.reuse, R9.reuse ;  /* 0x00000009050d7220 */ /* 0x0c0fe20000410000 */
[----:B------:R-:W-:Y:S02]  /*cca0*/  HADD2.F32 R24, -RZ, R24.H1_H1 ;  /* 0x30000018ff187230 */ /* 0x000fe40000004100 */
[-C--:B------:R-:W-:Y:S01]  /*ccb0*/  FMUL.FTZ R5, R5, R8.reuse ;  /* 0x0000000805057220 */ /* 0x080fe20000410000 */
[--C-:B------:R-:W-:Y:S02]  /*ccc0*/  HADD2.F32 R3, -RZ, R11.reuse.H1_H1 ;  /* 0x3000000bff037230 */ /* 0x100fe40000004100 */
[C---:B------:R-:W-:Y:S01]  /*ccd0*/  FFMA.FTZ R29, R10.reuse, R8, -R13 ;  /* 0x000000080a1d7223 */ /* 0x040fe2000001080d */
[----:B------:R-:W-:Y:S02]  /*cce0*/  HADD2.F32 R20, -RZ, R20.H1_H1 ;  /* 0x30000014ff147230 */ /* 0x000fe40000004100 */
[----:B------:R-:W-:Y:S01]  /*ccf0*/  FFMA.FTZ R30, R10, R9, R5 ;  /* 0x000000090a1e7223 */ /* 0x000fe20000010005 */
[----:B------:R-:W-:-:S02]  /*cd00*/  HADD2.F32 R11, -RZ, R11.H0_H0 ;  /* 0x2000000bff0b7230 */ /* 0x000fc40000004100 */
[C---:B------:R-:W-:Y:S01]  /*cd10*/  FMUL.FTZ R8, R3.reuse, R24 ;  /* 0x0000001803087220 */ /* 0x040fe20000410000 */
[----:B------:R-:W-:Y:S01]  /*cd20*/  F2FP.F16.E4M3.UNPACK_B R0, R4 ;  /* 0x00000004ff00723e */ /* 0x000fe200020006ff */
[-C--:B------:R-:W-:Y:S01]  /*cd30*/  FMUL.FTZ R10, R3, R20.reuse ;  /* 0x00000014030a7220 */ /* 0x080fe20000410000 */
[-C--:B------:R-:W-:Y:S01]  /*cd40*/  F2FP.F16.E4M3.UNPACK_B R9, R15.reuse ;  /* 0x0000000fff09723e */ /* 0x080fe200020006ff */
[C---:B------:R-:W-:Y:S01]  /*cd50*/  FFMA.FTZ R20, R11.reuse, R20, -R8 ;  /* 0x000000140b147223 */ /* 0x040fe20000010808 */
[----:B------:R-:W-:Y:S01]  /*cd60*/  F2FP.F16.E4M3.UNPACK_B R4, R4.H1 ;  /* 0x00000004ff04723e */ /* 0x000fe200030006ff */
[----:B------:R-:W-:Y:S01]  /*cd70*/  FFMA.FTZ R31, R11, R24, R10 ;  /* 0x000000180b1f7223 */ /* 0x000fe2000001000a */
[-C--:B------:R-:W-:Y:S01]  /*cd80*/  F2FP.F16.E4M3.UNPACK_B R8, R12.reuse ;  /* 0x0000000cff08723e */ /* 0x080fe200020006ff */
[--C-:B------:R-:W-:Y:S01]  /*cd90*/  HADD2.F32 R13, -RZ, R9.reuse.H1_H1 ;  /* 0x30000009ff0d7230 */ /* 0x100fe20000004100 */
[----:B------:R-:W-:Y:S01]  /*cda0*/  F2FP.F16.E4M3.UNPACK_B R12, R12.H1 ;  /* 0x0000000cff0c723e */ /* 0x000fe200030006ff */
[----:B------:R-:W-:Y:S01]  /*cdb0*/  HADD2.F32 R10, -RZ, R9.H0_H0 ;  /* 0x20000009ff0a7230 */ /* 0x000fe20000004100 */
[----:B------:R-:W-:Y:S01]  /*cdc0*/  F2FP.F16.E4M3.UNPACK_B R15, R15.H1 ;  /* 0x0000000fff0f723e */ /* 0x000fe200030006ff */
[----:B------:R-:W-:-:S02]  /*cdd0*/  HADD2.F32 R5, -RZ, R4.H1_H1 ;  /* 0x30000004ff057230 */ /* 0x000fc40000004100 */
[----:B------:R-:W-:Y:S02]  /*cde0*/  HADD2.F32 R9, -RZ, R8.H1_H1 ;  /* 0x30000008ff097230 */ /* 0x000fe40000004100 */
[----:B------:R-:W-:Y:S02]  /*cdf0*/  HADD2.F32 R3, -RZ, R0.H1_H1 ;  /* 0x30000000ff037230 */ /* 0x000fe40000004100 */
[C---:B------:R-:W-:Y:S01]  /*ce00*/  FMUL.FTZ R11, R5.reuse, R13 ;  /* 0x0000000d050b7220 */ /* 0x040fe20000410000 */
[----:B------:R-:W-:Y:S02]  /*ce10*/  HADD2.F32 R8, -RZ, R8.H0_H0 ;  /* 0x20000008ff087230 */ /* 0x000fe40000004100 */
[----:B------:R-:W-:Y:S01]  /*ce20*/  FMUL.FTZ R21, R5, R9 ;  /* 0x0000000905157220 */ /* 0x000fe20000410000 */
[----:B------:R-:W-:Y:S02]  /*ce30*/  HADD2.F32 R4, -RZ, R4.H0_H0 ;  /* 0x20000004ff047230 */ /* 0x000fe40000004100 */
[----:B------:R-:W-:Y:S01]  /*ce40*/  FMUL.FTZ R5, R3, R10 ;  /* 0x0000000a03057220 */ /* 0x000fe20000410000 */
[----:B------:R-:W-:-:S02]  /*ce50*/  HADD2.F32 R0, -RZ, R0.H0_H0 ;  /* 0x20000000ff007230 */ /* 0x000fc40000004100 */
[-C--:B------:R-:W-:Y:S01]  /*ce60*/  FMUL.FTZ R3, R3, R8.reuse ;  /* 0x0000000803037220 */ /* 0x080fe20000410000 */
[C---:B------:R-:W-:Y:S01]  /*ce70*/  FFMA.FTZ R11, R4.reuse, R9, -R11 ;  /* 0x00000009040b7223 */ /* 0x040fe2000001080b */
[----:B------:R-:W-:Y:S01]  /*ce80*/  FFMA.FTZ R14, R4, R13, R21 ;  /* 0x0000000d040e7223 */ /* 0x000fe20000010015 */
[C---:B------:R-:W-:Y:S01]  /*ce90*/  FFMA.FTZ R9, R0.reuse, R8, -R5 ;  /* 0x0000000800097223 */ /* 0x040fe20000010805 */
[----:B------:R-:W-:Y:S01]  /*cea0*/  FFMA.FTZ R10, R0, R10, R3 ;  /* 0x0000000a000a7223 */ /* 0x000fe20000010003 */
[----:B------:R-:W-:Y:S02]  /*ceb0*/  HADD2.F32 R4, -RZ, R12.H1_H1 ;  /* 0x3000000cff047230 */ /* 0x000fe40000004100 */
[----:B------:R-:W-:Y:S02]  /*cec0*/  HADD2.F32 R3, -RZ, R7.H1_H1 ;  /* 0x30000007ff037230 */ /* 0x000fe40000004100 */
[--C-:B------:R-:W-:Y:S02]  /*ced0*/  HADD2.F32 R8, -RZ, R15.reuse.H1_H1 ;  /* 0x3000000fff087230 */ /* 0x100fe40000004100 */
[----:B------:R-:W-:-:S02]  /*cee0*/  HADD2.F32 R15, -RZ, R15.H0_H0 ;  /* 0x2000000fff0f7230 */ /* 0x000fc40000004100 */
[C---:B------:R-:W-:Y:S01]  /*cef0*/  FMUL.FTZ R13, R3.reuse, R4 ;  /* 0x00000004030d7220 */ /* 0x040fe20000410000 */
[----:B------:R-:W-:Y:S02]  /*cf00*/  HADD2.F32 R0, -RZ, R6.H1_H1 ;  /* 0x30000006ff007230 */ /* 0x000fe40000004100 */
        /* <DEDUP_REMOVED lines=18> */
[----:B------:R0:W-:Y:S01]  /*d030*/  STS.128 [R211+0x1f000], R4 ;  /* 0x01f00004d3007388 */ /* 0x0001e20000000c00 */
[----:B------:R-:W-:Y:S05]  /*d040*/  BRA `(.L_x_1837) ;  /* 0x0000004800207947 */ /* 0x000fea0003800000 */
.L_x_1810:
[----:B------:R-:W0:Y:S01]  /*d050*/  LDC R57, c[0x0][0x448] ;  /* 0x00011200ff397b82 */ /* 0x000e220000000800 */
[----:B------:R-:W-:Y:S01]  /*d060*/  MOV R27, R31 ;  /* 0x0000001f001b7202 */ /* 0x000fe20000000f00 */
[----:B------:R-:W-:Y:S01]  /*d070*/  IMAD.MOV.U32 R25, RZ, RZ, R29 ;  /* 0x000000ffff197224 */ /* 0x000fe200078e001d */
[----:B------:R-:W-:Y:S01]  /*d080*/  ULDC.64 UR4, c[0x0][0x3f8] ;  /* 0x0000fe0000047ab9 */ /* 0x000fe20000000a00 */
[----:B------:R-:W-:Y:S01]  /*d090*/  ULDC.64 UR6, c[0x0][0x408] ;  /* 0x0001020000067ab9 */ /* 0x000fe20000000a00 */
        /* <DEDUP_REMOVED lines=20> */
[----:B------:R-:W0:Y:S01]  /*d1e0*/  LDC R59, c[0x0][0x3f4] ;  /* 0x0000fd00ff3b7b82 */ /* 0x000e220000000800 */
[----:B------:R-:W1:Y:S01]  /*d1f0*/  SHFL.IDX PT, R5, R37, RZ, 0x181f ;  /* 0x00181fff25057589 */ /* 0x000e6200000e0000 */
[----:B------:R-:W-:-:S03]  /*d200*/  IMAD R57, R190, R57, RZ ;  /* 0x00000039be397224 */ /* 0x000fc600078e02ff */
[----:B------:R-:W2:Y:S04]  /*d210*/  SHFL.IDX PT, R14, R55, RZ, 0x181f ;  /* 0x00181fff370e7589 */ /* 0x000ea800000e0000 */
[----:B------:R-:W3:Y:S04]  /*d220*/  SHFL.IDX PT, R3, R10, RZ, 0x181f ;  /* 0x00181fff0a037589 */ /* 0x000ee800000e0000 */
[----:B------:R-:W4:Y:S01]  /*d230*/  SHFL.IDX PT, R7, R53, RZ, 0x181f ;  /* 0x00181fff35077589 */ /* 0x000f2200000e0000 */
[----:B0-----:R-:W-:-:S04]  /*d240*/  ISETP.GE.AND P0, PT, R16, R59, PT ;  /* 0x0000003b1000720c */ /* 0x001fc80003f06270 */
[----:B------:R-:W-:-:S13]  /*d250*/  ISETP.GE.OR P1, PT, R52, R57, P0 ;  /* 0x000000393400720c */ /* 0x000fda0000726670 */
[C---:B-1----:R-:W-:Y:S02]  /*d260*/  @!P1 IADD3 R0, P2, R16.reuse, R5, RZ ;  /* 0x0000000510009210 */ /* 0x042fe40007f5e0ff */
[----:B--2---:R-:W-:-:S03]  /*d270*/  @!P1 IADD3 R14, P3, R16, R14, RZ ;  /* 0x0000000e100e9210 */ /* 0x004fc60007f7e0ff */
[--C-:B---3--:R-:W-:Y:S02]  /*d280*/  @!P1 IMAD.X R5, R3, 0x1, R17.reuse, P2 ;  /* 0x0000000103059824 */ /* 0x108fe400010e0611 */
[----:B----4-:R-:W-:Y:S02]  /*d290*/  @!P1 IMAD.X R3, R7, 0x1, R17, P3 ;  /* 0x0000000107039824 */ /* 0x010fe400018e0611 */
[----:B------:R-:W-:Y:S02]  /*d2a0*/  @!P1 IMAD.MOV.U32 R4, RZ, RZ, R0 ;  /* 0x000000ffff049224 */ /* 0x000fe400078e0000 */
[----:B------:R-:W-:Y:S02]  /*d2b0*/  @!P1 IMAD.MOV.U32 R24, RZ, RZ, R14 ;  /* 0x000000ffff189224 */ /* 0x000fe400078e000e */
[----:B------:R-:W-:Y:S02]  /*d2c0*/  @!P1 IMAD.MOV.U32 R25, RZ, RZ, R3 ;  /* 0x000000ffff199224 */ /* 0x000fe400078e0003 */
[----:B------:R-:W2:Y:S04]  /*d2d0*/  @!P1 LD.E.128 R4, desc[UR36][R4.64] ;  /* 0x0000002404049980 */ /* 0x000ea8000c101d00 */
[----:B------:R-:W3:Y:S01]  /*d2e0*/  @!P1 LD.E.128 R24, desc[UR36][R24.64] ;  /* 0x0000002418189980 */ /* 0x000ee2000c101d00 */
[----:B------:R-:W-:-:S02]  /*d2f0*/  CS2R R20, SRZ ;  /* 0x0000000000147805 */ /* 0x000fc4000001ff00 */
[----:B------:R-:W-:Y:S02]  /*d300*/  CS2R R38, SRZ ;  /* 0x0000000000267805 */ /* 0x000fe4000001ff00 */
[----:B------:R-:W-:Y:S01]  /*d310*/  CS2R R40, SRZ ;  /* 0x0000000000287805 */ /* 0x000fe2000001ff00 */
[----:B------:R0:W1:Y:S01]  /*d320*/  SHFL.IDX PT, R3, R10, 0x1, 0x181f ;  /* 0x00381f000a037f89 */ /* 0x00006200000e0000 */
[----:B------:R-:W-:-:S03]  /*d330*/  CS2R R42, SRZ ;  /* 0x00000000002a7805 */ /* 0x000fc6000001ff00 */
[----:B------:R0:W4:Y:S04]  /*d340*/  SHFL.IDX PT, R9, R37, 0x1, 0x181f ;  /* 0x00381f0025097f89 */ /* 0x00012800000e0000 */
[----:B------:R0:W0:Y:S04]  /*d350*/  SHFL.IDX PT, R33, R53, 0x1, 0x181f ;  /* 0x00381f0035217f89 */ /* 0x00002800000e0000 */
[----:B------:R0:W0:Y:S01]  /*d360*/  SHFL.IDX PT, R14, R55, 0x1, 0x181f ;  /* 0x00381f00370e7f89 */ /* 0x00002200000e0000 */
[----:B--2---:R-:W-:Y:S01]  /*d370*/  @!P1 IMAD.MOV.U32 R20, RZ, RZ, R4 ;  /* 0x000000ffff149224 */ /* 0x004fe200078e0004 */
[----:B------:R-:W-:Y:S01]  /*d380*/  @!P1 MOV R21, R5 ;  /* 0x0000000500159202 */ /* 0x000fe20000000f00 */
[----:B------:R-:W-:Y:S01]  /*d390*/  @!P1 IMAD.MOV.U32 R38, RZ, RZ, R6 ;  /* 0x000000ffff269224 */ /* 0x000fe200078e0006 */
[----:B------:R-:W-:Y:S01]  /*d3a0*/  CS2R R4, SRZ ;  /* 0x0000000000047805 */ /* 0x000fe2000001ff00 */
[----:B------:R-:W-:-:S02]  /*d3b0*/  @!P1 IMAD.MOV.U32 R39, RZ, RZ, R7 ;  /* 0x000000ffff279224 */ /* 0x000fc400078e0007 */
[----:B---3--:R-:W-:Y:S02]  /*d3c0*/  @!P1 IMAD.MOV.U32 R40, RZ, RZ, R24 ;  /* 0x000000ffff289224 */ /* 0x008fe400078e0018 */
[----:B------:R-:W-:Y:S02]  /*d3d0*/  @!P1 IMAD.MOV.U32 R41, RZ, RZ, R25 ;  /* 0x000000ffff299224 */ /* 0x000fe400078e0019 */
[----:B------:R-:W-:Y:S02]  /*d3e0*/  @!P1 IMAD.MOV.U32 R42, RZ, RZ, R26 ;  /* 0x000000ffff2a9224 */ /* 0x000fe400078e001a */
[----:B01--4-:R-:W-:-:S07]  /*d3f0*/  @!P1 IMAD.MOV.U32 R43, RZ, RZ, R27 ;  /* 0x000000ffff2b9224 */ /* 0x013fce00078e001b */
.L_x_2180:
[----:B------:R-:W-:Y:S01]  /*d400*/  IADD3 R0, R52, 0x20, RZ ;  /* 0x0000002034007810 */ /* 0x000fe20007ffe0ff */
[----:B------:R-:W-:Y:S01]  /*d410*/  BSSY B1, `(.L_x_1841) ;  /* 0x0000010000017945 */ /* 0x000fe20003800000 */
[----:B------:R-:W-:Y:S02]  /*d420*/  CS2R R6, SRZ ;  /* 0x0000000000067805 */ /* 0x000fe4000001ff00 */
[----:B------:R-:W-:Y:S02]  /*d430*/  CS2R R28, SRZ ;  /* 0x00000000001c7805 */ /* 0x000fe4000001ff00 */
[----:B------:R-:W-:Y:S02]  /*d440*/  ISETP.GE.AND P1, PT, R0, R57, PT ;  /* 0x000000390000720c */ /* 0x000fe40003f26270 */
[----:B------:R-:W-:-:S11]  /*d450*/  CS2R R30, SRZ ;  /* 0x00000000001e7805 */ /* 0x000fd6000001ff00 */
[----:B------:R-:W-:Y:S05]  /*d460*/  @P1 BRA `(.L_x_1842) ;  /* 0x0000000000281947 */ /* 0x000fea0003800000 */
[----:B------:R-:W-:Y:S02]  /*d470*/  CS2R R6, SRZ ;  /* 0x0000000000067805 */ /* 0x000fe4000001ff00 */
[----:B------:R-:W-:Y:S02]  /*d480*/  CS2R R28, SRZ ;  /* 0x00000000001c7805 */ /* 0x000fe4000001ff00 */
[----:B------:R-:W-:Y:S01]  /*d490*/  CS2R R30, SRZ ;  /* 0x00000000001e7805 */ /* 0x000fe2000001ff00 */
[----:B------:R-:W-:Y:S06]  /*d4a0*/  @P0 BRA `(.L_x_1842) ;  /* 0x0000000000180947 */ /* 0x000fec0003800000 */
[C---:B------:R-:W-:Y:S02]  /*d4b0*/  IADD3 R28, P1, R16.reuse, R9, RZ ;  /* 0x00000009101c7210 */ /* 0x040fe40007f3e0ff */
[----:B------:R-:W-:-:S03]  /*d4c0*/  IADD3 R4, P2, R16, R14, RZ ;  /* 0x0000000e10047210 */ /* 0x000fc60007f5e0ff */
[--C-:B------:R-:W-:Y:S02]  /*d4d0*/  IMAD.X R29, R3, 0x1, R17.reuse, P1 ;  /* 0x00000001031d7824 */ /* 0x100fe400008e0611 */
[----:B------:R-:W-:-:S04]  /*d4e0*/  IMAD.X R5, R33, 0x1, R17, P2 ;  /* 0x0000000121057824 */ /* 0x000fc800010e0611 */
[----:B------:R-:W5:Y:S04]  /*d4f0*/  LD.E.128 R28, desc[UR36][R28.64] ;  /* 0x000000241c1c7980 */ /* 0x000f68000c101d00 */
[----:B------:R-:W5:Y:S02]  /*d500*/  LD.E.128 R4, desc[UR36][R4.64] ;  /* 0x0000002404047980 */ /* 0x000f64000c101d00 */
.L_x_1842:
[----:B------:R-:W-:Y:S05]  /*d510*/  BSYNC B1 ;  /* 0x0000000000017941 */ /* 0x000fea0003800000 */
.L_x_1841:
[----:B------:R-:W-:-:S03]  /*d520*/  UMOV UR4, 0xffffffff ;  /* 0xffffffff00047882 */ /* 0x000fc60000000000 */
[----:B------:R-:W-:Y:S05]  /*d530*/  BRA.DIV UR4, `(.L_x_1843) ;  /* 0x000001b604147947 */ /* 0x000fea000b800000 */
[----:B------:R-:W0:Y:S01]  /*d540*/  SHFL.IDX PT, R9, R37, 0x2, 0x181f ;  /* 0x00581f0025097f89 */ /* 0x000e2200000e0000 */
[----:B------:R-:W-:-:S03]  /*d550*/  VIADD R0, R52, 0x40 ;  /* 0x0000004034007836 */ /* 0x000fc60000000000 */
[----:B------:R-:W1:Y:S02]  /*d560*/  SHFL.IDX PT, R14, R55, 0x2, 0x181f ;  /* 0x00581f00370e7f89 */ /* 0x000e6400000e0000 */
[----:B------:R-:W-:Y:S02]  /*d570*/  ISETP.GE.OR P1, PT, R0, R57, P0 ;  /* 0x000000390000720c */ /* 0x000fe40000726670 */
[----:B------:R-:W2:Y:S04]  /*d580*/  SHFL.IDX PT, R3, R10, 0x2, 0x181f ;  /* 0x00581f000a037f89 */ /* 0x000ea800000e0000 */
[----:B------:R-:W3:Y:S07]  /*d590*/  SHFL.IDX PT, R25, R53, 0x2, 0x181f ;  /* 0x00581f0035197f89 */ /* 0x000eee00000e0000 */
[----:B0-----:R-:W-:-:S02]  /*d5a0*/  @!P1 IADD3 R0, P2, R16, R9, RZ ;  /* 0x0000000910009210 */ /* 0x001fc40007f5e0ff */
[----:B-1----:R-:W-:-:S03]  /*d5b0*/  @!P1 IADD3 R14, P3, R16, R14, RZ ;  /* 0x0000000e100e9210 */ /* 0x002fc60007f7e0ff */
[----:B------:R-:W-:Y:S02]  /*d5c0*/  @!P1 IMAD.MOV.U32 R8, RZ, RZ, R0 ;  /* 0x000000ffff089224 */ /* 0x000fe400078e0000 */
[--C-:B--2---:R-:W-:Y:S02]  /*d5d0*/  @!P1 IMAD.X R9, R3, 0x1, R17.reuse, P2 ;  /* 0x0000000103099824 */ /* 0x104fe400010e0611 */
[----:B---3--:R-:W-:Y:S01]  /*d5e0*/  @!P1 IMAD.X R3, R25, 0x1, R17, P3 ;  /* 0x0000000119039824 */ /* 0x008fe200018e0611 */
[----:B------:R-:W-:Y:S02]  /*d5f0*/  @!P1 MOV R32, R14 ;  /* 0x0000000e00209202 */ /* 0x000fe40000000f00 */
[----:B------:R0:W2:Y:S01]  /*d600*/  @!P1 LD.E.128 R24, desc[UR36][R8.64] ;  /* 0x0000002408189980 */ /* 0x0000a2000c101d00 */
[----:B------:R-:W-:-:S06]  /*d610*/  @!P1 IMAD.MOV.U32 R33, RZ, RZ, R3 ;  /* 0x000000ffff219224 */ /* 0x000fcc00078e0003 */
[----:B------:R-:W3:Y:S01]  /*d620*/  @!P1 LD.E.128 R32, desc[UR36][R32.64] ;  /* 0x0000002420209980 */ /* 0x000ee2000c101d00 */
[----:B------:R-:W-:Y:S02]  /*d630*/  CS2R R44, SRZ ;  /* 0x00000000002c7805 */ /* 0x000fe4000001ff00 */
[----:B------:R-:W-:Y:S02]  /*d640*/  CS2R R46, SRZ ;  /* 0x00000000002e7805 */ /* 0x000fe4000001ff00 */
[----:B------:R-:W-:Y:S01]  /*d650*/  CS2R R48, SRZ ;  /* 0x0000000000307805 */ /* 0x000fe2000001ff00 */
[----:B------:R-:W1:Y:S01]  /*d660*/  SHFL.IDX PT, R37, R37, 0x3, 0x181f ;  /* 0x00781f0025257f89 */ /* 0x000e6200000e0000 */
[----:B------:R-:W-:Y:S02]  /*d670*/  CS2R R50, SRZ ;  /* 0x0000000000327805 */ /* 0x000fe4000001ff00 */
[----:B0-----:R-:W-:Y:S01]  /*d680*/  CS2R R8, SRZ ;  /* 0x0000000000087805 */ /* 0x001fe2000001ff00 */
[----:B------:R0:W4:Y:S04]  /*d690*/  SHFL.IDX PT, R3, R10, 0x3, 0x181f ;  /* 0x00781f000a037f89 */ /* 0x00012800000e0000 */
[----:B------:R-:W0:Y:S04]  /*d6a0*/  SHFL.IDX PT, R55, R55, 0x3, 0x181f ;  /* 0x00781f0037377f89 */ /* 0x000e2800000e0000 */
[----:B------:R-:W0:Y:S01]  /*d6b0*/  SHFL.IDX PT, R53, R53, 0x3, 0x181f ;  /* 0x00781f0035357f89 */ /* 0x000e2200000e0000 */
[----:B--2---:R-:W-:-:S02]  /*d6c0*/  @!P1 IMAD.MOV.U32 R44, RZ, RZ, R24 ;  /* 0x000000ffff2c9224 */ /* 0x004fc400078e0018 */
[----:B------:R-:W-:Y:S02]  /*d6d0*/  @!P1 IMAD.MOV.U32 R45, RZ, RZ, R25 ;  /* 0x000000ffff2d9224 */ /* 0x000fe400078e0019 */
[----:B------:R-:W-:Y:S02]  /*d6e0*/  @!P1 IMAD.MOV.U32 R46, RZ, RZ, R26 ;  /* 0x000000ffff2e9224 */ /* 0x000fe400078e001a */
[----:B------:R-:W-:Y:S02]  /*d6f0*/  @!P1 IMAD.MOV.U32 R47, RZ, RZ, R27 ;  /* 0x000000ffff2f9224 */ /* 0x000fe400078e001b */
[----:B---3--:R-:W-:Y:S01]  /*d700*/  @!P1 IMAD.MOV.U32 R48, RZ, RZ, R32 ;  /* 0x000000ffff309224 */ /* 0x008fe200078e0020 */
[----:B------:R-:W-:Y:S01]  /*d710*/  @!P1 MOV R49, R33 ;  /* 0x0000002100319202 */ /* 0x000fe20000000f00 */
[----:B------:R-:W-:Y:S02]  /*d720*/  @!P1 IMAD.MOV.U32 R50, RZ, RZ, R34 ;  /* 0x000000ffff329224 */ /* 0x000fe400078e0022 */
[----:B01--4-:R-:W-:-:S07]  /*d730*/  @!P1 IMAD.MOV.U32 R51, RZ, RZ, R35 ;  /* 0x000000ffff339224 */ /* 0x013fce00078e0023 */
.L_x_2190:
[----:B------:R-:W-:Y:S01]  /*d740*/  VIADD R52, R52, 0x60 ;  /* 0x0000006034347836 */ /* 0x000fe20000000000 */
[----:B------:R-:W-:Y:S01]  /*d750*/  LEA.HI R0, R217, R217, RZ, 0x1 ;  /* 0x000000d9d9007211 */ /* 0x000fe200078f08ff */
[----:B------:R-:W-:Y:S01]  /*d760*/  BSSY B1, `(.L_x_1844) ;  /* 0x0000013000017945 */ /* 0x000fe20003800000 */
[----:B------:R-:W-:Y:S02]  /*d770*/  CS2R R10, SRZ ;  /* 0x00000000000a7805 */ /* 0x000fe4000001ff00 */
[----:B------:R-:W-:Y:S02]  /*d780*/  CS2R R12, SRZ ;  /* 0x00000000000c7805 */ /* 0x000fe4000001ff00 */
[----:B------:R-:W-:Y:S02]  /*d790*/  ISETP.GE.AND P1, PT, R52, R57, PT ;  /* 0x000000393400720c */ /* 0x000fe40003f26270 */
[----:B------:R-:W-:Y:S02]  /*d7a0*/  CS2R R14, SRZ ;  /* 0x00000000000e7805 */ /* 0x000fe4000001ff00 */
[----:B------:R-:W-:-:S05]  /*d7b0*/  LOP3.LUT R0, R0, 0xfffffffe, RZ, 0xc0, !PT ;  /* 0xfffffffe00007812 */ /* 0x000fca00078ec0ff */
[----:B------:R-:W-:-:S05]  /*d7c0*/  IMAD.IADD R0, R217, 0x1, -R0 ;  /* 0x00000001d9007824 */ /* 0x000fca00078e0a00 */
[----:B------:R-:W-:Y:S01]  /*d7d0*/  SHF.L.U32 R25, R0, 0x1f, RZ ;  /* 0x0000001f00197819 */ /* 0x000fe200000006ff */
[----:B------:R-:W-:Y:S06]  /*d7e0*/  @P1 BRA `(.L_x_1845) ;  /* 0x0000000000281947 */ /* 0x000fec0003800000 */
        /* <DEDUP_REMOVED lines=10> */
.L_x_1845:
[----:B------:R-:W-:Y:S05]  /*d890*/  BSYNC B1 ;  /* 0x0000000000017941 */ /* 0x000fea0003800000 */
.L_x_1844:
[----:B------:R-:W0:Y:S01]  /*d8a0*/  SYNCS.PHASECHK.TRANS64.TRYWAIT P4, [R184+URZ+0x28400], R25 ;  /* 0x02840019b80075a7 */ /* 0x000e22000808017f */
[----:B------:R-:W-:Y:S01]  /*d8b0*/  VIADDMNMX R0, R57, -R202, 0x80, PT ;  /* 0x0000008039007446 */ /* 0x000fe200038009ca */
[C---:B------:R-:W-:Y:S01]  /*d8c0*/  VIADD R3, R189.reuse, 0x60 ;  /* 0x00000060bd037836 */ /* 0x040fe20000000000 */
[C---:B------:R-:W-:Y:S01]  /*d8d0*/  IADD3 R24, R189.reuse, 0x40, RZ ;  /* 0x00000040bd187810 */ /* 0x040fe20007ffe0ff */
[----:B------:R-:W-:Y:S01]  /*d8e0*/  BSSY B1, `(.L_x_1846) ;  /* 0x0000006000017945 */ /* 0x000fe20003800000 */
[-C--:B------:R-:W-:Y:S02]  /*d8f0*/  ISETP.GE.OR P3, PT, R189, R0.reuse, P0 ;  /* 0x00000000bd00720c */ /* 0x080fe40000766670 */
[-C--:B------:R-:W-:Y:S02]  /*d900*/  ISETP.GE.OR P2, PT, R227, R0.reuse, P0 ;  /* 0x00000000e300720c */ /* 0x080fe40000746670 */
[-C--:B------:R-:W-:Y:S02]  /*d910*/  ISETP.GE.OR P1, PT, R24, R0.reuse, P0 ;  /* 0x000000001800720c */ /* 0x080fe40000726670 */
[----:B------:R-:W-:Y:S01]  /*d920*/  ISETP.GE.OR P0, PT, R3, R0, P0 ;  /* 0x000000000300720c */ /* 0x000fe20000706670 */
[----:B0-----:R-:W-:-:S12]  /*d930*/  @!P4 BRA `(.L_x_1847) ;  /* 0x000001b40038c947 */ /* 0x001fd80003800000 */
.L_x_2191:
[----:B------:R-:W-:Y:S05]  /*d940*/  BSYNC B1 ;  /* 0x0000000000017941 */ /* 0x000fea0003800000 */
.L_x_1846:
[----:B------:R-:W-:Y:S04]  /*d950*/  BSSY B1, `(.L_x_1848) ;  /* 0x0000101000017945 */ /* 0x000fe80003800000 */
[----:B------:R-:W-:Y:S05]  /*d960*/  @P3 BRA `(.L_x_1849) ;  /* 0x0000000c00fc3947 */ /* 0x000fea0003800000 */
[----:B------:R-:W-:Y:S02]  /*d970*/  SHF.R.U32.HI R0, RZ, 0x8, R20 ;  /* 0x00000008ff007819 */ /* 0x000fe40000011614 */
[----:B------:R-:W-:Y:S02]  /*d980*/  LOP3.LUT R24, R20, 0xff, RZ, 0xc0, !PT ;  /* 0x000000ff14187812 */ /* 0x000fe400078ec0ff */
[----:B------:R-:W-:Y:S02]  /*d990*/  LOP3.LUT R3, R0, 0xff, RZ, 0xc0, !PT ;  /* 0x000000ff00037812 */ /* 0x000fe400078ec0ff */
[----:B------:R-:W-:Y:S02]  /*d9a0*/  LEA.HI R0, R59, R214, RZ, 0x1c ;  /* 0x000000d63b007211 */ /* 0x000fe400078fe0ff */
[----:B------:R-:W-:Y:S02]  /*d9b0*/  PRMT R52, R3, 0x7604, R24 ;  /* 0x0000760403347816 */ /* 0x000fe40000000018 */
[----:B------:R-:W-:-:S02]  /*d9c0*/  SHF.R.S32.HI R3, RZ, 0x1f, R0 ;  /* 0x0000001fff037819 */ /* 0x000fc40000011400 */
[----:B------:R-:W-:Y:S02]  /*d9d0*/  SHF.R.U32.HI R35, RZ, 0x3, R206 ;  /* 0x00000003ff237819 */ /* 0x000fe400000116ce */
[----:B------:R-:W-:Y:S01]  /*d9e0*/  LEA.HI R24, R3, R0, RZ, 0x3 ;  /* 0x0000000003187211 */ /* 0x000fe200078f18ff */
[----:B------:R-:W-:Y:S01]  /*d9f0*/  IMAD.SHL.U32 R3, R0, 0x10, RZ ;  /* 0x0000001000037824 */ /* 0x000fe200078e00ff */
[----:B------:R-:W-:Y:S02]  /*da00*/  SHF.R.U32.HI R0, RZ, 0x8, R40 ;  /* 0x00000008ff007819 */ /* 0x000fe40000011628 */
[----:B------:R-:W-:Y:S01]  /*da10*/  SHF.R.U32.HI R27, RZ, 0x8, R39 ;  /* 0x00000008ff1b7819 */ /* 0x000fe20000011627 */
[----:B------:R-:W-:Y:S01]  /*da20*/  IMAD.SHL.U32 R24, R24, 0x800, RZ ;  /* 0x0000080018187824 */ /* 0x000fe200078e00ff */
[----:B------:R-:W-:Y:S02]  /*da30*/  LOP3.LUT R3, R206, 0x70, R3, 0xf8, !PT ;  /* 0x00000070ce037812 */ /* 0x000fe400078ef803 */
[----:B------:R-:W-:-:S02]  /*da40*/  LOP3.LUT R33, R0, 0xff, RZ, 0xc0, !PT ;  /* 0x000000ff00217812 */ /* 0x000fc400078ec0ff */
[----:B------:R-:W-:Y:S02]  /*da50*/  LOP3.LUT R0, R3, R35, RZ, 0x3c, !PT ;  /* 0x0000002303007212 */ /* 0x000fe400078e3cff */
[----:B------:R-:W-:Y:S02]  /*da60*/  LOP3.LUT R3, R24, 0xffffc000, RZ, 0xc0, !PT ;  /* 0xffffc00018037812 */ /* 0x000fe400078ec0ff */
[----:B0-----:R-:W-:Y:S02]  /*da70*/  SHF.R.U32.HI R25, RZ, 0x8, R21 ;  /* 0x00000008ff197819 */ /* 0x001fe40000011615 */
[----:B------:R-:W-:Y:S02]  /*da80*/  LOP3.LUT R32, R39, 0xff, RZ, 0xc0, !PT ;  /* 0x000000ff27207812 */ /* 0x000fe400078ec0ff */
[----:B------:R-:W-:Y:S02]  /*da90*/  LOP3.LUT R34, R40, 0xff, RZ, 0xc0, !PT ;  /* 0x000000ff28227812 */ /* 0x000fe400078ec0ff */
[----:B------:R-:W-:-:S02]  /*daa0*/  LOP3.LUT R27, R27, 0xff, RZ, 0xc0, !PT ;  /* 0x000000ff1b1b7812 */ /* 0x000fc400078ec0ff */
[----:B------:R-:W-:Y:S02]  /*dab0*/  IADD3 R3, R0, R3, R210 ;  /* 0x0000000300037210 */ /* 0x000fe40007ffe0d2 */
[----:B------:R-:W-:Y:S02]  /*dac0*/  SHF.R.U32.HI R0, RZ, 0x8, R41 ;  /* 0x00000008ff007819 */ /* 0x000fe40000011629 */
[----:B------:R-:W-:Y:S02]  /*dad0*/  LOP3.LUT R26, R21, 0xff, RZ, 0xc0, !PT ;  /* 0x000000ff151a7812 */ /* 0x000fe400078ec0ff */
[----:B------:R-:W-:Y:S02]  /*dae0*/  LOP3.LUT R25, R25, 0xff, RZ, 0xc0, !PT ;  /* 0x000000ff19197812 */ /* 0x000fe400078ec0ff */
[----:B------:R-:W-:Y:S02]  /*daf0*/  PRMT R58, R27, 0x7604, R32 ;  /* 0x000076041b3a7816 */ /* 0x000fe40000000020 */
[----:B------:R-:W-:-:S02]  /*db00*/  PRMT R57, R33, 0x7604, R34 ;  /* 0x0000760421397816 */ /* 0x000fc40000000022 */
[----:B------:R-:W-:Y:S02]  /*db10*/  LOP3.LUT R33, R41, 0xff, RZ, 0xc0, !PT ;  /* 0x000000ff29217812 */ /* 0x000fe400078ec0ff */
[----:B------:R-:W-:Y:S02]  /*db20*/  SHF.R.U32.HI R32, RZ, 0x8, R42 ;  /* 0x00000008ff207819 */ /* 0x000fe4000001162a */
[----:B------:R-:W-:Y:S02]  /*db30*/  SHF.R.U32.HI R34, RZ, 0x8, R43 ;  /* 0x00000008ff227819 */ /* 0x000fe4000001162b */
[----:B------:R-:W-:Y:S02]  /*db40*/  LOP3.LUT R0, R0, 0xff, RZ, 0xc0, !PT ;  /* 0x000000ff00007812 */ /* 0x000fe400078ec0ff */
[----:B------:R-:W-:Y:S02]  /*db50*/  PRMT R54, R25, 0x7604, R26 ;  /* 0x0000760419367816 */ /* 0x000fe4000000001a */
[----:B------:R-:W-:-:S02]  /*db60*/  SHF.R.U32.HI R25, RZ, 0x8, R38 ;  /* 0x00000008ff197819 */ /* 0x000fc40000011626 */
[----:B------:R-:W-:Y:S02]  /*db70*/  LOP3.LUT R35, R42, 0xff, RZ, 0xc0, !PT ;  /* 0x000000ff2a237812 */ /* 0x000fe400078ec0ff */
[----:B------:R-:W-:Y:S02]  /*db80*/  LOP3.LUT R32, R32, 0xff, RZ, 0xc0, !PT ;  /* 0x000000ff20207812 */ /* 0x000fe400078ec0ff */
[----:B------:R-:W-:Y:S02]  /*db90*/  LOP3.LUT R34, R34, 0xff, RZ, 0xc0, !PT ;  /* 0x000000ff22227812 */ /* 0x000fe400078ec0ff */
[----:B------:R-:W-:Y:S01]  /*dba0*/  PRMT R61, R0, 0x7604, R33 ;  /* 0x00007604003d7816 */ /* 0x000fe20000000021 */
[----:B------:R-:W-:Y:S01]  /*dbb0*/  IMAD.IADD R0, R184, 0x1, R3 ;  /* 0x00000001b8007824 */ /* 0x000fe200078e0203 */
[----:B------:R-:W-:Y:S02]  /*dbc0*/  LOP3.LUT R37, R43, 0xff, RZ, 0xc0, !PT ;  /* 0x000000ff2b257812 */ /* 0x000fe400078ec0ff */
[----:B------:R-:W-:-:S02]  /*dbd0*/  LOP3.LUT R26, R38, 0xff, RZ, 0xc0, !PT ;  /* 0x000000ff261a7812 */ /* 0x000fc400078ec0ff */
[----:B------:R-:W-:Y:S02]  /*dbe0*/  LOP3.LUT R25, R25, 0xff, RZ, 0xc0, !PT ;  /* 0x000000ff19197812 */ /* 0x000fe400078ec0ff */
[----:B------:R-:W-:Y:S02]  /*dbf0*/  PRMT R63, R32, 0x7604, R35 ;  /* 0x00007604203f7816 */ /* 0x000fe40000000023 */
[----:B------:R-:W-:Y:S02]  /*dc00*/  PRMT R67, R34, 0x7604, R37 ;  /* 0x0000760422437816 */ /* 0x000fe40000000025 */
[----:B------:R-:W0:Y:S01]  /*dc10*/  LDS.128 R32, [R0+0x18000] ;  /* 0x0180000000207984 */ /* 0x000e220000000c00 */
[----:B------:R-:W-:Y:S02]  /*dc20*/  PRMT R56, R25, 0x7604, R26 ;  /* 0x0000760419387816 */ /* 0x000fe4000000001a */
[----:B------:R-:W-:Y:S01]  /*dc30*/  SHF.R.U32.HI R37, RZ, 0x10, R21 ;  /* 0x00000010ff257819 */ /* 0x000fe20000011615 */
[----:B------:R-:W1:Y:S01]  /*dc40*/  LDS.128 R24, [R211+0x18000] ;  /* 0x01800000d3187984 */ /* 0x000e620000000c00 */
[----:B------:R-:W-:-:S02]  /*dc50*/  SHF.R.U32.HI R53, RZ, 0x10, R38 ;  /* 0x00000010ff357819 */ /* 0x000fc40000011626 */
[----:B------:R-:W-:Y:S02]  /*dc60*/  LOP3.LUT R37, R37, 0xff, RZ, 0xc0, !PT ;  /* 0x000000ff25257812 */ /* 0x000fe400078ec0ff */
[----:B------:R-:W-:Y:S02]  /*dc70*/  SHF.R.U32.HI R3, RZ, 0x10, R20 ;  /* 0x00000010ff037819 */ /* 0x000fe40000011614 */
[----:B------:R-:W-:Y:S02]  /*dc80*/  LOP3.LUT R53, R53, 0xff, RZ, 0xc0, !PT ;  /* 0x000000ff35357812 */ /* 0x000fe400078ec0ff */
[----:B------:R-:W-:Y:S02]  /*dc90*/  SHF.R.U32.HI R55, RZ, 0x10, R39 ;  /* 0x00000010ff377819 */ /* 0x000fe40000011627 */
[----:B------:R-:W-:Y:S02]  /*dca0*/  PRMT R37, R37, 0x7054, R54 ;  /* 0x0000705425257816 */ /* 0x000fe40000000036 */
[----:B------:R-:W-:-:S02]  /*dcb0*/  SHF.R.U32.HI R54, RZ, 0x10, R41 ;  /* 0x00000010ff367819 */ /* 0x000fc40000011629 */
[----:B------:R-:W-:Y:S02]  /*dcc0*/  LOP3.LUT R3, R3, 0xff, RZ, 0xc0, !PT ;  /* 0x000000ff03037812 */ /* 0x000fe400078ec0ff */
[----:B------:R-:W-:Y:S02]  /*dcd0*/  PRMT R53, R53, 0x7054, R56 ;  /* 0x0000705435357816 */ /* 0x000fe40000000038 */
[----:B------:R-:W-:Y:S02]  /*dce0*/  LOP3.LUT R55, R55, 0xff, RZ, 0xc0, !PT ;  /* 0x000000ff37377812 */ /* 0x000fe400078ec0ff */
[----:B------:R-:W-:Y:S02]  /*dcf0*/  SHF.R.U32.HI R56, RZ, 0x10, R42 ;  /* 0x00000010ff387819 */ /* 0x000fe4000001162a */
[----:B------:R-:W-:Y:S02]  /*dd00*/  LOP3.LUT R54, R54, 0xff, RZ, 0xc0, !PT ;  /* 0x000000ff36367812 */ /* 0x000fe400078ec0ff */
[----:B------:R-:W-:-:S02]  /*dd10*/  PRMT R3, R3, 0x7054, R52 ;  /* 0x0000705403037816 */ /* 0x000fc40000000034 */
[----:B------:R-:W-:Y:S02]  /*dd20*/  PRMT R55, R55, 0x7054, R58 ;  /* 0x0000705437377816 */ /* 0x000fe4000000003a */
[----:B------:R-:W-:Y:S02]  /*dd30*/  SHF.R.U32.HI R52, RZ, 0x10, R40 ;  /* 0x00000010ff347819 */ /* 0x000fe40000011628 */
[----:B------:R-:W-:Y:S02]  /*dd40*/  LOP3.LUT R56, R56, 0xff, RZ, 0xc0, !PT ;  /* 0x000000ff38387812 */ /* 0x000fe400078ec0ff */
[----:B------:R-:W-:Y:S02]  /*dd50*/  SHF.R.U32.HI R58, RZ, 0x10, R43 ;  /* 0x00000010ff3a7819 */ /* 0x000fe4000001162b */
[----:B------:R-:W-:Y:S02]  /*dd60*/  PRMT R61, R54, 0x7054, R61 ;  /* 0x00007054363d7816 */ /* 0x000fe4000000003d */
[----:B------:R-:W-:-:S02]  /*dd70*/  LOP3.LUT R52, R52, 0xff, RZ, 0xc0, !PT ;  /* 0x000000ff34347812 */ /* 0x000fc400078ec0ff */
[----:B------:R-:W-:Y:S02]  /*dd80*/  PRMT R65, R56, 0x7054, R63 ;  /* 0x0000705438417816 */ /* 0x000fe4000000003f */
[----:B------:R-:W-:Y:S02]  /*dd90*/  LOP3.LUT R58, R58, 0xff, RZ, 0xc0, !PT ;  /* 0x000000ff3a3a7812 */ /* 0x000fe400078ec0ff */
[----:B------:R-:W-:Y:S02]  /*dda0*/  LOP3.LUT R63, R61, 0xff000000, R41, 0xf8, !PT ;  /* 0xff0000003d3f7812 */ /* 0x000fe400078ef829 */
[----:B------:R-:W-:Y:S02]  /*ddb0*/  LOP3.LUT R60, R37, 0xff000000, R21, 0xf8, !PT ;  /* 0xff000000253c7812 */ /* 0x000fe400078ef815 */
[----:B------:R-:W-:Y:S02]  /*ddc0*/  PRMT R57, R52, 0x7054, R57 ;  /* 0x0000705434397816 */ /* 0x000fe40000000039 */
[----:B------:R-:W-:-:S02]  /*ddd0*/  LOP3.LUT R21, R65, 0xff000000, R42, 0xf8, !PT ;  /* 0xff00000041157812 */ /* 0x000fc400078ef82a */
[----:B------:R-:W-:Y:S02]  /*dde0*/  PRMT R67, R58, 0x7054, R67 ;  /* 0x000070543a437816 */ /* 0x000fe40000000043 */
[----:B------:R-:W-:Y:S02]  /*ddf0*/  F2FP.F16.E4M3.UNPACK_B R65, R63 ;  /* 0x0000003fff41723e */ /* 0x000fe400020006ff */
[----:B0-----:R-:W-:Y:S02]  /*de00*/  F2FP.F16.E4M3.UNPACK_B R52, R33 ;  /* 0x00000021ff34723e */ /* 0x001fe400020006ff */
[----:B------:R-:W-:Y:S02]  /*de10*/  F2FP.F16.E4M3.UNPACK_B R61, R60 ;  /* 0x0000003cff3d723e */ /* 0x000fe400020006ff */
[----:B------:R-:W-:Y:S02]  /*de20*/  LOP3.LUT R58, R3, 0xff000000, R20, 0xf8, !PT ;  /* 0xff000000033a7812 */ /* 0x000fe400078ef814 */
[----:B------:R-:W-:-:S02]  /*de30*/  LOP3.LUT R3, R53, 0xff000000, R38, 0xf8, !PT ;  /* 0xff00000035037812 */ /* 0x000fc400078ef826 */
[----:B------:R-:W-:Y:S02]  /*de40*/  LOP3.LUT R62, R55, 0xff000000, R39, 0xf8, !PT ;  /* 0xff000000373e7812 */ /* 0x000fe400078ef827 */
[----:B------:R-:W-:Y:S02]  /*de50*/  LOP3.LUT R64, R57, 0xff000000, R40, 0xf8, !PT ;  /* 0xff00000039407812 */ /* 0x000fe400078ef828 */
[----:B------:R-:W-:Y:S01]  /*de60*/  LOP3.LUT R68, R67, 0xff000000, R43, 0xf8, !PT ;  /* 0xff00000043447812 */ /* 0x000fe200078ef82b */
[--C-:B------:R-:W-:Y:S01]  /*de70*/  HADD2.F32 R67, -RZ, R65.reuse.H0_H0 ;  /* 0x20000041ff437230 */ /* 0x100fe20000004100 */
[-C--:B-1----:R-:W-:Y:S01]  /*de80*/  F2FP.F16.E4M3.UNPACK_B R38, R25.reuse ;  /* 0x00000019ff26723e */ /* 0x082fe200020006ff */
[----:B------:R-:W-:Y:S01]  /*de90*/  HADD2.F32 R65, -RZ, R65.H1_H1 ;  /* 0x30000041ff417230 */ /* 0x000fe20000004100 */
[-C--:B------:R-:W-:Y:S02]  /*dea0*/  F2FP.F16.E4M3.UNPACK_B R39, R24.reuse ;  /* 0x00000018ff27723e */ /* 0x080fe400020006ff */
[----:B------:R-:W-:Y:S01]  /*deb0*/  F2FP.F16.E4M3.UNPACK_B R40, R24.H1 ;  /* 0x00000018ff28723e */ /* 0x000fe200030006ff */
[--C-:B------:R-:W-:Y:S01]  /*dec0*/  HADD2.F32 R24, -RZ, R52.reuse.H0_H0 ;  /* 0x20000034ff187230 */ /* 0x100fe20000004100 */
[----:B------:R-:W-:Y:S01]  /*ded0*/  F2FP.F16.E4M3.UNPACK_B R41, R25.H1 ;  /* 0x00000019ff29723e */ /* 0x000fe200030006ff */
[--C-:B------:R-:W-:Y:S01]  /*dee0*/  HADD2.F32 R25, -RZ, R61.reuse.H0_H0 ;  /* 0x2000003dff197230 */ /* 0x100fe20000004100 */
[-C--:B------:R-:W-:Y:S01]  /*def0*/  F2FP.F16.E4M3.UNPACK_B R42, R27.reuse ;  /* 0x0000001bff2a723e */ /* 0x080fe200020006ff */
[----:B------:R-:W-:Y:S01]  /*df00*/  HADD2.F32 R61, -RZ, R61.H1_H1 ;  /* 0x3000003dff3d7230 */ /* 0x000fe20000004100 */
[----:B------:R-:W-:Y:S01]  /*df10*/  F2FP.F16.E4M3.UNPACK_B R43, R27.H1 ;  /* 0x0000001bff2b723e */ /* 0x000fe200030006ff */
[----:B------:R-:W-:Y:S01]  /*df20*/  HADD2.F32 R52, -RZ, R52.H1_H1 ;  /* 0x30000034ff347230 */ /* 0x000fe20000004100 */
[----:B------:R-:W-:-:S02]  /*df30*/  F2FP.F16.E4M3.UNPACK_B R20, R26 ;  /* 0x0000001aff14723e */ /* 0x000fc400020006ff */
[----:B------:R-:W-:Y:S01]  /*df40*/  F2FP.F16.E4M3.UNPACK_B R27, R26.H1 ;  /* 0x0000001aff1b723e */ /* 0x000fe200030006ff */
[--C-:B------:R-:W-:Y:S01]  /*df50*/  HADD2.F32 R26, -RZ, R38.reuse.H0_H0 ;  /* 0x20000026ff1a7230 */ /* 0x100fe20000004100 */
[----:B------:R-:W-:Y:S01]  /*df60*/  F2FP.F16.E4M3.UNPACK_B R55, R33.H1 ;  /* 0x00000021ff37723e */ /* 0x000fe200030006ff */
[C---:B------:R-:W-:Y:S01]  /*df70*/  FMUL.FTZ R33, R24.reuse, R67 ;  /* 0x0000004318217220 */ /* 0x040fe20000410000 */
[-C--:B------:R-:W-:Y:S01]  /*df80*/  F2FP.F16.E4M3.UNPACK_B R53, R32.reuse ;  /* 0x00000020ff35723e */ /* 0x080fe200020006ff */
[----:B------:R-:W-:Y:S01]  /*df90*/  HADD2.F32 R38, -RZ, R38.H1_H1 ;  /* 0x30000026ff267230 */ /* 0x000fe20000004100 */
[----:B------:R-:W-:Y:S01]  /*dfa0*/  F2FP.F16.E4M3.UNPACK_B R54, R32.H1 ;  /* 0x00000020ff36723e */ /* 0x000fe200030006ff */
[----:B------:R-:W-:Y:S01]  /*dfb0*/  FMUL.FTZ R32, R24, R25 ;  /* 0x0000001918207220 */ /* 0x000fe20000410000 */
[----:B------:R-:W-:Y:S01]  /*dfc0*/  F2FP.F16.E4M3.UNPACK_B R63, R63.H1 ;  /* 0x0000003fff3f723e */ /* 0x000fe200030006ff */
[C---:B------:R-:W-:Y:S01]  /*dfd0*/  FFMA.FTZ R25, R26.reuse, R25, -R33 ;  /* 0x000000191a197223 */ /* 0x040fe20000010821 */
[----:B------:R-:W-:Y:S01]  /*dfe0*/  F2FP.F16.E4M3.UNPACK_B R60, R60.H1 ;  /* 0x0000003cff3c723e */ /* 0x000fe200030006ff */
[----:B------:R-:W-:Y:S01]  /*dff0*/  FFMA.FTZ R33, R26, R67, R32 ;  /* 0x000000431a217223 */ /* 0x000fe20000010020 */
[-C--:B------:R-:W-:Y:S01]  /*e000*/  F2FP.F16.E4M3.UNPACK_B R24, R34.reuse ;  /* 0x00000022ff18723e */ /* 0x080fe200020006ff */
[----:B------:R-:W-:Y:S01]  /*e010*/  HADD2.F32 R66, -RZ, R63.H0_H0 ;  /* 0x2000003fff427230 */ /* 0x000fe20000004100 */
[----:B------:R-:W-:Y:S01]  /*e020*/  F2FP.F16.E4M3.UNPACK_B R37, R34.H1 ;  /* 0x00000022ff25723e */ /* 0x000fe200030006ff */
[----:B------:R-:W-:-:S02]  /*e030*/  HADD2.F32 R26, -RZ, R55.H0_H0 ;  /* 0x20000037ff1a7230 */ /* 0x000fc40000004100 */
[C---:B------:R-:W-:Y:S01]  /*e040*/  FMUL.FTZ R32, R52.reuse, R61 ;  /* 0x0000003d34207220 */ /* 0x040fe20000410000 */
[----:B------:R-:W-:Y:S02]  /*e050*/  HADD2.F32 R34, -RZ, R60.H0_H0 ;  /* 0x2000003cff227230 */ /* 0x000fe40000004100 */
[----:B------:R-:W-:Y:S01]  /*e060*/  FMUL.FTZ R67, R52, R65 ;  /* 0x0000004134437220 */ /* 0x000fe20000410000 */
[-C--:B------:R-:W-:Y:S01]  /*e070*/  F2FP.F16.E4M3.UNPACK_B R56, R35.reuse ;  /* 0x00000023ff38723e */ /* 0x080fe200020006ff */
[C---:B------:R-:W-:Y:S01]  /*e080*/  FMUL.FTZ R52, R26.reuse, R66 ;  /* 0x000000421a347220 */ /* 0x040fe20000410000 */
[----:B------:R-:W-:Y:S01]  /*e090*/  F2FP.F16.E4M3.UNPACK_B R57, R35.H1 ;  /* 0x00000023ff39723e */ /* 0x000fe200030006ff */
[----:B------:R-:W-:Y:S02]  /*e0a0*/  HADD2.F32 R35, -RZ, R41.H0_H0 ;  /* 0x20000029ff237230 */ /* 0x000fe40000004100 */
[----:B------:R-:W-:Y:S01]  /*e0b0*/  FMUL.FTZ R69, R26, R34 ;  /* 0x000000221a457220 */ /* 0x000fe20000410000 */
[C---:B------:R-:W-:Y:S01]  /*e0c0*/  FFMA.FTZ R32, R38.reuse, R65, R32 ;  /* 0x0000004126207223 */ /* 0x040fe20000010020 */
[----:B------:R-:W-:Y:S01]  /*e0d0*/  FFMA.FTZ R26, R38, R61, -R67 ;  /* 0x0000003d261a7223 */ /* 0x000fe20000010843 */
[----:B------:R-:W-:Y:S01]  /*e0e0*/  F2FP.F16.E4M3.UNPACK_B R65, R68 ;  /* 0x00000044ff41723e */ /* 0x000fe200020006ff */
[C---:B------:R-:W-:Y:S01]  /*e0f0*/  FFMA.FTZ R34, R35.reuse, R34, -R52 ;  /* 0x0000002223227223 */ /* 0x040fe20000010834 */
[----:B------:R-:W-:Y:S01]  /*e100*/  F2FP.F16.E4M3.UNPACK_B R61, R62 ;  /* 0x0000003eff3d723e */ /* 0x000fe200020006ff */
[----:B------:R-:W-:Y:S01]  /*e110*/  FFMA.FTZ R35, R35, R66, R69 ;  /* 0x0000004223237223 */ /* 0x000fe20000010045 */
[----:B------:R-:W-:Y:S01]  /*e120*/  HADD2.F32 R66, -RZ, R63.H1_H1 ;  /* 0x3000003fff427230 */ /* 0x000fe20000004100 */
[----:B------:R-:W-:Y:S01]  /*e130*/  F2FP.F16.E4M3.UNPACK_B R62, R62.H1 ;  /* 0x0000003eff3e723e */ /* 0x000fe200030006ff */
[----:B------:R-:W-:Y:S01]  /*e140*/  HADD2.F32 R55, -RZ, R55.H1_H1 ;  /* 0x30000037ff377230 */ /* 0x000fe20000004100 */
[----:B------:R-:W-:Y:S01]  /*e150*/  F2FP.F16.E4M3.UNPACK_B R68, R68.H1 ;  /* 0x00000044ff44723e */ /* 0x000fe200030006ff */
[----:B------:R-:W-:-:S02]  /*e160*/  HADD2.F32 R67, -RZ, R65.H0_H0 ;  /* 0x20000041ff437230 */ /* 0x000fc40000004100 */
[----:B------:R-:W-:Y:S02]  /*e170*/  HADD2.F32 R38, -RZ, R56.H0_H0 ;  /* 0x20000038ff267230 */ /* 0x000fe40000004100 */
[C---:B------:R-:W-:Y:S01]  /*e180*/  FMUL.FTZ R70, R55.reuse, R66 ;  /* 0x0000004237467220 */ /* 0x040fe20000410000 */
[----:B------:R-:W-:Y:S02]  /*e190*/  HADD2.F32 R60, -RZ, R60.H1_H1 ;  /* 0x3000003cff3c7230 */ /* 0x000fe40000004100 */
[----:B------:R-:W-:Y:S02]  /*e1a0*/  HADD2.F32 R63, -RZ, R61.H0_H0 ;  /* 0x2000003dff3f7230 */ /* 0x000fe40000004100 */
[----:B------:R-:W-:Y:S01]  /*e1b0*/  FMUL.FTZ R71, R38, R67 ;  /* 0x0000004326477220 */ /* 0x000fe20000410000 */
[----:B------:R-:W-:Y:S02]  /*e1c0*/  HADD2.F32 R41, -RZ, R41.H1_H1 ;  /* 0x30000029ff297230 */ /* 0x000fe40000004100 */
[----:B------:R-:W-:Y:S01]  /*e1d0*/  FMUL.FTZ R55, R55, R60 ;  /* 0x0000003c37377220 */ /* 0x000fe20000410000 */
[----:B------:R-:W-:-:S02]  /*e1e0*/  HADD2.F32 R52, -RZ, R42.H0_H0 ;  /* 0x2000002aff347230 */ /* 0x000fc40000004100 */
[-C--:B------:R-:W-:Y:S01]  /*e1f0*/  FMUL.FTZ R72, R38, R63.reuse ;  /* 0x0000003f26487220 */ /* 0x080fe20000410000 */
[----:B------:R-:W-:Y:S02]  /*e200*/  HADD2.F32 R65, -RZ, R65.H1_H1 ;  /* 0x30000041ff417230 */ /* 0x000fe40000004100 */
[C---:B------:R-:W-:Y:S01]  /*e210*/  FFMA.FTZ R69, R41.reuse, R60, -R70 ;  /* 0x0000003c29457223 */ /* 0x040fe20000010846 */
[----:B------:R-:W-:Y:S02]  /*e220*/  HADD2.F32 R56, -RZ, R56.H1_H1 ;  /* 0x30000038ff387230 */ /* 0x000fe40000004100 */
[C---:B------:R-:W-:Y:S01]  /*e230*/  FFMA.FTZ R38, R52.reuse, R63, -R71 ;  /* 0x0000003f34267223 */ /* 0x040fe20000010847 */
[----:B------:R-:W-:Y:S02]  /*e240*/  HADD2.F32 R61, -RZ, R61.H1_H1 ;  /* 0x3000003dff3d7230 */ /* 0x000fe40000004100 */
[----:B------:R-:W-:Y:S01]  /*e250*/  FFMA.FTZ R70, R41, R66, R55 ;  /* 0x0000004229467223 */ /* 0x000fe20000010037 */
[----:B------:R-:W-:Y:S01]  /*e260*/  FFMA.FTZ R72, R52, R67, R72 ;  /* 0x0000004334487223 */ /* 0x000fe20000010048 */
[----:B------:R-:W-:-:S02]  /*e270*/  HADD2.F32 R42, -RZ, R42.H1_H1 ;  /* 0x3000002aff2a7230 */ /* 0x000fc40000004100 */
[C---:B------:R-:W-:Y:S01]  /*e280*/  FMUL.FTZ R63, R56.reuse, R65 ;  /* 0x00000041383f7220 */ /* 0x040fe20000410000 */
[----:B------:R-:W-:Y:S02]  /*e290*/  HADD2.F32 R52, -RZ, R57.H0_H0 ;  /* 0x20000039ff347230 */ /* 0x000fe40000004100 */
[-C--:B------:R-:W-:Y:S01]  /*e2a0*/  FMUL.FTZ R56, R56, R61.reuse ;  /* 0x0000003d38387220 */ /* 0x080fe20000410000 */
[----:B------:R-:W-:Y:S02]  /*e2b0*/  HADD2.F32 R55, -RZ, R62.H0_H0 ;  /* 0x2000003eff377230 */ /* 0x000fe40000004100 */
[C---:B------:R-:W-:Y:S01]  /*e2c0*/  FFMA.FTZ R67, R42.reuse, R61, -R63 ;  /* 0x0000003d2a437223 */ /* 0x040fe2000001083f */
[----:B------:R-:W-:Y:S02]  /*e2d0*/  HADD2.F32 R60, -RZ, R68.H0_H0 ;  /* 0x20000044ff3c7230 */ /* 0x000fe40000004100 */
[----:B------:R-:W-:Y:S01]  /*e2e0*/  FFMA.FTZ R65, R42, R65, R56 ;  /* 0x000000412a417223 */ /* 0x000fe20000010038 */
[----:B------:R-:W-:-:S02]  /*e2f0*/  HADD2.F32 R41, -RZ, R43.H0_H0 ;  /* 0x2000002bff297230 */ /* 0x000fc40000004100 */
[CC--:B------:R-:W-:Y:S01]  /*e300*/  FMUL.FTZ R73, R52.reuse, R55.reuse ;  /* 0x0000003734497220 */ /* 0x0c0fe20000410000 */
[----:B------:R-:W-:Y:S01]  /*e310*/  F2FP.F16.E4M3.UNPACK_B R56, R64.H1 ;  /* 0x00000040ff38723e */ /* 0x000fe200030006ff */
[----:B------:R-:W-:Y:S01]  /*e320*/  FMUL.FTZ R66, R52, R60 ;  /* 0x0000003c34427220 */ /* 0x000fe20000410000 */
[----:B------:R-:W-:Y:S01]  /*e330*/  F2FP.F16.E4M3.UNPACK_B R52, R58.H1 ;  /* 0x0000003aff34723e */ /* 0x000fe200030006ff */
[C---:B------:R-:W-:Y:S01]  /*e340*/  FFMA.FTZ R73, R41.reuse, R60, R73 ;  /* 0x0000003c29497223 */ /* 0x040fe20000010049 */
[----:B------:R-:W-:Y:S02]  /*e350*/  HADD2.F32 R42, -RZ, R54.H0_H0 ;  /* 0x20000036ff2a7230 */ /* 0x000fe40000004100 */
[----:B------:R-:W-:Y:S01]  /*e360*/  FFMA.FTZ R71, R41, R55, -R66 ;  /* 0x0000003729477223 */ /* 0x000fe20000010842 */
[----:B------:R-:W-:Y:S01]  /*e370*/  HADD2.F32 R60, -RZ, R56.H0_H0 ;  /* 0x20000038ff3c7230 */ /* 0x000fe20000004100 */
[----:B------:R-:W-:Y:S01]  /*e380*/  F2FP.F16.E4M3.UNPACK_B R64, R64 ;  /* 0x00000040ff40723e */ /* 0x000fe200020006ff */
[----:B------:R-:W-:Y:S01]  /*e390*/  HADD2.F32 R62, -RZ, R62.H1_H1 ;  /* 0x3000003eff3e7230 */ /* 0x000fe20000004100 */
[----:B------:R-:W-:Y:S01]  /*e3a0*/  F2FP.F16.E4M3.UNPACK_B R58, R58 ;  /* 0x0000003aff3a723e */ /* 0x000fe200020006ff */
[----:B------:R-:W-:-:S02]  /*e3b0*/  HADD2.F32 R68, -RZ, R68.H1_H1 ;  /* 0x30000044ff447230 */ /* 0x000fc40000004100 */
[----:B------:R-:W-:Y:S01]  /*e3c0*/  FMUL.FTZ R66, R42, R60 ;  /* 0x0000003c2a427220 */ /* 0x000fe20000410000 */
[----:B------:R-:W-:Y:S01]  /*e3d0*/  HADD2.F32 R57, -RZ, R57.H1_H1 ;  /* 0x30000039ff397230 */ /* 0x000fe20000004100 */
[----:B------:R-:W-:Y:S01]  /*e3e0*/  F2FP.SATFINITE.E4M3.F32.PACK_AB_MERGE_C R34, R69, R34, RZ ;  /* 0x000000224522723e */ /* 0x000fe200048070ff */
[----:B------:R-:W-:Y:S01]  /*e3f0*/  HADD2.F32 R55, -RZ, R52.H0_H0 ;  /* 0x20000034ff377230 */ /* 0x000fe20000004100 */
[----:B------:R-:W-:Y:S01]  /*e400*/  F2FP.SATFINITE.E4M3.F32.PACK_AB_MERGE_C R35, R70, R35, RZ ;  /* 0x000000234623723e */ /* 0x000fe200048070ff */
[----:B------:R-:W-:Y:S02]  /*e410*/  HADD2.F32 R41, -RZ, R40.H0_H0 ;  /* 0x20000028ff297230 */ /* 0x000fe40000004100 */
[C---:B------:R-:W-:Y:S01]  /*e420*/  FMUL.FTZ R74, R57.reuse, R68 ;  /* 0x00000044394a7220 */ /* 0x040fe20000410000 */
[----:B------:R-:W-:Y:S02]  /*e430*/  HADD2.F32 R43, -RZ, R43.H1_H1 ;  /* 0x3000002bff2b7230 */ /* 0x000fe40000004100 */
[----:B------:R-:W-:Y:S01]  /*e440*/  FMUL.FTZ R61, R57, R62 ;  /* 0x0000003e393d7220 */ /* 0x000fe20000410000 */
[-C--:B------:R-:W-:Y:S01]  /*e450*/  FMUL.FTZ R57, R42, R55.reuse ;  /* 0x000000372a397220 */ /* 0x080fe20000410000 */
[----:B------:R-:W-:Y:S01]  /*e460*/  FFMA.FTZ R66, R41, R55, -R66 ;  /* 0x0000003729427223 */ /* 0x000fe20000010842 */
[----:B------:R-:W-:-:S02]  /*e470*/  HADD2.F32 R55, -RZ, R56.H1_H1 ;  /* 0x30000038ff377230 */ /* 0x000fc40000004100 */
[C---:B------:R-:W-:Y:S01]  /*e480*/  FFMA.FTZ R74, R43.reuse, R62, -R74 ;  /* 0x0000003e2b4a7223 */ /* 0x040fe2000001084a */
[----:B------:R-:W-:Y:S01]  /*e490*/  FFMA.FTZ R68, R43, R68, R61 ;  /* 0x000000442b447223 */ /* 0x000fe2000001003d */
[----:B------:R-:W-:Y:S02]  /*e4a0*/  HADD2.F32 R54, -RZ, R54.H1_H1 ;  /* 0x30000036ff367230 */ /* 0x000fe40000004100 */
[----:B------:R-:W-:Y:S01]  /*e4b0*/  FFMA.FTZ R60, R41, R60, R57 ;  /* 0x0000003c293c7223 */ /* 0x000fe20000010039 */
[----:B------:R-:W-:Y:S01]  /*e4c0*/  HADD2.F32 R43, -RZ, R52.H1_H1 ;  /* 0x30000034ff2b7230 */ /* 0x000fe20000004100 */
[----:B------:R-:W-:Y:S01]  /*e4d0*/  F2FP.SATFINITE.E4M3.F32.PACK_AB_MERGE_C R25, R26, R25, R34 ;  /* 0x000000191a19723e */ /* 0x000fe20004807022 */
[----:B------:R-:W-:Y:S02]  /*e4e0*/  HADD2.F32 R40, -RZ, R40.H1_H1 ;  /* 0x30000028ff287230 */ /* 0x000fe40000004100 */
[----:B------:R-:W-:Y:S01]  /*e4f0*/  FMUL.FTZ R57, R54, R55 ;  /* 0x0000003736397220 */ /* 0x000fe20000410000 */
[----:B------:R-:W-:-:S02]  /*e500*/  HADD2.F32 R52, -RZ, R64.H0_H0 ;  /* 0x20000040ff347230 */ /* 0x000fc40000004100 */
[-C--:B------:R-:W-:Y:S01]  /*e510*/  FMUL.FTZ R54, R54, R43.reuse ;  /* 0x0000002b36367220 */ /* 0x080fe20000410000 */
[----:B------:R-:W-:Y:S02]  /*e520*/  HADD2.F32 R41, -RZ, R53.H0_H0 ;  /* 0x20000035ff297230 */ /* 0x000fe40000004100 */
[C---:B------:R-:W-:Y:S01]  /*e530*/  FFMA.FTZ R61, R40.reuse, R43, -R57 ;  /* 0x0000002b283d7223 */ /* 0x040fe20000010839 */
[----:B------:R-:W-:Y:S02]  /*e540*/  HADD2.F32 R42, -RZ, R58.H0_H0 ;  /* 0x2000003aff2a7230 */ /* 0x000fe40000004100 */
[----:B------:R-:W-:Y:S01]  /*e550*/  FFMA.FTZ R63, R40, R55, R54 ;  /* 0x00000037283f7223 */ /* 0x000fe20000010036 */
[----:B------:R-:W-:Y:S02]  /*e560*/  HADD2.F32 R40, -RZ, R39.H0_H0 ;  /* 0x20000027ff287230 */ /* 0x000fe40000004100 */
[----:B------:R-:W-:Y:S01]  /*e570*/  FMUL.FTZ R43, R41, R52 ;  /* 0x00000034292b7220 */ /* 0x000fe20000410000 */
[----:B------:R-:W-:-:S02]  /*e580*/  HADD2.F32 R64, -RZ, R64.H1_H1 ;  /* 0x30000040ff407230 */ /* 0x000fc40000004100 */
[-C--:B------:R-:W-:Y:S01]  /*e590*/  FMUL.FTZ R41, R41, R42.reuse ;  /* 0x0000002a29297220 */ /* 0x080fe20000410000 */
[----:B------:R-:W-:Y:S02]  /*e5a0*/  HADD2.F32 R53, -RZ, R53.H1_H1 ;  /* 0x30000035ff357230 */ /* 0x000fe40000004100 */
[C---:B------:R-:W-:Y:S01]  /*e5b0*/  FFMA.FTZ R55, R40.reuse, R42, -R43 ;  /* 0x0000002a28377223 */ /* 0x040fe2000001082b */
[----:B------:R-:W-:Y:S01]  /*e5c0*/  HADD2.F32 R58, -RZ, R58.H1_H1 ;  /* 0x3000003aff3a7230 */ /* 0x000fe20000004100 */
[----:B------:R-:W-:Y:S01]  /*e5d0*/  F2FP.F16.E4M3.UNPACK_B R43, R21.H1 ;  /* 0x00000015ff2b723e */ /* 0x000fe200030006ff */
[----:B------:R-:W-:Y:S02]  /*e5e0*/  HADD2.F32 R39, -RZ, R39.H1_H1 ;  /* 0x30000027ff277230 */ /* 0x000fe40000004100 */
[----:B------:R-:W-:Y:S01]  /*e5f0*/  FFMA.FTZ R56, R40, R52, R41 ;  /* 0x0000003428387223 */ /* 0x000fe20000010029 */
[C---:B------:R-:W-:Y:S01]  /*e600*/  FMUL.FTZ R42, R53.reuse, R64 ;  /* 0x00000040352a7220 */ /* 0x040fe20000410000 */
[----:B------:R-:W-:Y:S01]  /*e610*/  F2FP.F16.E4M3.UNPACK_B R41, R3.H1 ;  /* 0x00000003ff29723e */ /* 0x000fe200030006ff */
[----:B------:R-:W-:Y:S01]  /*e620*/  FMUL.FTZ R57, R53, R58 ;  /* 0x0000003a35397220 */ /* 0x000fe20000410000 */
[----:B------:R-:W-:-:S02]  /*e630*/  HADD2.F32 R53, -RZ, R43.H0_H0 ;  /* 0x2000002bff357230 */ /* 0x000fc40000004100 */
[C---:B------:R-:W-:Y:S01]  /*e640*/  FFMA.FTZ R58, R39.reuse, R58, -R42 ;  /* 0x0000003a273a7223 */ /* 0x040fe2000001082a */
[----:B------:R-:W-:Y:S02]  /*e650*/  HADD2.F32 R40, -RZ, R37.H0_H0 ;  /* 0x20000025ff287230 */ /* 0x000fe40000004100 */
[----:B------:R-:W-:Y:S01]  /*e660*/  FFMA.FTZ R57, R39, R64, R57 ;  /* 0x0000004027397223 */ /* 0x000fe20000010039 */
[----:B------:R-:W-:Y:S01]  /*e670*/  HADD2.F32 R42, -RZ, R41.H0_H0 ;  /* 0x20000029ff2a7230 */ /* 0x000fe20000004100 */
[----:B------:R-:W-:Y:S01]  /*e680*/  F2FP.F16.E4M3.UNPACK_B R3, R3 ;  /* 0x00000003ff03723e */ /* 0x000fe200020006ff */
        /* <DEDUP_REMOVED lines=8> */
[----:B------:R-:W-:Y:S01]  /*e710*/  HADD2.F32 R27, -RZ, R27.H1_H1 ;  /* 0x3000001bff1b7230 */ /* 0x000fe20000004100 */
[----:B------:R-:W-:Y:S01]  /*e720*/  F2FP.SATFINITE.E4M3.F32.PACK_AB_MERGE_C R68, R68, R73, RZ ;  /* 0x000000494444723e */ /* 0x000fe200048070ff */
[----:B------:R-:W-:Y:S02]  /*e730*/  HADD2.F32 R40, -RZ, R3.H0_H0 ;  /* 0x20000003ff287230 */ /* 0x000fe40000004100 */
[C---:B------:R-:W-:Y:S01]  /*e740*/  FMUL.FTZ R42, R37.reuse, R54 ;  /* 0x00000036252a7220 */ /* 0x040fe20000410000 */
[----:B------:R-:W-:Y:S01]  /*e750*/  FMUL.FTZ R43, R37, R52 ;  /* 0x00000034252b7220 */ /* 0x000fe20000410000 */
[----:B------:R-:W-:Y:S01]  /*e760*/  F2FP.F16.E4M3.UNPACK_B R37, R21 ;  /* 0x00000015ff25723e */ /* 0x000fe200020006ff */
[----:B------:R-:W-:-:S02]  /*e770*/  HADD2.F32 R21, -RZ, R24.H0_H0 ;  /* 0x20000018ff157230 */ /* 0x000fc40000004100 */
[C---:B------:R-:W-:Y:S01]  /*e780*/  FFMA.FTZ R41, R27.reuse, R52, -R42 ;  /* 0x000000341b297223 */ /* 0x040fe2000001082a */
[----:B------:R-:W-:Y:S01]  /*e790*/  FFMA.FTZ R54, R27, R54, R43 ;  /* 0x000000361b367223 */ /* 0x000fe2000001002b */
[----:B------:R-:W-:Y:S01]  /*e7a0*/  HADD2.F32 R24, -RZ, R24.H1_H1 ;  /* 0x30000018ff187230 */ /* 0x000fe20000004100 */
[----:B------:R-:W-:Y:S01]  /*e7b0*/  F2FP.SATFINITE.E4M3.F32.PACK_AB_MERGE_C R60, R63, R60, RZ ;  /* 0x0000003c3f3c723e */ /* 0x000fe200048070ff */
[--C-:B------:R-:W-:Y:S01]  /*e7c0*/  HADD2.F32 R42, -RZ, R37.reuse.H0_H0 ;  /* 0x20000025ff2a7230 */ /* 0x100fe20000004100 */
[----:B------:R-:W-:Y:S01]  /*e7d0*/  F2FP.SATFINITE.E4M3.F32.PACK_AB_MERGE_C R41, R41, R62, RZ ;  /* 0x0000003e2929723e */ /* 0x000fe200048070ff */
[----:B------:R-:W-:Y:S01]  /*e7e0*/  HADD2.F32 R37, -RZ, R37.H1_H1 ;  /* 0x30000025ff257230 */ /* 0x000fe20000004100 */
[----:B------:R-:W-:Y:S01]  /*e7f0*/  F2FP.SATFINITE.E4M3.F32.PACK_AB_MERGE_C R53, R54, R53, RZ ;  /* 0x000000353635723e */ /* 0x000fe200048070ff */
[----:B------:R-:W-:Y:S02]  /*e800*/  HADD2.F32 R27, -RZ, R3.H1_H1 ;  /* 0x30000003ff1b7230 */ /* 0x000fe40000004100 */
[----:B------:R-:W-:Y:S01]  /*e810*/  FMUL.FTZ R52, R21, R42 ;  /* 0x0000002a15347220 */ /* 0x000fe20000410000 */
[----:B------:R-:W-:-:S02]  /*e820*/  HADD2.F32 R3, -RZ, R20.H0_H0 ;  /* 0x20000014ff037230 */ /* 0x000fc40000004100 */
[C---:B------:R-:W-:Y:S01]  /*e830*/  FMUL.FTZ R39, R24.reuse, R37 ;  /* 0x0000002518277220 */ /* 0x040fe20000410000 */
[----:B------:R-:W-:Y:S02]  /*e840*/  HADD2.F32 R20, -RZ, R20.H1_H1 ;  /* 0x30000014ff147230 */ /* 0x000fe40000004100 */
[----:B------:R-:W-:Y:S01]  /*e850*/  FMUL.FTZ R24, R24, R27 ;  /* 0x0000001b18187220 */ /* 0x000fe20000410000 */
[-C--:B------:R-:W-:Y:S01]  /*e860*/  FMUL.FTZ R21, R21, R40.reuse ;  /* 0x0000002815157220 */ /* 0x080fe20000410000 */
[C---:B------:R-:W-:Y:S01]  /*e870*/  FFMA.FTZ R52, R3.reuse, R40, -R52 ;  /* 0x0000002803347223 */ /* 0x040fe20000010834 */
[----:B------:R-:W-:Y:S01]  /*e880*/  F2FP.SATFINITE.E4M3.F32.PACK_AB_MERGE_C R33, R32, R33, R35 ;  /* 0x000000212021723e */ /* 0x000fe20004807023 */
[C---:B------:R-:W-:Y:S01]  /*e890*/  FFMA.FTZ R39, R20.reuse, R27, -R39 ;  /* 0x0000001b14277223 */ /* 0x040fe20000010827 */
[----:B------:R-:W-:Y:S01]  /*e8a0*/  FFMA.FTZ R20, R20, R37, R24 ;  /* 0x0000002514147223 */ /* 0x000fe20000010018 */
[----:B------:R-:W-:Y:S01]  /*e8b0*/  FFMA.FTZ R21, R3, R42, R21 ;  /* 0x0000002a03157223 */ /* 0x000fe20000010015 */
[----:B------:R-:W-:-:S02]  /*e8c0*/  F2FP.SATFINITE.E4M3.F32.PACK_AB_MERGE_C R27, R74, R71, RZ ;  /* 0x000000474a1b723e */ /* 0x000fc400048070ff */
[----:B------:R-:W-:Y:S02]  /*e8d0*/  F2FP.SATFINITE.E4M3.F32.PACK_AB_MERGE_C R24, R61, R66, RZ ;  /* 0x000000423d18723e */ /* 0x000fe400048070ff */
        /* <DEDUP_REMOVED lines=8> */
.L_x_1849:
[----:B------:R-:W-:Y:S05]  /*e960*/  BSYNC B1 ;  /* 0x0000000000017941 */ /* 0x000fea0003800000 */
.L_x_1848:
[----:B------:R-:W-:Y:S04]  /*e970*/  BSSY B1, `(.L_x_1850) ;  /* 0x00000f9000017945 */ /* 0x000fe80003800000 */
[----:B------:R-:W-:Y:S05]  /*e980*/  @P2 BRA `(.L_x_1851) ;  /* 0x0000000c00dc2947 */ /* 0x000fea0003800000 */
[----:B-----5:R-:W-:Y:S02]  /*e990*/  SHF.R.U32.HI R3, RZ, 0x8, R28 ;  /* 0x00000008ff037819 */ /* 0x020fe4000001161c */
[----:B------:R-:W-:Y:S02]  /*e9a0*/  SHF.R.U32.HI R21, RZ, 0x8, R30 ;  /* 0x00000008ff157819 */ /* 0x000fe4000001161e */
[----:B-1----:R-:W-:Y:S02]  /*e9b0*/  LOP3.LUT R0, R28, 0xff, RZ, 0xc0, !PT ;  /* 0x000000ff1c007812 */ /* 0x002fe400078ec0ff */
[----:B------:R-:W-:Y:S02]  /*e9c0*/  LOP3.LUT R3, R3, 0xff, RZ, 0xc0, !PT ;  /* 0x000000ff03037812 */ /* 0x000fe400078ec0ff */
[----:B------:R-:W-:Y:S02]  /*e9d0*/  LEA.HI R26, R59, R214, RZ, 0x1c ;  /* 0x000000d63b1a7211 */ /* 0x000fe400078fe0ff */
[----:B------:R-:W-:-:S02]  /*e9e0*/  LOP3.LUT R27, R21, 0xff, RZ, 0xc0, !PT ;  /* 0x000000ff151b7812 */ /* 0x000fc400078ec0ff */
[----:B------:R-:W-:Y:S02]  /*e9f0*/  PRMT R21, R3, 0x7604, R0 ;  /* 0x0000760403157816 */ /* 0x000fe40000000000 */
[----:B------:R-:W-:Y:S02]  /*ea00*/  LOP3.LUT R24, R30, 0xff, RZ, 0xc0, !PT ;  /* 0x000000ff1e187812 */ /* 0x000fe400078ec0ff */
[----:B------:R-:W-:Y:S02]  /*ea10*/  SHF.R.S32.HI R3, RZ, 0x1f, R26 ;  /* 0x0000001fff037819 */ /* 0x000fe4000001141a */
[----:B------:R-:W-:Y:S01]  /*ea20*/  PRMT R37, R27, 0x7604, R24 ;  /* 0x000076041b257816 */ /* 0x000fe20000000018 */
[----:B------:R-:W-:Y:S01]  /*ea30*/  IMAD.SHL.U32 R27, R26, 0x10, RZ ;  /* 0x000000101a1b7824 */ /* 0x000fe200078e00ff */
[----:B------:R-:W-:Y:S02]  /*ea40*/  LEA.HI R32, R3, R26, RZ, 0x3 ;  /* 0x0000001a03207211 */ /* 0x000fe400078f18ff */
[----:B------:R-:W-:-:S02]  /*ea50*/  SHF.R.U32.HI R24, RZ, 0x8, R31 ;  /* 0x00000008ff187819 */ /* 0x000fc4000001161f */
[----:B------:R-:W-:Y:S01]  /*ea60*/  LOP3.LUT R0, R204, 0x70, R27, 0xf8, !PT ;  /* 0x00000070cc007812 */ /* 0x000fe200078ef81b */
[----:B------:R-:W-:Y:S01]  /*ea70*/  IMAD.SHL.U32 R32, R32, 0x800, RZ ;  /* 0x0000080020207824 */ /* 0x000fe200078e00ff */
[----:B------:R-:W-:Y:S02]  /*ea80*/  SHF.R.U32.HI R33, RZ, 0x3, R204 ;  /* 0x00000003ff217819 */ /* 0x000fe400000116cc */
[----:B0-----:R-:W-:Y:S02]  /*ea90*/  SHF.R.U32.HI R25, RZ, 0x8, R29 ;  /* 0x00000008ff197819 */ /* 0x001fe4000001161d */
[----:B------:R-:W-:Y:S02]  /*eaa0*/  LOP3.LUT R3, R31, 0xff, RZ, 0xc0, !PT ;  /* 0x000000ff1f037812 */ /* 0x000fe400078ec0ff */
[----:B------:R-:W-:Y:S02]  /*eab0*/  LOP3.LUT R24, R24, 0xff, RZ, 0xc0, !PT ;  /* 0x000000ff18187812 */ /* 0x000fe400078ec0ff */
[----:B------:R-:W-:-:S02]  /*eac0*/  LOP3.LUT R0, R0, R33, RZ, 0x3c, !PT ;  /* 0x0000002100007212 */ /* 0x000fc400078e3cff */
[----:B------:R-:W-:Y:S02]  /*ead0*/  LOP3.LUT R32, R32, 0xffffc000, RZ, 0xc0, !PT ;  /* 0xffffc00020207812 */ /* 0x000fe400078ec0ff */
[----:B------:R-:W-:Y:S02]  /*eae0*/  LOP3.LUT R20, R29, 0xff, RZ, 0xc0, !PT ;  /* 0x000000ff1d147812 */ /* 0x000fe400078ec0ff */
[----:B------:R-:W-:Y:S02]  /*eaf0*/  LOP3.LUT R25, R25, 0xff, RZ, 0xc0, !PT ;  /* 0x000000ff19197812 */ /* 0x000fe400078ec0ff */
[----:B------:R-:W-:Y:S02]  /*eb00*/  SHF.R.U32.HI R26, RZ, 0x8, R4 ;  /* 0x00000008ff1a7819 */ /* 0x000fe40000011604 */
[----:B------:R-:W-:Y:S02]  /*eb10*/  PRMT R38, R24, 0x7604, R3 ;  /* 0x0000760418267816 */ /* 0x000fe40000000003 */
[----:B------:R-:W-:-:S02]  /*eb20*/  IADD3 R3, R0, R32, R209 ;  /* 0x0000002000037210 */ /* 0x000fc40007ffe0d1 */
[----:B------:R-:W-:Y:S02]  /*eb30*/  PRMT R20, R25, 0x7604, R20 ;  /* 0x0000760419147816 */ /* 0x000fe40000000014 */
[----:B------:R-:W-:Y:S02]  /*eb40*/  LOP3.LUT R25, R4, 0xff, RZ, 0xc0, !PT ;  /* 0x000000ff04197812 */ /* 0x000fe400078ec0ff */
[----:B------:R-:W-:Y:S02]  /*eb50*/  LOP3.LUT R26, R26, 0xff, RZ, 0xc0, !PT ;  /* 0x000000ff1a1a7812 */ /* 0x000fe400078ec0ff */
[----:B------:R-:W-:Y:S02]  /*eb60*/  IADD3 R0, R184, R3, RZ ;  /* 0x00000003b8007210 */ /* 0x000fe40007ffe0ff */
[----:B------:R-:W-:Y:S02]  /*eb70*/  PRMT R43, R26, 0x7604, R25 ;  /* 0x000076041a2b7816 */ /* 0x000fe40000000019 */
[----:B------:R-:W0:Y:S01]  /*eb80*/  LDS.128 R24, [R224+0x18000] ;  /* 0x01800000e0187984 */ /* 0x000e220000000c00 */
[----:B------:R-:W-:-:S02]  /*eb90*/  SHF.R.U32.HI R41, RZ, 0x8, R6 ;  /* 0x00000008ff297819 */ /* 0x000fc40000011606 */
[----:B------:R-:W-:Y:S01]  /*eba0*/  SHF.R.U32.HI R53, RZ, 0x8, R7 ;  /* 0x00000008ff357819 */ /* 0x000fe20000011607 */
[----:B------:R-:W1:Y:S01]  /*ebb0*/  LDS.128 R32, [R0+0x18000] ;  /* 0x0180000000207984 */ /* 0x000e620000000c00 */
[----:B------:R-:W-:Y:S02]  /*ebc0*/  SHF.R.U32.HI R40, RZ, 0x8, R5 ;  /* 0x00000008ff287819 */ /* 0x000fe40000011605 */
[----:B------:R-:W-:Y:S02]  /*ebd0*/  LOP3.LUT R42, R41, 0xff, RZ, 0xc0, !PT ;  /* 0x000000ff292a7812 */ /* 0x000fe400078ec0ff */
[----:B------:R-:W-:Y:S02]  /*ebe0*/  LOP3.LUT R52, R7, 0xff, RZ, 0xc0, !PT ;  /* 0x000000ff07347812 */ /* 0x000fe400078ec0ff */
[----:B------:R-:W-:Y:S02]  /*ebf0*/  LOP3.LUT R41, R53, 0xff, RZ, 0xc0, !PT ;  /* 0x000000ff35297812 */ /* 0x000fe400078ec0ff */
[----:B------:R-:W-:-:S02]  /*ec00*/  LOP3.LUT R39, R5, 0xff, RZ, 0xc0, !PT ;  /* 0x000000ff05277812 */ /* 0x000fc400078ec0ff */
[----:B------:R-:W-:Y:S02]  /*ec10*/  LOP3.LUT R40, R40, 0xff, RZ, 0xc0, !PT ;  /* 0x000000ff28287812 */ /* 0x000fe400078ec0ff */
[----:B------:R-:W-:Y:S02]  /*ec20*/  PRMT R52, R41, 0x7604, R52 ;  /* 0x0000760429347816 */ /* 0x000fe40000000034 */
[----:B------:R-:W-:Y:S02]  /*ec30*/  SHF.R.U32.HI R41, RZ, 0x10, R5 ;  /* 0x00000010ff297819 */ /* 0x000fe40000011605 */
[----:B------:R-:W-:Y:S02]  /*ec40*/  LOP3.LUT R3, R6, 0xff, RZ, 0xc0, !PT ;  /* 0x000000ff06037812 */ /* 0x000fe400078ec0ff */
[----:B------:R-:W-:Y:S01]  /*ec50*/  PRMT R40, R40, 0x7604, R39 ;  /* 0x0000760428287816 */ /* 0x000fe20000000027 */
[----:B------:R-:W-:Y:S01]  /*ec60*/  IMAD.U32 R41, R41, 0x10000, RZ ;  /* 0x0001000029297824 */ /* 0x000fe200078e00ff */
[----:B------:R-:W-:-:S02]  /*ec70*/  SHF.R.U32.HI R54, RZ, 0x10, R29 ;  /* 0x00000010ff367819 */ /* 0x000fc4000001161d */
[----:B------:R-:W-:Y:S02]  /*ec80*/  SHF.R.U32.HI R39, RZ, 0x10, R31 ;  /* 0x00000010ff277819 */ /* 0x000fe4000001161f */
[----:B------:R-:W-:Y:S01]  /*ec90*/  PRMT R53, R42, 0x7604, R3 ;  /* 0x000076042a357816 */ /* 0x000fe20000000003 */
[----:B------:R-:W-:Y:S01]  /*eca0*/  IMAD.U32 R3, R54, 0x10000, RZ ;  /* 0x0001000036037824 */ /* 0x000fe200078e00ff */
[----:B------:R-:W-:Y:S01]  /*ecb0*/  SHF.R.U32.HI R57, RZ, 0x10, R7 ;  /* 0x00000010ff397819 */ /* 0x000fe20000011607 */
[----:B------:R-:W-:Y:S01]  /*ecc0*/  IMAD.U32 R39, R39, 0x10000, RZ ;  /* 0x0001000027277824 */ /* 0x000fe200078e00ff */
[----:B------:R-:W-:Y:S02]  /*ecd0*/  LOP3.LUT R21, R21, 0xff0000, R28, 0xf8, !PT ;  /* 0x00ff000015157812 */ /* 0x000fe400078ef81c */
[----:B------:R-:W-:Y:S01]  /*ece0*/  LOP3.LUT R55, R40, 0xff0000, R41, 0xf8, !PT ;  /* 0x00ff000028377812 */ /* 0x000fe200078ef829 */
[----:B------:R-:W-:Y:S01]  /*ecf0*/  IMAD.U32 R57, R57, 0x10000, RZ ;  /* 0x0001000039397824 */ /* 0x000fe200078e00ff */
        /* <DEDUP_REMOVED lines=11> */
[-C--:B0-----:R-:W-:Y:S02]  /*edb0*/  F2FP.F16.E4M3.UNPACK_B R30, R27.reuse ;  /* 0x0000001bff1e723e */ /* 0x081fe400020006ff */
[----:B------:R-:W-:-:S02]  /*edc0*/  F2FP.F16.E4M3.UNPACK_B R31, R27.H1 ;  /* 0x0000001bff1f723e */ /* 0x000fc400030006ff */
[-C--:B------:R-:W-:Y:S02]  /*edd0*/  F2FP.F16.E4M3.UNPACK_B R21, R24.reuse ;  /* 0x00000018ff15723e */ /* 0x080fe400020006ff */
[----:B------:R-:W-:Y:S02]  /*ede0*/  F2FP.F16.E4M3.UNPACK_B R27, R24.H1 ;  /* 0x00000018ff1b723e */ /* 0x000fe400030006ff */
[----:B------:R-:W-:Y:S02]  /*edf0*/  F2FP.F16.E4M3.UNPACK_B R54, R55 ;  /* 0x00000037ff36723e */ /* 0x000fe400020006ff */
[----:B-1----:R-:W-:Y:S02]  /*ee00*/  F2FP.F16.E4M3.UNPACK_B R29, R33 ;  /* 0x00000021ff1d723e */ /* 0x002fe400020006ff */
[----:B------:R-:W-:Y:S01]  /*ee10*/  F2FP.F16.E4M3.UNPACK_B R24, R41 ;  /* 0x00000029ff18723e */ /* 0x000fe200020006ff */
[----:B------:R-:W-:Y:S01]  /*ee20*/  HADD2.F32 R56, -RZ, R54.H0_H0 ;  /* 0x20000036ff387230 */ /* 0x000fe20000004100 */
[-C--:B------:R-:W-:Y:S01]  /*ee30*/  F2FP.F16.E4M3.UNPACK_B R20, R25.reuse ;  /* 0x00000019ff14723e */ /* 0x080fe200020006ff */
[----:B------:R-:W-:Y:S01]  /*ee40*/  HADD2.F32 R5, -RZ, R29.H0_H0 ;  /* 0x2000001dff057230 */ /* 0x000fe20000004100 */
[--C-:B------:R-:W-:Y:S01]  /*ee50*/  LOP3.LUT R43, R43, 0xff0000, R4.reuse, 0xf8, !PT ;  /* 0x00ff00002b2b7812 */ /* 0x100fe200078ef804 */
[----:B------:R-:W-:Y:S01]  /*ee60*/  HADD2.F32 R42, -RZ, R24.H0_H0 ;  /* 0x20000018ff2a7230 */ /* 0x000fe20000004100 */
[----:B------:R-:W-:Y:S01]  /*ee70*/  F2FP.F16.E4M3.UNPACK_B R28, R25.H1 ;  /* 0x00000019ff1c723e */ /* 0x000fe200030006ff */
[----:B------:R-:W-:Y:S01]  /*ee80*/  HADD2.F32 R25, -RZ, R20.H0_H0 ;  /* 0x20000014ff197230 */ /* 0x000fe20000004100 */
[----:B------:R-:W-:Y:S01]  /*ee90*/  LOP3.LUT R53, R43, 0xff000000, R4, 0xf8, !PT ;  /* 0xff0000002b357812 */ /* 0x000fe200078ef804 */
[C---:B------:R-:W-:Y:S01]  /*eea0*/  FMUL.FTZ R60, R5.reuse, R56 ;  /* 0x00000038053c7220 */ /* 0x040fe20000410000 */
[----:B------:R-:W-:Y:S01]  /*eeb0*/  F2FP.F16.E4M3.UNPACK_B R37, R33.H1 ;  /* 0x00000021ff25723e */ /* 0x000fe200030006ff */
[-C--:B------:R-:W-:Y:S01]  /*eec0*/  FMUL.FTZ R43, R5, R42.reuse ;  /* 0x0000002a052b7220 */ /* 0x080fe20000410000 */
[----:B------:R-:W-:Y:S01]  /*eed0*/  F2FP.F16.E4M3.UNPACK_B R55, R55.H1 ;  /* 0x00000037ff37723e */ /* 0x000fe200030006ff */
[C---:B------:R-:W-:Y:S01]  /*eee0*/  FFMA.FTZ R5, R25.reuse, R42, -R60 ;  /* 0x0000002a19057223 */ /* 0x040fe2000001083c */
[----:B------:R-:W-:Y:S01]  /*eef0*/  F2FP.F16.E4M3.UNPACK_B R41, R41.H1 ;  /* 0x00000029ff29723e */ /* 0x000fe200030006ff */
[----:B------:R-:W-:Y:S01]  /*ef00*/  FFMA.FTZ R25, R25, R56, R43 ;  /* 0x0000003819197223 */ /* 0x000fe2000001002b */
[----:B------:R-:W-:Y:S01]  /*ef10*/  LOP3.LUT R58, R57, 0xff000000, R7, 0xf8, !PT ;  /* 0xff000000393a7812 */ /* 0x000fe200078ef807 */
[----:B------:R-:W-:Y:S01]  /*ef20*/  HADD2.F32 R57, -RZ, R54.H1_H1 ;  /* 0x30000036ff397230 */ /* 0x000fe20000004100 */
[-C--:B------:R-:W-:Y:S01]  /*ef30*/  F2FP.F16.E4M3.UNPACK_B R38, R35.reuse ;  /* 0x00000023ff26723e */ /* 0x080fe200020006ff */
[----:B------:R-:W-:Y:S01]  /*ef40*/  HADD2.F32 R54, -RZ, R55.H0_H0 ;  /* 0x20000037ff367230 */ /* 0x000fe20000004100 */
[----:B------:R-:W-:Y:S01]  /*ef50*/  F2FP.F16.E4M3.UNPACK_B R39, R35.H1 ;  /* 0x00000023ff27723e */ /* 0x000fe200030006ff */
[----:B------:R-:W-:Y:S01]  /*ef60*/  HADD2.F32 R43, -RZ, R24.H1_H1 ;  /* 0x30000018ff2b7230 */ /* 0x000fe20000004100 */
[-C--:B------:R-:W-:Y:S01]  /*ef70*/  F2FP.F16.E4M3.UNPACK_B R7, R34.reuse ;  /* 0x00000022ff07723e */ /* 0x080fe200020006ff */
[----:B------:R-:W-:Y:S01]  /*ef80*/  HADD2.F32 R24, -RZ, R20.H1_H1 ;  /* 0x30000014ff187230 */ /* 0x000fe20000004100 */
[----:B------:R-:W-:Y:S01]  /*ef90*/  F2FP.F16.E4M3.UNPACK_B R35, R34.H1 ;  /* 0x00000022ff23723e */ /* 0x000fe200030006ff */
[----:B------:R-:W-:Y:S01]  /*efa0*/  HADD2.F32 R34, -RZ, R37.H0_H0 ;  /* 0x20000025ff227230 */ /* 0x000fe20000004100 */
[-C--:B------:R-:W-:Y:S01]  /*efb0*/  F2FP.F16.E4M3.UNPACK_B R33, R32.reuse ;  /* 0x00000020ff21723e */ /* 0x080fe200020006ff */
[----:B------:R-:W-:Y:S01]  /*efc0*/  HADD2.F32 R42, -RZ, R41.H0_H0 ;  /* 0x20000029ff2a7230 */ /* 0x000fe20000004100 */
[----:B------:R-:W-:Y:S01]  /*efd0*/  F2FP.F16.E4M3.UNPACK_B R32, R32.H1 ;  /* 0x00000020ff20723e */ /* 0x000fe200030006ff */
[----:B------:R-:W-:-:S02]  /*efe0*/  HADD2.F32 R20, -RZ, R29.H1_H1 ;  /* 0x3000001dff147230 */ /* 0x000fc40000004100 */
[C---:B------:R-:W-:Y:S01]  /*eff0*/  FMUL.FTZ R60, R34.reuse, R54 ;  /* 0x00000036223c7220 */ /* 0x040fe20000410000 */
[----:B------:R-:W-:Y:S02]  /*f000*/  HADD2.F32 R29, -RZ, R28.H0_H0 ;  /* 0x2000001cff1d7230 */ /* 0x000fe40000004100 */
[-C--:B------:R-:W-:Y:S01]  /*f010*/  FMUL.FTZ R63, R34, R42.reuse ;  /* 0x0000002a223f7220 */ /* 0x080fe20000410000 */
[----:B------:R-:W-:Y:S02]  /*f020*/  HADD2.F32 R55, -RZ, R55.H1_H1 ;  /* 0x30000037ff377230 */ /* 0x000fe40000004100 */
[C---:B------:R-:W-:Y:S01]  /*f030*/  FMUL.FTZ R61, R20.reuse, R57 ;  /* 0x00000039143d7220 */ /* 0x040fe20000410000 */
[----:B------:R-:W-:Y:S01]  /*f040*/  FMUL.FTZ R56, R20, R43 ;  /* 0x0000002b14387220 */ /* 0x000fe20000410000 */
[C---:B------:R-:W-:Y:S01]  /*f050*/  FFMA.FTZ R60, R29.reuse, R42, -R60 ;  /* 0x0000002a1d3c7223 */ /* 0x040fe2000001083c */
[----:B------:R-:W-:Y:S01]  /*f060*/  F2FP.F16.E4M3.UNPACK_B R42, R52 ;  /* 0x00000034ff2a723e */ /* 0x000fe200020006ff */
[----:B------:R-:W-:Y:S01]  /*f070*/  FFMA.FTZ R63, R29, R54, R63 ;  /* 0x000000361d3f7223 */ /* 0x000fe2000001003f */
[----:B------:R-:W-:Y:S01]  /*f080*/  F2FP.F16.E4M3.UNPACK_B R54, R58 ;  /* 0x0000003aff36723e */ /* 0x000fe200020006ff */
[----:B------:R-:W-:-:S02]  /*f090*/  HADD2.F32 R37, -RZ, R37.H1_H1 ;  /* 0x30000025ff257230 */ /* 0x000fc40000004100 */
[C---:B------:R-:W-:Y:S01]  /*f0a0*/  FFMA.FTZ R20, R24.reuse, R43, -R61 ;  /* 0x0000002b18147223 */ /* 0x040fe2000001083d */
[----:B------:R-:W-:Y:S02]  /*f0b0*/  HADD2.F32 R41, -RZ, R41.H1_H1 ;  /* 0x30000029ff297230 */ /* 0x000fe40000004100 */
[----:B------:R-:W-:Y:S01]  /*f0c0*/  FFMA.FTZ R24, R24, R57, R56 ;  /* 0x0000003918187223 */ /* 0x000fe20000010038 */
[----:B------:R-:W-:Y:S02]  /*f0d0*/  HADD2.F32 R34, -RZ, R38.H0_H0 ;  /* 0x20000026ff227230 */ /* 0x000fe40000004100 */
[C---:B------:R-:W-:Y:S01]  /*f0e0*/  FMUL.FTZ R57, R37.reuse, R55 ;  /* 0x0000003725397220 */ /* 0x040fe20000410000 */
[----:B------:R-:W-:Y:S02]  /*f0f0*/  HADD2.F32 R43, -RZ, R42.H0_H0 ;  /* 0x2000002aff2b7230 */ /* 0x000fe40000004100 */
[----:B------:R-:W-:Y:S01]  /*f100*/  FMUL.FTZ R62, R37, R41 ;  /* 0x00000029253e7220 */ /* 0x000fe20000410000 */
[----:B------:R-:W-:Y:S01]  /*f110*/  HADD2.F32 R28, -RZ, R28.H1_H1 ;  /* 0x3000001cff1c7230 */ /* 0x000fe20000004100 */
[----:B------:R-:W-:Y:S01]  /*f120*/  F2FP.F16.E4M3.UNPACK_B R58, R58.H1 ;  /* 0x0000003aff3a723e */ /* 0x000fe200030006ff */
[----:B------:R-:W-:-:S02]  /*f130*/  HADD2.F32 R56, -RZ, R54.H0_H0 ;  /* 0x20000036ff387230 */ /* 0x000fc40000004100 */
[----:B------:R-:W-:Y:S01]  /*f140*/  FMUL.FTZ R37, R34, R43 ;  /* 0x0000002b22257220 */ /* 0x000fe20000410000 */
[----:B------:R-:W-:Y:S02]  /*f150*/  HADD2.F32 R29, -RZ, R30.H0_H0 ;  /* 0x2000001eff1d7230 */ /* 0x000fe40000004100 */
[----:B------:R-:W-:Y:S01]  /*f160*/  FFMA.FTZ R57, R28, R41, -R57 ;  /* 0x000000291c397223 */ /* 0x000fe20000010839 */
[----:B------:R-:W-:Y:S02]  /*f170*/  HADD2.F32 R41, -RZ, R54.H1_H1 ;  /* 0x30000036ff297230 */ /* 0x000fe40000004100 */
[----:B------:R-:W-:Y:S01]  /*f180*/  FMUL.FTZ R64, R34, R56 ;  /* 0x0000003822407220 */ /* 0x000fe20000410000 */
[----:B------:R-:W-:Y:S01]  /*f190*/  F2FP.F16.E4M3.UNPACK_B R52, R52.H1 ;  /* 0x00000034ff34723e */ /* 0x000fe200030006ff */
[----:B------:R-:W-:Y:S02]  /*f1a0*/  HADD2.F32 R38, -RZ, R38.H1_H1 ;  /* 0x30000026ff267230 */ /* 0x000fe40000004100 */
[----:B------:R-:W-:Y:S01]  /*f1b0*/  FFMA.FTZ R56, R29, R56, R37 ;  /* 0x000000381d387223 */ /* 0x000fe20000010025 */
[----:B------:R-:W-:-:S02]  /*f1c0*/  HADD2.F32 R37, -RZ, R42.H1_H1 ;  /* 0x3000002aff257230 */ /* 0x000fc40000004100 */
[----:B------:R-:W-:Y:S01]  /*f1d0*/  FFMA.FTZ R64, R29, R43, -R64 ;  /* 0x0000002b1d407223 */ /* 0x000fe20000010840 */
[----:B------:R-:W-:Y:S02]  /*f1e0*/  HADD2.F32 R30, -RZ, R30.H1_H1 ;  /* 0x3000001eff1e7230 */ /* 0x000fe40000004100 */
[C---:B------:R-:W-:Y:S01]  /*f1f0*/  FMUL.FTZ R43, R38.reuse, R41 ;  /* 0x00000029262b7220 */ /* 0x040fe20000410000 */
[----:B------:R-:W-:Y:S02]  /*f200*/  HADD2.F32 R42, -RZ, R58.H0_H0 ;  /* 0x2000003aff2a7230 */ /* 0x000fe40000004100 */
[----:B------:R-:W-:Y:S01]  /*f210*/  FMUL.FTZ R38, R38, R37 ;  /* 0x0000002526267220 */ /* 0x000fe20000410000 */
[----:B------:R-:W-:Y:S02]  /*f220*/  HADD2.F32 R29, -RZ, R39.H0_H0 ;  /* 0x20000027ff1d7230 */ /* 0x000fe40000004100 */
[----:B------:R-:W-:Y:S01]  /*f230*/  FFMA.FTZ R62, R28, R55, R62 ;  /* 0x000000371c3e7223 */ /* 0x000fe2000001003e */
[----:B------:R-:W-:-:S02]  /*f240*/  HADD2.F32 R34, -RZ, R52.H0_H0 ;  /* 0x20000034ff227230 */ /* 0x000fc40000004100 */
[C---:B------:R-:W-:Y:S01]  /*f250*/  FFMA.FTZ R55, R30.reuse, R37, -R43 ;  /* 0x000000251e377223 */ /* 0x040fe2000001082b */
[----:B------:R-:W-:Y:S02]  /*f260*/  HADD2.F32 R28, -RZ, R31.H0_H0 ;  /* 0x2000001fff1c7230 */ /* 0x000fe40000004100 */
[C---:B------:R-:W-:Y:S01]  /*f270*/  FMUL.FTZ R65, R29.reuse, R42 ;  /* 0x0000002a1d417220 */ /* 0x040fe20000410000 */
[----:B------:R-:W-:Y:S01]  /*f280*/  F2FP.F16.E4M3.UNPACK_B R37, R53.H1 ;  /* 0x00000035ff25723e */ /* 0x000fe200030006ff */
[----:B------:R-:W-:Y:S01]  /*f290*/  FMUL.FTZ R29, R29, R34 ;  /* 0x000000221d1d7220 */ /* 0x000fe20000410000 */
[----:B------:R-:W-:Y:S01]  /*f2a0*/  FFMA.FTZ R61, R30, R41, R38 ;  /* 0x000000291e3d7223 */ /* 0x000fe20000010026 */
[----:B------:R-:W-:Y:S01]  /*f2b0*/  F2FP.F16.E4M3.UNPACK_B R30, R40.H1 ;  /* 0x00000028ff1e723e */ /* 0x000fe200030006ff */
[----:B------:R-:W-:Y:S02]  /*f2c0*/  HADD2.F32 R52, -RZ, R52.H1_H1 ;  /* 0x30000034ff347230 */ /* 0x000fe40000004100 */
[----:B------:R-:W-:Y:S01]  /*f2d0*/  FFMA.FTZ R66, R28, R42, R29 ;  /* 0x0000002a1c427223 */ /* 0x000fe2000001001d */
[----:B------:R-:W-:-:S02]  /*f2e0*/  HADD2.F32 R58, -RZ, R58.H1_H1 ;  /* 0x3000003aff3a7230 */ /* 0x000fc40000004100 */
[----:B------:R-:W-:Y:S01]  /*f2f0*/  FFMA.FTZ R65, R28, R34, -R65 ;  /* 0x000000221c417223 */ /* 0x000fe20000010841 */
[----:B------:R-:W-:Y:S01]  /*f300*/  HADD2.F32 R39, -RZ, R39.H1_H1 ;  /* 0x30000027ff277230 */ /* 0x000fe20000004100 */
[----:B------:R-:W-:Y:S01]  /*f310*/  F2FP.F16.E4M3.UNPACK_B R53, R53 ;  /* 0x00000035ff35723e */ /* 0x000fe200020006ff */
[----:B------:R-:W-:Y:S01]  /*f320*/  HADD2.F32 R38, -RZ, R37.H0_H0 ;  /* 0x20000025ff267230 */ /* 0x000fe20000004100 */
[----:B------:R-:W-:Y:S01]  /*f330*/  F2FP.F16.E4M3.UNPACK_B R40, R40 ;  /* 0x00000028ff28723e */ /* 0x000fe200020006ff */
[----:B------:R-:W-:Y:S02]  /*f340*/  HADD2.F32 R29, -RZ, R32.H0_H0 ;  /* 0x20000020ff1d7230 */ /* 0x000fe40000004100 */
[C---:B------:R-:W-:Y:S01]  /*f350*/  FMUL.FTZ R42, R39.reuse, R58 ;  /* 0x0000003a272a7220 */ /* 0x040fe20000410000 */
[----:B------:R-:W-:Y:S02]  /*f360*/  HADD2.F32 R34, -RZ, R30.H0_H0 ;  /* 0x2000001eff227230 */ /* 0x000fe40000004100 */
[----:B------:R-:W-:Y:S01]  /*f370*/  FMUL.FTZ R41, R39, R52 ;  /* 0x0000003427297220 */ /* 0x000fe20000410000 */
[----:B------:R-:W-:-:S02]  /*f380*/  HADD2.F32 R28, -RZ, R27.H0_H0 ;  /* 0x2000001bff1c7230 */ /* 0x000fc40000004100 */
[C---:B------:R-:W-:Y:S01]  /*f390*/  FMUL.FTZ R39, R29.reuse, R38 ;  /* 0x000000261d277220 */ /* 0x040fe20000410000 */
[----:B------:R-:W-:Y:S02]  /*f3a0*/  HADD2.F32 R31, -RZ, R31.H1_H1 ;  /* 0x3000001fff1f7230 */ /* 0x000fe40000004100 */
[-C--:B------:R-:W-:Y:S01]  /*f3b0*/  FMUL.FTZ R29, R29, R34.reuse ;  /* 0x000000221d1d7220 */ /* 0x080fe20000410000 */
[----:B------:R-:W-:Y:S02]  /*f3c0*/  HADD2.F32 R37, -RZ, R37.H1_H1 ;  /* 0x30000025ff257230 */ /* 0x000fe40000004100 */
[----:B------:R-:W-:Y:S01]  /*f3d0*/  FFMA.FTZ R39, R28, R34, -R39 ;  /* 0x000000221c277223 */ /* 0x000fe20000010827 */
[----:B------:R-:W-:Y:S02]  /*f3e0*/  HADD2.F32 R32, -RZ, R32.H1_H1 ;  /* 0x30000020ff207230 */ /* 0x000fe40000004100 */
[----:B------:R-:W-:Y:S01]  /*f3f0*/  FFMA.FTZ R67, R31, R58, R41 ;  /* 0x0000003a1f437223 */ /* 0x000fe20000010029 */
[----:B------:R-:W-:-:S02]  /*f400*/  HADD2.F32 R30, -RZ, R30.H1_H1 ;  /* 0x3000001eff1e7230 */ /* 0x000fc40000004100 */
[----:B------:R-:W-:Y:S01]  /*f410*/  FFMA.FTZ R68, R31, R52, -R42 ;  /* 0x000000341f447223 */ /* 0x000fe2000001082a */
[----:B------:R-:W-:Y:S02]  /*f420*/  HADD2.F32 R27, -RZ, R27.H1_H1 ;  /* 0x3000001bff1b7230 */ /* 0x000fe40000004100 */
[-C--:B------:R-:W-:Y:S01]  /*f430*/  FMUL.FTZ R34, R32, R37.reuse ;  /* 0x0000002520227220 */ /* 0x080fe20000410000 */
[----:B------:R-:W-:Y:S01]  /*f440*/  FFMA.FTZ R41, R28, R38, R29 ;  /* 0x000000261c297223 */ /* 0x000fe2000001001d */
[-C--:B------:R-:W-:Y:S01]  /*f450*/  FMUL.FTZ R32, R32, R30.reuse ;  /* 0x0000001e20207220 */ /* 0x080fe20000410000 */
[----:B------:R-:W-:Y:S02]  /*f460*/  HADD2.F32 R31, -RZ, R53.H0_H0 ;  /* 0x20000035ff1f7230 */ /* 0x000fe40000004100 */
[C---:B------:R-:W-:Y:S01]  /*f470*/  FFMA.FTZ R42, R27.reuse, R30, -R34 ;  /* 0x0000001e1b2a7223 */ /* 0x040fe20000010822 */
[----:B------:R-:W-:Y:S02]  /*f480*/  HADD2.F32 R28, -RZ, R33.H0_H0 ;  /* 0x20000021ff1c7230 */ /* 0x000fe40000004100 */
[----:B------:R-:W-:Y:S01]  /*f490*/  FFMA.FTZ R52, R27, R37, R32 ;  /* 0x000000251b347223 */ /* 0x000fe20000010020 */
[----:B------:R-:W-:Y:S01]  /*f4a0*/  HADD2.F32 R29, -RZ, R40.H0_H0 ;  /* 0x20000028ff1d7230 */ /* 0x000fe20000004100 */
[----:B------:R-:W-:Y:S01]  /*f4b0*/  F2FP.F16.E4M3.UNPACK_B R4, R26 ;  /* 0x0000001aff04723e */ /* 0x000fe200020006ff */
[----:B------:R-:W-:-:S02]  /*f4c0*/  HADD2.F32 R27, -RZ, R21.H0_H0 ;  /* 0x20000015ff1b7230 */ /* 0x000fc40000004100 */
[C---:B------:R-:W-:Y:S01]  /*f4d0*/  FMUL.FTZ R32, R28.reuse, R31 ;  /* 0x0000001f1c207220 */ /* 0x040fe20000410000 */
[----:B------:R-:W-:Y:S02]  /*f4e0*/  HADD2.F32 R30, -RZ, R53.H1_H1 ;  /* 0x30000035ff1e7230 */ /* 0x000fe40000004100 */
[-C--:B------:R-:W-:Y:S01]  /*f4f0*/  FMUL.FTZ R28, R28, R29.reuse ;  /* 0x0000001d1c1c7220 */ /* 0x080fe20000410000 */
[----:B------:R-:W-:Y:S02]  /*f500*/  HADD2.F32 R33, -RZ, R33.H1_H1 ;  /* 0x30000021ff217230 */ /* 0x000fe40000004100 */
[----:B------:R-:W-:Y:S01]  /*f510*/  FFMA.FTZ R34, R27, R29, -R32 ;  /* 0x0000001d1b227223 */ /* 0x000fe20000010820 */
[----:B------:R-:W-:Y:S01]  /*f520*/  HADD2.F32 R40, -RZ, R40.H1_H1 ;  /* 0x30000028ff287230 */ /* 0x000fe20000004100 */
[----:B------:R-:W-:Y:S01]  /*f530*/  F2FP.F16.E4M3.UNPACK_B R29, R6.H1 ;  /* 0x00000006ff1d723e */ /* 0x000fe200030006ff */
[----:B------:R-:W-:Y:S02]  /*f540*/  HADD2.F32 R21, -RZ, R21.H1_H1 ;  /* 0x30000015ff157230 */ /* 0x000fe40000004100 */
[----:B------:R-:W-:Y:S01]  /*f550*/  FMUL.FTZ R32, R33, R30 ;  /* 0x0000001e21207220 */ /* 0x000fe20000410000 */
[----:B------:R-:W-:Y:S01]  /*f560*/  FFMA.FTZ R31, R27, R31, R28 ;  /* 0x0000001f1b1f7223 */ /* 0x000fe2000001001c */
[----:B------:R-:W-:Y:S01]  /*f570*/  F2FP.F16.E4M3.UNPACK_B R28, R3.H1 ;  /* 0x00000003ff1c723e */ /* 0x000fe200030006ff */
[----:B------:R-:W-:Y:S01]  /*f580*/  FMUL.FTZ R37, R33, R40 ;  /* 0x0000002821257220 */ /* 0x000fe20000410000 */
[----:B------:R-:W-:Y:S01]  /*f590*/  F2FP.F16.E4M3.UNPACK_B R26, R26.H1 ;  /* 0x0000001aff1a723e */ /* 0x000fe200030006ff */
[----:B------:R-:W-:Y:S01]  /*f5a0*/  FFMA.FTZ R33, R21, R40, -R32 ;  /* 0x0000002815217223 */ /* 0x000fe20000010820 */
[----:B------:R-:W-:-:S02]  /*f5b0*/  HADD2.F32 R32, -RZ, R29.H0_H0 ;  /* 0x2000001dff207230 */ /* 0x000fc40000004100 */
[----:B------:R-:W-:Y:S01]  /*f5c0*/  FFMA.FTZ R38, R21, R30, R37 ;  /* 0x0000001e15267223 */ /* 0x000fe20000010025 */
[----:B------:R-:W-:Y:S01]  /*f5d0*/  HADD2.F32 R27, -RZ, R35.H0_H0 ;  /* 0x20000023ff1b7230 */ /* 0x000fe20000004100 */
[----:B------:R-:W-:Y:S01]  /*f5e0*/  F2FP.F16.E4M3.UNPACK_B R3, R3 ;  /* 0x00000003ff03723e */ /* 0x000fe200020006ff */
[----:B------:R-:W-:Y:S01]  /*f5f0*/  HADD2.F32 R30, -RZ, R28.H0_H0 ;  /* 0x2000001cff1e7230 */ /* 0x000fe20000004100 */
[----:B------:R-:W-:Y:S01]  /*f600*/  F2FP.SATFINITE.E4M3.F32.PACK_AB_MERGE_C R57, R57, R60, RZ ;  /* 0x0000003c3939723e */ /* 0x000fe200048070ff */
[----:B------:R-:W-:Y:S02]  /*f610*/  HADD2.F32 R29, -RZ, R29.H1_H1 ;  /* 0x3000001dff1d7230 */ /* 0x000fe40000004100 */
[C---:B------:R-:W-:Y:S01]  /*f620*/  FMUL.FTZ R40, R27.reuse, R32 ;  /* 0x000000201b287220 */ /* 0x040fe20000410000 */
[----:B------:R-:W-:Y:S02]  /*f630*/  HADD2.F32 R35, -RZ, R35.H1_H1 ;  /* 0x30000023ff237230 */ /* 0x000fe40000004100 */
[----:B------:R-:W-:Y:S01]  /*f640*/  FMUL.FTZ R54, R27, R30 ;  /* 0x0000001e1b367220 */ /* 0x000fe20000410000 */
[----:B------:R-:W-:Y:S01]  /*f650*/  HADD2.F32 R21, -RZ, R26.H0_H0 ;  /* 0x2000001aff157230 */ /* 0x000fe20000004100 */
[----:B------:R-:W-:Y:S01]  /*f660*/  F2FP.F16.E4M3.UNPACK_B R27, R6 ;  /* 0x00000006ff1b723e */ /* 0x000fe200020006ff */
[----:B------:R-:W-:-:S02]  /*f670*/  HADD2.F32 R28, -RZ, R28.H1_H1 ;  /* 0x3000001cff1c7230 */ /* 0x000fc40000004100 */
[----:B------:R-:W-:Y:S01]  /*f680*/  FMUL.FTZ R37, R35, R29 ;  /* 0x0000001d23257220 */ /* 0x000fe20000410000 */
[----:B------:R-:W-:Y:S02]  /*f690*/  HADD2.F32 R26, -RZ, R26.H1_H1 ;  /* 0x3000001aff1a7230 */ /* 0x000fe40000004100 */
[----:B------:R-:W-:Y:S01]  /*f6a0*/  FFMA.FTZ R40, R21, R30, -R40 ;  /* 0x0000001e15287223 */ /* 0x000fe20000010828 */
[--C-:B------:R-:W-:Y:S02]  /*f6b0*/  HADD2.F32 R6, -RZ, R7.reuse.H0_H0 ;  /* 0x20000007ff067230 */ /* 0x100fe40000004100 */
[-C--:B------:R-:W-:Y:S01]  /*f6c0*/  FMUL.FTZ R30, R35, R28.reuse ;  /* 0x0000001c231e7220 */ /* 0x080fe20000410000 */
[----:B------:R-:W-:Y:S02]  /*f6d0*/  HADD2.F32 R7, -RZ, R7.H1_H1 ;  /* 0x30000007ff077230 */ /* 0x000fe40000004100 */
[----:B------:R-:W-:Y:S01]  /*f6e0*/  FFMA.FTZ R37, R26, R28, -R37 ;  /* 0x0000001c1a257223 */ /* 0x000fe20000010825 */
[----:B------:R-:W-:-:S02]  /*f6f0*/  HADD2.F32 R28, -RZ, R27.H0_H0 ;  /* 0x2000001bff1c7230 */ /* 0x000fc40000004100 */
[----:B------:R-:W-:Y:S01]  /*f700*/  FFMA.FTZ R43, R26, R29, R30 ;  /* 0x0000001d1a2b7223 */ /* 0x000fe2000001001e */
[----:B------:R-:W-:Y:S02]  /*f710*/  HADD2.F32 R27, -RZ, R27.H1_H1 ;  /* 0x3000001bff1b7230 */ /* 0x000fe40000004100 */
[----:B------:R-:W-:Y:S01]  /*f720*/  FFMA.FTZ R54, R21, R32, R54 ;  /* 0x0000002015367223 */ /* 0x000fe20000010036 */
[--C-:B------:R-:W-:Y:S02]  /*f730*/  HADD2.F32 R26, -RZ, R3.reuse.H1_H1 ;  /* 0x30000003ff1a7230 */ /* 0x100fe40000004100 */
[----:B------:R-:W-:Y:S01]  /*f740*/  FMUL.FTZ R30, R6, R28 ;  /* 0x0000001c061e7220 */ /* 0x000fe20000410000 */
[----:B------:R-:W-:Y:S02]  /*f750*/  HADD2.F32 R21, -RZ, R3.H0_H0 ;  /* 0x20000003ff157230 */ /* 0x000fe40000004100 */
[----:B------:R-:W-:Y:S01]  /*f760*/  FMUL.FTZ R35, R7, R27 ;  /* 0x0000001b07237220 */ /* 0x000fe20000410000 */
[----:B------:R-:W-:-:S02]  /*f770*/  HADD2.F32 R3, -RZ, R4.H0_H0 ;  /* 0x20000004ff037230 */ /* 0x000fc40000004100 */
[-C--:B------:R-:W-:Y:S01]  /*f780*/  FMUL.FTZ R32, R7, R26.reuse ;  /* 0x0000001a07207220 */ /* 0x080fe20000410000 */
[----:B------:R-:W-:Y:S02]  /*f790*/  HADD2.F32 R4, -RZ, R4.H1_H1 ;  /* 0x30000004ff047230 */ /* 0x000fe40000004100 */
[----:B------:R-:W-:Y:S01]  /*f7a0*/  FMUL.FTZ R29, R6, R21 ;  /* 0x00000015061d7220 */ /* 0x000fe20000410000 */
[----:B------:R-:W-:Y:S01]  /*f7b0*/  F2FP.SATFINITE.E4M3.F32.PACK_AB_MERGE_C R7, R68, R65, RZ ;  /* 0x000000414407723e */ /* 0x000fe200048070ff */
[C---:B------:R-:W-:Y:S01]  /*f7c0*/  FFMA.FTZ R6, R3.reuse, R21, -R30 ;  /* 0x0000001503067223 */ /* 0x040fe2000001081e */
[----:B------:R-:W-:Y:S01]  /*f7d0*/  F2FP.SATFINITE.E4M3.F32.PACK_AB_MERGE_C R62, R62, R63, RZ ;  /* 0x0000003f3e3e723e */ /* 0x000fe200048070ff */
[C---:B------:R-:W-:Y:S01]  /*f7e0*/  FFMA.FTZ R35, R4.reuse, R26, -R35 ;  /* 0x0000001a04237223 */ /* 0x040fe20000010823 */
[----:B------:R-:W-:Y:S01]  /*f7f0*/  FFMA.FTZ R26, R4, R27, R32 ;  /* 0x0000001b041a7223 */ /* 0x000fe20000010020 */
[----:B------:R-:W-:Y:S01]  /*f800*/  FFMA.FTZ R29, R3, R28, R29 ;  /* 0x0000001c031d7223 */ /* 0x000fe2000001001d */
[----:B------:R-:W-:-:S02]  /*f810*/  F2FP.SATFINITE.E4M3.F32.PACK_AB_MERGE_C R4, R42, R39, RZ ;  /* 0x000000272a04723e */ /* 0x000fc400048070ff */
[----:B------:R-:W-:Y:S02]  /*f820*/  F2FP.SATFINITE.E4M3.F32.PACK_AB_MERGE_C R37, R37, R40, RZ ;  /* 0x000000282525723e */ /* 0x000fe400048070ff */
[----:B------:R-:W-:Y:S02]  /*f830*/  F2FP.SATFINITE.E4M3.F32.PACK_AB_MERGE_C R27, R67, R66, RZ ;  /* 0x00000042431b723e */ /* 0x000fe400048070ff */
[----:B------:R-:W-:Y:S02]  /*f840*/  F2FP.SATFINITE.E4M3.F32.PACK_AB_MERGE_C R41, R52, R41, RZ ;  /* 0x000000293429723e */ /* 0x000fe400048070ff */
[----:B------:R-:W-:Y:S02]  /*f850*/  F2FP.SATFINITE.E4M3.F32.PACK_AB_MERGE_C R43, R43, R54, RZ ;  /* 0x000000362b2b723e */ /* 0x000fe400048070ff */
[----:B------:R-:W-:Y:S02]  /*f860*/  F2FP.SATFINITE.E4M3.F32.PACK_AB_MERGE_C R5, R20, R5, R57 ;  /* 0x000000051405723e */ /* 0x000fe40004807039 */
        /* <DEDUP_REMOVED lines=9> */
.L_x_1851:
[----:B------:R-:W-:Y:S05]  /*f900*/  BSYNC B1 ;  /* 0x0000000000017941 */ /* 0x000fea0003800000 */
.L_x_1850:
[----:B------:R-:W-:Y:S04]  /*f910*/  BSSY B1, `(.L_x_1852) ;  /* 0x0000102000017945 */ /* 0x000fe80003800000 */
[----:B------:R-:W-:Y:S05]  /*f920*/  @P1 BRA `(.L_x_1853) ;  /* 0x0000001000001947 */ /* 0x000fea0003800000 */
[----:B012---:R-:W2:Y:S01]  /*f930*/  LDL R25, [R1+0x10] ;  /* 0x0000100001197983 */ /* 0x007ea20000100800 */
[----:B------:R-:W-:Y:S02]  /*f940*/  SHF.R.U32.HI R0, RZ, 0x8, R44 ;  /* 0x00000008ff007819 */ /* 0x000fe4000001162c */
[----:B-----5:R-:W-:Y:S02]  /*f950*/  LEA.HI R7, R59, R214, RZ, 0x1c ;  /* 0x000000d63b077211 */ /* 0x020fe400078fe0ff */
[----:B------:R-:W-:Y:S02]  /*f960*/  LOP3.LUT R3, R44, 0xff, RZ, 0xc0, !PT ;  /* 0x000000ff2c037812 */ /* 0x000fe400078ec0ff */
[----:B------:R-:W-:Y:S01]  /*f970*/  LOP3.LUT R0, R0, 0xff, RZ, 0xc0, !PT ;  /* 0x000000ff00007812 */ /* 0x000fe200078ec0ff */
[----:B------:R-:W-:Y:S01]  /*f980*/  IMAD.SHL.U32 R26, R7, 0x10, RZ ;  /* 0x00000010071a7824 */ /* 0x000fe200078e00ff */
[----:B------:R-:W-:Y:S02]  /*f990*/  SHF.R.S32.HI R24, RZ, 0x1f, R7 ;  /* 0x0000001fff187819 */ /* 0x000fe40000011407 */
[----:B------:R-:W-:-:S02]  /*f9a0*/  SHF.R.U32.HI R4, RZ, 0x8, R45 ;  /* 0x00000008ff047819 */ /* 0x000fc4000001162d */
[----:B------:R-:W-:Y:S02]  /*f9b0*/  PRMT R20, R0, 0x7604, R3 ;  /* 0x0000760400147816 */ /* 0x000fe40000000003 */
[----:B------:R-:W-:Y:S02]  /*f9c0*/  LEA.HI R21, R24, R7, RZ, 0x3 ;  /* 0x0000000718157211 */ /* 0x000fe400078f18ff */
[----:B------:R-:W-:Y:S02]  /*f9d0*/  SHF.R.U32.HI R0, RZ, 0x8, R46 ;  /* 0x00000008ff007819 */ /* 0x000fe4000001162e */
[----:B------:R-:W-:Y:S01]  /*f9e0*/  LOP3.LUT R5, R45, 0xff, RZ, 0xc0, !PT ;  /* 0x000000ff2d057812 */ /* 0x000fe200078ec0ff */
[----:B------:R-:W-:Y:S01]  /*f9f0*/  IMAD.SHL.U32 R21, R21, 0x800, RZ ;  /* 0x0000080015157824 */ /* 0x000fe200078e00ff */
[----:B------:R-:W-:Y:S02]  /*fa00*/  LOP3.LUT R4, R4, 0xff, RZ, 0xc0, !PT ;  /* 0x000000ff04047812 */ /* 0x000fe400078ec0ff */
[----:B------:R-:W-:-:S02]  /*fa10*/  LOP3.LUT R3, R0, 0xff, RZ, 0xc0, !PT ;  /* 0x000000ff00037812 */ /* 0x000fc400078ec0ff */
[----:B------:R-:W-:Y:S02]  /*fa20*/  LOP3.LUT R0, R229, 0x70, R26, 0xf8, !PT ;  /* 0x00000070e5007812 */ /* 0x000fe400078ef81a */
[----:B------:R-:W-:Y:S02]  /*fa30*/  SHF.R.U32.HI R27, RZ, 0x3, R229 ;  /* 0x00000003ff1b7819 */ /* 0x000fe400000116e5 */
[----:B------:R-:W-:Y:S02]  /*fa40*/  PRMT R28, R4, 0x7604, R5 ;  /* 0x00007604041c7816 */ /* 0x000fe40000000005 */
[----:B------:R-:W-:Y:S02]  /*fa50*/  LOP3.LUT R4, R46, 0xff, RZ, 0xc0, !PT ;  /* 0x000000ff2e047812 */ /* 0x000fe400078ec0ff */
[----:B------:R-:W-:Y:S02]  /*fa60*/  SHF.R.U32.HI R7, RZ, 0x8, R48 ;  /* 0x00000008ff077819 */ /* 0x000fe40000011630 */
[----:B------:R-:W-:-:S02]  /*fa70*/  LOP3.LUT R0, R0, R27, RZ, 0x3c, !PT ;  /* 0x0000001b00007212 */ /* 0x000fc400078e3cff */
[----:B------:R-:W-:Y:S02]  /*fa80*/  LOP3.LUT R21, R21, 0xffffc000, RZ, 0xc0, !PT ;  /* 0xffffc00015157812 */ /* 0x000fe400078ec0ff */
[----:B------:R-:W-:Y:S02]  /*fa90*/  PRMT R30, R3, 0x7604, R4 ;  /* 0x00007604031e7816 */ /* 0x000fe40000000004 */
[----:B------:R-:W-:Y:S02]  /*faa0*/  LOP3.LUT R24, R48, 0xff, RZ, 0xc0, !PT ;  /* 0x000000ff30187812 */ /* 0x000fe400078ec0ff */
[----:B------:R-:W-:Y:S02]  /*fab0*/  LOP3.LUT R7, R7, 0xff, RZ, 0xc0, !PT ;  /* 0x000000ff07077812 */ /* 0x000fe400078ec0ff */
[----:B------:R-:W-:Y:S02]  /*fac0*/  SHF.R.U32.HI R26, RZ, 0x8, R51 ;  /* 0x00000008ff1a7819 */ /* 0x000fe40000011633 */
[----:B------:R-:W-:-:S02]  /*fad0*/  PRMT R33, R7, 0x7604, R24 ;  /* 0x0000760407217816 */ /* 0x000fc40000000018 */
[----:B------:R-:W-:Y:S02]  /*fae0*/  SHF.R.U32.HI R24, RZ, 0x8, R50 ;  /* 0x00000008ff187819 */ /* 0x000fe40000011632 */
[----:B------:R-:W-:Y:S02]  /*faf0*/  SHF.R.U32.HI R5, RZ, 0x8, R47 ;  /* 0x00000008ff057819 */ /* 0x000fe4000001162f */
[----:B------:R-:W-:Y:S02]  /*fb00*/  LOP3.LUT R24, R24, 0xff, RZ, 0xc0, !PT ;  /* 0x000000ff18187812 */ /* 0x000fe400078ec0ff */
[----:B------:R-:W-:Y:S02]  /*fb10*/  LOP3.LUT R27, R51, 0xff, RZ, 0xc0, !PT ;  /* 0x000000ff331b7812 */ /* 0x000fe400078ec0ff */
[----:B------:R-:W-:Y:S02]  /*fb20*/  LOP3.LUT R26, R26, 0xff, RZ, 0xc0, !PT ;  /* 0x000000ff1a1a7812 */ /* 0x000fe400078ec0ff */
[----:B------:R-:W-:-:S02]  /*fb30*/  LOP3.LUT R6, R47, 0xff, RZ, 0xc0, !PT ;  /* 0x000000ff2f067812 */ /* 0x000fc400078ec0ff */
[----:B------:R-:W-:Y:S02]  /*fb40*/  LOP3.LUT R5, R5, 0xff, RZ, 0xc0, !PT ;  /* 0x000000ff05057812 */ /* 0x000fe400078ec0ff */
[----:B------:R-:W-:Y:S02]  /*fb50*/  PRMT R39, R26, 0x7604, R27 ;  /* 0x000076041a277816 */ /* 0x000fe4000000001b */
[----:B------:R-:W-:Y:S02]  /*fb60*/  PRMT R32, R5, 0x7604, R6 ;  /* 0x0000760405207816 */ /* 0x000fe40000000006 */
[----:B------:R-:W0:Y:S01]  /*fb70*/  LDS.128 R4, [R223+0x18000] ;  /* 0x01800000df047984 */ /* 0x000e220000000c00 */
[----:B------:R-:W-:Y:S02]  /*fb80*/  SHF.R.U32.HI R31, RZ, 0x10, R47 ;  /* 0x00000010ff1f7819 */ /* 0x000fe4000001162f */
[----:B------:R-:W-:Y:S02]  /*fb90*/  SHF.R.U32.HI R29, RZ, 0x10, R46 ;  /* 0x00000010ff1d7819 */ /* 0x000fe4000001162e */
[----:B------:R-:W-:-:S02]  /*fba0*/  LOP3.LUT R31, R31, 0xff, RZ, 0xc0, !PT ;  /* 0x000000ff1f1f7812 */ /* 0x000fc400078ec0ff */
[----:B------:R-:W-:Y:S02]  /*fbb0*/  LOP3.LUT R29, R29, 0xff, RZ, 0xc0, !PT ;  /* 0x000000ff1d1d7812 */ /* 0x000fe400078ec0ff */
[----:B------:R-:W-:Y:S02]  /*fbc0*/  PRMT R31, R31, 0x7054, R32 ;  /* 0x000070541f1f7816 */ /* 0x000fe40000000020 */
[----:B------:R-:W-:Y:S02]  /*fbd0*/  PRMT R29, R29, 0x7054, R30 ;  /* 0x000070541d1d7816 */ /* 0x000fe4000000001e */
[----:B------:R-:W-:Y:S02]  /*fbe0*/  SHF.R.U32.HI R32, RZ, 0x10, R51 ;  /* 0x00000010ff207819 */ /* 0x000fe40000011633 */
[----:B------:R-:W-:Y:S02]  /*fbf0*/  SHF.R.U32.HI R30, RZ, 0x10, R50 ;  /* 0x00000010ff1e7819 */ /* 0x000fe40000011632 */
[----:B------:R-:W-:-:S02]  /*fc00*/  LOP3.LUT R32, R32, 0xff, RZ, 0xc0, !PT ;  /* 0x000000ff20207812 */ /* 0x000fc400078ec0ff */
[----:B------:R-:W-:Y:S02]  /*fc10*/  LOP3.LUT R30, R30, 0xff, RZ, 0xc0, !PT ;  /* 0x000000ff1e1e7812 */ /* 0x000fe400078ec0ff */
[----:B------:R-:W-:Y:S02]  /*fc20*/  PRMT R39, R32, 0x7054, R39 ;  /* 0x0000705420277816 */ /* 0x000fe40000000027 */
[----:B0-----:R-:W-:Y:S02]  /*fc30*/  F2FP.F16.E4M3.UNPACK_B R32, R7 ;  /* 0x00000007ff20723e */ /* 0x001fe400020006ff */
[----:B--2---:R-:W-:Y:S02]  /*fc40*/  IADD3 R3, R0, R21, R25 ;  /* 0x0000001500037210 */ /* 0x004fe40007ffe019 */
[----:B------:R-:W-:Y:S02]  /*fc50*/  SHF.R.U32.HI R0, RZ, 0x8, R49 ;  /* 0x00000008ff007819 */ /* 0x000fe40000011631 */
[----:B------:R-:W-:-:S02]  /*fc60*/  LOP3.LUT R21, R49, 0xff, RZ, 0xc0, !PT ;  /* 0x000000ff31157812 */ /* 0x000fc400078ec0ff */
[----:B------:R-:W-:Y:S02]  /*fc70*/  LOP3.LUT R0, R0, 0xff, RZ, 0xc0, !PT ;  /* 0x000000ff00007812 */ /* 0x000fe400078ec0ff */
[----:B------:R-:W-:Y:S02]  /*fc80*/  LOP3.LUT R25, R50, 0xff, RZ, 0xc0, !PT ;  /* 0x000000ff32197812 */ /* 0x000fe400078ec0ff */
[----:B------:R-:W-:Y:S02]  /*fc90*/  PRMT R35, R0, 0x7604, R21 ;  /* 0x0000760400237816 */ /* 0x000fe40000000015 */
[----:B------:R-:W-:Y:S02]  /*fca0*/  IADD3 R0, R184, R3, RZ ;  /* 0x00000003b8007210 */ /* 0x000fe40007ffe0ff */
[----:B------:R-:W-:Y:S02]  /*fcb0*/  PRMT R37, R24, 0x7604, R25 ;  /* 0x0000760418257816 */ /* 0x000fe40000000019 */
[----:B------:R-:W-:Y:S01]  /*fcc0*/  SHF.R.U32.HI R3, RZ, 0x10, R44 ;  /* 0x00000010ff037819 */ /* 0x000fe2000001162c */
[----:B------:R-:W0:Y:S01]  /*fcd0*/  LDS.128 R24, [R0+0x18000] ;  /* 0x0180000000187984 */ /* 0x000e220000000c00 */
[----:B------:R-:W-:-:S02]  /*fce0*/  SHF.R.U32.HI R21, RZ, 0x10, R45 ;  /* 0x00000010ff157819 */ /* 0x000fc4000001162d */
[----:B------:R-:W-:Y:S02]  /*fcf0*/  LOP3.LUT R3, R3, 0xff, RZ, 0xc0, !PT ;  /* 0x000000ff03037812 */ /* 0x000fe400078ec0ff */
[----:B------:R-:W-:Y:S02]  /*fd00*/  LOP3.LUT R21, R21, 0xff, RZ, 0xc0, !PT ;  /* 0x000000ff15157812 */ /* 0x000fe400078ec0ff */
[----:B------:R-:W-:Y:S02]  /*fd10*/  PRMT R3, R3, 0x7054, R20 ;  /* 0x0000705403037816 */ /* 0x000fe40000000014 */
[----:B------:R-:W-:Y:S02]  /*fd20*/  PRMT R21, R21, 0x7054, R28 ;  /* 0x0000705415157816 */ /* 0x000fe4000000001c */
[----:B------:R-:W-:Y:S02]  /*fd30*/  SHF.R.U32.HI R20, RZ, 0x10, R48 ;  /* 0x00000010ff147819 */ /* 0x000fe40000011630 */
[----:B------:R-:W-:-:S02]  /*fd40*/  SHF.R.U32.HI R28, RZ, 0x10, R49 ;  /* 0x00000010ff1c7819 */ /* 0x000fc40000011631 */
[----:B------:R-:W-:Y:S02]  /*fd50*/  LOP3.LUT R20, R20, 0xff, RZ, 0xc0, !PT ;  /* 0x000000ff14147812 */ /* 0x000fe400078ec0ff */
[----:B------:R-:W-:Y:S02]  /*fd60*/  LOP3.LUT R28, R28, 0xff, RZ, 0xc0, !PT ;  /* 0x000000ff1c1c7812 */ /* 0x000fe400078ec0ff */
[----:B------:R-:W-:Y:S02]  /*fd70*/  PRMT R33, R20, 0x7054, R33 ;  /* 0x0000705414217816 */ /* 0x000fe40000000021 */
[----:B------:R-:W-:Y:S02]  /*fd80*/  PRMT R35, R28, 0x7054, R35 ;  /* 0x000070541c237816 */ /* 0x000fe40000000023 */
[----:B------:R-:W-:Y:S02]  /*fd90*/  LOP3.LUT R41, R3, 0xff000000, R44, 0xf8, !PT ;  /* 0xff00000003297812 */ /* 0x000fe400078ef82c */
[----:B------:R-:W-:-:S02]  /*fda0*/  LOP3.LUT R44, R21, 0xff000000, R45, 0xf8, !PT ;  /* 0xff000000152c7812 */ /* 0x000fc400078ef82d */
[----:B------:R-:W-:Y:S02]  /*fdb0*/  LOP3.LUT R45, R33, 0xff000000, R48, 0xf8, !PT ;  /* 0xff000000212d7812 */ /* 0x000fe400078ef830 */
[----:B------:R-:W-:Y:S02]  /*fdc0*/  LOP3.LUT R48, R35, 0xff000000, R49, 0xf8, !PT ;  /* 0xff00000023307812 */ /* 0x000fe400078ef831 */
[----:B------:R-:W-:Y:S02]  /*fdd0*/  F2FP.F16.E4M3.UNPACK_B R42, R44 ;  /* 0x0000002cff2a723e */ /* 0x000fe400020006ff */
[----:B------:R-:W-:Y:S02]  /*fde0*/  F2FP.F16.E4M3.UNPACK_B R43, R48 ;  /* 0x00000030ff2b723e */ /* 0x000fe400020006ff */
[----:B------:R-:W-:Y:S02]  /*fdf0*/  PRMT R37, R30, 0x7054, R37 ;  /* 0x000070541e257816 */ /* 0x000fe40000000025 */
[----:B------:R-:W-:-:S02]  /*fe00*/  LOP3.LUT R20, R29, 0xff000000, R46, 0xf8, !PT ;  /* 0xff0000001d147812 */ /* 0x000fc400078ef82e */
[----:B------:R-:W-:Y:S02]  /*fe10*/  F2FP.F16.E4M3.UNPACK_B R33, R7.H1 ;  /* 0x00000007ff21723e */ /* 0x000fe400030006ff */
[----:B0-----:R-:W-:Y:S02]  /*fe20*/  F2FP.F16.E4M3.UNPACK_B R35, R25 ;  /* 0x00000019ff23723e */ /* 0x001fe400020006ff */
[----:B------:R-:W-:Y:S01]  /*fe30*/  LOP3.LUT R46, R31, 0xff000000, R47, 0xf8, !PT ;  /* 0xff0000001f2e7812 */ /* 0x000fe200078ef82f */
[----:B------:R-:W-:Y:S01]  /*fe40*/  HADD2.F32 R47, -RZ, R43.H0_H0 ;  /* 0x2000002bff2f7230 */ /* 0x000fe20000004100 */
[-C--:B------:R-:W-:Y:S02]  /*fe50*/  F2FP.F16.E4M3.UNPACK_B R29, R5.reuse ;  /* 0x00000005ff1d723e */ /* 0x080fe400020006ff */
[-C--:B------:R-:W-:Y:S02]  /*fe60*/  F2FP.F16.E4M3.UNPACK_B R7, R4.reuse ;  /* 0x00000004ff07723e */ /* 0x080fe400020006ff */
[----:B------:R-:W-:Y:S01]  /*fe70*/  F2FP.F16.E4M3.UNPACK_B R28, R4.H1 ;  /* 0x00000004ff1c723e */ /* 0x000fe200030006ff */
[--C-:B------:R-:W-:Y:S01]  /*fe80*/  HADD2.F32 R4, -RZ, R35.reuse.H0_H0 ;  /* 0x20000023ff047230 */ /* 0x100fe20000004100 */
[----:B------:R-:W-:Y:S01]  /*fe90*/  F2FP.F16.E4M3.UNPACK_B R30, R5.H1 ;  /* 0x00000005ff1e723e */ /* 0x000fe200030006ff */
[--C-:B------:R-:W-:Y:S01]  /*fea0*/  HADD2.F32 R5, -RZ, R42.reuse.H0_H0 ;  /* 0x2000002aff057230 */ /* 0x100fe20000004100 */
[----:B------:R-:W-:Y:S01]  /*feb0*/  LOP3.LUT R21, R37, 0xff000000, R50, 0xf8, !PT ;  /* 0xff00000025157812 */ /* 0x000fe200078ef832 */
[----:B------:R-:W-:Y:S01]  /*fec0*/  HADD2.F32 R35, -RZ, R35.H1_H1 ;  /* 0x30000023ff237230 */ /* 0x000fe20000004100 */
[----:B------:R-:W-:Y:S01]  /*fed0*/  LOP3.LUT R50, R39, 0xff000000, R51, 0xf8, !PT ;  /* 0xff00000027327812 */ /* 0x000fe200078ef833 */
        /* <DEDUP_REMOVED lines=8> */
[----:B------:R-:W-:Y:S02]  /*ff60*/  F2FP.F16.E4M3.UNPACK_B R40, R27.H1 ;  /* 0x0000001bff28723e */ /* 0x000fe400030006ff */
[-C--:B------:R-:W-:Y:S02]  /*ff70*/  F2FP.F16.E4M3.UNPACK_B R27, R24.reuse ;  /* 0x00000018ff1b723e */ /* 0x080fe400020006ff */
[----:B------:R-:W-:Y:S01]  /*ff80*/  F2FP.F16.E4M3.UNPACK_B R34, R24.H1 ;  /* 0x00000018ff22723e */ /* 0x000fe200030006ff */
[-C--:B------:R-:W-:Y:S01]  /*ff90*/  FMUL.FTZ R24, R4, R5.reuse ;  /* 0x0000000504187220 */ /* 0x080fe20000410000 */
[----:B------:R-:W-:Y:S01]  /*ffa0*/  F2FP.F16.E4M3.UNPACK_B R48, R48.H1 ;  /* 0x00000030ff30723e */ /* 0x000fe200030006ff */
[C---:B------:R-:W-:Y:S01]  /*ffb0*/  FFMA.FTZ R5, R6.reuse, R5, -R25 ;  /* 0x0000000506057223 */ /* 0x040fe20000010819 */
[----:B------:R-:W-:Y:S01]  /*ffc0*/  F2FP.F16.E4M3.UNPACK_B R44, R44.H1 ;  /* 0x0000002cff2c723e */ /* 0x000fe200030006ff */
[----:B------:R-:W-:Y:S01]  /*ffd0*/  FFMA.FTZ R25, R6, R47, R24 ;  /* 0x0000002f06197223 */ /* 0x000fe20000010018 */
[----:B------:R-:W-:Y:S01]  /*ffe0*/  HADD2.F32 R24, -RZ, R43.H1_H1 ;  /* 0x3000002bff187230 */ /* 0x000fe20000004100 */
[-C--:B------:R-:W-:Y:S01]  /*fff0*/  F2FP.F16.E4M3.UNPACK_B R4, R26.reuse ;  /* 0x0000001aff04723e */ /* 0x080fe200020006ff */
[----:B------:R-:W-:Y:S01]  /*10000*/  HADD2.F32 R47, -RZ, R48.H0_H0 ;  /* 0x20000030ff2f7230 */ /* 0x000fe20000004100 */
[----:B------:R-:W-:Y:S01]  /*10010*/  F2FP.F16.E4M3.UNPACK_B R38, R26.H1 ;  /* 0x0000001aff26723e */ /* 0x000fe200030006ff */
[----:B------:R-:W-:-:S02]  /*10020*/  HADD2.F32 R6, -RZ, R37.H0_H0 ;  /* 0x20000025ff067230 */ /* 0x000fc40000004100 */
[C---:B------:R-:W-:Y:S01]  /*10030*/  FMUL.FTZ R52, R35.reuse, R24 ;  /* 0x0000001823347220 */ /* 0x040fe20000410000 */
[----:B------:R-:W-:Y:S02]  /*10040*/  HADD2.F32 R43, -RZ, R44.H0_H0 ;  /* 0x2000002cff2b7230 */ /* 0x000fe40000004100 */
[----:B------:R-:W-:Y:S01]  /*10050*/  FMUL.FTZ R35, R35, R42 ;  /* 0x0000002a23237220 */ /* 0x000fe20000410000 */
[----:B------:R-:W-:Y:S02]  /*10060*/  HADD2.F32 R26, -RZ, R30.H0_H0 ;  /* 0x2000001eff1a7230 */ /* 0x000fe40000004100 */
[C---:B------:R-:W-:Y:S01]  /*10070*/  FMUL.FTZ R49, R6.reuse, R47 ;  /* 0x0000002f06317220 */ /* 0x040fe20000410000 */
[----:B------:R-:W-:Y:S02]  /*10080*/  HADD2.F32 R48, -RZ, R48.H1_H1 ;  /* 0x30000030ff307230 */ /* 0x000fe40000004100 */
[-C--:B------:R-:W-:Y:S01]  /*10090*/  FMUL.FTZ R54, R6, R43.reuse ;  /* 0x0000002b06367220 */ /* 0x080fe20000410000 */
[----:B------:R-:W-:Y:S01]  /*100a0*/  FFMA.FTZ R24, R29, R24, R35 ;  /* 0x000000181d187223 */ /* 0x000fe20000010023 */
[----:B------:R-:W-:Y:S01]  /*100b0*/  FFMA.FTZ R49, R26, R43, -R49 ;  /* 0x0000002b1a317223 */ /* 0x000fe20000010831 */
[----:B------:R-:W-:Y:S01]  /*100c0*/  F2FP.F16.E4M3.UNPACK_B R43, R50 ;  /* 0x00000032ff2b723e */ /* 0x000fe200020006ff */
[----:B------:R-:W-:Y:S01]  /*100d0*/  HADD2.F32 R37, -RZ, R37.H1_H1 ;  /* 0x30000025ff257230 */ /* 0x000fe20000004100 */
[----:B------:R-:W-:Y:S01]  /*100e0*/  F2FP.F16.E4M3.UNPACK_B R35, R46 ;  /* 0x0000002eff23723e */ /* 0x000fe200020006ff */
[----:B------:R-:W-:-:S02]  /*100f0*/  HADD2.F32 R44, -RZ, R44.H1_H1 ;  /* 0x3000002cff2c7230 */ /* 0x000fc40000004100 */
[----:B------:R-:W-:Y:S01]  /*10100*/  FFMA.FTZ R6, R29, R42, -R52 ;  /* 0x0000002a1d067223 */ /* 0x000fe20000010834 */
[----:B------:R-:W-:Y:S01]  /*10110*/  FFMA.FTZ R54, R26, R47, R54 ;  /* 0x0000002f1a367223 */ /* 0x000fe20000010036 */
[----:B------:R-:W-:Y:S02]  /*10120*/  HADD2.F32 R30, -RZ, R30.H1_H1 ;  /* 0x3000001eff1e7230 */ /* 0x000fe40000004100 */
[C---:B------:R-:W-:Y:S01]  /*10130*/  FMUL.FTZ R51, R37.reuse, R48 ;  /* 0x0000003025337220 */ /* 0x040fe20000410000 */
[----:B------:R-:W-:Y:S02]  /*10140*/  HADD2.F32 R47, -RZ, R43.H0_H0 ;  /* 0x2000002bff2f7230 */ /* 0x000fe40000004100 */
[----:B------:R-:W-:Y:S01]  /*10150*/  FMUL.FTZ R37, R37, R44 ;  /* 0x0000002c25257220 */ /* 0x000fe20000410000 */
[----:B------:R-:W-:Y:S01]  /*10160*/  HADD2.F32 R29, -RZ, R39.H0_H0 ;  /* 0x20000027ff1d7230 */ /* 0x000fe20000004100 */
[----:B------:R-:W-:Y:S01]  /*10170*/  F2FP.F16.E4M3.UNPACK_B R50, R50.H1 ;  /* 0x00000032ff32723e */ /* 0x000fe200030006ff */
[----:B------:R-:W-:-:S02]  /*10180*/  HADD2.F32 R42, -RZ, R35.H0_H0 ;  /* 0x20000023ff2a7230 */ /* 0x000fc40000004100 */
[C---:B------:R-:W-:Y:S01]  /*10190*/  FFMA.FTZ R52, R30.reuse, R44, -R51 ;  /* 0x0000002c1e347223 */ /* 0x040fe20000010833 */
[----:B------:R-:W-:Y:S02]  /*101a0*/  HADD2.F32 R26, -RZ, R32.H0_H0 ;  /* 0x20000020ff1a7230 */ /* 0x000fe40000004100 */
[C---:B------:R-:W-:Y:S01]  /*101b0*/  FMUL.FTZ R53, R29.reuse, R47 ;  /* 0x0000002f1d357220 */ /* 0x040fe20000410000 */
[----:B------:R-:W-:Y:S01]  /*101c0*/  FFMA.FTZ R51, R30, R48, R37 ;  /* 0x000000301e337223 */ /* 0x000fe20000010025 */
[----:B------:R-:W-:Y:S01]  /*101d0*/  FMUL.FTZ R56, R29, R42 ;  /* 0x0000002a1d387220 */ /* 0x000fe20000410000 */
[----:B------:R-:W-:Y:S01]  /*101e0*/  HADD2.F32 R35, -RZ, R35.H1_H1 ;  /* 0x30000023ff237230 */ /* 0x000fe20000004100 */
[----:B------:R-:W-:Y:S01]  /*101f0*/  F2FP.F16.E4M3.UNPACK_B R46, R46.H1 ;  /* 0x0000002eff2e723e */ /* 0x000fe200030006ff */
[----:B------:R-:W-:Y:S02]  /*10200*/  HADD2.F32 R43, -RZ, R43.H1_H1 ;  /* 0x3000002bff2b7230 */ /* 0x000fe40000004100 */
[----:B------:R-:W-:Y:S01]  /*10210*/  FFMA.FTZ R53, R26, R42, -R53 ;  /* 0x0000002a1a357223 */ /* 0x000fe20000010835 */
[----:B------:R-:W-:-:S02]  /*10220*/  HADD2.F32 R39, -RZ, R39.H1_H1 ;  /* 0x30000027ff277230 */ /* 0x000fc40000004100 */
[----:B------:R-:W-:Y:S01]  /*10230*/  FFMA.FTZ R56, R26, R47, R56 ;  /* 0x0000002f1a387223 */ /* 0x000fe20000010038 */
[----:B------:R-:W-:Y:S01]  /*10240*/  HADD2.F32 R37, -RZ, R50.H0_H0 ;  /* 0x20000032ff257230 */ /* 0x000fe20000004100 */
[----:B------:R-:W-:Y:S01]  /*10250*/  F2FP.SATFINITE.E4M3.F32.PACK_AB_MERGE_C R49, R52, R49, RZ ;  /* 0x000000313431723e */ /* 0x000fe200048070ff */
[----:B------:R-:W-:Y:S02]  /*10260*/  HADD2.F32 R29, -RZ, R40.H0_H0 ;  /* 0x20000028ff1d7230 */ /* 0x000fe40000004100 */
[C---:B------:R-:W-:Y:S01]  /*10270*/  FMUL.FTZ R47, R39.reuse, R43 ;  /* 0x0000002b272f7220 */ /* 0x040fe20000410000 */
[----:B------:R-:W-:Y:S02]  /*10280*/  HADD2.F32 R30, -RZ, R46.H0_H0 ;  /* 0x2000002eff1e7230 */ /* 0x000fe40000004100 */
[----:B------:R-:W-:Y:S01]  /*10290*/  FMUL.FTZ R42, R39, R35 ;  /* 0x00000023272a7220 */ /* 0x000fe20000410000 */
[----:B------:R-:W-:Y:S02]  /*102a0*/  HADD2.F32 R26, -RZ, R33.H0_H0 ;  /* 0x20000021ff1a7230 */ /* 0x000fe40000004100 */
[----:B------:R-:W-:Y:S01]  /*102b0*/  FMUL.FTZ R39, R29, R37 ;  /* 0x000000251d277220 */ /* 0x000fe20000410000 */
[----:B------:R-:W-:-:S02]  /*102c0*/  HADD2.F32 R32, -RZ, R32.H1_H1 ;  /* 0x30000020ff207230 */ /* 0x000fc40000004100 */
[-C--:B------:R-:W-:Y:S01]  /*102d0*/  FMUL.FTZ R44, R29, R30.reuse ;  /* 0x0000001e1d2c7220 */ /* 0x080fe20000410000 */
[----:B------:R-:W-:Y:S02]  /*102e0*/  HADD2.F32 R46, -RZ, R46.H1_H1 ;  /* 0x3000002eff2e7230 */ /* 0x000fe40000004100 */
[----:B------:R-:W-:Y:S01]  /*102f0*/  FFMA.FTZ R55, R26, R30, -R39 ;  /* 0x0000001e1a377223 */ /* 0x000fe20000010827 */
[----:B------:R-:W-:Y:S01]  /*10300*/  F2FP.F16.E4M3.UNPACK_B R30, R41.H1 ;  /* 0x00000029ff1e723e */ /* 0x000fe200030006ff */
[----:B------:R-:W-:Y:S02]  /*10310*/  HADD2.F32 R50, -RZ, R50.H1_H1 ;  /* 0x30000032ff327230 */ /* 0x000fe40000004100 */
[C---:B------:R-:W-:Y:S01]  /*10320*/  FFMA.FTZ R48, R32.reuse, R35, -R47 ;  /* 0x0000002320307223 */ /* 0x040fe2000001082f */
[----:B------:R-:W-:Y:S02]  /*10330*/  HADD2.F32 R40, -RZ, R40.H1_H1 ;  /* 0x30000028ff287230 */ /* 0x000fe40000004100 */
[----:B------:R-:W-:Y:S01]  /*10340*/  FFMA.FTZ R47, R32, R43, R42 ;  /* 0x0000002b202f7223 */ /* 0x000fe2000001002a */
[----:B------:R-:W-:Y:S01]  /*10350*/  F2FP.F16.E4M3.UNPACK_B R35, R45.H1 ;  /* 0x0000002dff23723e */ /* 0x000fe200030006ff */
[----:B------:R-:W-:-:S02]  /*10360*/  HADD2.F32 R33, -RZ, R33.H1_H1 ;  /* 0x30000021ff217230 */ /* 0x000fc40000004100 */
[----:B------:R-:W-:Y:S01]  /*10370*/  FFMA.FTZ R57, R26, R37, R44 ;  /* 0x000000251a397223 */ /* 0x000fe2000001002c */
[----:B------:R-:W-:Y:S02]  /*10380*/  HADD2.F32 R29, -RZ, R34.H0_H0 ;  /* 0x20000022ff1d7230 */ /* 0x000fe40000004100 */
[C---:B------:R-:W-:Y:S01]  /*10390*/  FMUL.FTZ R42, R40.reuse, R50 ;  /* 0x00000032282a7220 */ /* 0x040fe20000410000 */
[----:B------:R-:W-:Y:S02]  /*103a0*/  HADD2.F32 R32, -RZ, R30.H0_H0 ;  /* 0x2000001eff207230 */ /* 0x000fe40000004100 */
[-C--:B------:R-:W-:Y:S01]  /*103b0*/  FMUL.FTZ R43, R40, R46.reuse ;  /* 0x0000002e282b7220 */ /* 0x080fe20000410000 */
[----:B------:R-:W-:Y:S02]  /*103c0*/  HADD2.F32 R37, -RZ, R35.H0_H0 ;  /* 0x20000023ff257230 */ /* 0x000fe40000004100 */
[----:B------:R-:W-:Y:S01]  /*103d0*/  FFMA.FTZ R58, R33, R46, -R42 ;  /* 0x0000002e213a7223 */ /* 0x000fe2000001082a */
[----:B------:R-:W-:-:S02]  /*103e0*/  HADD2.F32 R26, -RZ, R28.H0_H0 ;  /* 0x2000001cff1a7230 */ /* 0x000fc40000004100 */
[----:B------:R-:W-:Y:S01]  /*103f0*/  FMUL.FTZ R40, R29, R32 ;  /* 0x000000201d287220 */ /* 0x000fe20000410000 */
[----:B------:R-:W-:Y:S01]  /*10400*/  FFMA.FTZ R50, R33, R50, R43 ;  /* 0x0000003221327223 */ /* 0x000fe2000001002b */
[----:B------:R-:W-:Y:S01]  /*10410*/  HADD2.F32 R35, -RZ, R35.H1_H1 ;  /* 0x30000023ff237230 */ /* 0x000fe20000004100 */
[----:B------:R-:W-:Y:S01]  /*10420*/  F2FP.F16.E4M3.UNPACK_B R45, R45 ;  /* 0x0000002dff2d723e */ /* 0x000fe200020006ff */
[----:B------:R-:W-:Y:S02]  /*10430*/  HADD2.F32 R34, -RZ, R34.H1_H1 ;  /* 0x30000022ff227230 */ /* 0x000fe40000004100 */
[-C--:B------:R-:W-:Y:S01]  /*10440*/  FMUL.FTZ R39, R29, R37.reuse ;  /* 0x000000251d277220 */ /* 0x080fe20000410000 */
[----:B------:R-:W-:Y:S02]  /*10450*/  HADD2.F32 R33, -RZ, R30.H1_H1 ;  /* 0x3000001eff217230 */ /* 0x000fe40000004100 */
[----:B------:R-:W-:Y:S01]  /*10460*/  FFMA.FTZ R42, R26, R37, R40 ;  /* 0x000000251a2a7223 */ /* 0x000fe20000010028 */
[----:B------:R-:W-:-:S02]  /*10470*/  HADD2.F32 R28, -RZ, R28.H1_H1 ;  /* 0x3000001cff1c7230 */ /* 0x000fc40000004100 */
[C---:B------:R-:W-:Y:S01]  /*10480*/  FMUL.FTZ R37, R34.reuse, R35 ;  /* 0x0000002322257220 */ /* 0x040fe20000410000 */
[----:B------:R-:W-:Y:S01]  /*10490*/  F2FP.F16.E4M3.UNPACK_B R41, R41 ;  /* 0x00000029ff29723e */ /* 0x000fe200020006ff */
[-C--:B------:R-:W-:Y:S01]  /*104a0*/  FMUL.FTZ R34, R34, R33.reuse ;  /* 0x0000002122227220 */ /* 0x080fe20000410000 */
[----:B------:R-:W-:Y:S02]  /*104b0*/  HADD2.F32 R30, -RZ, R45.H0_H0 ;  /* 0x2000002dff1e7230 */ /* 0x000fe40000004100 */
[----:B------:R-:W-:Y:S01]  /*104c0*/  FFMA.FTZ R39, R26, R32, -R39 ;  /* 0x000000201a277223 */ /* 0x000fe20000010827 */
[----:B------:R-:W-:Y:S02]  /*104d0*/  HADD2.F32 R29, -RZ, R27.H0_H0 ;  /* 0x2000001bff1d7230 */ /* 0x000fe40000004100 */
[C---:B------:R-:W-:Y:S01]  /*104e0*/  FFMA.FTZ R44, R28.reuse, R33, -R37 ;  /* 0x000000211c2c7223 */ /* 0x040fe20000010825 */
[----:B------:R-:W-:Y:S01]  /*104f0*/  FFMA.FTZ R43, R28, R35, R34 ;  /* 0x000000231c2b7223 */ /* 0x000fe20000010022 */
[----:B------:R-:W-:Y:S01]  /*10500*/  HADD2.F32 R28, -RZ, R41.H0_H0 ;  /* 0x20000029ff1c7230 */ /* 0x000fe20000004100 */
[----:B------:R-:W-:Y:S01]  /*10510*/  F2FP.SATFINITE.E4M3.F32.PACK_AB_MERGE_C R51, R51, R54, RZ ;  /* 0x000000363333723e */ /* 0x000fe200048070ff */
[----:B------:R-:W-:-:S02]  /*10520*/  HADD2.F32 R26, -RZ, R7.H0_H0 ;  /* 0x20000007ff1a7230 */ /* 0x000fc40000004100 */
[C---:B------:R-:W-:Y:S01]  /*10530*/  FMUL.FTZ R33, R29.reuse, R30 ;  /* 0x0000001e1d217220 */ /* 0x040fe20000410000 */
[----:B------:R-:W-:Y:S02]  /*10540*/  HADD2.F32 R32, -RZ, R45.H1_H1 ;  /* 0x3000002dff207230 */ /* 0x000fe40000004100 */
[-C--:B------:R-:W-:Y:S01]  /*10550*/  FMUL.FTZ R29, R29, R28.reuse ;  /* 0x0000001c1d1d7220 */ /* 0x080fe20000410000 */
[----:B------:R-:W-:Y:S02]  /*10560*/  HADD2.F32 R27, -RZ, R27.H1_H1 ;  /* 0x3000001bff1b7230 */ /* 0x000fe40000004100 */
[C---:B------:R-:W-:Y:S01]  /*10570*/  FFMA.FTZ R34, R26.reuse, R28, -R33 ;  /* 0x0000001c1a227223 */ /* 0x040fe20000010821 */
[----:B------:R-:W-:Y:S01]  /*10580*/  HADD2.F32 R28, -RZ, R41.H1_H1 ;  /* 0x30000029ff1c7230 */ /* 0x000fe20000004100 */
[----:B------:R-:W-:Y:S01]  /*10590*/  F2FP.F16.E4M3.UNPACK_B R33, R21.H1 ;  /* 0x00000015ff21723e */ /* 0x000fe200030006ff */
[----:B------:R-:W-:Y:S02]  /*105a0*/  HADD2.F32 R7, -RZ, R7.H1_H1 ;  /* 0x30000007ff077230 */ /* 0x000fe40000004100 */
[C---:B------:R-:W-:Y:S01]  /*105b0*/  FMUL.FTZ R40, R27.reuse, R32 ;  /* 0x000000201b287220 */ /* 0x040fe20000410000 */
[----:B------:R-:W-:Y:S01]  /*105c0*/  FFMA.FTZ R30, R26, R30, R29 ;  /* 0x0000001e1a1e7223 */ /* 0x000fe2000001001d */
[----:B------:R-:W-:Y:S01]  /*105d0*/  F2FP.F16.E4M3.UNPACK_B R29, R20.H1 ;  /* 0x00000014ff1d723e */ /* 0x000fe200030006ff */
[-C--:B------:R-:W-:Y:S01]  /*105e0*/  FMUL.FTZ R27, R27, R28.reuse ;  /* 0x0000001c1b1b7220 */ /* 0x080fe20000410000 */
[----:B------:R-:W-:Y:S01]  /*105f0*/  FFMA.FTZ R35, R7, R28, -R40 ;  /* 0x0000001c07237223 */ /* 0x000fe20000010828 */
[----:B------:R-:W-:Y:S01]  /*10600*/  HADD2.F32 R28, -RZ, R33.H0_H0 ;  /* 0x20000021ff1c7230 */ /* 0x000fe20000004100 */
[----:B------:R-:W-:Y:S01]  /*10610*/  F2FP.F16.E4M3.UNPACK_B R20, R20 ;  /* 0x00000014ff14723e */ /* 0x000fe200020006ff */
[----:B------:R-:W-:-:S02]  /*10620*/  HADD2.F32 R26, -RZ, R38.H0_H0 ;  /* 0x20000026ff1a7230 */ /* 0x000fc40000004100 */
[----:B------:R-:W-:Y:S01]  /*10630*/  FFMA.FTZ R37, R7, R32, R27 ;  /* 0x0000002007257223 */ /* 0x000fe2000001001b */
[----:B------:R-:W-:Y:S01]  /*10640*/  HADD2.F32 R27, -RZ, R29.H0_H0 ;  /* 0x2000001dff1b7230 */ /* 0x000fe20000004100 */
[----:B------:R-:W-:Y:S01]  /*10650*/  F2FP.SATFINITE.E4M3.F32.PACK_AB_MERGE_C R42, R43, R42, RZ ;  /* 0x0000002a2b2a723e */ /* 0x000fe200048070ff */
[----:B------:R-:W-:Y:S02]  /*10660*/  HADD2.F32 R7, -RZ, R31.H0_H0 ;  /* 0x2000001fff077230 */ /* 0x000fe40000004100 */
[C---:B------:R-:W-:Y:S01]  /*10670*/  FMUL.FTZ R32, R26.reuse, R28 ;  /* 0x0000001c1a207220 */ /* 0x040fe20000410000 */
[----:B------:R-:W-:Y:S02]  /*10680*/  HADD2.F32 R29, -RZ, R29.H1_H1 ;  /* 0x3000001dff1d7230 */ /* 0x000fe40000004100 */
[-C--:B------:R-:W-:Y:S01]  /*10690*/  FMUL.FTZ R26, R26, R27.reuse ;  /* 0x0000001b1a1a7220 */ /* 0x080fe20000410000 */
[----:B------:R-:W-:Y:S02]  /*106a0*/  HADD2.F32 R33, -RZ, R33.H1_H1 ;  /* 0x30000021ff217230 */ /* 0x000fe40000004100 */
[----:B------:R-:W-:Y:S01]  /*106b0*/  FFMA.FTZ R40, R7, R27, -R32 ;  /* 0x0000001b07287223 */ /* 0x000fe20000010820 */
[----:B------:R-:W-:Y:S01]  /*106c0*/  HADD2.F32 R38, -RZ, R38.H1_H1 ;  /* 0x30000026ff267230 */ /* 0x000fe20000004100 */
[----:B------:R-:W-:Y:S01]  /*106d0*/  F2FP.F16.E4M3.UNPACK_B R27, R21 ;  /* 0x00000015ff1b723e */ /* 0x000fe200020006ff */
[----:B------:R-:W-:Y:S01]  /*106e0*/  HADD2.F32 R31, -RZ, R31.H1_H1 ;  /* 0x3000001fff1f7230 */ /* 0x000fe20000004100 */
[----:B------:R-:W-:Y:S01]  /*106f0*/  F2FP.SATFINITE.E4M3.F32.PACK_AB_MERGE_C R5, R6, R5, R49 ;  /* 0x000000050605723e */ /* 0x000fe20004807031 */
[----:B------:R-:W-:-:S02]  /*10700*/  HADD2.F32 R21, -RZ, R20.H0_H0 ;  /* 0x20000014ff157230 */ /* 0x000fc40000004100 */
[C---:B------:R-:W-:Y:S01]  /*10710*/  FMUL.FTZ R32, R38.reuse, R33 ;  /* 0x0000002126207220 */ /* 0x040fe20000410000 */
[-C--:B------:R-:W-:Y:S01]  /*10720*/  FMUL.FTZ R46, R38, R29.reuse ;  /* 0x0000001d262e7220 */ /* 0x080fe20000410000 */
[----:B------:R-:W-:Y:S01]  /*10730*/  FFMA.FTZ R38, R7, R28, R26 ;  /* 0x0000001c07267223 */ /* 0x000fe2000001001a */
[----:B------:R-:W-:Y:S02]  /*10740*/  HADD2.F32 R26, -RZ, R20.H1_H1 ;  /* 0x30000014ff1a7230 */ /* 0x000fe40000004100 */
[C---:B------:R-:W-:Y:S01]  /*10750*/  FFMA.FTZ R41, R31.reuse, R29, -R32 ;  /* 0x0000001d1f297223 */ /* 0x040fe20000010820 */
[--C-:B------:R-:W-:Y:S02]  /*10760*/  HADD2.F32 R28, -RZ, R27.reuse.H0_H0 ;  /* 0x2000001bff1c7230 */ /* 0x100fe40000004100 */
[----:B------:R-:W-:Y:S01]  /*10770*/  FFMA.FTZ R31, R31, R33, R46 ;  /* 0x000000211f1f7223 */ /* 0x000fe2000001002e */
[--C-:B------:R-:W-:Y:S01]  /*10780*/  HADD2.F32 R7, -RZ, R4.reuse.H0_H0 ;  /* 0x20000004ff077230 */ /* 0x100fe20000004100 */
[----:B------:R-:W-:Y:S01]  /*10790*/  F2FP.SATFINITE.E4M3.F32.PACK_AB_MERGE_C R25, R24, R25, R51 ;  /* 0x000000191819723e */ /* 0x000fe20004807033 */
[----:B------:R-:W-:Y:S01]  /*107a0*/  HADD2.F32 R27, -RZ, R27.H1_H1 ;  /* 0x3000001bff1b7230 */ /* 0x000fe20000004100 */
[----:B------:R-:W-:Y:S01]  /*107b0*/  F2FP.SATFINITE.E4M3.F32.PACK_AB_MERGE_C R40, R41, R40, RZ ;  /* 0x000000282928723e */ /* 0x000fe200048070ff */
[----:B------:R-:W-:-:S02]  /*107c0*/  HADD2.F32 R20, -RZ, R4.H1_H1 ;  /* 0x30000004ff147230 */ /* 0x000fc40000004100 */
[C---:B------:R-:W-:Y:S01]  /*107d0*/  FMUL.FTZ R29, R7.reuse, R28 ;  /* 0x0000001c071d7220 */ /* 0x040fe20000410000 */
[--C-:B------:R-:W-:Y:S02]  /*107e0*/  HADD2.F32 R4, -RZ, R3.reuse.H0_H0 ;  /* 0x20000003ff047230 */ /* 0x100fe40000004100 */
[----:B------:R-:W-:Y:S01]  /*107f0*/  FMUL.FTZ R7, R7, R21 ;  /* 0x0000001507077220 */ /* 0x000fe20000410000 */
        /* <DEDUP_REMOVED lines=14> */
[----:B------:R-:W-:Y:S02]  /*108e0*/  F2FP.SATFINITE.E4M3.F32.PACK_AB_MERGE_C R27, R47, R56, R27 ;  /* 0x000000382f1b723e */ /* 0x000fe4000480701b */
[----:B------:R-:W-:Y:S01]  /*108f0*/  F2FP.SATFINITE.E4M3.F32.PACK_AB_MERGE_C R24, R37, R30, R42 ;  /* 0x0000001e2518723e */ /* 0x000fe2000480702a */
[----:B------:R3:W-:Y:S01]  /*10900*/  STS.128 [R223+0x18000], R4 ;  /* 0x01800004df007388 */ /* 0x0007e20000000c00 */
[----:B------:R-:W-:-:S05]  /*10910*/  F2FP.SATFINITE.E4M3.F32.PACK_AB_MERGE_C R26, R3, R28, R26 ;  /* 0x0000001c031a723e */ /* 0x000fca000480701a */
[----:B------:R3:W-:Y:S02]  /*10920*/  STS.128 [R0+0x18000], R24 ;  /* 0x0180001800007388 */ /* 0x0007e40000000c00 */
.L_x_1853:
[----:B------:R-:W-:Y:S05]  /*10930*/  BSYNC B1 ;  /* 0x0000000000017941 */ /* 0x000fea0003800000 */
.L_x_1852:
[----:B------:R-:W-:Y:S05]  /*10940*/  @P0 BRA `(.L_x_1837) ;  /* 0x0000000c00e00947 */ /* 0x000fea0003800000 */
[----:B-123--:R-:W2:Y:S01]  /*10950*/  LDL R24, [R1+0xc] ;  /* 0x00000c0001187983 */ /* 0x00eea20000100800 */
[----:B-----5:R-:W-:Y:S02]  /*10960*/  SHF.R.U32.HI R3, RZ, 0x8, R12 ;  /* 0x00000008ff037819 */ /* 0x020fe4000001160c */
[----:B------:R-:W-:Y:S02]  /*10970*/  LOP3.LUT R0, R12, 0xff, RZ, 0xc0, !PT ;  /* 0x000000ff0c007812 */ /* 0x000fe400078ec0ff */
[----:B------:R-:W-:Y:S02]  /*10980*/  SHF.R.U32.HI R7, RZ, 0x8, R14 ;  /* 0x00000008ff077819 */ /* 0x000fe4000001160e */
[----:B------:R-:W-:Y:S02]  /*10990*/  LOP3.LUT R3, R3, 0xff, RZ, 0xc0, !PT ;  /* 0x000000ff03037812 */ /* 0x000fe400078ec0ff */
[----:B------:R-:W-:Y:S02]  /*109a0*/  LEA.HI R59, R59, R214, RZ, 0x1c ;  /* 0x000000d63b3b7211 */ /* 0x000fe400078fe0ff */
[----:B------:R-:W-:-:S02]  /*109b0*/  LOP3.LUT R6, R14, 0xff, RZ, 0xc0, !PT ;  /* 0x000000ff0e067812 */ /* 0x000fc400078ec0ff */
[----:B------:R-:W-:Y:S02]  /*109c0*/  LOP3.LUT R7, R7, 0xff, RZ, 0xc0, !PT ;  /* 0x000000ff07077812 */ /* 0x000fe400078ec0ff */
[----:B------:R-:W-:Y:S02]  /*109d0*/  PRMT R21, R3, 0x7604, R0 ;  /* 0x0000760403157816 */ /* 0x000fe40000000000 */
[----:B------:R-:W-:Y:S02]  /*109e0*/  SHF.R.S32.HI R0, RZ, 0x1f, R59 ;  /* 0x0000001fff007819 */ /* 0x000fe4000001143b */
[----:B------:R-:W-:Y:S02]  /*109f0*/  SHF.R.U32.HI R5, RZ, 0x8, R13 ;  /* 0x00000008ff057819 */ /* 0x000fe4000001160d */
[----:B------:R-:W-:Y:S02]  /*10a00*/  PRMT R29, R7, 0x7604, R6 ;  /* 0x00007604071d7816 */ /* 0x000fe40000000006 */
[----:B------:R-:W-:Y:S01]  /*10a10*/  LEA.HI R7, R0, R59, RZ, 0x3 ;  /* 0x0000003b00077211 */ /* 0x000fe200078f18ff */
[----:B------:R-:W-:Y:S01]  /*10a20*/  IMAD.SHL.U32 R59, R59, 0x10, RZ ;  /* 0x000000103b3b7824 */ /* 0x000fe200078e00ff */
[----:B------:R-:W-:-:S02]  /*10a30*/  LOP3.LUT R4, R13, 0xff, RZ, 0xc0, !PT ;  /* 0x000000ff0d047812 */ /* 0x000fc400078ec0ff */
[----:B------:R-:W-:Y:S01]  /*10a40*/  LOP3.LUT R5, R5, 0xff, RZ, 0xc0, !PT ;  /* 0x000000ff05057812 */ /* 0x000fe200078ec0ff */
[----:B------:R-:W-:Y:S01]  /*10a50*/  IMAD.SHL.U32 R7, R7, 0x800, RZ ;  /* 0x0000080007077824 */ /* 0x000fe200078e00ff */
[----:B------:R-:W-:Y:S02]  /*10a60*/  LOP3.LUT R0, R228, 0x70, R59, 0xf8, !PT ;  /* 0x00000070e4007812 */ /* 0x000fe400078ef83b */
[----:B------:R-:W-:Y:S02]  /*10a70*/  PRMT R20, R5, 0x7604, R4 ;  /* 0x0000760405147816 */ /* 0x000fe40000000004 */
[----:B------:R-:W-:Y:S02]  /*10a80*/  SHF.R.U32.HI R4, RZ, 0x8, R15 ;  /* 0x00000008ff047819 */ /* 0x000fe4000001160f */
[----:B0-----:R-:W-:Y:S02]  /*10a90*/  SHF.R.U32.HI R25, RZ, 0x3, R228 ;  /* 0x00000003ff197819 */ /* 0x001fe400000116e4 */
[----:B------:R-:W-:-:S02]  /*10aa0*/  LOP3.LUT R3, R15, 0xff, RZ, 0xc0, !PT ;  /* 0x000000ff0f037812 */ /* 0x000fc400078ec0ff */
[----:B------:R-:W-:Y:S02]  /*10ab0*/  LOP3.LUT R4, R4, 0xff, RZ, 0xc0, !PT ;  /* 0x000000ff04047812 */ /* 0x000fe400078ec0ff */
[----:B------:R-:W-:Y:S02]  /*10ac0*/  LOP3.LUT R0, R0, R25, RZ, 0x3c, !PT ;  /* 0x0000001900007212 */ /* 0x000fe400078e3cff */
[----:B------:R-:W-:Y:S02]  /*10ad0*/  LOP3.LUT R25, R7, 0xffffc000, RZ, 0xc0, !PT ;  /* 0xffffc00007197812 */ /* 0x000fe400078ec0ff */
[----:B------:R-:W-:Y:S02]  /*10ae0*/  SHF.R.U32.HI R6, RZ, 0x8, R8 ;  /* 0x00000008ff067819 */ /* 0x000fe40000011608 */
[----:B------:R-:W-:Y:S02]  /*10af0*/  PRMT R28, R4, 0x7604, R3 ;  /* 0x00007604041c7816 */ /* 0x000fe40000000003 */
[----:B------:R-:W-:-:S02]  /*10b00*/  LOP3.LUT R5, R8, 0xff, RZ, 0xc0, !PT ;  /* 0x000000ff08057812 */ /* 0x000fc400078ec0ff */
[----:B------:R-:W-:Y:S02]  /*10b10*/  LOP3.LUT R6, R6, 0xff, RZ, 0xc0, !PT ;  /* 0x000000ff06067812 */ /* 0x000fe400078ec0ff */
[----:B------:R-:W-:Y:S02]  /*10b20*/  SHF.R.U32.HI R32, RZ, 0x8, R10 ;  /* 0x00000008ff207819 */ /* 0x000fe4000001160a */
[----:B------:R-:W-:Y:S02]  /*10b30*/  PRMT R35, R6, 0x7604, R5 ;  /* 0x0000760406237816 */ /* 0x000fe40000000005 */
[----:B------:R-:W0:Y:S01]  /*10b40*/  LDS.128 R4, [R222+0x18000] ;  /* 0x01800000de047984 */ /* 0x000e220000000c00 */
[----:B------:R-:W-:Y:S02]  /*10b50*/  LOP3.LUT R30, R9, 0xff, RZ, 0xc0, !PT ;  /* 0x000000ff091e7812 */ /* 0x000fe400078ec0ff */
[----:B------:R-:W-:Y:S02]  /*10b60*/  LOP3.LUT R31, R10, 0xff, RZ, 0xc0, !PT ;  /* 0x000000ff0a1f7812 */ /* 0x000fe400078ec0ff */
[----:B------:R-:W-:-:S02]  /*10b70*/  LOP3.LUT R32, R32, 0xff, RZ, 0xc0, !PT ;  /* 0x000000ff20207812 */ /* 0x000fc400078ec0ff */
[----:B------:R-:W-:Y:S02]  /*10b80*/  SHF.R.U32.HI R34, RZ, 0x8, R11 ;  /* 0x00000008ff227819 */ /* 0x000fe4000001160b */
[----:B------:R-:W-:Y:S02]  /*10b90*/  SHF.R.U32.HI R37, RZ, 0x10, R9 ;  /* 0x00000010ff257819 */ /* 0x000fe40000011609 */
[----:B------:R-:W-:Y:S02]  /*10ba0*/  PRMT R39, R32, 0x7604, R31 ;  /* 0x0000760420277816 */ /* 0x000fe4000000001f */
[----:B------:R-:W-:Y:S01]  /*10bb0*/  SHF.R.U32.HI R31, RZ, 0x10, R15 ;  /* 0x00000010ff1f7819 */ /* 0x000fe2000001160f */
[----:B------:R-:W-:Y:S01]  /*10bc0*/  IMAD.U32 R37, R37, 0x10000, RZ ;  /* 0x0001000025257824 */ /* 0x000fe200078e00ff */
[----:B------:R-:W-:Y:S02]  /*10bd0*/  LOP3.LUT R33, R11, 0xff, RZ, 0xc0, !PT ;  /* 0x000000ff0b217812 */ /* 0x000fe400078ec0ff */
[----:B------:R-:W-:Y:S01]  /*10be0*/  LOP3.LUT R34, R34, 0xff, RZ, 0xc0, !PT ;  /* 0x000000ff22227812 */ /* 0x000fe200078ec0ff */
[----:B------:R-:W-:Y:S01]  /*10bf0*/  IMAD.U32 R31, R31, 0x10000, RZ ;  /* 0x000100001f1f7824 */ /* 0x000fe200078e00ff */
[----:B------:R-:W-:-:S02]  /*10c00*/  SHF.R.U32.HI R41, RZ, 0x10, R11 ;  /* 0x00000010ff297819 */ /* 0x000fc4000001160b */
[----:B------:R-:W-:Y:S02]  /*10c10*/  PRMT R34, R34, 0x7604, R33 ;  /* 0x0000760422227816 */ /* 0x000fe40000000021 */
[----:B------:R-:W-:Y:S02]  /*10c20*/  SHF.L.U32 R41, R41, 0x10, RZ ;  /* 0x0000001029297819 */ /* 0x000fe400000006ff */
        /* <DEDUP_REMOVED lines=8> */
[----:B0-----:R-:W-:Y:S02]  /*10cb0*/  F2FP.F16.E4M3.UNPACK_B R12, R7 ;  /* 0x00000007ff0c723e */ /* 0x001fe400020006ff */
[----:B------:R-:W-:-:S02]  /*10cc0*/  LOP3.LUT R34, R33, 0xff000000, R15, 0xf8, !PT ;  /* 0xff00000021227812 */ /* 0x000fc400078ef80f */
[----:B------:R-:W-:Y:S02]  /*10cd0*/  F2FP.F16.E4M3.UNPACK_B R11, R6.H1 ;  /* 0x00000006ff0b723e */ /* 0x000fe400030006ff */
[----:B------:R-:W-:Y:S02]  /*10ce0*/  LOP3.LUT R35, R35, 0xff000000, R8, 0xf8, !PT ;  /* 0xff00000023237812 */ /* 0x000fe400078ef808 */
[----:B------:R-:W-:Y:S02]  /*10cf0*/  LOP3.LUT R40, R39, 0xff000000, R10, 0xf8, !PT ;  /* 0xff00000027287812 */ /* 0x000fe400078ef80a */
[-C--:B------:R-:W-:Y:S02]  /*10d00*/  F2FP.F16.E4M3.UNPACK_B R8, R5.reuse ;  /* 0x00000005ff08723e */ /* 0x080fe400020006ff */
[----:B------:R-:W-:Y:S02]  /*10d10*/  F2FP.F16.E4M3.UNPACK_B R10, R5.H1 ;  /* 0x00000005ff0a723e */ /* 0x000fe400030006ff */
[----:B------:R-:W-:-:S02]  /*10d20*/  LOP3.LUT R32, R31, 0xff000000, R14, 0xf8, !PT ;  /* 0xff0000001f207812 */ /* 0x000fc400078ef80e */
[----:B--2---:R-:W-:Y:S02]  /*10d30*/  IADD3 R3, R0, R25, R24 ;  /* 0x0000001900037210 */ /* 0x004fe40007ffe018 */
[----:B------:R-:W-:-:S03]  /*10d40*/  SHF.R.U32.HI R24, RZ, 0x8, R9 ;  /* 0x00000008ff187819 */ /* 0x000fc60000011609 */
[----:B------:R-:W-:Y:S01]  /*10d50*/  IMAD.IADD R0, R184, 0x1, R3 ;  /* 0x00000001b8007824 */ /* 0x000fe200078e0203 */
[----:B------:R-:W-:-:S04]  /*10d60*/  LOP3.LUT R3, R24, 0xff, RZ, 0xc0, !PT ;  /* 0x000000ff18037812 */ /* 0x000fc800078ec0ff */
[----:B------:R-:W0:Y:S01]  /*10d70*/  LDS.128 R24, [R0+0x18000] ;  /* 0x0180000000187984 */ /* 0x000e220000000c00 */
[----:B------:R-:W-:Y:S02]  /*10d80*/  PRMT R30, R3, 0x7604, R30 ;  /* 0x00007604031e7816 */ /* 0x000fe4000000001e */
[----:B------:R-:W-:Y:S02]  /*10d90*/  SHF.R.U32.HI R3, RZ, 0x10, R13 ;  /* 0x00000010ff037819 */ /* 0x000fe4000001160d */
[----:B------:R-:W-:-:S03]  /*10da0*/  LOP3.LUT R37, R30, 0xff0000, R37, 0xf8, !PT ;  /* 0x00ff00001e257812 */ /* 0x000fc600078ef825 */
[----:B------:R-:W-:Y:S01]  /*10db0*/  IMAD.U32 R3, R3, 0x10000, RZ ;  /* 0x0001000003037824 */ /* 0x000fe200078e00ff */
[----:B------:R-:W-:Y:S01]  /*10dc0*/  LOP3.LUT R37, R37, 0xff000000, R9, 0xf8, !PT ;  /* 0xff00000025257812 */ /* 0x000fe200078ef809 */
[--C-:B------:R-:W-:Y:S02]  /*10dd0*/  HADD2.F32 R9, -RZ, R8.reuse.H0_H0 ;  /* 0x20000008ff097230 */ /* 0x100fe40000004100 */
[----:B------:R-:W-:Y:S01]  /*10de0*/  HADD2.F32 R8, -RZ, R8.H1_H1 ;  /* 0x30000008ff087230 */ /* 0x000fe20000004100 */
[----:B------:R-:W-:Y:S02]  /*10df0*/  LOP3.LUT R3, R20, 0xff0000, R3, 0xf8, !PT ;  /* 0x00ff000014037812 */ /* 0x000fe400078ef803 */
[----:B------:R-:W-:Y:S02]  /*10e00*/  F2FP.F16.E4M3.UNPACK_B R33, R37 ;  /* 0x00000025ff21723e */ /* 0x000fe400020006ff */
[----:B------:R-:W-:Y:S02]  /*10e10*/  LOP3.LUT R20, R3, 0xff000000, R13, 0xf8, !PT ;  /* 0xff00000003147812 */ /* 0x000fe400078ef80d */
[----:B------:R-:W-:Y:S01]  /*10e20*/  F2FP.F16.E4M3.UNPACK_B R13, R7.H1 ;  /* 0x00000007ff0d723e */ /* 0x000fe200030006ff */
[----:B------:R-:W-:Y:S01]  /*10e30*/  HADD2.F32 R38, -RZ, R33.H0_H0 ;  /* 0x20000021ff267230 */ /* 0x000fe20000004100 */
[----:B------:R-:W-:-:S02]  /*10e40*/  F2FP.F16.E4M3.UNPACK_B R7, R6 ;  /* 0x00000006ff07723e */ /* 0x000fc400020006ff */
[----:B------:R-:W-:Y:S02]  /*10e50*/  F2FP.F16.E4M3.UNPACK_B R15, R20 ;  /* 0x00000014ff0f723e */ /* 0x000fe400020006ff */
[----:B------:R-:W-:Y:S02]  /*10e60*/  F2FP.F16.E4M3.UNPACK_B R37, R37.H1 ;  /* 0x00000025ff25723e */ /* 0x000fe400030006ff */
[-C--:B------:R-:W-:Y:S01]  /*10e70*/  F2FP.F16.E4M3.UNPACK_B R3, R4.reuse ;  /* 0x00000004ff03723e */ /* 0x080fe200020006ff */
[----:B------:R-:W-:Y:S01]  /*10e80*/  HADD2.F32 R30, -RZ, R15.H0_H0 ;  /* 0x2000000fff1e7230 */ /* 0x000fe20000004100 */
[----:B------:R-:W-:Y:S01]  /*10e90*/  F2FP.F16.E4M3.UNPACK_B R4, R4.H1 ;  /* 0x00000004ff04723e */ /* 0x000fe200030006ff */
[--C-:B------:R-:W-:Y:S02]  /*10ea0*/  HADD2.F32 R39, -RZ, R37.reuse.H0_H0 ;  /* 0x20000025ff277230 */ /* 0x100fe40000004100 */
[----:B------:R-:W-:Y:S01]  /*10eb0*/  HADD2.F32 R37, -RZ, R37.H1_H1 ;  /* 0x30000025ff257230 */ /* 0x000fe20000004100 */
[----:B0-----:R-:W-:-:S02]  /*10ec0*/  F2FP.F16.E4M3.UNPACK_B R6, R25 ;  /* 0x00000019ff06723e */ /* 0x001fc400020006ff */
[----:B------:R-:W-:Y:S02]  /*10ed0*/  F2FP.F16.E4M3.UNPACK_B R25, R25.H1 ;  /* 0x00000019ff19723e */ /* 0x000fe400030006ff */
[-C--:B------:R-:W-:Y:S01]  /*10ee0*/  F2FP.F16.E4M3.UNPACK_B R28, R27.reuse ;  /* 0x0000001bff1c723e */ /* 0x080fe200020006ff */
[----:B------:R-:W-:Y:S01]  /*10ef0*/  HADD2.F32 R5, -RZ, R6.H0_H0 ;  /* 0x20000006ff057230 */ /* 0x000fe20000004100 */
[----:B------:R-:W-:Y:S02]  /*10f00*/  F2FP.F16.E4M3.UNPACK_B R27, R27.H1 ;  /* 0x0000001bff1b723e */ /* 0x000fe400030006ff */
[----:B------:R-:W-:Y:S02]  /*10f10*/  F2FP.F16.E4M3.UNPACK_B R14, R24 ;  /* 0x00000018ff0e723e */ /* 0x000fe400020006ff */
[C---:B------:R-:W-:Y:S01]  /*10f20*/  FMUL.FTZ R42, R5.reuse, R38 ;  /* 0x00000026052a7220 */ /* 0x040fe20000410000 */
[----:B------:R-:W-:Y:S01]  /*10f30*/  FMUL.FTZ R31, R5, R30 ;  /* 0x0000001e051f7220 */ /* 0x000fe20000410000 */
[----:B------:R-:W-:-:S02]  /*10f40*/  F2FP.F16.E4M3.UNPACK_B R24, R24.H1 ;  /* 0x00000018ff18723e */ /* 0x000fc400030006ff */
[C---:B------:R-:W-:Y:S01]  /*10f50*/  FFMA.FTZ R5, R9.reuse, R30, -R42 ;  /* 0x0000001e09057223 */ /* 0x040fe2000001082a */
[----:B------:R-:W-:Y:S01]  /*10f60*/  F2FP.F16.E4M3.UNPACK_B R30, R20.H1 ;  /* 0x00000014ff1e723e */ /* 0x000fe200030006ff */
[----:B------:R-:W-:Y:S01]  /*10f70*/  FFMA.FTZ R9, R9, R38, R31 ;  /* 0x0000002609097223 */ /* 0x000fe2000001001f */
[----:B------:R-:W-:Y:S01]  /*10f80*/  HADD2.F32 R38, -RZ, R33.H1_H1 ;  /* 0x30000021ff267230 */ /* 0x000fe20000004100 */
[-C--:B------:R-:W-:Y:S01]  /*10f90*/  F2FP.F16.E4M3.UNPACK_B R21, R26.reuse ;  /* 0x0000001aff15723e */ /* 0x080fe200020006ff */
[----:B------:R-:W-:Y:S01]  /*10fa0*/  HADD2.F32 R20, -RZ, R25.H0_H0 ;  /* 0x20000019ff147230 */ /* 0x000fe20000004100 */
[----:B------:R-:W-:Y:S01]  /*10fb0*/  F2FP.F16.E4M3.UNPACK_B R26, R26.H1 ;  /* 0x0000001aff1a723e */ /* 0x000fe200030006ff */
[----:B------:R-:W-:Y:S02]  /*10fc0*/  HADD2.F32 R33, -RZ, R30.H0_H0 ;  /* 0x2000001eff217230 */ /* 0x000fe40000004100 */
[----:B------:R-:W-:Y:S02]  /*10fd0*/  HADD2.F32 R31, -RZ, R15.H1_H1 ;  /* 0x3000000fff1f7230 */ /* 0x000fe40000004100 */
[----:B------:R-:W-:Y:S01]  /*10fe0*/  FMUL.FTZ R45, R20, R39 ;  /* 0x00000027142d7220 */ /* 0x000fe20000410000 */
[----:B------:R-:W-:-:S02]  /*10ff0*/  HADD2.F32 R15, -RZ, R6.H1_H1 ;  /* 0x30000006ff0f7230 */ /* 0x000fc40000004100 */
[----:B------:R-:W-:Y:S01]  /*11000*/  FMUL.FTZ R20, R20, R33 ;  /* 0x0000002114147220 */ /* 0x000fe20000410000 */
[----:B------:R-:W-:Y:S02]  /*11010*/  HADD2.F32 R6, -RZ, R10.H0_H0 ;  /* 0x2000000aff067230 */ /* 0x000fe40000004100 */
[----:B------:R-:W-:Y:S02]  /*11020*/  HADD2.F32 R30, -RZ, R30.H1_H1 ;  /* 0x3000001eff1e7230 */ /* 0x000fe40000004100 */
[CC--:B------:R-:W-:Y:S01]  /*11030*/  FMUL.FTZ R43, R15.reuse, R38.reuse ;  /* 0x000000260f2b7220 */ /* 0x0c0fe20000410000 */
[----:B------:R-:W-:Y:S01]  /*11040*/  FMUL.FTZ R15, R15, R31 ;  /* 0x0000001f0f0f7220 */ /* 0x000fe20000410000 */
[----:B------:R-:W-:Y:S01]  /*11050*/  FFMA.FTZ R39, R6, R39, R20 ;  /* 0x0000002706277223 */ /* 0x000fe20000010014 */
[----:B------:R-:W-:Y:S01]  /*11060*/  F2FP.F16.E4M3.UNPACK_B R20, R41 ;  /* 0x00000029ff14723e */ /* 0x000fe200020006ff */
[C---:B------:R-:W-:Y:S01]  /*11070*/  FFMA.FTZ R42, R8.reuse, R31, -R43 ;  /* 0x0000001f082a7223 */ /* 0x040fe2000001082b */
[----:B------:R-:W-:Y:S01]  /*11080*/  FFMA.FTZ R38, R8, R38, R15 ;  /* 0x0000002608267223 */ /* 0x000fe2000001000f */
[----:B------:R-:W-:Y:S01]  /*11090*/  FFMA.FTZ R45, R6, R33, -R45 ;  /* 0x00000021062d7223 */ /* 0x000fe2000001082d */
[-C--:B------:R-:W-:Y:S01]  /*110a0*/  F2FP.F16.E4M3.UNPACK_B R15, R34.reuse ;  /* 0x00000022ff0f723e */ /* 0x080fe200020006ff */
[----:B------:R-:W-:Y:S01]  /*110b0*/  HADD2.F32 R25, -RZ, R25.H1_H1 ;  /* 0x30000019ff197230 */ /* 0x000fe20000004100 */
[----:B------:R-:W-:Y:S01]  /*110c0*/  F2FP.F16.E4M3.UNPACK_B R41, R41.H1 ;  /* 0x00000029ff29723e */ /* 0x000fe200030006ff */
[----:B------:R-:W-:Y:S01]  /*110d0*/  HADD2.F32 R33, -RZ, R20.H0_H0 ;  /* 0x20000014ff217230 */ /* 0x000fe20000004100 */
[----:B------:R-:W-:Y:S01]  /*110e0*/  F2FP.F16.E4M3.UNPACK_B R34, R34.H1 ;  /* 0x00000022ff22723e */ /* 0x000fe200030006ff */
[----:B------:R-:W-:-:S02]  /*110f0*/  HADD2.F32 R8, -RZ, R28.H0_H0 ;  /* 0x2000001cff087230 */ /* 0x000fc40000004100 */
[C---:B------:R-:W-:Y:S01]  /*11100*/  FMUL.FTZ R43, R25.reuse, R37 ;  /* 0x00000025192b7220 */ /* 0x040fe20000410000 */
[----:B------:R-:W-:Y:S02]  /*11110*/  HADD2.F32 R10, -RZ, R10.H1_H1 ;  /* 0x3000000aff0a7230 */ /* 0x000fe40000004100 */
[----:B------:R-:W-:Y:S01]  /*11120*/  FMUL.FTZ R46, R25, R30 ;  /* 0x0000001e192e7220 */ /* 0x000fe20000410000 */
[----:B------:R-:W-:Y:S02]  /*11130*/  HADD2.F32 R31, -RZ, R15.H0_H0 ;  /* 0x2000000fff1f7230 */ /* 0x000fe40000004100 */
[----:B------:R-:W-:Y:S01]  /*11140*/  FMUL.FTZ R25, R8, R33 ;  /* 0x0000002108197220 */ /* 0x000fe20000410000 */
[----:B------:R-:W-:Y:S02]  /*11150*/  HADD2.F32 R6, -RZ, R12.H0_H0 ;  /* 0x2000000cff067230 */ /* 0x000fe40000004100 */
[----:B------:R-:W-:Y:S01]  /*11160*/  FFMA.FTZ R46, R10, R37, R46 ;  /* 0x000000250a2e7223 */ /* 0x000fe2000001002e */
[----:B------:R-:W-:-:S02]  /*11170*/  HADD2.F32 R28, -RZ, R28.H1_H1 ;  /* 0x3000001cff1c7230 */ /* 0x000fc40000004100 */
[-C--:B------:R-:W-:Y:S01]  /*11180*/  FMUL.FTZ R8, R8, R31.reuse ;  /* 0x0000001f08087220 */ /* 0x080fe20000410000 */
[----:B------:R-:W-:Y:S02]  /*11190*/  HADD2.F32 R15, -RZ, R15.H1_H1 ;  /* 0x3000000fff0f7230 */ /* 0x000fe40000004100 */
[----:B------:R-:W-:Y:S01]  /*111a0*/  FFMA.FTZ R37, R6, R31, -R25 ;  /* 0x0000001f06257223 */ /* 0x000fe20000010819 */
[----:B------:R-:W-:Y:S02]  /*111b0*/  HADD2.F32 R31, -RZ, R20.H1_H1 ;  /* 0x30000014ff1f7230 */ /* 0x000fe40000004100 */
[----:B------:R-:W-:Y:S01]  /*111c0*/  FFMA.FTZ R44, R10, R30, -R43 ;  /* 0x0000001e0a2c7223 */ /* 0x000fe2000001082b */
[----:B------:R-:W-:Y:S01]  /*111d0*/  FFMA.FTZ R43, R6, R33, R8 ;  /* 0x00000021062b7223 */ /* 0x000fe20000010008 */
[----:B------:R-:W-:Y:S01]  /*111e0*/  HADD2.F32 R12, -RZ, R12.H1_H1 ;  /* 0x3000000cff0c7230 */ /* 0x000fe20000004100 */
[----:B------:R-:W-:Y:S01]  /*111f0*/  F2FP.F16.E4M3.UNPACK_B R10, R29.H1 ;  /* 0x0000001dff0a723e */ /* 0x000fe200030006ff */
[----:B------:R-:W-:-:S02]  /*11200*/  HADD2.F32 R33, -RZ, R41.H0_H0 ;  /* 0x20000029ff217230 */ /* 0x000fc40000004100 */
[C---:B------:R-:W-:Y:S01]  /*11210*/  FMUL.FTZ R47, R28.reuse, R31 ;  /* 0x0000001f1c2f7220 */ /* 0x040fe20000410000 */
[----:B------:R-:W-:Y:S02]  /*11220*/  HADD2.F32 R8, -RZ, R27.H0_H0 ;  /* 0x2000001bff087230 */ /* 0x000fe40000004100 */
[-C--:B------:R-:W-:Y:S01]  /*11230*/  FMUL.FTZ R28, R28, R15.reuse ;  /* 0x0000000f1c1c7220 */ /* 0x080fe20000410000 */
[--C-:B------:R-:W-:Y:S02]  /*11240*/  HADD2.F32 R25, -RZ, R34.reuse.H0_H0 ;  /* 0x20000022ff197230 */ /* 0x100fe40000004100 */
[----:B------:R-:W-:Y:S01]  /*11250*/  FFMA.FTZ R48, R12, R15, -R47 ;  /* 0x0000000f0c307223 */ /* 0x000fe2000001082f */
[----:B------:R-:W-:Y:S02]  /*11260*/  HADD2.F32 R6, -RZ, R13.H0_H0 ;  /* 0x2000000dff067230 */ /* 0x000fe40000004100 */
[----:B------:R-:W-:Y:S01]  /*11270*/  FMUL.FTZ R49, R8, R33 ;  /* 0x0000002108317220 */ /* 0x000fe20000410000 */
[----:B------:R-:W-:Y:S01]  /*11280*/  FFMA.FTZ R50, R12, R31, R28 ;  /* 0x0000001f0c327223 */ /* 0x000fe2000001001c */
[----:B------:R-:W-:Y:S01]  /*11290*/  FMUL.FTZ R8, R8, R25 ;  /* 0x0000001908087220 */ /* 0x000fe20000410000 */
[----:B------:R-:W-:Y:S01]  /*112a0*/  F2FP.F16.E4M3.UNPACK_B R12, R35.H1 ;  /* 0x00000023ff0c723e */ /* 0x000fe200030006ff */
[----:B------:R-:W-:Y:S01]  /*112b0*/  FFMA.FTZ R49, R6, R25, -R49 ;  /* 0x0000001906317223 */ /* 0x000fe20000010831 */
[----:B------:R-:W-:-:S02]  /*112c0*/  HADD2.F32 R34, -RZ, R34.H1_H1 ;  /* 0x30000022ff227230 */ /* 0x000fc40000004100 */
[----:B------:R-:W-:Y:S01]  /*112d0*/  FFMA.FTZ R47, R6, R33, R8 ;  /* 0x00000021062f7223 */ /* 0x000fe20000010008 */
[----:B------:R-:W-:Y:S01]  /*112e0*/  HADD2.F32 R20, -RZ, R41.H1_H1 ;  /* 0x30000029ff147230 */ /* 0x000fe20000004100 */
[----:B------:R-:W-:Y:S01]  /*112f0*/  F2FP.F16.E4M3.UNPACK_B R35, R35 ;  /* 0x00000023ff23723e */ /* 0x000fe200020006ff */
[----:B------:R-:W-:Y:S01]  /*11300*/  HADD2.F32 R27, -RZ, R27.H1_H1 ;  /* 0x3000001bff1b7230 */ /* 0x000fe20000004100 */
[----:B------:R-:W-:Y:S01]  /*11310*/  F2FP.F16.E4M3.UNPACK_B R29, R29 ;  /* 0x0000001dff1d723e */ /* 0x000fe200020006ff */
[----:B------:R-:W-:Y:S01]  /*11320*/  HADD2.F32 R25, -RZ, R12.H0_H0 ;  /* 0x2000000cff197230 */ /* 0x000fe20000004100 */
[----:B------:R-:W-:Y:S01]  /*11330*/  F2FP.SATFINITE.E4M3.F32.PACK_AB_MERGE_C R44, R44, R45, RZ ;  /* 0x0000002d2c2c723e */ /* 0x000fe200048070ff */
[----:B------:R-:W-:Y:S02]  /*11340*/  HADD2.F32 R8, -RZ, R24.H0_H0 ;  /* 0x20000018ff087230 */ /* 0x000fe40000004100 */
[----:B------:R-:W-:Y:S01]  /*11350*/  FMUL.FTZ R28, R27, R20 ;  /* 0x000000141b1c7220 */ /* 0x000fe20000410000 */
[----:B------:R-:W-:-:S02]  /*11360*/  HADD2.F32 R15, -RZ, R10.H0_H0 ;  /* 0x2000000aff0f7230 */ /* 0x000fc40000004100 */
[----:B------:R-:W-:Y:S01]  /*11370*/  FMUL.FTZ R31, R27, R34 ;  /* 0x000000221b1f7220 */ /* 0x000fe20000410000 */
[----:B------:R-:W-:Y:S02]  /*11380*/  HADD2.F32 R6, -RZ, R4.H0_H0 ;  /* 0x20000004ff067230 */ /* 0x000fe40000004100 */
[C---:B------:R-:W-:Y:S01]  /*11390*/  FMUL.FTZ R27, R8.reuse, R25 ;  /* 0x00000019081b7220 */ /* 0x040fe20000410000 */
[----:B------:R-:W-:Y:S02]  /*113a0*/  HADD2.F32 R13, -RZ, R13.H1_H1 ;  /* 0x3000000dff0d7230 */ /* 0x000fe40000004100 */
[----:B------:R-:W-:Y:S01]  /*113b0*/  FMUL.FTZ R8, R8, R15 ;  /* 0x0000000f08087220 */ /* 0x000fe20000410000 */
[----:B------:R-:W-:Y:S01]  /*113c0*/  HADD2.F32 R24, -RZ, R24.H1_H1 ;  /* 0x30000018ff187230 */ /* 0x000fe20000004100 */
[----:B------:R-:W-:Y:S01]  /*113d0*/  F2FP.SATFINITE.E4M3.F32.PACK_AB_MERGE_C R39, R46, R39, RZ ;  /* 0x000000272e27723e */ /* 0x000fe200048070ff */
[----:B------:R-:W-:Y:S02]  /*113e0*/  HADD2.F32 R4, -RZ, R4.H1_H1 ;  /* 0x30000004ff047230 */ /* 0x000fe40000004100 */
[----:B------:R-:W-:Y:S01]  /*113f0*/  FFMA.FTZ R30, R6, R25, R8 ;  /* 0x00000019061e7223 */ /* 0x000fe20000010008 */
[----:B------:R-:W-:-:S02]  /*11400*/  HADD2.F32 R25, -RZ, R12.H1_H1 ;  /* 0x3000000cff197230 */ /* 0x000fc40000004100 */
[C---:B------:R-:W-:Y:S01]  /*11410*/  FFMA.FTZ R34, R13.reuse, R34, -R28 ;  /* 0x000000220d227223 */ /* 0x040fe2000001081c */
[----:B------:R-:W-:Y:S01]  /*11420*/  FFMA.FTZ R52, R13, R20, R31 ;  /* 0x000000140d347223 */ /* 0x000fe2000001001f */
[----:B------:R-:W-:Y:S01]  /*11430*/  FFMA.FTZ R28, R6, R15, -R27 ;  /* 0x0000000f061c7223 */ /* 0x000fe2000001081b */
[----:B------:R-:W-:Y:S02]  /*11440*/  HADD2.F32 R13, -RZ, R10.H1_H1 ;  /* 0x3000000aff0d7230 */ /* 0x000fe40000004100 */
[C---:B------:R-:W-:Y:S01]  /*11450*/  FMUL.FTZ R27, R24.reuse, R25 ;  /* 0x00000019181b7220 */ /* 0x040fe20000410000 */
[----:B------:R-:W-:Y:S01]  /*11460*/  HADD2.F32 R15, -RZ, R35.H0_H0 ;  /* 0x20000023ff0f7230 */ /* 0x000fe20000004100 */
[-C--:B------:R-:W-:Y:S01]  /*11470*/  F2FP.F16.E4M3.UNPACK_B R10, R40.reuse.H1 ;  /* 0x00000028ff0a723e */ /* 0x080fe200030006ff */
[----:B------:R-:W-:Y:S02]  /*11480*/  HADD2.F32 R6, -RZ, R14.H0_H0 ;  /* 0x2000000eff067230 */ /* 0x000fe40000004100 */
[-C--:B------:R-:W-:Y:S01]  /*11490*/  FMUL.FTZ R24, R24, R13.reuse ;  /* 0x0000000d18187220 */ /* 0x080fe20000410000 */
[C---:B------:R-:W-:Y:S01]  /*114a0*/  FFMA.FTZ R31, R4.reuse, R13, -R27 ;  /* 0x0000000d041f7223 */ /* 0x040fe2000001081b */
[----:B------:R-:W-:Y:S01]  /*114b0*/  HADD2.F32 R13, -RZ, R29.H0_H0 ;  /* 0x2000001dff0d7230 */ /* 0x000fe20000004100 */
[----:B------:R-:W-:Y:S01]  /*114c0*/  F2FP.F16.E4M3.UNPACK_B R40, R40 ;  /* 0x00000028ff28723e */ /* 0x000fe200020006ff */
[----:B------:R-:W-:Y:S01]  /*114d0*/  FFMA.FTZ R33, R4, R25, R24 ;  /* 0x0000001904217223 */ /* 0x000fe20000010018 */
[----:B------:R-:W-:-:S02]  /*114e0*/  HADD2.F32 R4, -RZ, R3.H0_H0 ;  /* 0x20000003ff047230 */ /* 0x000fc40000004100 */
[C---:B------:R-:W-:Y:S01]  /*114f0*/  FMUL.FTZ R25, R6.reuse, R15 ;  /* 0x0000000f06197220 */ /* 0x040fe20000410000 */
[----:B------:R-:W-:Y:S02]  /*11500*/  HADD2.F32 R35, -RZ, R35.H1_H1 ;  /* 0x30000023ff237230 */ /* 0x000fe40000004100 */
[-C--:B------:R-:W-:Y:S01]  /*11510*/  FMUL.FTZ R27, R6, R13.reuse ;  /* 0x0000000d061b7220 */ /* 0x080fe20000410000 */
[----:B------:R-:W-:Y:S02]  /*11520*/  HADD2.F32 R14, -RZ, R14.H1_H1 ;  /* 0x3000000eff0e7230 */ /* 0x000fe40000004100 */
[C---:B------:R-:W-:Y:S01]  /*11530*/  FFMA.FTZ R25, R4.reuse, R13, -R25 ;  /* 0x0000000d04197223 */ /* 0x040fe20000010819 */
[----:B------:R-:W-:Y:S02]  /*11540*/  HADD2.F32 R29, -RZ, R29.H1_H1 ;  /* 0x3000001dff1d7230 */ /* 0x000fe40000004100 */
[----:B------:R-:W-:Y:S01]  /*11550*/  FFMA.FTZ R27, R4, R15, R27 ;  /* 0x0000000f041b7223 */ /* 0x000fe2000001001b */
[----:B------:R-:W-:-:S02]  /*11560*/  HADD2.F32 R3, -RZ, R3.H1_H1 ;  /* 0x30000003ff037230 */ /* 0x000fc40000004100 */
[C---:B------:R-:W-:Y:S01]  /*11570*/  FMUL.FTZ R8, R14.reuse, R35 ;  /* 0x000000230e087220 */ /* 0x040fe20000410000 */
[-C--:B------:R-:W-:Y:S01]  /*11580*/  F2FP.F16.E4M3.UNPACK_B R6, R32.reuse.H1 ;  /* 0x00000020ff06723e */ /* 0x080fe200030006ff */
        /* <DEDUP_REMOVED lines=17> */
[--C-:B------:R-:W-:Y:S02]  /*116a0*/  HADD2.F32 R4, -RZ, R21.reuse.H0_H0 ;  /* 0x20000015ff047230 */ /* 0x100fe40000004100 */
[-C--:B------:R-:W-:Y:S01]  /*116b0*/  FMUL.FTZ R15, R26, R6.reuse ;  /* 0x000000061a0f7220 */ /* 0x080fe20000410000 */
[----:B------:R-:W-:Y:S02]  /*116c0*/  HADD2.F32 R21, -RZ, R21.H1_H1 ;  /* 0x30000015ff157230 */ /* 0x000fe40000004100 */
[C---:B------:R-:W-:Y:S01]  /*116d0*/  FFMA.FTZ R13, R11.reuse, R6, -R8 ;  /* 0x000000060b0d7223 */ /* 0x040fe20000010808 */
[----:B------:R-:W-:Y:S02]  /*116e0*/  HADD2.F32 R6, -RZ, R32.H0_H0 ;  /* 0x20000020ff067230 */ /* 0x000fe40000004100 */
[----:B------:R-:W-:Y:S01]  /*116f0*/  FFMA.FTZ R15, R11, R10, R15 ;  /* 0x0000000a0b0f7223 */ /* 0x000fe2000001000f */
[--C-:B------:R-:W-:Y:S01]  /*11700*/  HADD2.F32 R8, -RZ, R40.reuse.H0_H0 ;  /* 0x20000028ff087230 */ /* 0x100fe20000004100 */
[----:B------:R-:W-:Y:S01]  /*11710*/  F2FP.SATFINITE.E4M3.F32.PACK_AB_MERGE_C R5, R42, R5, R44 ;  /* 0x000000052a05723e */ /* 0x000fe2000480702c */
[----:B------:R-:W-:-:S02]  /*11720*/  HADD2.F32 R40, -RZ, R40.H1_H1 ;  /* 0x30000028ff287230 */ /* 0x000fc40000004100 */
[C---:B------:R-:W-:Y:S01]  /*11730*/  FMUL.FTZ R11, R4.reuse, R6 ;  /* 0x00000006040b7220 */ /* 0x040fe20000410000 */
[----:B------:R-:W-:Y:S02]  /*11740*/  HADD2.F32 R32, -RZ, R32.H1_H1 ;  /* 0x30000020ff207230 */ /* 0x000fe40000004100 */
[----:B------:R-:W-:Y:S01]  /*11750*/  FMUL.FTZ R10, R4, R8 ;  /* 0x00000008040a7220 */ /* 0x000fe20000410000 */
[--C-:B------:R-:W-:Y:S02]  /*11760*/  HADD2.F32 R3, -RZ, R7.reuse.H0_H0 ;  /* 0x20000007ff037230 */ /* 0x100fe40000004100 */
[C---:B------:R-:W-:Y:S01]  /*11770*/  FMUL.FTZ R4, R21.reuse, R40 ;  /* 0x0000002815047220 */ /* 0x040fe20000410000 */
[----:B------:R-:W-:Y:S02]  /*11780*/  HADD2.F32 R7, -RZ, R7.H1_H1 ;  /* 0x30000007ff077230 */ /* 0x000fe40000004100 */
[----:B------:R-:W-:Y:S01]  /*11790*/  FMUL.FTZ R21, R21, R32 ;  /* 0x0000002015157220 */ /* 0x000fe20000410000 */
[----:B------:R-:W-:Y:S01]  /*117a0*/  F2FP.SATFINITE.E4M3.F32.PACK_AB_MERGE_C R13, R13, R24, RZ ;  /* 0x000000180d0d723e */ /* 0x000fe200048070ff */
        /* <DEDUP_REMOVED lines=13> */
[----:B------:R-:W-:Y:S01]  /*11880*/  F2FP.SATFINITE.E4M3.F32.PACK_AB_MERGE_C R11, R50, R43, R11 ;  /* 0x0000002b320b723e */ /* 0x000fe2000480700b */
[----:B------:R4:W-:Y:S01]  /*11890*/  STS.128 [R222+0x18000], R4 ;  /* 0x01800004de007388 */ /* 0x0009e20000000c00 */
[----:B------:R-:W-:Y:S02]  /*118a0*/  F2FP.SATFINITE.E4M3.F32.PACK_AB_MERGE_C R8, R20, R27, R8 ;  /* 0x0000001b1408723e */ /* 0x000fe40004807008 */
[----:B------:R-:W-:-:S05]  /*118b0*/  F2FP.SATFINITE.E4M3.F32.PACK_AB_MERGE_C R10, R21, R10, R12 ;  /* 0x0000000a150a723e */ /* 0x000fca000480700c */
[----:B------:R4:W-:Y:S02]  /*118c0*/  STS.128 [R0+0x18000], R8 ;  /* 0x0180000800007388 */ /* 0x0009e40000000c00 */
.L_x_1837:
[----:B------:R-:W-:Y:S05]  /*118d0*/  BSYNC B0 ;  /* 0x0000000000007941 */ /* 0x000fea0003800000 */
.L_x_1809:
        /* <DEDUP_REMOVED lines=8> */
.L_x_1807:
[----:B--234-:R-:W2:Y:S01]  /*11960*/  S2R R0, SR_TID.X ;  /* 0x0000000000007919 */ /* 0x01cea20000002100 */
[----:B------:R-:W-:Y:S05]  /*11970*/  WARPSYNC.ALL ;  /* 0x0000000000007948 */ /* 0x000fea0003800000 */
[----:B--2---:R-:W-:-:S05]  /*11980*/  SHF.R.U32.HI R0, RZ, 0x7, R0 ;  /* 0x00000007ff007819 */ /* 0x004fca0000011600 */
[----:B-----5:R-:W-:Y:S02]  /*11990*/  VIADD R10, R0, 0x8 ;  /* 0x00000008000a7836 */ /* 0x020fe40000000000 */
[----:B------:R-:W-:-:S03]  /*119a0*/  IMAD.U32 R0, RZ, RZ, UR61 ;  /* 0x0000003dff007e24 */ /* 0x000fc6000f8e00ff */
[----:B------:R2:W-:Y:S02]  /*119b0*/  BAR.SYNC.DEFER_BLOCKING R10, 0x100 ;  /* 0x0004000a0000751d */ /* 0x0005e40000010000 */
[----:B------:R-:W-:-:S13]  /*119c0*/  ISETP.NE.AND P0, PT, R0, 0x3, PT ;  /* 0x000000030000780c */ /* 0x000fda0003f05270 */
[----:B--2---:R-:W-:Y:S05]  /*119d0*/  @!P0 BRA `(.L_x_1854) ;  /* 0x0000000000048947 */ /* 0x004fea0003800000 */
[----:B------:R-:W-:Y:S01]  /*119e0*/  BPT.TRAP 0x1 ;  /* 0x000000040000795c */ /* 0x000fe20000300000 */
.L_x_1854:
[----:B0-----:R-:W-:Y:S01]  /*119f0*/  IMAD R5, R185, 0x8, R184 ;  /* 0x00000008b9057824 */ /* 0x001fe200078e02b8 */
[----:B------:R-:W-:-:S04]  /*11a00*/  SHF.L.U32 R8, R188, 0x1f, RZ ;  /* 0x0000001fbc087819 */ /* 0x000fc800000006ff */
[----:B------:R0:W2:Y:S01]  /*11a10*/  SYNCS.PHASECHK.TRANS64.TRYWAIT P1, [R5+URZ+0x28430], R8 ;  /* 0x02843008050075a7 */ /* 0x0000a2000802017f */
[----:B------:R-:W-:Y:S05]  /*11a20*/  @!P0 BRA `(.L_x_1855) ;  /* 0x0000000000048947 */ /* 0x000fea0003800000 */
[----:B------:R-:W-:Y:S01]  /*11a30*/  BPT.TRAP 0x1 ;  /* 0x000000040000795c */ /* 0x000fe20000300000 */
.L_x_1855:
[----:B--2---:R-:W-:Y:S05]  /*11a40*/  @P1 BRA `(.L_x_1856) ;  /* 0x0000000000081947 */ /* 0x004fea0003800000 */
[----:B------:R-:W2:Y:S02]  /*11a50*/  SYNCS.PHASECHK.TRANS64.TRYWAIT P1, [R5+URZ+0x28430], R8 ;  /* 0x02843008050075a7 */ /* 0x000ea4000802017f */
[----:B--2---:R-:W-:Y:S05]  /*11a60*/  @!P1 BRA `(.L_x_1857) ;  /* 0x0000017400009947 */ /* 0x004fea0003800000 */
.L_x_1856:
[----:B------:R-:W-:Y:S05]  /*11a70*/  WARPSYNC.ALL ;  /* 0x0000000000007948 */ /* 0x000fea0003800000 */
[----:B------:R-:W-:Y:S01]  /*11a80*/  R2UR UR4, R184 ;  /* 0x00000000b80472ca */ /* 0x000fe200000e0000 */
[----:B------:R-:W-:Y:S01]  /*11a90*/  IMAD.MOV.U32 R7, RZ, RZ, 0x40000040 ;  /* 0x40000040ff077424 */ /* 0x000fe200078e00ff */
[----:B------:R-:W-:Y:S01]  /*11aa0*/  R2UR UR5, R36 ;  /* 0x00000000240572ca */ /* 0x000fe200000e0000 */
[----:B------:R-:W-:Y:S01]  /*11ab0*/  UMOV UR9, 0x40000040 ;  /* 0x4000004000097882 */ /* 0x000fe20000000000 */
[----:B------:R-:W-:Y:S01]  /*11ac0*/  WARPGROUP.ARRIVE ;  /* 0x00000000000079c5 */ /* 0x000fe20000000000 */
[----:B------:R-:W-:Y:S01]  /*11ad0*/  IMAD.MOV.U32 R13, RZ, RZ, 0x40000040 ;  /* 0x40000040ff0d7424 */ /* 0x000fe200078e00ff */
[----:B------:R-:W-:Y:S01]  /*11ae0*/  R2UR UR11, R7 ;  /* 0x00000000070b72ca */ /* 0x000fe200000e0000 */
[----:B------:R-:W-:Y:S01]  /*11af0*/  IMAD.U32 R201, RZ, RZ, UR9 ;  /* 0x00000009ffc97e24 */ /* 0x000fe2000f8e00ff */
[----:B------:R-:W-:Y:S01]  /*11b00*/  UMOV UR57, 0x40000040 ;  /* 0x4000004000397882 */ /* 0x000fe20000000000 */
[----:B------:R-:W-:Y:S01]  /*11b10*/  UMOV UR53, 0x40000040 ;  /* 0x4000004000357882 */ /* 0x000fe20000000000 */
[----:B------:R-:W-:Y:S01]  /*11b20*/  UMOV UR49, 0x40000040 ;  /* 0x4000004000317882 */ /* 0x000fe20000000000 */
[----:B------:R-:W-:Y:S01]  /*11b30*/  UMOV UR45, 0x40000040 ;  /* 0x40000040002d7882 */ /* 0x000fe20000000000 */
[----:B------:R-:W-:Y:S01]  /*11b40*/  IMAD.MOV.U32 R7, RZ, RZ, 0x40000040 ;  /* 0x40000040ff077424 */ /* 0x000fe200078e00ff */
[----:B------:R-:W-:Y:S01]  /*11b50*/  UIADD3 UR4, UR4, 0x20000, URZ ;  /* 0x0002000004047890 */ /* 0x000fe2000fffe03f */
[----:B------:R-:W3:Y:S01]  /*11b60*/  S2R R0, SR_TID.X ;  /* 0x0000000000007919 */ /* 0x000ee20000002100 */
[----:B------:R-:W-:-:S02]  /*11b70*/  ULOP3.LUT UR5, UR5, 0x10000, URZ, 0xfc, !UPT ;  /* 0x0001000005057892 */ /* 0x000fc4000f8efc3f */
[----:B------:R-:W-:Y:S01]  /*11b80*/  USHF.R.U32.HI UR4, URZ, 0x4, UR4 ;  /* 0x000000043f047899 */ /* 0x000fe20008011604 */
[----:B------:R-:W-:Y:S01]  /*11b90*/  R2UR UR43, R7 ;  /* 0x00000000072b72ca */ /* 0x000fe200000e0000 */
[----:B------:R-:W-:Y:S02]  /*11ba0*/  UIADD3 UR56, UR5, 0x6, URZ ;  /* 0x0000000605387890 */ /* 0x000fe4000fffe03f */
[----:B------:R-:W-:Y:S01]  /*11bb0*/  ULOP3.LUT UR4, UR4, 0x3fff, URZ, 0xc0, !UPT ;  /* 0x00003fff04047892 */ /* 0x000fe2000f8ec03f */
[----:B------:R-:W-:Y:S01]  /*11bc0*/  UMOV UR8, UR5 ;  /* 0x0000000500087c82 */ /* 0x000fe20008000000 */
[----:B------:R-:W-:Y:S01]  /*11bd0*/  UIADD3 UR52, UR5, 0x400, URZ ;  /* 0x0000040005347890 */ /* 0x000fe2000fffe03f */
[----:B------:R-:W-:Y:S01]  /*11be0*/  IMAD.U32 R200, RZ, RZ, UR8 ;  /* 0x00000008ffc87e24 */ /* 0x000fe2000f8e00ff */
[----:B------:R-:W-:Y:S02]  /*11bf0*/  ULOP3.LUT UR60, UR4, 0x10000, URZ, 0xfc, !UPT ;  /* 0x00010000043c7892 */ /* 0x000fe4000f8efc3f */
[----:B------:R-:W-:-:S02]  /*11c00*/  UIADD3 UR4, UR5, 0x2, URZ ;  /* 0x0000000205047890 */ /* 0x000fc4000fffe03f */
[----:B------:R-:W-:Y:S02]  /*11c10*/  UIADD3 UR48, UR5, 0x402, URZ ;  /* 0x0000040205307890 */ /* 0x000fe4000fffe03f */
[----:B------:R-:W-:Y:S01]  /*11c20*/  LEA R6, R185, UR60, 0xa ;  /* 0x0000003cb9067c11 */ /* 0x000fe2000f8e50ff */
[----:B------:R-:W-:Y:S02]  /*11c30*/  UIADD3 UR44, UR5, 0x404, URZ ;  /* 0x00000404052c7890 */ /* 0x000fe4000fffe03f */
[----:B------:R-:W-:Y:S01]  /*11c40*/  UIADD3 UR40, UR5, 0x406, URZ ;  /* 0x0000040605287890 */ /* 0x000fe2000fffe03f */
[C---:B------:R-:W-:Y:S01]  /*11c50*/  R2UR UR10, R6.reuse ;  /* 0x00000000060a72ca */ /* 0x040fe200000e0000 */
[----:B------:R-:W-:Y:S01]  /*11c60*/  UMOV UR41, 0x40000040 ;  /* 0x4000004000297882 */ /* 0x000fe20000000000 */
[----:B------:R-:W-:Y:S02]  /*11c70*/  IADD3 R12, R6, 0x2, RZ ;  /* 0x00000002060c7810 */ /* 0x000fe40007ffe0ff */
[----:B---3--:R-:W-:-:S09]  /*11c80*/  SHF.R.U32.HI R0, RZ, 0x7, R0 ;  /* 0x00000007ff007819 */ /* 0x008fd20000011600 */
[----:B------:R-:W-:Y:S01]  /*11c90*/  QGMMA.64x64x32.F32.E4M3.E4M3 R24, gdesc[UR8], RZ, !UPT, gsb0 ;  /* 0x00e00000081879f3 */ /* 0x000fe2000c0008ff */
[----:B------:R-:W-:Y:S01]  /*11ca0*/  R2UR UR10, R12 ;  /* 0x000000000c0a72ca */ /* 0x000fe200000e0000 */
[----:B------:R-:W-:Y:S01]  /*11cb0*/  UMOV UR8, UR4 ;  /* 0x0000000400087c82 */ /* 0x000fe20008000000 */
[----:B------:R-:W-:Y:S01]  /*11cc0*/  R2UR UR11, R13 ;  /* 0x000000000d0b72ca */ /* 0x000fe200000e0000 */
[----:B------:R-:W-:Y:S01]  /*11cd0*/  UMOV UR9, 0x40000040 ;  /* 0x4000004000097882 */ /* 0x000fe20000000000 */
[----:B------:R-:W-:Y:S01]  /*11ce0*/  VIADD R12, R6, 0x4 ;  /* 0x00000004060c7836 */ /* 0x000fe20000000000 */
[----:B------:R-:W-:Y:S01]  /*11cf0*/  UIADD3 UR4, UR5, 0x4, URZ ;  /* 0x0000000405047890 */ /* 0x000fe2000fffe03f */
[----:B------:R-:W-:Y:S01]  /*11d00*/  IMAD.MOV.U32 R13, RZ, RZ, 0x40000040 ;  /* 0x40000040ff0d7424 */ /* 0x000fe200078e00ff */
[----:B------:R-:W-:Y:S01]  /*11d10*/  IADD3 R4, -R0, 0xb, RZ ;  /* 0x0000000b00047810 */ /* 0x000fe20007ffe1ff */
[----:B------:R-:W-:Y:S02]  /*11d20*/  IMAD.U32 R198, RZ, RZ, UR8 ;  /* 0x00000008ffc67e24 */ /* 0x000fe4000f8e00ff */
[----:B------:R-:W-:Y:S01]  /*11d30*/  IMAD.U32 R199, RZ, RZ, UR9 ;  /* 0x00000009ffc77e24 */ /* 0x000fe2000f8e00ff */
[----:B------:R-:W-:-:S02]  /*11d40*/  WARPGROUP.DEPBAR.LE gsb0, 0x0 ;  /* 0x00008000000079c5 */ /* 0x000fc40000010000 */
[----:B------:R-:W-:-:S06]  /*11d50*/  WARPGROUP.ARRIVE ;  /* 0x00000000000079c5 */ /* 0x000fcc0000000000 */
[----:B------:R-:W-:Y:S01]  /*11d60*/  QGMMA.64x64x32.F32.E4M3.E4M3 R24, gdesc[UR8], R24, gsb0 ;  /* 0x00e00000081879f3 */ /* 0x000fe20008000818 */
        /* <DEDUP_REMOVED lines=8> */
[----:B------:R-:W-:Y:S01]  /*11df0*/  R2UR UR58, R12 ;  /* 0x000000000c3a72ca */ /* 0x000fe200000e0000 */
[----:B------:R-:W-:Y:S01]  /*11e00*/  VIADD R12, R6, 0x200 ;  /* 0x00000200060c7836 */ /* 0x000fe20000000000 */
[----:B------:R-:W-:Y:S01]  /*11e10*/  R2UR UR59, R13 ;  /* 0x000000000d3b72ca */ /* 0x000fe200000e0000 */
[----:B------:R-:W-:-:S03]  /*11e20*/  IMAD.MOV.U32 R13, RZ, RZ, 0x40000040 ;  /* 0x40000040ff0d7424 */ /* 0x000fc600078e00ff */
[----:B------:R-:W-:Y:S01]  /*11e30*/  R2UR UR54, R12 ;  /* 0x000000000c3672ca */ /* 0x000fe200000e0000 */
[----:B------:R-:W-:Y:S01]  /*11e40*/  VIADD R12, R6, 0x202 ;  /* 0x00000202060c7836 */ /* 0x000fe20000000000 */
[----:B------:R-:W-:Y:S01]  /*11e50*/  R2UR UR55, R13 ;  /* 0x000000000d3772ca */ /* 0x000fe200000e0000 */
[----:B------:R-:W-:-:S03]  /*11e60*/  IMAD.MOV.U32 R13, RZ, RZ, 0x40000040 ;  /* 0x40000040ff0d7424 */ /* 0x000fc600078e00ff */
[----:B------:R-:W-:Y:S02]  /*11e70*/  R2UR UR50, R12 ;  /* 0x000000000c3272ca */ /* 0x000fe400000e0000 */
[----:B------:R-:W-:Y:S01]  /*11e80*/  R2UR UR51, R13 ;  /* 0x000000000d3372ca */ /* 0x000fe200000e0000 */
[----:B------:R-:W-:Y:S01]  /*11e90*/  IMAD.MOV.U32 R13, RZ, RZ, 0x40000040 ;  /* 0x40000040ff0d7424 */ /* 0x000fe200078e00ff */
[C---:B------:R-:W-:Y:S01]  /*11ea0*/  IADD3 R12, R6.reuse, 0x204, RZ ;  /* 0x00000204060c7810 */ /* 0x040fe20007ffe0ff */
[----:B------:R-:W-:-:S03]  /*11eb0*/  VIADD R6, R6, 0x206 ;  /* 0x0000020606067836 */ /* 0x000fc60000000000 */
[----:B------:R-:W-:Y:S02]  /*11ec0*/  R2UR UR46, R12 ;  /* 0x000000000c2e72ca */ /* 0x000fe400000e0000 */
[----:B------:R-:W-:Y:S02]  /*11ed0*/  R2UR UR47, R13 ;  /* 0x000000000d2f72ca */ /* 0x000fe400000e0000 */
[----:B------:R-:W-:Y:S01]  /*11ee0*/  R2UR UR42, R6 ;  /* 0x00000000062a72ca */ /* 0x000fe200000e0000 */
        /* <DEDUP_REMOVED lines=20> */
[----:B------:R-:W-:Y:S05]  /*12030*/  @!P0 BRA `(.L_x_1858) ;  /* 0x0000000000048947 */ /* 0x000fea0003800000 */
[----:B------:R-:W-:Y:S01]  /*12040*/  BPT.TRAP 0x1 ;  /* 0x000000040000795c */ /* 0x000fe20000300000 */
.L_x_1858:
[----:B-1----:R-:W1:Y:S01]  /*12050*/  LDC R3, c[0x0][0x448] ;  /* 0x00011200ff037b82 */ /* 0x002e620000000800 */
[C---:B------:R-:W-:Y:S01]  /*12060*/  FMUL.FTZ R27, R2.reuse, R27 ;  /* 0x0000001b021b7220 */ /* 0x040fe20000410000 */
[C---:B------:R-:W-:Y:S01]  /*12070*/  FMUL.FTZ R47, R2.reuse, R47 ;  /* 0x0000002f022f7220 */ /* 0x040fe20000410000 */
[----:B------:R-:W-:Y:S01]  /*12080*/  ULDC.64 UR6, c[0x0][0x9e0] ;  /* 0x0002780000067ab9 */ /* 0x000fe20000000a00 */
[C---:B------:R-:W-:Y:S01]  /*12090*/  FMUL.FTZ R31, R2.reuse, R31 ;  /* 0x0000001f021f7220 */ /* 0x040fe20000410000 */
[----:B------:R-:W4:Y:S01]  /*120a0*/  MUFU.TANH R11, R27 ;  /* 0x0000001b000b7308 */ /* 0x000f220000002400 */
[----:B------:R-:W-:Y:S01]  /*120b0*/  UISETP.GE.AND UP0, UPT, UR7, 0x1, UPT ;  /* 0x000000010700788c */ /* 0x000fe2000bf06270 */
[C---:B------:R-:W-:Y:S01]  /*120c0*/  FMUL.FTZ R24, R2.reuse, R24 ;  /* 0x0000001802187220 */ /* 0x040fe20000410000 */
[C---:B------:R-:W-:Y:S01]  /*120d0*/  FMUL.FTZ R25, R2.reuse, R25 ;  /* 0x0000001902197220 */ /* 0x040fe20000410000 */
[C---:B------:R-:W-:Y:S01]  /*120e0*/  FMUL.FTZ R0, R2.reuse, R26 ;  /* 0x0000001a02007220 */ /* 0x040fe20000410000 */
[C---:B------:R-:W-:Y:S01]  /*120f0*/  FMUL.FTZ R28, R2.reuse, R28 ;  /* 0x0000001c021c7220 */ /* 0x040fe20000410000 */
[C---:B------:R-:W-:Y:S01]  /*12100*/  FMUL.FTZ R29, R2.reuse, R29 ;  /* 0x0000001d021d7220 */ /* 0x040fe20000410000 */
[C---:B------:R-:W-:Y:S01]  /*12110*/  FMUL.FTZ R30, R2.reuse, R30 ;  /* 0x0000001e021e7220 */ /* 0x040fe20000410000 */
[----:B------:R-:W0:Y:S01]  /*12120*/  MUFU.TANH R27, R47 ;  /* 0x0000002f001b7308 */ /* 0x000e220000002400 */
        /* <DEDUP_REMOVED lines=10> */
[----:B-1----:R-:W-:Y:S01]  /*121d0*/  ISETP.NE.AND P1, PT, R3, 0x1, PT ;  /* 0x000000010300780c */ /* 0x002fe20003f25270 */
[----:B------:R-:W-:-:S02]  /*121e0*/  IMAD.IADD R3, R203, 0x1, R202 ;  /* 0x00000001cb037824 */ /* 0x000fc400078e02ca */
[C---:B------:R-:W-:Y:S01]  /*121f0*/  FMUL.FTZ R48, R2.reuse, R48 ;  /* 0x0000003002307220 */ /* 0x040fe20000410000 */
[C---:B------:R-:W-:Y:S01]  /*12200*/  FMUL.FTZ R49, R2.reuse, R49 ;  /* 0x0000003102317220 */ /* 0x040fe20000410000 */
[C---:B------:R-:W-:Y:S01]  /*12210*/  FMUL.FTZ R50, R2.reuse, R50 ;  /* 0x0000003202327220 */ /* 0x040fe20000410000 */
[----:B------:R-:W-:Y:S02]  /*12220*/  IMAD.MOV.U32 R7, RZ, RZ, R3 ;  /* 0x000000ffff077224 */ /* 0x000fe400078e0003 */
[C---:B------:R-:W-:Y:S01]  /*12230*/  FMUL.FTZ R51, R2.reuse, R51 ;  /* 0x0000003302337220 */ /* 0x040fe20000410000 */
[C---:B------:R-:W-:Y:S01]  /*12240*/  FMUL.FTZ R52, R2.reuse, R52 ;  /* 0x0000003402347220 */ /* 0x040fe20000410000 */
[C---:B------:R-:W-:Y:S01]  /*12250*/  FMUL.FTZ R53, R2.reuse, R53 ;  /* 0x0000003502357220 */ /* 0x040fe20000410000 */
[C---:B------:R-:W-:Y:S01]  /*12260*/  FMUL.FTZ R54, R2.reuse, R54 ;  /* 0x0000003602367220 */ /* 0x040fe20000410000 */
[C---:B------:R-:W-:Y:S01]  /*12270*/  FMUL.FTZ R55, R2.reuse, R55 ;  /* 0x0000003702377220 */ /* 0x040fe20000410000 */
[C---:B------:R-:W-:Y:S01]  /*12280*/  FMUL.FTZ R46, R2.reuse, R46 ;  /* 0x0000002e022e7220 */ /* 0x040fe20000410000 */
[----:B------:R1:W0:Y:S01]  /*12290*/  MUFU.TANH R13, R31 ;  /* 0x0000001f000d7308 */ /* 0x0002220000002400 */
[----:B------:R-:W5:Y:S01]  /*122a0*/  @P1 LDC R6, c[0x0][0x44c] ;  /* 0x00011300ff061b82 */ /* 0x000f620000000800 */
[----:B------:R-:W-:Y:S01]  /*122b0*/  PLOP3.LUT P2, PT, PT, PT, UP0, 0x40, 0x0 ;  /* 0x000000000000781c */ /* 0x000fe20003f4e808 */
[----:B------:R-:W-:Y:S01]  /*122c0*/  ULDC UR51, c[0x0][0x9dc] ;  /* 0x0002770000337ab9 */ /* 0x000fe20000000800 */
[C---:B------:R-:W-:Y:S01]  /*122d0*/  FMUL.FTZ R34, R2.reuse, R34 ;  /* 0x0000002202227220 */ /* 0x040fe20000410000 */
[C---:B------:R-:W-:Y:S01]  /*122e0*/  FMUL.FTZ R35, R2.reuse, R35 ;  /* 0x0000002302237220 */ /* 0x040fe20000410000 */
[----:B------:R-:W-:Y:S01]  /*122f0*/  ULOP3.LUT UR51, URZ, UR51, URZ, 0x33, !UPT ;  /* 0x000000333f337292 */ /* 0x000fe2000f8e333f */
[----:B------:R-:W-:Y:S01]  /*12300*/  FMUL.FTZ R38, R2, R38 ;  /* 0x0000002602267220 */ /* 0x000fe20000410000 */
[----:B------:R-:W0:Y:S01]  /*12310*/  MUFU.TANH R24, R24 ;  /* 0x0000001800187308 */ /* 0x000e220000002400 */
[----:B------:R-:W2:Y:S01]  /*12320*/  @P1 LDC R9, c[0x0][0x450] ;  /* 0x00011400ff091b82 */ /* 0x000ea20000000800 */
[----:B-1----:R-:W-:Y:S01]  /*12330*/  LEA R31, R160, 0xffffffc0, 0x6 ;  /* 0xffffffc0a01f7811 */ /* 0x002fe200078e30ff */
[----:B------:R-:W-:Y:S01]  /*12340*/  FMUL.FTZ R39, R2, R39 ;  /* 0x0000002702277220 */ /* 0x000fe20000410000 */
[----:B------:R-:W-:-:S04]  /*12350*/  UP2UR UR42, UPR, URZ, 0x1 ;  /* 0x000000013f2a7883 */ /* 0x000fc80008000000 */
[----:B------:R-:W1:Y:S08]  /*12360*/  MUFU.TANH R25, R25 ;  /* 0x0000001900197308 */ /* 0x000e700000002400 */
[----:B------:R-:W0:Y:S01]  /*12370*/  MUFU.TANH R0, R0 ;  /* 0x0000000000007308 */ /* 0x000e220000002400 */
[----:B-----5:R-:W-:Y:S01]  /*12380*/  @P1 IMAD.HI.U32 R6, R3, R6, RZ ;  /* 0x0000000603061227 */ /* 0x020fe200078e00ff */
[----:B------:R-:W-:-:S06]  /*12390*/  IADD3 R3, R5, 0x28440, RZ ;  /* 0x0002844005037810 */ /* 0x000fcc0007ffe0ff */
[----:B------:R-:W0:Y:S01]  /*123a0*/  MUFU.TANH R28, R28 ;  /* 0x0000001c001c7308 */ /* 0x000e220000002400 */
[----:B--2---:R-:W-:Y:S01]  /*123b0*/  @P1 SHF.R.U32.HI R7, RZ, R9, R6 ;  /* 0x00000009ff071219 */ /* 0x004fe20000011606 */
[----:B------:R-:W-:Y:S02]  /*123c0*/  IMAD.MOV.U32 R9, RZ, RZ, -0x40 ;  /* 0xffffffc0ff097424 */ /* 0x000fe400078e00ff */
[----:B------:R-:W-:Y:S02]  /*123d0*/  IMAD.U32 R6, RZ, RZ, UR39 ;  /* 0x00000027ff067e24 */ /* 0x000fe4000f8e00ff */
[----:B------:R-:W2:Y:S01]  /*123e0*/  SHFL.IDX PT, R47, R7, RZ, 0x1c1f ;  /* 0x001c1fff072f7589 */ /* 0x000ea200000e0000 */
[----:B------:R-:W-:Y:S01]  /*123f0*/  IMAD R9, R160, R9, 0x41 ;  /* 0x00000041a0097424 */ /* 0x000fe200078e0209 */
[----:B------:R-:W0:Y:S01]  /*12400*/  MUFU.TANH R29, R29 ;  /* 0x0000001d001d7308 */ /* 0x000e220000002400 */
[----:B------:R-:W-:Y:S02]  /*12410*/  PRMT R3, R6, 0x654, R3 ;  /* 0x0000065406037816 */ /* 0x000fe40000000003 */
[----:B------:R-:W-:-:S02]  /*12420*/  IMAD.IADD R6, R192, 0x1, R9 ;  /* 0x00000001c0067824 */ /* 0x000fc400078e0209 */
[----:B------:R5:W-:Y:S03]  /*12430*/  SYNCS.ARRIVE.TRANS64.RED.A1T0 RZ, [R3+URZ], RZ ;  /* 0x000000ff03ff79a7 */ /* 0x000be6000810043f */
[----:B------:R-:W0:Y:S01]  /*12440*/  MUFU.TANH R30, R30 ;  /* 0x0000001e001e7308 */ /* 0x000e220000002400 */
[----:B-----5:R-:W-:Y:S02]  /*12450*/  IMAD R3, R193, -0x2, R6 ;  /* 0xfffffffec1037824 */ /* 0x020fe400078e0206 */
[----:B------:R-:W-:-:S05]  /*12460*/  IMAD.IADD R6, R192, 0x1, -R31 ;  /* 0x00000001c0067824 */ /* 0x000fca00078e0a1f */
[----:B------:R-:W0:Y:S01]  /*12470*/  MUFU.TANH R32, R32 ;  /* 0x0000002000207308 */ /* 0x000e220000002400 */
[----:B------:R-:W-:-:S07]  /*12480*/  IMAD.IADD R3, R3, 0x1, -R190 ;  /* 0x0000000103037824 */ /* 0x000fce00078e0abe */
        /* <DEDUP_REMOVED lines=19> */
[----:B------:R3:W0:Y:S01]  /*125c0*/  MUFU.TANH R15, R35 ;  /* 0x00000023000f7308 */ /* 0x0006220000002400 */
[----:B-----5:R-:W-:-:S07]  /*125d0*/  IMAD R34, R193, -0x2, R6 ;  /* 0xfffffffec1227824 */ /* 0x020fce00078e0206 */
[----:B------:R5:W0:Y:S01]  /*125e0*/  MUFU.TANH R20, R38 ;  /* 0x0000002600147308 */ /* 0x000a220000002400 */
[----:B---3--:R-:W-:-:S07]  /*125f0*/  VIADD R35, R3, UR6 ;  /* 0x0000000603237c36 */ /* 0x008fce0008000000 */
[----:B------:R3:W0:Y:S01]  /*12600*/  MUFU.TANH R21, R39 ;  /* 0x0000002700157308 */ /* 0x0006220000002400 */
[----:B-----5:R-:W-:Y:S01]  /*12610*/  VIADD R38, R3, UR51 ;  /* 0x0000003303267c36 */ /* 0x020fe20008000000 */
[----:B--2---:R-:W-:-:S03]  /*12620*/  VIADDMNMX R3, R47, R35, R34, PT ;  /* 0x000000232f037246 */ /* 0x004fc60003800122 */
[----:B------:R-:W-:Y:S01]  /*12630*/  IMAD.IADD R6, R38, 0x1, R47 ;  /* 0x0000000126067824 */ /* 0x000fe200078e022f */
[----:B---3--:R-:W-:Y:S01]  /*12640*/  IADD3 R39, R9, -0x1, RZ ;  /* 0xffffffff09277810 */ /* 0x008fe20007ffe0ff */
[----:B-1--4-:R-:W-:Y:S06]  /*12650*/  @P2 BRA `(.L_x_1859) ;  /* 0x0000000000582947 */ /* 0x012fec0003800000 */
[----:B------:R-:W-:Y:S01]  /*12660*/  IADD3 R9, -R190, R192, R47 ;  /* 0x000000c0be097210 */ /* 0x000fe20007ffe12f */
[----:B------:R-:W-:Y:S03]  /*12670*/  BSSY B0, `(.L_x_1860) ;  /* 0x0000010000007945 */ /* 0x000fe60003800000 */
[----:B------:R-:W-:-:S13]  /*12680*/  ISETP.GT.AND P2, PT, R9, -0x1, PT ;  /* 0xffffffff0900780c */ /* 0x000fda0003f44270 */
[----:B------:R-:W-:Y:S05]  /*12690*/  @P2 BRA `(.L_x_1861) ;  /* 0x0000000000202947 */ /* 0x000fea0003800000 */
[----:B------:R-:W-:Y:S01]  /*126a0*/  UISETP.NE.AND UP0, UPT, UR7, 0x1, UPT ;  /* 0x000000010700788c */ /* 0x000fe2000bf05270 */
[----:B------:R-:W-:-:S05]  /*126b0*/  LOP3.LUT R9, RZ, R9, RZ, 0x33, !PT ;  /* 0x00000009ff097212 */ /* 0x000fca00078e33ff */
[----:B------:R-:W-:-:S05]  /*126c0*/  PLOP3.LUT P2, PT, PT, PT, UP0, 0x80, 0x0 ;  /* 0x000000000000781c */ /* 0x000fca0003f4f008 */
[----:B------:R-:W-:-:S08]  /*126d0*/  @UP0 ULDC.64 UR4, c[0x0][0x9e8] ;  /* 0x00027a0000040ab9 */ /* 0x000fd00000000a00 */
[----:B------:R-:W-:-:S05]  /*126e0*/  @P2 IMAD.HI.U32 R12, R9, UR4, RZ ;  /* 0x00000004090c2c27 */ /* 0x000fca000f8e00ff */
[----:B------:R-:W-:-:S04]  /*126f0*/  @P2 SHF.R.U32.HI R9, RZ, UR5, R12 ;  /* 0x00000005ff092c19 */ /* 0x000fc8000801160c */
[----:B------:R-:W-:Y:S01]  /*12700*/  LOP3.LUT R9, RZ, R9, RZ, 0x33, !PT ;  /* 0x00000009ff097212 */ /* 0x000fe200078e33ff */
[----:B------:R-:W-:Y:S06]  /*12710*/  BRA `(.L_x_1862) ;  /* 0x0000000000147947 */ /* 0x000fec0003800000 */
.L_x_1861:
[----:B------:R-:W-:-:S06]  /*12720*/  UISETP.NE.AND UP0, UPT, UR7, 0x1, UPT ;  /* 0x000000010700788c */ /* 0x000fcc000bf05270 */
[----:B------:R-:W-:-:S05]  /*12730*/  PLOP3.LUT P2, PT, PT, PT, UP0, 0x80, 0x0 ;  /* 0x000000000000781c */ /* 0x000fca0003f4f008 */
[----:B------:R-:W-:-:S08]  /*12740*/  @UP0 ULDC.64 UR4, c[0x0][0x9e8] ;  /* 0x00027a0000040ab9 */ /* 0x000fd00000000a00 */
[----:B------:R-:W-:-:S05]  /*12750*/  @P2 IMAD.HI.U32 R12, R9, UR4, RZ ;  /* 0x00000004090c2c27 */ /* 0x000fca000f8e00ff */
[----:B------:R-:W-:-:S07]  /*12760*/  @P2 SHF.R.U32.HI R9, RZ, UR5, R12 ;  /* 0x00000005ff092c19 */ /* 0x000fce000801160c */
.L_x_1862:
[----:B------:R-:W-:Y:S05]  /*12770*/  BSYNC B0 ;  /* 0x0000000000007941 */ /* 0x000fea0003800000 */
.L_x_1860:
[----:B------:R-:W-:-:S04]  /*12780*/  IMAD R12, R9, UR7, -R31 ;  /* 0x00000007090c7c24 */ /* 0x000fc8000f8e0a1f */
[----:B------:R-:W-:-:S05]  /*12790*/  IMAD R12, R193, -0x2, R12 ;  /* 0xfffffffec10c7824 */ /* 0x000fca00078e020c */
[----:B------:R-:W-:Y:S02]  /*127a0*/  VIMNMX R6, R6, R12, !PT ;  /* 0x0000000c06067248 */ /* 0x000fe40007fe0100 */
[----:B------:R-:W-:-:S07]  /*127b0*/  VIADDMNMX R3, R12, UR7, R3, PT ;  /* 0x000000070c037c46 */ /* 0x000fce000b800103 */
.L_x_1859:
[C---:B------:R-:W-:Y:S01]  /*127c0*/  ISETP.GE.AND P3, PT, R39.reuse, 0x9, PT ;  /* 0x000000092700780c */ /* 0x040fe20003f66270 */
[----:B------:R-:W1:Y:S01]  /*127d0*/  SHFL.IDX PT, R7, R7, 0x1, 0x1c1f ;  /* 0x003c1f0007077f89 */ /* 0x000e6200000e0000 */
[----:B------:R-:W-:Y:S01]  /*127e0*/  ISETP.GE.AND P2, PT, R39, 0x2, PT ;  /* 0x000000022700780c */ /* 0x000fe20003f46270 */
[----:B------:R-:W-:Y:S01]  /*127f0*/  UISETP.GE.AND UP0, UPT, UR7, 0x1, UPT ;  /* 0x000000010700788c */ /* 0x000fe2000bf06270 */
[C---:B------:R-:W-:Y:S02]  /*12800*/  ISETP.GT.AND P4, PT, R6.reuse, 0x8, !P3 ;  /* 0x000000080600780c */ /* 0x040fe40005f84270 */
[----:B------:R-:W-:Y:S02]  /*12810*/  ISETP.GT.AND P5, PT, R6, 0x1, !P2 ;  /* 0x000000010600780c */ /* 0x000fe400057a4270 */
[----:B------:R-:W-:Y:S02]  /*12820*/  ISETP.LT.OR P4, PT, R3, 0x9, P4 ;  /* 0x000000090300780c */ /* 0x000fe40002781670 */
[----:B------:R-:W-:-:S02]  /*12830*/  ISETP.GE.AND P6, PT, R39, 0xa, PT ;  /* 0x0000000a2700780c */ /* 0x000fc40003fc6270 */
[----:B0-----:R-:W-:Y:S02]  /*12840*/  FSEL R57, R28, -INF , !P4 ;  /* 0xff8000001c397808 */ /* 0x001fe40006000000 */
[----:B------:R-:W-:Y:S02]  /*12850*/  ISETP.LT.OR P5, PT, R3, 0x2, P5 ;  /* 0x000000020300780c */ /* 0x000fe40002fa1670 */
[----:B------:R-:W-:Y:S02]  /*12860*/  ISETP.GT.AND P4, PT, R6, 0x9, !P6 ;  /* 0x000000090600780c */ /* 0x000fe40007784270 */
[----:B------:R-:W-:Y:S02]  /*12870*/  FSEL R47, R25, -INF , !P5 ;  /* 0xff800000192f7808 */ /* 0x000fe40006800000 */
[----:B------:R-:W-:Y:S02]  /*12880*/  ISETP.LT.OR P4, PT, R3, 0xa, P4 ;  /* 0x0000000a0300780c */ /* 0x000fe40002781670 */
[----:B------:R-:W-:-:S02]  /*12890*/  ISETP.GE.AND P5, PT, R39, 0x11, PT ;  /* 0x000000112700780c */ /* 0x000fc40003fa6270 */
[----:B------:R-:W-:Y:S01]  /*128a0*/  FSEL R59, R29, -INF , !P4 ;  /* 0xff8000001d3b7808 */ /* 0x000fe20006000000 */
[----:B-1----:R-:W-:Y:S01]  /*128b0*/  IMAD.IADD R9, R38, 0x1, R7 ;  /* 0x0000000126097824 */ /* 0x002fe200078e0207 */
[----:B------:R-:W-:Y:S02]  /*128c0*/  ISETP.GT.AND P4, PT, R6, 0x10, !P5 ;  /* 0x000000100600780c */ /* 0x000fe40006f84270 */
[----:B------:R-:W-:Y:S02]  /*128d0*/  P2R R28, PR, RZ, 0x20 ;  /* 0x00000020ff1c7803 */ /* 0x000fe40000000000 */
[----:B------:R-:W-:Y:S02]  /*128e0*/  ISETP.LT.OR P4, PT, R3, 0x11, P4 ;  /* 0x000000110300780c */ /* 0x000fe40002781670 */
[----:B------:R-:W-:Y:S02]  /*128f0*/  ISETP.GE.AND P5, PT, R39, 0x12, PT ;  /* 0x000000122700780c */ /* 0x000fe40003fa6270 */
[----:B------:R-:W-:-:S02]  /*12900*/  FSEL R61, R32, -INF , !P4 ;  /* 0xff800000203d7808 */ /* 0x000fc40006000000 */
[C---:B------:R-:W-:Y:S02]  /*12910*/  ISETP.GT.AND P4, PT, R6.reuse, 0x11, !P5 ;  /* 0x000000110600780c */ /* 0x040fe40006f84270 */
[----:B------:R-:W-:Y:S02]  /*12920*/  P2R R29, PR, RZ, 0x20 ;  /* 0x00000020ff1d7803 */ /* 0x000fe40000000000 */
[----:B------:R-:W-:Y:S02]  /*12930*/  ISETP.LT.OR P4, PT, R3, 0x12, P4 ;  /* 0x000000120300780c */ /* 0x000fe40002781670 */
[----:B------:R-:W-:Y:S02]  /*12940*/  ISETP.GE.AND P5, PT, R39, 0x19, PT ;  /* 0x000000192700780c */ /* 0x000fe40003fa6270 */
[----:B------:R-:W-:Y:S02]  /*12950*/  FSEL R63, R33, -INF , !P4 ;  /* 0xff800000213f7808 */ /* 0x000fe40006000000 */
[----:B------:R-:W-:-:S02]  /*12960*/  ISETP.GT.AND P4, PT, R6, 0x18, !P5 ;  /* 0x000000180600780c */ /* 0x000fc40006f84270 */
[----:B------:R-:W-:Y:S02]  /*12970*/  P2R R32, PR, RZ, 0x20 ;  /* 0x00000020ff207803 */ /* 0x000fe40000000000 */
[----:B------:R-:W-:Y:S02]  /*12980*/  ISETP.LT.OR P4, PT, R3, 0x19, P4 ;  /* 0x000000190300780c */ /* 0x000fe40002781670 */
[----:B------:R-:W-:Y:S02]  /*12990*/  ISETP.GE.AND P5, PT, R39, 0x1a, PT ;  /* 0x0000001a2700780c */ /* 0x000fe40003fa6270 */
[----:B------:R-:W-:Y:S02]  /*129a0*/  FSEL R65, R36, -INF , !P4 ;  /* 0xff80000024417808 */ /* 0x000fe40006000000 */
[----:B------:R-:W-:Y:S02]  /*129b0*/  ISETP.GT.AND P4, PT, R6, 0x19, !P5 ;  /* 0x000000190600780c */ /* 0x000fe40006f84270 */
[----:B------:R-:W-:-:S02]  /*129c0*/  P2R R36, PR, RZ, 0x20 ;  /* 0x00000020ff247803 */ /* 0x000fc40000000000 */
        /* <DEDUP_REMOVED lines=26> */
[----:B------:R-:W-:Y:S02]  /*12b70*/  P2R R25, PR, RZ, 0x40 ;  /* 0x00000040ff197803 */ /* 0x000fe40000000000 */
        /* <DEDUP_REMOVED lines=11> */
[----:B------:R-:W-:-:S04]  /*12c30*/  ISETP.GT.AND P6, PT, R6, RZ, !P6 ;  /* 0x000000ff0600720c */ /* 0x000fc800077c4270 */
        /* <DEDUP_REMOVED lines=18> */
[----:B------:R-:W-:Y:S01]  /*12d60*/  @P6 IMAD.HI.U32 R7, R6, UR4, RZ ;  /* 0x0000000406076c27 */ /* 0x000fe2000f8e00ff */
[----:B------:R-:W-:-:S13]  /*12d70*/  PLOP3.LUT P6, PT, PT, PT, UP0, 0x80, 0x0 ;  /* 0x000000000000781c */ /* 0x000fda0003fcf008 */
[----:B------:R-:W-:-:S04]  /*12d80*/  @P6 SHF.R.U32.HI R6, RZ, UR5, R7 ;  /* 0x00000005ff066c19 */ /* 0x000fc80008011607 */
[----:B------:R-:W-:Y:S01]  /*12d90*/  LOP3.LUT R6, RZ, R6, RZ, 0x33, !PT ;  /* 0x00000006ff067212 */ /* 0x000fe200078e33ff */
[----:B------:R-:W-:Y:S06]  /*12da0*/  BRA `(.L_x_1866) ;  /* 0x0000000000187947 */ /* 0x000fec0003800000 */
.L_x_1865:
[----:B------:R-:W-:-:S06]  /*12db0*/  UISETP.NE.AND UP0, UPT, UR7, 0x1, UPT ;  /* 0x000000010700788c */ /* 0x000fcc000bf05270 */
[----:B------:R-:W-:-:S05]  /*12dc0*/  PLOP3.LUT P6, PT, PT, PT, UP0, 0x80, 0x0 ;  /* 0x000000000000781c */ /* 0x000fca0003fcf008 */
[----:B------:R-:W-:-:S08]  /*12dd0*/  @UP0 ULDC.64 UR4, c[0x0][0x9e8] ;  /* 0x00027a0000040ab9 */ /* 0x000fd00000000a00 */
[----:B------:R-:W-:Y:S01]  /*12de0*/  @P6 IMAD.HI.U32 R7, R6, UR4, RZ ;  /* 0x0000000406076c27 */ /* 0x000fe2000f8e00ff */
[----:B------:R-:W-:-:S13]  /*12df0*/  PLOP3.LUT P6, PT, PT, PT, UP0, 0x80, 0x0 ;  /* 0x000000000000781c */ /* 0x000fda0003fcf008 */
[----:B------:R-:W-:-:S07]  /*12e00*/  @P6 SHF.R.U32.HI R6, RZ, UR5, R7 ;  /* 0x00000005ff066c19 */ /* 0x000fce0008011607 */
.L_x_1866:
[----:B------:R-:W-:Y:S05]  /*12e10*/  BSYNC B0 ;  /* 0x0000000000007941 */ /* 0x000fea0003800000 */
.L_x_1864:
[----:B------:R-:W-:-:S04]  /*12e20*/  IMAD R6, R6, UR7, -R31 ;  /* 0x0000000706067c24 */ /* 0x000fc8000f8e0a1f */
[----:B------:R-:W-:-:S05]  /*12e30*/  IMAD R6, R193, -0x2, R6 ;  /* 0xfffffffec1067824 */ /* 0x000fca00078e0206 */
[----:B------:R-:W-:Y:S02]  /*12e40*/  VIMNMX R9, R9, R6, !PT ;  /* 0x0000000609097248 */ /* 0x000fe40007fe0100 */
[----:B------:R-:W-:-:S07]  /*12e50*/  VIADDMNMX R3, R6, UR7, R3, PT ;  /* 0x0000000706037c46 */ /* 0x000fce000b800103 */
.L_x_1863:
[----:B------:R-:W-:Y:S01]  /*12e60*/  ISETP.GT.AND P2, PT, R9, 0x1, !P2 ;  /* 0x000000010900780c */ /* 0x000fe20005744270 */
[----:B------:R-:W-:Y:S01]  /*12e70*/  ULDC UR38, c[0x0][0x988] ;  /* 0x0002620000267ab9 */ /* 0x000fe20000000800 */
[----:B------:R-:W-:Y:S02]  /*12e80*/  FMNMX.FTZ R6, R33, R47, !PT ;  /* 0x0000002f21067209 */ /* 0x000fe40007810000 */
        /* <DEDUP_REMOVED lines=34> */
[----:B------:R-:W-:Y:S01]  /*130b0*/  ISETP.GT.AND P3, PT, R9, 0x8, !P3 ;  /* 0x000000080900780c */ /* 0x000fe20005f64270 */
[----:B------:R-:W0:Y:S01]  /*130c0*/  SHFL.BFLY PT, R6, R29, 0x2, 0x1f ;  /* 0x0c401f001d067f89 */ /* 0x000e2200000e0000 */
[C---:B------:R-:W-:Y:S02]  /*130d0*/  ISETP.LT.OR P2, PT, R3.reuse, 0x1a, P2 ;  /* 0x0000001a0300780c */ /* 0x040fe40001741670 */
[----:B------:R-:W-:Y:S02]  /*130e0*/  ISETP.LT.OR P3, PT, R3, 0x9, P3 ;  /* 0x000000090300780c */ /* 0x000fe40001f61670 */
[----:B------:R-:W-:Y:S02]  /*130f0*/  FSEL R21, R21, -INF , !P2 ;  /* 0xff80000015157808 */ /* 0x000fe40005000000 */
[----:B------:R-:W-:Y:S02]  /*13100*/  ISETP.NE.AND P2, PT, R37, RZ, PT ;  /* 0x000000ff2500720c */ /* 0x000fe40003f45270 */
[----:B------:R-:W-:-:S02]  /*13110*/  ISETP.NE.AND P6, PT, R12, RZ, PT ;  /* 0x000000ff0c00720c */ /* 0x000fc40003fc5270 */
[----:B------:R-:W-:Y:S02]  /*13120*/  ISETP.GT.AND P2, PT, R9, 0x20, !P2 ;  /* 0x000000200900780c */ /* 0x000fe40005744270 */
[----:B------:R-:W-:Y:S02]  /*13130*/  FSEL R12, R30, -INF , !P3 ;  /* 0xff8000001e0c7808 */ /* 0x000fe40005800000 */
[----:B------:R-:W-:Y:S02]  /*13140*/  ISETP.LT.OR P2, PT, R3, 0x21, P2 ;  /* 0x000000210300780c */ /* 0x000fe40001741670 */
[----:B------:R-:W-:Y:S02]  /*13150*/  ISETP.NE.AND P3, PT, R44, RZ, PT ;  /* 0x000000ff2c00720c */ /* 0x000fe40003f65270 */
[----:B------:R-:W-:Y:S02]  /*13160*/  FSEL R24, R42, -INF , !P2 ;  /* 0xff8000002a187808 */ /* 0x000fe40005000000 */
[----:B------:R-:W-:-:S02]  /*13170*/  ISETP.NE.AND P2, PT, R40, RZ, PT ;  /* 0x000000ff2800720c */ /* 0x000fc40003f45270 */
[C---:B------:R-:W-:Y:S02]  /*13180*/  ISETP.GT.AND P4, PT, R9.reuse, 0x31, !P4 ;  /* 0x000000310900780c */ /* 0x040fe40006784270 */
[----:B------:R-:W-:Y:S02]  /*13190*/  ISETP.GT.AND P2, PT, R9, 0x21, !P2 ;  /* 0x000000210900780c */ /* 0x000fe40005744270 */
[----:B0-----:R-:W-:Y:S02]  /*131a0*/  FMNMX.FTZ R30, R29, R6, !PT ;  /* 0x000000061d1e7209 */ /* 0x001fe40007810000 */
[----:B------:R-:W-:Y:S02]  /*131b0*/  ISETP.LT.OR P2, PT, R3, 0x22, P2 ;  /* 0x000000220300780c */ /* 0x000fe40001741670 */
[----:B------:R-:W-:Y:S01]  /*131c0*/  ISETP.GT.AND P5, PT, R9, 0x38, !P5 ;  /* 0x000000380900780c */ /* 0x000fe20006fa4270 */
[----:B------:R-:W0:Y:S01]  /*131d0*/  SHFL.BFLY PT, R7, R30, 0x1, 0x1f ;  /* 0x0c201f001e077f89 */ /* 0x000e2200000e0000 */
[----:B------:R-:W-:-:S02]  /*131e0*/  FSEL R25, R43, -INF , !P2 ;  /* 0xff8000002b197808 */ /* 0x000fc40005000000 */
[----:B------:R-:W-:Y:S01]  /*131f0*/  ISETP.NE.AND P2, PT, R46, RZ, PT ;  /* 0x000000ff2e00720c */ /* 0x000fe20003f45270 */
[----:B------:R-:W-:Y:S01]  /*13200*/  IMAD.U32 R46, RZ, RZ, UR38 ;  /* 0x00000026ff2e7e24 */ /* 0x000fe2000f8e00ff */
[----:B------:R-:W-:Y:S02]  /*13210*/  ISETP.LT.OR P4, PT, R3, 0x32, P4 ;  /* 0x000000320300780c */ /* 0x000fe40002781670 */
[----:B------:R-:W-:Y:S02]  /*13220*/  ISETP.GT.AND P2, PT, R9, 0x28, !P2 ;  /* 0x000000280900780c */ /* 0x000fe40005744270 */
[C---:B------:R-:W-:Y:S02]  /*13230*/  ISETP.LT.OR P5, PT, R3.reuse, 0x39, P5 ;  /* 0x000000390300780c */ /* 0x040fe40002fa1670 */
[----:B------:R-:W-:-:S04]  /*13240*/  ISETP.LT.OR P2, PT, R3, 0x29, P2 ;  /* 0x000000290300780c */ /* 0x000fc80001741670 */
[----:B------:R-:W-:Y:S02]  /*13250*/  FSEL R26, R26, -INF , !P2 ;  /* 0xff8000001a1a7808 */ /* 0x000fe40005000000 */
[----:B------:R-:W-:Y:S02]  /*13260*/  ISETP.GT.AND P2, PT, R9, 0x29, !P3 ;  /* 0x000000290900780c */ /* 0x000fe40005f44270 */
[----:B------:R-:W-:Y:S02]  /*13270*/  ISETP.NE.AND P3, PT, R56, RZ, PT ;  /* 0x000000ff3800720c */ /* 0x000fe40003f65270 */
[----:B------:R-:W-:Y:S02]  /*13280*/  ISETP.LT.OR P2, PT, R3, 0x2a, P2 ;  /* 0x0000002a0300780c */ /* 0x000fe40001741670 */
[----:B0-----:R-:W-:Y:S01]  /*13290*/  FMNMX.FTZ R6, R30, R7, !PT ;  /* 0x000000071e067209 */ /* 0x001fe20007810000 */
[----:B------:R-:W-:Y:S01]  /*132a0*/  IMAD.U32 R7, RZ, RZ, UR38 ;  /* 0x00000026ff077e24 */ /* 0x000fe2000f8e00ff */
[----:B------:R-:W-:-:S02]  /*132b0*/  FSEL R27, R27, -INF , !P2 ;  /* 0xff8000001b1b7808 */ /* 0x000fc40005000000 */
[----:B------:R-:W-:Y:S01]  /*132c0*/  ISETP.GT.AND P2, PT, R9, RZ, !P6 ;  /* 0x000000ff0900720c */ /* 0x000fe20007744270 */
[----:B------:R-:W-:-:S01]  /*132d0*/  FFMA.FTZ R7, R6, R7, -8 ;  /* 0xc100000006077423 */ /* 0x000fc20000010007 */
[----:B------:R-:W-:Y:S02]  /*132e0*/  ISETP.NE.AND P6, PT, R39, RZ, PT ;  /* 0x000000ff2700720c */ /* 0x000fe40003fc5270 */
[----:B------:R-:W-:-:S04]  /*132f0*/  ISETP.LT.OR P2, PT, R3, 0x1, P2 ;  /* 0x000000010300780c */ /* 0x000fc80001741670 */
[----:B------:R-:W-:Y:S02]  /*13300*/  FSEL R0, R0, -INF , !P2 ;  /* 0xff80000000007808 */ /* 0x000fe40005000000 */
[----:B------:R-:W-:-:S04]  /*13310*/  FSETP.NEU.FTZ.AND P2, PT, R6, -INF , PT ;  /* 0xff8000000600780b */ /* 0x000fc80003f5d000 */
[----:B------:R-:W-:Y:S02]  /*13320*/  FSEL R32, R7, RZ, P2 ;  /* 0x000000ff07207208 */ /* 0x000fe40001000000 */
[----:B------:R-:W-:Y:S02]  /*13330*/  FMNMX.FTZ R7, R0, R11, !PT ;  /* 0x0000000b00077209 */ /* 0x000fe40007810000 */
[----:B------:R-:W-:Y:S01]  /*13340*/  ISETP.GT.AND P2, PT, R9, 0x30, !P3 ;  /* 0x000000300900780c */ /* 0x000fe20005f44270 */
[----:B------:R-:W-:-:S01]  /*13350*/  FFMA.FTZ R31, R33, UR38, -R32 ;  /* 0x00000026211f7c23 */ /* 0x000fc20008010820 */
[----:B------:R-:W-:Y:S01]  /*13360*/  FMNMX.FTZ R28, R12, R7, !PT ;  /* 0x000000070c1c7209 */ /* 0x000fe20007810000 */
[----:B------:R-:W-:-:S01]  /*13370*/  FFMA.FTZ R33, R47, UR38, -R32 ;  /* 0x000000262f217c23 */ /* 0x000fc20008010820 */
[----:B------:R-:W-:Y:S01]  /*13380*/  ISETP.LT.OR P2, PT, R3, 0x31, P2 ;  /* 0x000000310300780c */ /* 0x000fe20001741670 */
[----:B------:R0:W-:Y:S01]  /*13390*/  MUFU.EX2 R152, R31 ;  /* 0x0000001f00987308 */ /* 0x0001e20000000800 */
[----:B------:R-:W-:Y:S01]  /*133a0*/  FMNMX.FTZ R7, R13, R28, !PT ;  /* 0x0000001c0d077209 */ /* 0x000fe20007810000 */
[--C-:B------:R-:W-:Y:S01]  /*133b0*/  FFMA.FTZ R35, R59, UR38, -R32.reuse ;  /* 0x000000263b237c23 */ /* 0x100fe20008010820 */
[----:B------:R-:W-:Y:S01]  /*133c0*/  ISETP.GT.AND P3, PT, R9, 0x39, !P6 ;  /* 0x000000390900780c */ /* 0x000fe20007764270 */
[--C-:B------:R-:W-:Y:S01]  /*133d0*/  FFMA.FTZ R36, R61, UR38, -R32.reuse ;  /* 0x000000263d247c23 */ /* 0x100fe20008010820 */
[----:B------:R-:W-:Y:S01]  /*133e0*/  FMNMX.FTZ R28, R14, R7, !PT ;  /* 0x000000070e1c7209 */ /* 0x000fe20007810000 */
[--C-:B------:R-:W-:Y:S01]  /*133f0*/  FFMA.FTZ R37, R63, UR38, -R32.reuse ;  /* 0x000000263f257c23 */ /* 0x100fe20008010820 */
[----:B------:R-:W-:Y:S01]  /*13400*/  FSEL R9, R50, -INF , !P2 ;  /* 0xff80000032097808 */ /* 0x000fe20005000000 */
[----:B------:R-:W1:Y:S01]  /*13410*/  MUFU.EX2 R33, R33 ;  /* 0x0000002100217308 */ /* 0x000e620000000800 */
[----:B------:R-:W-:Y:S01]  /*13420*/  FMNMX.FTZ R7, R15, R28, !PT ;  /* 0x0000001c0f077209 */ /* 0x000fe20007810000 */
[--C-:B0-----:R-:W-:Y:S01]  /*13430*/  FFMA.FTZ R31, R57, UR38, -R32.reuse ;  /* 0x00000026391f7c23 */ /* 0x101fe20008010820 */
[----:B------:R-:W-:Y:S01]  /*13440*/  ISETP.LT.OR P3, PT, R3, 0x3a, P3 ;  /* 0x0000003a0300780c */ /* 0x000fe20001f61670 */
[--C-:B------:R-:W-:Y:S01]  /*13450*/  FFMA.FTZ R38, R65, UR38, -R32.reuse ;  /* 0x0000002641267c23 */ /* 0x100fe20008010820 */
[----:B------:R-:W-:Y:S01]  /*13460*/  FMNMX.FTZ R28, R20, R7, !PT ;  /* 0x00000007141c7209 */ /* 0x000fe20007810000 */
[--C-:B------:R-:W-:Y:S01]  /*13470*/  FFMA.FTZ R43, R45, UR38, -R32.reuse ;  /* 0x000000262d2b7c23 */ /* 0x100fe20008010820 */
[----:B------:R-:W-:Y:S01]  /*13480*/  FSEL R3, R54, -INF , !P5 ;  /* 0xff80000036037808 */ /* 0x000fe20006800000 */
[----:B------:R0:W2:Y:S01]  /*13490*/  MUFU.EX2 R34, R31 ;  /* 0x0000001f00227308 */ /* 0x0000a20000000800 */
[----:B------:R-:W-:Y:S01]  /*134a0*/  FMNMX.FTZ R7, R21, R28, !PT ;  /* 0x0000001c15077209 */ /* 0x000fe20007810000 */
[--C-:B------:R-:W-:Y:S01]  /*134b0*/  FFMA.FTZ R39, R67, UR38, -R32.reuse ;  /* 0x0000002643277c23 */ /* 0x100fe20008010820 */
[----:B------:R-:W-:Y:S01]  /*134c0*/  FSEL R29, R55, -INF , !P3 ;  /* 0xff800000371d7808 */ /* 0x000fe20005800000 */
[--C-:B------:R-:W-:Y:S01]  /*134d0*/  FFMA.FTZ R40, R69, UR38, -R32.reuse ;  /* 0x0000002645287c23 */ /* 0x100fe20008010820 */
[----:B------:R-:W-:Y:S01]  /*134e0*/  FMNMX.FTZ R28, R24, R7, !PT ;  /* 0x00000007181c7209 */ /* 0x000fe20007810000 */
[--C-:B------:R-:W-:Y:S01]  /*134f0*/  FFMA.FTZ R41, R41, UR38, -R32.reuse ;  /* 0x0000002629297c23 */ /* 0x100fe20008010820 */
[----:B------:R-:W-:-:S01]  /*13500*/  FFMA.FTZ R42, R71, UR38, -R32 ;  /* 0x00000026472a7c23 */ /* 0x000fc20008010820 */
[----:B------:R-:W3:Y:S01]  /*13510*/  MUFU.EX2 R35, R35 ;  /* 0x0000002300237308 */ /* 0x000ee20000000800 */
[----:B------:R-:W-:Y:S01]  /*13520*/  FMNMX.FTZ R7, R25, R28, !PT ;  /* 0x0000001c19077209 */ /* 0x000fe20007810000 */
[--C-:B------:R-:W-:Y:S01]  /*13530*/  FFMA.FTZ R44, R73, UR38, -R32.reuse ;  /* 0x00000026492c7c23 */ /* 0x100fe20008010820 */
[----:B------:R-:W-:-:S02]  /*13540*/  FFMA.FTZ R45, R49, UR38, -R32 ;  /* 0x00000026312d7c23 */ /* 0x000fc40008010820 */
[----:B------:R-:W-:-:S03]  /*13550*/  FMNMX.FTZ R28, R26, R7, !PT ;  /* 0x000000071a1c7209 */ /* 0x000fc60007810000 */
[----:B------:R-:W-:Y:S01]  /*13560*/  MUFU.EX2 R36, R36 ;  /* 0x0000002400247308 */ /* 0x000fe20000000800 */
[----:B------:R-:W-:Y:S02]  /*13570*/  FMNMX.FTZ R30, R27, R28, !PT ;  /* 0x0000001c1b1e7209 */ /* 0x000fe40007810000 */
[----:B------:R-:W-:Y:S02]  /*13580*/  FSEL R28, R51, -INF , !P4 ;  /* 0xff800000331c7808 */ /* 0x000fe40006000000 */
[----:B------:R-:W-:-:S03]  /*13590*/  FMNMX.FTZ R7, R9, R30, !PT ;  /* 0x0000001e09077209 */ /* 0x000fc60007810000 */
[----:B------:R-:W-:Y:S01]  /*135a0*/  MUFU.EX2 R37, R37 ;  /* 0x0000002500257308 */ /* 0x000fe20000000800 */
[----:B------:R-:W-:-:S04]  /*135b0*/  FMNMX.FTZ R30, R28, R7, !PT ;  /* 0x000000071c1e7209 */ /* 0x000fc80007810000 */
[----:B------:R-:W-:-:S03]  /*135c0*/  FMNMX.FTZ R30, R3, R30, !PT ;  /* 0x0000001e031e7209 */ /* 0x000fc60007810000 */
[----:B------:R-:W-:Y:S01]  /*135d0*/  MUFU.EX2 R38, R38 ;  /* 0x0000002600267308 */ /* 0x000fe20000000800 */
[----:B------:R-:W-:-:S05]  /*135e0*/  FMNMX.FTZ R30, R29, R30, !PT ;  /* 0x0000001e1d1e7209 */ /* 0x000fca0007810000 */
[----:B------:R-:W0:Y:S02]  /*135f0*/  SHFL.BFLY PT, R7, R30, 0x2, 0x1f ;  /* 0x0c401f001e077f89 */ /* 0x000e2400000e0000 */
[----:B------:R-:W-:Y:S08]  /*13600*/  MUFU.EX2 R39, R39 ;  /* 0x0000002700277308 */ /* 0x000ff00000000800 */
[----:B------:R-:W-:Y:S08]  /*13610*/  MUFU.EX2 R40, R40 ;  /* 0x0000002800287308 */ /* 0x000ff00000000800 */
[----:B------:R-:W-:Y:S01]  /*13620*/  MUFU.EX2 R41, R41 ;  /* 0x0000002900297308 */ /* 0x000fe20000000800 */
[----:B0-----:R-:W-:-:S07]  /*13630*/  FMNMX.FTZ R31, R30, R7, !PT ;  /* 0x000000071e1f7209 */ /* 0x001fce0007810000 */
[----:B------:R-:W-:Y:S01]  /*13640*/  MUFU.EX2 R42, R42 ;  /* 0x0000002a002a7308 */ /* 0x000fe20000000800 */
[----:B------:R-:W0:Y:S07]  /*13650*/  SHFL.BFLY PT, R30, R31, 0x1, 0x1f ;  /* 0x0c201f001f1e7f89 */ /* 0x000e2e00000e0000 */
[----:B------:R-:W-:Y:S08]  /*13660*/  MUFU.EX2 R43, R43 ;  /* 0x0000002b002b7308 */ /* 0x000ff00000000800 */
[----:B------:R-:W-:Y:S08]  /*13670*/  MUFU.EX2 R44, R44 ;  /* 0x0000002c002c7308 */ /* 0x000ff00000000800 */
[----:B------:R-:W-:Y:S01]  /*13680*/  MUFU.EX2 R45, R45 ;  /* 0x0000002d002d7308 */ /* 0x000fe20000000800 */
[----:B0-----:R-:W-:Y:S01]  /*13690*/  FMNMX.FTZ R7, R31, R30, !PT ;  /* 0x0000001e1f077209 */ /* 0x001fe20007810000 */
[--C-:B------:R-:W-:Y:S01]  /*136a0*/  FFMA.FTZ R30, R75, UR38, -R32.reuse ;  /* 0x000000264b1e7c23 */ /* 0x100fe20008010820 */
[----:B------:R-:W-:-:S02]  /*136b0*/  FFMA.FTZ R32, R53, UR38, -R32 ;  /* 0x0000002635207c23 */ /* 0x000fc40008010820 */
[C---:B------:R-:W-:Y:S01]  /*136c0*/  FSETP.NEU.FTZ.AND P2, PT, R7.reuse, -INF , PT ;  /* 0xff8000000700780b */ /* 0x040fe20003f5d000 */
[----:B------:R-:W-:-:S02]  /*136d0*/  FFMA.FTZ R31, R7, R46, -8 ;  /* 0xc1000000071f7423 */ /* 0x000fc4000001002e */
[----:B------:R-:W-:Y:S03]  /*136e0*/  MUFU.EX2 R30, R30 ;  /* 0x0000001e001e7308 */ /* 0x000fe60000000800 */
[----:B------:R-:W-:-:S05]  /*136f0*/  FSEL R46, R31, RZ, P2 ;  /* 0x000000ff1f2e7208 */ /* 0x000fca0001000000 */
        /* <DEDUP_REMOVED lines=14> */
[--C-:B------:R-:W-:Y:S01]  /*137e0*/  FFMA.FTZ R9, R9, UR38, -R46.reuse ;  /* 0x0000002609097c23 */ /* 0x100fe2000801082e */
[----:B------:R-:W-:-:S01]  /*137f0*/  FFMA.FTZ R28, R28, UR38, -R46 ;  /* 0x000000261c1c7c23 */ /* 0x000fc2000801082e */
[--C-:B------:R-:W-:Y:S01]  /*13800*/  FFMA.FTZ R29, R29, UR38, -R46.reuse ;  /* 0x000000261d1d7c23 */ /* 0x100fe2000801082e */
[----:B------:R-:W-:-:S03]  /*13810*/  FFMA.FTZ R3, R3, UR38, -R46 ;  /* 0x0000002603037c23 */ /* 0x000fc6000801082e */
[----:B------:R-:W4:Y:S01]  /*13820*/  MUFU.EX2 R12, R12 ;  /* 0x0000000c000c7308 */ /* 0x000f220000000800 */
[----:B-1----:R-:W-:-:S04]  /*13830*/  FADD.FTZ R11, R152, R33 ;  /* 0x00000021980b7221 */ /* 0x002fc80000010000 */
[----:B--2---:R-:W-:Y:S01]  /*13840*/  FADD.FTZ R0, R34, R11 ;  /* 0x0000000b22007221 */ /* 0x004fe20000010000 */
[----:B---3--:R-:W-:Y:S02]  /*13850*/  F2FP.SATFINITE.E4M3.F32.PACK_AB_MERGE_C R34, R35, R34, RZ ;  /* 0x000000222322723e */ /* 0x008fe400048070ff */
[----:B------:R-:W1:Y:S01]  /*13860*/  MUFU.EX2 R13, R13 ;  /* 0x0000000d000d7308 */ /* 0x000e620000000800 */
[----:B0-----:R-:W-:-:S01]  /*13870*/  FADD.FTZ R47, R153, R48 ;  /* 0x00000030992f7221 */ /* 0x001fc20000010000 */
[----:B------:R-:W-:Y:S01]  /*13880*/  FADD.FTZ R11, R35, R0 ;  /* 0x00000000230b7221 */ /* 0x000fe20000010000 */
[----:B------:R-:W-:-:S03]  /*13890*/  F2FP.SATFINITE.E4M3.F32.PACK_AB_MERGE_C R152, R33, R152, R34 ;  /* 0x000000982198723e */ /* 0x000fc60004807022 */
[----:B------:R-:W-:Y:S02]  /*138a0*/  FADD.FTZ R0, R36, R11 ;  /* 0x0000000b24007221 */ /* 0x000fe40000010000 */
[----:B------:R-:W0:Y:S02]  /*138b0*/  MUFU.EX2 R14, R14 ;  /* 0x0000000e000e7308 */ /* 0x000e240000000800 */
[----:B------:R-:W-:-:S04]  /*138c0*/  FADD.FTZ R11, R37, R0 ;  /* 0x00000000250b7221 */ /* 0x000fc80000010000 */
[----:B------:R-:W-:Y:S01]  /*138d0*/  FADD.FTZ R0, R38, R11 ;  /* 0x0000000b26007221 */ /* 0x000fe20000010000 */
[C---:B------:R-:W-:Y:S01]  /*138e0*/  F2FP.SATFINITE.E4M3.F32.PACK_AB_MERGE_C R38, R39.reuse, R38, RZ ;  /* 0x000000262726723e */ /* 0x040fe200048070ff */
[----:B------:R-:W2:Y:S02]  /*138f0*/  MUFU.EX2 R15, R15 ;  /* 0x0000000f000f7308 */ /* 0x000ea40000000800 */
[----:B------:R-:W-:-:S01]  /*13900*/  FADD.FTZ R11, R39, R0 ;  /* 0x00000000270b7221 */ /* 0x000fc20000010000 */
[----:B------:R-:W-:-:S05]  /*13910*/  F2FP.SATFINITE.E4M3.F32.PACK_AB_MERGE_C R154, R37, R36, R38 ;  /* 0x00000024259a723e */ /* 0x000fca0004807026 */
[----:B------:R4:W-:Y:S08]  /*13920*/  MUFU.EX2 R31, R32 ;  /* 0x00000020001f7308 */ /* 0x0009f00000000800 */
[----:B------:R-:W3:Y:S01]  /*13930*/  MUFU.EX2 R20, R20 ;  /* 0x0000001400147308 */ /* 0x000ee20000000800 */
[----:B----4-:R-:W-:-:S04]  /*13940*/  FADD.FTZ R32, R12, R47 ;  /* 0x0000002f0c207221 */ /* 0x010fc80000010000 */
[C---:B-1----:R-:W-:Y:S01]  /*13950*/  FADD.FTZ R47, R13.reuse, R32 ;  /* 0x000000200d2f7221 */ /* 0x042fe20000010000 */
[----:B------:R-:W-:Y:S02]  /*13960*/  F2FP.SATFINITE.E4M3.F32.PACK_AB_MERGE_C R13, R13, R12, RZ ;  /* 0x0000000c0d0d723e */ /* 0x000fe400048070ff */
[----:B------:R-:W1:Y:S01]  /*13970*/  MUFU.EX2 R21, R21 ;  /* 0x0000001500157308 */ /* 0x000e620000000800 */
[----:B0-----:R-:W-:-:S01]  /*13980*/  FADD.FTZ R32, R14, R47 ;  /* 0x0000002f0e207221 */ /* 0x001fc20000010000 */
[----:B------:R-:W-:-:S03]  /*13990*/  F2FP.SATFINITE.E4M3.F32.PACK_AB_MERGE_C R153, R48, R153, R13 ;  /* 0x000000993099723e */ /* 0x000fc6000480700d */
[----:B--2---:R-:W-:-:S03]  /*139a0*/  FADD.FTZ R47, R15, R32 ;  /* 0x000000200f2f7221 */ /* 0x004fc60000010000 */
[----:B------:R-:W0:Y:S01]  /*139b0*/  MUFU.EX2 R24, R24 ;  /* 0x0000001800187308 */ /* 0x000e220000000800 */
[----:B---3--:R-:W-:-:S07]  /*139c0*/  FADD.FTZ R32, R20, R47 ;  /* 0x0000002f14207221 */ /* 0x008fce0000010000 */
[----:B------:R-:W2:Y:S01]  /*139d0*/  MUFU.EX2 R25, R25 ;  /* 0x0000001900197308 */ /* 0x000ea20000000800 */
[----:B-1----:R-:W-:-:S01]  /*139e0*/  FADD.FTZ R47, R21, R32 ;  /* 0x00000020152f7221 */ /* 0x002fc20000010000 */
[----:B------:R-:W-:Y:S01]  /*139f0*/  FADD.FTZ R32, R40, R11 ;  /* 0x0000000b28207221 */ /* 0x000fe20000010000 */
[----:B------:R-:W-:-:S03]  /*13a00*/  F2FP.SATFINITE.E4M3.F32.PACK_AB_MERGE_C R21, R21, R20, RZ ;  /* 0x000000141515723e */ /* 0x000fc600048070ff */
[----:B------:R-:W-:Y:S01]  /*13a10*/  FADD.FTZ R11, R41, R32 ;  /* 0x00000020290b7221 */ /* 0x000fe20000010000 */
[----:B------:R-:W-:Y:S01]  /*13a20*/  F2FP.SATFINITE.E4M3.F32.PACK_AB_MERGE_C R155, R15, R14, R21 ;  /* 0x0000000e0f9b723e */ /* 0x000fe20004807015 */
[----:B------:R-:W1:Y:S01]  /*13a30*/  MUFU.EX2 R26, R26 ;  /* 0x0000001a001a7308 */ /* 0x000e620000000800 */
[----:B0-----:R-:W-:-:S01]  /*13a40*/  FADD.FTZ R50, R24, R47 ;  /* 0x0000002f18327221 */ /* 0x001fc20000010000 */
[----:B------:R-:W-:Y:S01]  /*13a50*/  FADD.FTZ R32, R42, R11 ;  /* 0x0000000b2a207221 */ /* 0x000fe20000010000 */
[----:B------:R-:W-:-:S03]  /*13a60*/  F2FP.SATFINITE.E4M3.F32.PACK_AB_MERGE_C R42, R43, R42, RZ ;  /* 0x0000002a2b2a723e */ /* 0x000fc600048070ff */
[----:B------:R-:W-:Y:S01]  /*13a70*/  FADD.FTZ R11, R43, R32 ;  /* 0x000000202b0b7221 */ /* 0x000fe20000010000 */
[----:B------:R-:W-:Y:S01]  /*13a80*/  F2FP.SATFINITE.E4M3.F32.PACK_AB_MERGE_C R156, R41, R40, R42 ;  /* 0x00000028299c723e */ /* 0x000fe2000480702a */
[----:B------:R-:W0:Y:S01]  /*13a90*/  MUFU.EX2 R27, R27 ;  /* 0x0000001b001b7308 */ /* 0x000e220000000800 */
[----:B--2---:R-:W-:-:S01]  /*13aa0*/  FADD.FTZ R47, R25, R50 ;  /* 0x00000032192f7221 */ /* 0x004fc20000010000 */
[----:B------:R-:W-:-:S04]  /*13ab0*/  FADD.FTZ R32, R44, R11 ;  /* 0x0000000b2c207221 */ /* 0x000fc80000010000 */
[----:B------:R-:W-:Y:S02]  /*13ac0*/  FADD.FTZ R11, R45, R32 ;  /* 0x000000202d0b7221 */ /* 0x000fe40000010000 */
[----:B------:R-:W2:Y:S01]  /*13ad0*/  MUFU.EX2 R9, R9 ;  /* 0x0000000900097308 */ /* 0x000ea20000000800 */
[----:B-1----:R-:W-:-:S01]  /*13ae0*/  FADD.FTZ R46, R26, R47 ;  /* 0x0000002f1a2e7221 */ /* 0x002fc20000010000 */
[----:B------:R-:W-:Y:S01]  /*13af0*/  FADD.FTZ R12, R30, R11 ;  /* 0x0000000b1e0c7221 */ /* 0x000fe20000010000 */
[----:B------:R-:W-:-:S04]  /*13b00*/  F2FP.SATFINITE.E4M3.F32.PACK_AB_MERGE_C R30, R31, R30, RZ ;  /* 0x0000001e1f1e723e */ /* 0x000fc800048070ff */
[----:B------:R-:W-:Y:S01]  /*13b10*/  F2FP.SATFINITE.E4M3.F32.PACK_AB_MERGE_C R158, R45, R44, R30 ;  /* 0x0000002c2d9e723e */ /* 0x000fe2000480701e */
[----:B------:R-:W1:Y:S01]  /*13b20*/  MUFU.EX2 R28, R28 ;  /* 0x0000001c001c7308 */ /* 0x000e620000000800 */
[----:B0-----:R-:W-:-:S01]  /*13b30*/  FADD.FTZ R46, R27, R46 ;  /* 0x0000002e1b2e7221 */ /* 0x001fc20000010000 */
[----:B------:R-:W-:-:S04]  /*13b40*/  F2FP.SATFINITE.E4M3.F32.PACK_AB_MERGE_C R26, R27, R26, RZ ;  /* 0x0000001a1b1a723e */ /* 0x000fc800048070ff */
[----:B------:R-:W-:Y:S02]  /*13b50*/  F2FP.SATFINITE.E4M3.F32.PACK_AB_MERGE_C R157, R25, R24, R26 ;  /* 0x00000018199d723e */ /* 0x000fe4000480701a */
[----:B------:R2:W0:Y:S08]  /*13b60*/  MUFU.EX2 R0, R3 ;  /* 0x0000000300007308 */ /* 0x0004300000000800 */
[----:B------:R-:W3:Y:S01]  /*13b70*/  MUFU.EX2 R29, R29 ;  /* 0x0000001d001d7308 */ /* 0x000ee20000000800 */
[----:B--2---:R-:W-:-:S04]  /*13b80*/  FADD.FTZ R3, R9, R46 ;  /* 0x0000002e09037221 */ /* 0x004fc80000010000 */
[----:B-1----:R-:W-:-:S04]  /*13b90*/  FADD.FTZ R3, R28, R3 ;  /* 0x000000031c037221 */ /* 0x002fc80000010000 */
[----:B0-----:R-:W-:Y:S01]  /*13ba0*/  FADD.FTZ R20, R0, R3 ;  /* 0x0000000300147221 */ /* 0x001fe20000010000 */
[----:B------:R-:W-:-:S01]  /*13bb0*/  FADD.FTZ R3, R31, R12 ;  /* 0x0000000c1f037221 */ /* 0x000fc20000010000 */
[C---:B---3--:R-:W-:Y:S02]  /*13bc0*/  F2FP.SATFINITE.E4M3.F32.PACK_AB_MERGE_C R159, R29.reuse, R0, RZ ;  /* 0x000000001d9f723e */ /* 0x048fe400048070ff */
[----:B------:R-:W-:-:S02]  /*13bd0*/  FADD.FTZ R0, R29, R20 ;  /* 0x000000141d007221 */ /* 0x000fc40000010000 */
[----:B------:R-:W-:Y:S01]  /*13be0*/  F2FP.SATFINITE.E4M3.F32.PACK_AB_MERGE_C R159, R28, R9, R159 ;  /* 0x000000091c9f723e */ /* 0x000fe2000480709f */
[----:B------:R-:W-:Y:S06]  /*13bf0*/  @!P0 BRA `(.L_x_1867) ;  /* 0x0000000000048947 */ /* 0x000fec0003800000 */
[----:B------:R-:W-:Y:S01]  /*13c00*/  BPT.TRAP 0x1 ;  /* 0x000000040000795c */ /* 0x000fe20000300000 */
.L_x_1867:
[----:B------:R0:W1:Y:S01]  /*13c10*/  SYNCS.PHASECHK.TRANS64.TRYWAIT P2, [R5+URZ+0x28450], R8 ;  /* 0x02845008050075a7 */ /* 0x000062000804017f */
[----:B------:R-:W-:Y:S05]  /*13c20*/  @!P0 BRA `(.L_x_1868) ;  /* 0x0000000000048947 */ /* 0x000fea0003800000 */
[----:B------:R-:W-:Y:S01]  /*13c30*/  BPT.TRAP 0x1 ;  /* 0x000000040000795c */ /* 0x000fe20000300000 */
.L_x_1868:
[----:B------:R-:W-:Y:S04]  /*13c40*/  BSSY B0, `(.L_x_1869) ;  /* 0x0000004000007945 */ /* 0x000fe80003800000 */
[----:B-1----:R-:W-:Y:S05]  /*13c50*/  @P2 BRA `(.L_x_1870) ;  /* 0x0000000000082947 */ /* 0x002fea0003800000 */
[----:B------:R-:W1:Y:S02]  /*13c60*/  SYNCS.PHASECHK.TRANS64.TRYWAIT P2, [R5+URZ+0x28450], R8 ;  /* 0x02845008050075a7 */ /* 0x000e64000804017f */
[----:B-1----:R-:W-:Y:S05]  /*13c70*/  @!P2 BRA `(.L_x_1871) ;  /* 0x000001500090a947 */ /* 0x002fea0003800000 */
.L_x_1870:
[----:B------:R-:W-:Y:S05]  /*13c80*/  BSYNC B0 ;  /* 0x0000000000007941 */ /* 0x000fea0003800000 */
.L_x_1869:
[----:B------:R-:W-:Y:S05]  /*13c90*/  WARPSYNC.ALL ;  /* 0x0000000000007948 */ /* 0x000fea0003800000 */
[----:B------:R-:W-:Y:S01]  /*13ca0*/  R2UR UR4, R184 ;  /* 0x00000000b80472ca */ /* 0x000fe200000e0000 */
[----:B------:R2:W-:Y:S01]  /*13cb0*/  BAR.SYNC.DEFER_BLOCKING R10, 0x100 ;  /* 0x0004000a0000751d */ /* 0x0005e20000010000 */
[----:B------:R-:W-:-:S05]  /*13cc0*/  IMAD.MOV.U32 R9, RZ, RZ, -0x7fffffe0 ;  /* 0x80000020ff097424 */ /* 0x000fca00078e00ff */
[----:B------:R-:W-:Y:S02]  /*13cd0*/  R2UR UR11, R9 ;  /* 0x00000000090b72ca */ /* 0x000fe400000e0000 */
[----:B------:R-:W-:-:S04]  /*13ce0*/  MOV R9, 0x80000020 ;  /* 0x8000002000097802 */ /* 0x000fc80000000f00 */
        /* <DEDUP_REMOVED lines=18> */
.L_x_1872:
[----:B------:R-:W0:Y:S01]  /*13e10*/  @P1 LDC R9, c[0x0][0x44c] ;  /* 0x00011300ff091b82 */ /* 0x000e220000000800 */
[----:B------:R-:W-:Y:S01]  /*13e20*/  UISETP.GE.AND UP0, UPT, UR7, 0x1, UPT ;  /* 0x000000010700788c */ /* 0x000fe2000bf06270 */
[----:B------:R-:W-:Y:S02]  /*13e30*/  VIADD R5, R5, 0x28460 ;  /* 0x0002846005057836 */ /* 0x000fe40000000000 */
[----:B------:R-:W-:-:S03]  /*13e40*/  IMAD.U32 R8, RZ, RZ, UR39 ;  /* 0x00000027ff087e24 */ /* 0x000fc6000f8e00ff */
[----:B------:R-:W-:Y:S01]  /*13e50*/  PLOP3.LUT P2, PT, PT, PT, UP0, 0x40, 0x0 ;  /* 0x000000000000781c */ /* 0x000fe20003f4e808 */
[----:B------:R-:W1:Y:S01]  /*13e60*/  @P1 LDC R10, c[0x0][0x450] ;  /* 0x00011400ff0a1b82 */ /* 0x000e620000000800 */
[----:B------:R-:W-:Y:S01]  /*13e70*/  PRMT R5, R8, 0x654, R5 ;  /* 0x0000065408057816 */ /* 0x000fe20000000005 */
[----:B------:R-:W-:-:S03]  /*13e80*/  IMAD.MOV.U32 R8, RZ, RZ, R202 ;  /* 0x000000ffff087224 */ /* 0x000fc600078e00ca */
[----:B------:R2:W-:Y:S01]  /*13e90*/  SYNCS.ARRIVE.TRANS64.RED.A1T0 RZ, [R5+URZ], RZ ;  /* 0x000000ff05ff79a7 */ /* 0x0005e2000810043f */
[----:B0-----:R-:W-:-:S04]  /*13ea0*/  @P1 IMAD.HI.U32 R9, R202, R9, RZ ;  /* 0x00000009ca091227 */ /* 0x001fc800078e00ff */
[----:B--2---:R-:W-:Y:S01]  /*13eb0*/  VIADD R5, R160, 0xfffffffe ;  /* 0xfffffffea0057836 */ /* 0x004fe20000000000 */
[----:B-1----:R-:W-:-:S05]  /*13ec0*/  @P1 SHF.R.U32.HI R8, RZ, R10, R9 ;  /* 0x0000000aff081219 */ /* 0x002fca0000011609 */
[----:B------:R-:W-:-:S04]  /*13ed0*/  IMAD.IADD R161, R161, 0x1, R8 ;  /* 0x00000001a1a17824 */ /* 0x000fc800078e0208 */
[----:B------:R-:W-:Y:S01]  /*13ee0*/  VIADD R8, R161, UR6 ;  /* 0x00000006a1087c36 */ /* 0x000fe20008000000 */
[----:B------:R-:W-:Y:S06]  /*13ef0*/  @P2 BRA `(.L_x_1873) ;  /* 0x0000000000542947 */ /* 0x000fec0003800000 */
[C---:B------:R-:W-:Y:S01]  /*13f00*/  ISETP.GT.AND P2, PT, R161.reuse, RZ, PT ;  /* 0x000000ffa100720c */ /* 0x040fe20003f44270 */
[----:B------:R-:W-:Y:S01]  /*13f10*/  BSSY B0, `(.L_x_1874) ;  /* 0x0000010000007945 */ /* 0x000fe20003800000 */
[----:B------:R-:W-:-:S11]  /*13f20*/  IADD3 R9, R161, -0x1, RZ ;  /* 0xffffffffa1097810 */ /* 0x000fd60007ffe0ff */
[----:B------:R-:W-:Y:S05]  /*13f30*/  @P2 BRA `(.L_x_1875) ;  /* 0x0000000000202947 */ /* 0x000fea0003800000 */
[----:B------:R-:W-:Y:S01]  /*13f40*/  UISETP.NE.AND UP0, UPT, UR7, 0x1, UPT ;  /* 0x000000010700788c */ /* 0x000fe2000bf05270 */
[----:B------:R-:W-:-:S05]  /*13f50*/  IMAD.MOV R9, RZ, RZ, -R161 ;  /* 0x000000ffff097224 */ /* 0x000fca00078e0aa1 */
[----:B------:R-:W-:-:S05]  /*13f60*/  PLOP3.LUT P2, PT, PT, PT, UP0, 0x80, 0x0 ;  /* 0x000000000000781c */ /* 0x000fca0003f4f008 */
[----:B------:R-:W-:-:S08]  /*13f70*/  @UP0 ULDC.64 UR4, c[0x0][0x9e8] ;  /* 0x00027a0000040ab9 */ /* 0x000fd00000000a00 */
[----:B------:R-:W-:-:S05]  /*13f80*/  @P2 IMAD.HI.U32 R10, R9, UR4, RZ ;  /* 0x00000004090a2c27 */ /* 0x000fca000f8e00ff */
[----:B------:R-:W-:-:S04]  /*13f90*/  @P2 SHF.R.U32.HI R9, RZ, UR5, R10 ;  /* 0x00000005ff092c19 */ /* 0x000fc8000801160a */
[----:B------:R-:W-:Y:S01]  /*13fa0*/  LOP3.LUT R9, RZ, R9, RZ, 0x33, !PT ;  /* 0x00000009ff097212 */ /* 0x000fe200078e33ff */
[----:B------:R-:W-:Y:S06]  /*13fb0*/  BRA `(.L_x_1876) ;  /* 0x0000000000147947 */ /* 0x000fec0003800000 */
.L_x_1875:
[----:B------:R-:W-:-:S06]  /*13fc0*/  UISETP.NE.AND UP0, UPT, UR7, 0x1, UPT ;  /* 0x000000010700788c */ /* 0x000fcc000bf05270 */
[----:B------:R-:W-:-:S05]  /*13fd0*/  PLOP3.LUT P2, PT, PT, PT, UP0, 0x80, 0x0 ;  /* 0x000000000000781c */ /* 0x000fca0003f4f008 */
[----:B------:R-:W-:-:S08]  /*13fe0*/  @UP0 ULDC.64 UR4, c[0x0][0x9e8] ;  /* 0x00027a0000040ab9 */ /* 0x000fd00000000a00 */
[----:B------:R-:W-:-:S05]  /*13ff0*/  @P2 IMAD.HI.U32 R10, R9, UR4, RZ ;  /* 0x00000004090a2c27 */ /* 0x000fca000f8e00ff */
[----:B------:R-:W-:-:S07]  /*14000*/  @P2 SHF.R.U32.HI R9, RZ, UR5, R10 ;  /* 0x00000005ff092c19 */ /* 0x000fce000801160a */
.L_x_1876:
[----:B------:R-:W-:Y:S05]  /*14010*/  BSYNC B0 ;  /* 0x0000000000007941 */ /* 0x000fea0003800000 */
.L_x_1874:
[----:B------:R-:W-:-:S04]  /*14020*/  IMAD.U32 R10, RZ, RZ, UR7 ;  /* 0x00000007ff0a7e24 */ /* 0x000fc8000f8e00ff */
[----:B------:R-:W-:-:S05]  /*14030*/  IMAD R9, R9, R10, UR7 ;  /* 0x0000000709097e24 */ /* 0x000fca000f8e020a */
[----:B------:R-:W-:-:S07]  /*14040*/  VIMNMX R8, R8, R9, PT ;  /* 0x0000000908087248 */ /* 0x000fce0003fe0100 */
.L_x_1873:
[----:B------:R-:W-:Y:S01]  /*14050*/  SHF.R.S32.HI R9, RZ, 0x1f, R8 ;  /* 0x0000001fff097819 */ /* 0x000fe20000011408 */
[----:B------:R-:W-:Y:S01]  /*14060*/  ULDC UR46, c[0x0][0x9e4] ;  /* 0x00027900002e7ab9 */ /* 0x000fe20000000800 */
[----:B------:R-:W-:Y:S01]  /*14070*/  ULDC UR54, c[0x0][0x9e4] ;  /* 0x0002790000367ab9 */ /* 0x000fe20000000800 */
[----:B------:R-:W-:Y:S01]  /*14080*/  ULDC UR58, c[0x0][0x988] ;  /* 0x00026200003a7ab9 */ /* 0x000fe20000000800 */
[----:B------:R-:W-:Y:S01]  /*14090*/  LEA.HI R9, R9, R8, RZ, 0x6 ;  /* 0x0000000809097211 */ /* 0x000fe200078f30ff */
[----:B------:R-:W-:Y:S01]  /*140a0*/  ULDC UR47, c[0x0][0x988] ;  /* 0x00026200002f7ab9 */ /* 0x000fe20000000800 */
[----:B------:R-:W-:Y:S01]  /*140b0*/  ULDC UR55, c[0x0][0x988] ;  /* 0x0002620000377ab9 */ /* 0x000fe20000000800 */
[----:B------:R-:W-:Y:S01]  /*140c0*/  ULDC UR50, c[0x0][0x9e0] ;  /* 0x0002780000327ab9 */ /* 0x000fe20000000800 */
[----:B------:R-:W-:Y:S01]  /*140d0*/  SHF.R.S32.HI R9, RZ, 0x6, R9 ;  /* 0x00000006ff097819 */ /* 0x000fe20000011409 */
[----:B------:R-:W-:-:S03]  /*140e0*/  ULDC UR59, c[0x0][0x9e0] ;  /* 0x00027800003b7ab9 */ /* 0x000fc60000000800 */
[----:B------:R-:W-:-:S04]  /*140f0*/  VIMNMX R8, R208, R9, !PT ;  /* 0x00000009d0087248 */ /* 0x000fc80007fe0100 */
[----:B------:R-:W-:-:S13]  /*14100*/  ISETP.GE.AND P2, PT, R5, R8, PT ;  /* 0x000000080500720c */ /* 0x000fda0003f46270 */
[----:B------:R-:W-:Y:S05]  /*14110*/  @!P2 BRA `(.L_x_1877) ;  /* 0x000000280064a947 */ /* 0x000fea0003800000 */
.L_x_1897:
[----:B------:R-:W-:Y:S01]  /*14120*/  VIADD R185, R185, 0x1 ;  /* 0x00000001b9b97836 */ /* 0x000fe20000000000 */
[----:B------:R-:W-:Y:S05]  /*14130*/  YIELD ;  /* 0x0000000000007946 */ /* 0x000fea0003800000 */
[----:B------:R-:W-:-:S04]  /*14140*/  ISETP.NE.AND P2, PT, R185, 0x2, PT ;  /* 0x00000002b900780c */ /* 0x000fc80003f45270 */
[----:B------:R-:W-:Y:S02]  /*14150*/  SEL R9, RZ, 0x1, P2 ;  /* 0x00000001ff097807 */ /* 0x000fe40001000000 */
[----:B------:R-:W-:Y:S02]  /*14160*/  SEL R185, R185, RZ, P2 ;  /* 0x000000ffb9b97207 */ /* 0x000fe40001000000 */
[----:B------:R-:W-:Y:S01]  /*14170*/  LOP3.LUT R188, R188, R9, RZ, 0x3c, !PT ;  /* 0x00000009bcbc7212 */ /* 0x000fe200078e3cff */
[----:B0-2---:R-:W-:Y:S06]  /*14180*/  @!P0 BRA `(.L_x_1878) ;  /* 0x0000000000048947 */ /* 0x005fec0003800000 */
[----:B------:R-:W-:Y:S01]  /*14190*/  BPT.TRAP 0x1 ;  /* 0x000000040000795c */ /* 0x000fe20000300000 */
.L_x_1878:
[----:B------:R-:W-:Y:S01]  /*141a0*/  IMAD R10, R185, 0x8, R184 ;  /* 0x00000008b90a7824 */ /* 0x000fe200078e02b8 */
[----:B------:R-:W-:-:S04]  /*141b0*/  SHF.L.U32 R9, R188, 0x1f, RZ ;  /* 0x0000001fbc097819 */ /* 0x000fc800000006ff */
[----:B------:R0:W1:Y:S01]  /*141c0*/  SYNCS.PHASECHK.TRANS64.TRYWAIT P2, [R10+URZ+0x28430], R9 ;  /* 0x028430090a0075a7 */ /* 0x000062000804017f */
[----:B------:R-:W-:Y:S05]  /*141d0*/  @!P0 BRA `(.L_x_1879) ;  /* 0x0000000000048947 */ /* 0x000fea0003800000 */
[----:B------:R-:W-:Y:S01]  /*141e0*/  BPT.TRAP 0x1 ;  /* 0x000000040000795c */ /* 0x000fe20000300000 */
.L_x_1879:
[----:B------:R-:W-:Y:S02]  /*141f0*/  LEA R12, R185, UR60, 0xa ;  /* 0x0000003cb90c7c11 */ /* 0x000fe4000f8e50ff */
[----:B------:R-:W-:-:S03]  /*14200*/  MOV R13, 0x40000040 ;  /* 0x40000040000d7802 */ /* 0x000fc60000000f00 */
[C---:B------:R-:W-:Y:S02]  /*14210*/  VIADD R14, R12.reuse, 0x2 ;  /* 0x000000020c0e7836 */ /* 0x040fe40000000000 */
[----:B------:R-:W-:Y:S01]  /*14220*/  VIADD R4, R12, 0x4 ;  /* 0x000000040c047836 */ /* 0x000fe20000000000 */
[----:B-1----:R-:W-:Y:S06]  /*14230*/  @P2 BRA `(.L_x_1880) ;  /* 0x0000000000082947 */ /* 0x002fec0003800000 */
[----:B------:R-:W1:Y:S02]  /*14240*/  SYNCS.PHASECHK.TRANS64.TRYWAIT P2, [R10+URZ+0x28430], R9 ;  /* 0x028430090a0075a7 */ /* 0x000e64000804017f */
[----:B-1----:R-:W-:Y:S05]  /*14250*/  @!P2 BRA `(.L_x_1881) ;  /* 0x0000014c002ca947 */ /* 0x002fea0003800000 */
.L_x_1880:
[----:B------:R-:W-:Y:S05]  /*14260*/  WARPSYNC.ALL ;  /* 0x0000000000007948 */ /* 0x000fea0003800000 */
[----:B------:R-:W-:Y:S01]  /*14270*/  R2UR UR14, R12 ;  /* 0x000000000c0e72ca */ /* 0x000fe200000e0000 */
[----:B------:R-:W-:Y:S01]  /*14280*/  IMAD.MOV.U32 R153, RZ, RZ, 0x40000040 ;  /* 0x40000040ff997424 */ /* 0x000fe200078e00ff */
[----:B------:R-:W-:Y:S01]  /*14290*/  R2UR UR15, R13 ;  /* 0x000000000d0f72ca */ /* 0x000fe200000e0000 */
[----:B------:R-:W-:Y:S01]  /*142a0*/  IMAD.MOV.U32 R15, RZ, RZ, 0x40000040 ;  /* 0x40000040ff0f7424 */ /* 0x000fe200078e00ff */
[----:B------:R-:W-:Y:S01]  /*142b0*/  R2UR UR12, R200 ;  /* 0x00000000c80c72ca */ /* 0x000fe200000e0000 */
[C---:B------:R-:W-:Y:S01]  /*142c0*/  VIADD R20, R12.reuse, 0x6 ;  /* 0x000000060c147836 */ /* 0x040fe20000000000 */
[----:B------:R-:W-:Y:S01]  /*142d0*/  R2UR UR13, R201 ;  /* 0x00000000c90d72ca */ /* 0x000fe200000e0000 */
[----:B------:R-:W-:Y:S01]  /*142e0*/  IMAD.MOV.U32 R21, RZ, RZ, 0x40000040 ;  /* 0x40000040ff157424 */ /* 0x000fe200078e00ff */
[----:B------:R-:W-:Y:S01]  /*142f0*/  IADD3 R152, R12, 0x204, RZ ;  /* 0x000002040c987810 */ /* 0x000fe20007ffe0ff */
[----:B------:R-:W-:Y:S01]  /*14300*/  UMOV UR16, UR56 ;  /* 0x0000003800107c82 */ /* 0x000fe20008000000 */
[----:B------:R-:W-:Y:S01]  /*14310*/  R2UR UR31, R153 ;  /* 0x00000000991f72ca */ /* 0x000fe200000e0000 */
[----:B------:R-:W-:Y:S01]  /*14320*/  UMOV UR17, UR57 ;  /* 0x0000003900117c82 */ /* 0x000fe20008000000 */
[----:B------:R-:W-:Y:S01]  /*14330*/  R2UR UR30, R152 ;  /* 0x00000000981e72ca */ /* 0x000fe200000e0000 */
[----:B------:R-:W-:Y:S01]  /*14340*/  UMOV UR20, UR52 ;  /* 0x0000003400147c82 */ /* 0x000fe20008000000 */
[----:B------:R-:W-:Y:S01]  /*14350*/  WARPGROUP.ARRIVE ;  /* 0x00000000000079c5 */ /* 0x000fe20000000000 */
[----:B------:R-:W-:Y:S01]  /*14360*/  R2UR UR10, R14 ;  /* 0x000000000e0a72ca */ /* 0x000fe200000e0000 */
[----:B------:R-:W-:Y:S01]  /*14370*/  IMAD.MOV.U32 R14, RZ, RZ, R4 ;  /* 0x000000ffff0e7224 */ /* 0x000fe200078e0004 */
[----:B------:R-:W-:Y:S01]  /*14380*/  R2UR UR11, R15 ;  /* 0x000000000f0b72ca */ /* 0x000fe200000e0000 */
[----:B------:R-:W-:Y:S01]  /*14390*/  UMOV UR21, UR53 ;  /* 0x0000003500157c82 */ /* 0x000fe20008000000 */
[----:B------:R-:W-:Y:S01]  /*143a0*/  R2UR UR8, R198 ;  /* 0x00000000c60872ca */ /* 0x000fe200000e0000 */
[----:B------:R-:W-:Y:S01]  /*143b0*/  QGMMA.64x64x32.F32.E4M3.E4M3 R152, gdesc[UR12], RZ, !UPT, gsb0 ;  /* 0x00e000000c9879f3 */ /* 0x000fe2000c0008ff */
        /* <DEDUP_REMOVED lines=8> */
[----:B------:R-:W-:Y:S01]  /*14440*/  R2UR UR5, R197 ;  /* 0x00000000c50572ca */ /* 0x000fe200000e0000 */
[----:B------:R-:W-:Y:S01]  /*14450*/  UMOV UR29, UR45 ;  /* 0x0000002d001d7c82 */ /* 0x000fe20008000000 */
[----:B------:R-:W-:Y:S01]  /*14460*/  R2UR UR18, R20 ;  /* 0x00000000141272ca */ /* 0x000fe200000e0000 */
[C---:B------:R-:W-:Y:S01]  /*14470*/  VIADD R20, R12.reuse, 0x202 ;  /* 0x000002020c147836 */ /* 0x040fe20000000000 */
[----:B------:R-:W-:Y:S01]  /*14480*/  R2UR UR19, R21 ;  /* 0x00000000151372ca */ /* 0x000fe200000e0000 */
[----:B------:R-:W-:Y:S01]  /*14490*/  VIADD R12, R12, 0x206 ;  /* 0x000002060c0c7836 */ /* 0x000fe20000000000 */
[----:B------:R-:W-:Y:S01]  /*144a0*/  R2UR UR22, R14 ;  /* 0x000000000e1672ca */ /* 0x000fe200000e0000 */
[----:B------:R-:W-:Y:S01]  /*144b0*/  IMAD.MOV.U32 R13, RZ, RZ, 0x40000040 ;  /* 0x40000040ff0d7424 */ /* 0x000fe200078e00ff */
[----:B------:R-:W-:Y:S01]  /*144c0*/  R2UR UR23, R15 ;  /* 0x000000000f1772ca */ /* 0x000fe200000e0000 */
[----:B------:R-:W-:Y:S01]  /*144d0*/  UMOV UR32, UR40 ;  /* 0x0000002800207c82 */ /* 0x000fe20008000000 */
[----:B------:R-:W-:Y:S01]  /*144e0*/  R2UR UR26, R20 ;  /* 0x00000000141a72ca */ /* 0x000fe200000e0000 */
[----:B------:R-:W-:Y:S01]  /*144f0*/  UMOV UR33, UR41 ;  /* 0x0000002900217c82 */ /* 0x000fe20008000000 */
[----:B------:R-:W-:Y:S01]  /*14500*/  R2UR UR27, R21 ;  /* 0x00000000151b72ca */ /* 0x000fe200000e0000 */
[----:B------:R-:W2:Y:S01]  /*14510*/  S2R R11, SR_TID.X ;  /* 0x00000000000b7919 */ /* 0x000ea20000002100 */
[----:B------:R-:W-:-:S02]  /*14520*/  R2UR UR34, R12 ;  /* 0x000000000c2272ca */ /* 0x000fc400000e0000 */
[----:B------:R-:W-:Y:S02]  /*14530*/  R2UR UR35, R13 ;  /* 0x000000000d2372ca */ /* 0x000fe400000e0000 */
        /* <DEDUP_REMOVED lines=27> */
.L_x_1882:
[----:B------:R-:W3:Y:S01]  /*146f0*/  @P1 LDC R12, c[0x0][0x44c] ;  /* 0x00011300ff0c1b82 */ /* 0x000ee20000000800 */
[----:B------:R-:W-:Y:S02]  /*14700*/  IMAD.IADD R15, R203, 0x1, R202 ;  /* 0x00000001cb0f7824 */ /* 0x000fe400078e02ca */
[C---:B------:R-:W-:Y:S01]  /*14710*/  FMUL.FTZ R14, R2.reuse, R155 ;  /* 0x0000009b020e7220 */ /* 0x040fe20000410000 */
[----:B------:R-:W-:Y:S02]  /*14720*/  IMAD.U32 R13, RZ, RZ, UR39 ;  /* 0x00000027ff0d7e24 */ /* 0x000fe4000f8e00ff */
[C---:B------:R-:W-:Y:S01]  /*14730*/  FMUL.FTZ R155, R2.reuse, R162 ;  /* 0x000000a2029b7220 */ /* 0x040fe20000410000 */
[C---:B------:R-:W-:Y:S01]  /*14740*/  FMUL.FTZ R162, R2.reuse, R164 ;  /* 0x000000a402a27220 */ /* 0x040fe20000410000 */
[C---:B------:R-:W-:Y:S01]  /*14750*/  FMUL.FTZ R164, R2.reuse, R165 ;  /* 0x000000a502a47220 */ /* 0x040fe20000410000 */
[C---:B------:R-:W-:Y:S01]  /*14760*/  FMUL.FTZ R20, R2.reuse, R152 ;  /* 0x0000009802147220 */ /* 0x040fe20000410000 */
[----:B------:R-:W4:Y:S01]  /*14770*/  @P1 LDC R11, c[0x0][0x450] ;  /* 0x00011400ff0b1b82 */ /* 0x000f220000000800 */
[C---:B------:R-:W-:Y:S01]  /*14780*/  FMUL.FTZ R21, R2.reuse, R158 ;  /* 0x0000009e02157220 */ /* 0x040fe20000410000 */
[C---:B------:R-:W-:Y:S01]  /*14790*/  FMUL.FTZ R165, R2.reuse, R171 ;  /* 0x000000ab02a57220 */ /* 0x040fe20000410000 */
[C---:B------:R-:W-:Y:S01]  /*147a0*/  FMUL.FTZ R152, R2.reuse, R153 ;  /* 0x0000009902987220 */ /* 0x040fe20000410000 */
[C---:B------:R-:W-:Y:S01]  /*147b0*/  FMUL.FTZ R158, R2.reuse, R160 ;  /* 0x000000a0029e7220 */ /* 0x040fe20000410000 */
[C---:B------:R-:W-:Y:S01]  /*147c0*/  FMUL.FTZ R171, R2.reuse, R178 ;  /* 0x000000b202ab7220 */ /* 0x040fe20000410000 */
[C---:B------:R-:W-:Y:S01]  /*147d0*/  FMUL.FTZ R153, R2.reuse, R159 ;  /* 0x0000009f02997220 */ /* 0x040fe20000410000 */
[C---:B------:R-:W-:Y:S01]  /*147e0*/  FMUL.FTZ R160, R2.reuse, R161 ;  /* 0x000000a102a07220 */ /* 0x040fe20000410000 */
[----:B------:R-:W-:Y:S01]  /*147f0*/  SHF.L.U32 R178, R5, 0x6, RZ ;  /* 0x0000000605b27819 */ /* 0x000fe200000006ff */
[C---:B------:R-:W-:Y:S01]  /*14800*/  FMUL.FTZ R159, R2.reuse, R166 ;  /* 0x000000a6029f7220 */ /* 0x040fe20000410000 */
[C---:B------:R-:W-:Y:S01]  /*14810*/  FMUL.FTZ R161, R2.reuse, R167 ;  /* 0x000000a702a17220 */ /* 0x040fe20000410000 */
[----:B------:R-:W-:Y:S01]  /*14820*/  UISETP.NE.AND UP0, UPT, UR42, URZ, UPT ;  /* 0x0000003f2a00728c */ /* 0x000fe2000bf05270 */
[C---:B------:R-:W-:Y:S01]  /*14830*/  FMUL.FTZ R166, R2.reuse, R168 ;  /* 0x000000a802a67220 */ /* 0x040fe20000410000 */
[C---:B------:R-:W-:Y:S01]  /*14840*/  FMUL.FTZ R167, R2.reuse, R174 ;  /* 0x000000ae02a77220 */ /* 0x040fe20000410000 */
[C---:B------:R-:W-:Y:S01]  /*14850*/  FMUL.FTZ R168, R2.reuse, R169 ;  /* 0x000000a902a87220 */ /* 0x040fe20000410000 */
[----:B------:R-:W-:Y:S01]  /*14860*/  FMUL.FTZ R174, R2, R176 ;  /* 0x000000b002ae7220 */ /* 0x000fe20000410000 */
[----:B---3--:R-:W-:-:S04]  /*14870*/  @P1 IMAD.HI.U32 R12, R15, R12, RZ ;  /* 0x0000000c0f0c1227 */ /* 0x008fc800078e00ff */
[C---:B------:R-:W-:Y:S01]  /*14880*/  FMUL.FTZ R169, R2.reuse, R175 ;  /* 0x000000af02a97220 */ /* 0x040fe20000410000 */
[C---:B------:R-:W-:Y:S01]  /*14890*/  FMUL.FTZ R176, R2.reuse, R177 ;  /* 0x000000b102b07220 */ /* 0x040fe20000410000 */
[C---:B------:R-:W-:Y:S01]  /*148a0*/  FMUL.FTZ R175, R2.reuse, R182 ;  /* 0x000000b602af7220 */ /* 0x040fe20000410000 */
[----:B------:R-:W-:Y:S01]  /*148b0*/  FMUL.FTZ R177, R2, R183 ;  /* 0x000000b702b17220 */ /* 0x000fe20000410000 */
[----:B------:R-:W-:Y:S01]  /*148c0*/  PLOP3.LUT P2, PT, PT, PT, UP0, 0x40, 0x0 ;  /* 0x000000000000781c */ /* 0x000fe20003f4e808 */
[----:B------:R-:W3:Y:S01]  /*148d0*/  MUFU.TANH R20, R20 ;  /* 0x0000001400147308 */ /* 0x000ee20000002400 */
[----:B----4-:R-:W-:Y:S01]  /*148e0*/  @P1 SHF.R.U32.HI R15, RZ, R11, R12 ;  /* 0x0000000bff0f1219 */ /* 0x010fe2000001160c */
[----:B------:R-:W-:Y:S02]  /*148f0*/  VIADD R12, R10, 0x28440 ;  /* 0x000284400a0c7836 */ /* 0x000fe40000000000 */
[C---:B------:R-:W-:Y:S01]  /*14900*/  FMUL.FTZ R11, R2.reuse, R154 ;  /* 0x0000009a020b7220 */ /* 0x040fe20000410000 */
[C---:B------:R-:W-:Y:S01]  /*14910*/  FMUL.FTZ R154, R2.reuse, R156 ;  /* 0x0000009c029a7220 */ /* 0x040fe20000410000 */
[C---:B------:R-:W-:Y:S01]  /*14920*/  FMUL.FTZ R156, R2.reuse, R157 ;  /* 0x0000009d029c7220 */ /* 0x040fe20000410000 */
[C---:B------:R-:W-:Y:S01]  /*14930*/  FMUL.FTZ R157, R2.reuse, R163 ;  /* 0x000000a3029d7220 */ /* 0x040fe20000410000 */
[----:B------:R-:W-:Y:S01]  /*14940*/  PRMT R12, R13, 0x654, R12 ;  /* 0x000006540d0c7816 */ /* 0x000fe2000000000c */
[----:B------:R-:W4:Y:S01]  /*14950*/  SHFL.IDX PT, R225, R15, RZ, 0x1c1f ;  /* 0x001c1fff0fe17589 */ /* 0x000f2200000e0000 */
[C---:B------:R-:W-:Y:S01]  /*14960*/  FMUL.FTZ R163, R2.reuse, R170 ;  /* 0x000000aa02a37220 */ /* 0x040fe20000410000 */
[C---:B------:R-:W-:Y:S01]  /*14970*/  FMUL.FTZ R170, R2.reuse, R172 ;  /* 0x000000ac02aa7220 */ /* 0x040fe20000410000 */
[C---:B------:R-:W-:Y:S01]  /*14980*/  FMUL.FTZ R172, R2.reuse, R173 ;  /* 0x000000ad02ac7220 */ /* 0x040fe20000410000 */
[C---:B------:R-:W-:Y:S01]  /*14990*/  FMUL.FTZ R173, R2.reuse, R179 ;  /* 0x000000b302ad7220 */ /* 0x040fe20000410000 */
[----:B------:R5:W-:Y:S01]  /*149a0*/  SYNCS.ARRIVE.TRANS64.RED.A1T0 RZ, [R12+URZ], RZ ;  /* 0x000000ff0cff79a7 */ /* 0x000be2000810043f */
[C---:B------:R-:W-:Y:S01]  /*149b0*/  FMUL.FTZ R179, R2.reuse, R180 ;  /* 0x000000b402b37220 */ /* 0x040fe20000410000 */
[----:B------:R-:W-:Y:S01]  /*149c0*/  FMUL.FTZ R180, R2, R181 ;  /* 0x000000b502b47220 */ /* 0x000fe20000410000 */
[----:B------:R-:W0:Y:S01]  /*149d0*/  MUFU.TANH R152, R152 ;  /* 0x0000009800987308 */ /* 0x000e220000002400 */
[----:B-----5:R-:W-:-:S07]  /*149e0*/  IADD3 R12, -R178, 0x1, RZ ;  /* 0x00000001b20c7810 */ /* 0x020fce0007ffe1ff */
[----:B------:R-:W0:Y:S01]  /*149f0*/  MUFU.TANH R11, R11 ;  /* 0x0000000b000b7308 */ /* 0x000e220000002400 */
[----:B------:R-:W-:-:S05]  /*14a00*/  IMAD R12, R193, -0x2, R12 ;  /* 0xfffffffec10c7824 */ /* 0x000fca00078e020c */
[----:B------:R-:W-:Y:S02]  /*14a10*/  IADD3 R12, -R190, R12, R192 ;  /* 0x0000000cbe0c7210 */ /* 0x000fe40007ffe1c0 */
[----:B------:R-:W0:Y:S03]  /*14a20*/  MUFU.TANH R14, R14 ;  /* 0x0000000e000e7308 */ /* 0x000e260000002400 */
[C---:B------:R-:W-:Y:S02]  /*14a30*/  VIADD R181, R12.reuse, UR50 ;  /* 0x000000320cb57c36 */ /* 0x040fe40008000000 */
[----:B------:R-:W-:-:S03]  /*14a40*/  VIADD R182, R12, UR51 ;  /* 0x000000330cb67c36 */ /* 0x000fc60008000000 */
[----:B------:R-:W0:Y:S01]  /*14a50*/  MUFU.TANH R154, R154 ;  /* 0x0000009a009a7308 */ /* 0x000e220000002400 */
[C---:B----4-:R-:W-:Y:S02]  /*14a60*/  IMAD.IADD R183, R225.reuse, 0x1, R181 ;  /* 0x00000001e1b77824 */ /* 0x050fe400078e02b5 */
[----:B------:R-:W-:-:S05]  /*14a70*/  IMAD.IADD R221, R225, 0x1, R182 ;  /* 0x00000001e1dd7824 */ /* 0x000fca00078e02b6 */
        /* <DEDUP_REMOVED lines=27> */
[----:B---34-:R-:W-:Y:S05]  /*14c30*/  @P2 BRA `(.L_x_1883) ;  /* 0x0000000000582947 */ /* 0x018fea0003800000 */
[----:B------:R-:W-:Y:S01]  /*14c40*/  IADD3 R225, -R190, R192, R225 ;  /* 0x000000c0bee17210 */ /* 0x000fe20007ffe1e1 */
[----:B------:R-:W-:Y:S03]  /*14c50*/  BSSY B0, `(.L_x_1884) ;  /* 0x0000010000007945 */ /* 0x000fe60003800000 */
[----:B------:R-:W-:-:S13]  /*14c60*/  ISETP.GT.AND P2, PT, R225, -0x1, PT ;  /* 0xffffffffe100780c */ /* 0x000fda0003f44270 */
[----:B------:R-:W-:Y:S05]  /*14c70*/  @P2 BRA `(.L_x_1885) ;  /* 0x0000000000202947 */ /* 0x000fea0003800000 */
[----:B------:R-:W-:Y:S01]  /*14c80*/  IMAD.U32 R226, RZ, RZ, UR46 ;  /* 0x0000002effe27e24 */ /* 0x000fe2000f8e00ff */
[----:B------:R-:W-:-:S04]  /*14c90*/  LOP3.LUT R225, RZ, R225, RZ, 0x33, !PT ;  /* 0x000000e1ffe17212 */ /* 0x000fc800078e33ff */
[----:B------:R-:W-:-:S13]  /*14ca0*/  ISETP.NE.AND P2, PT, R226, 0x1, PT ;  /* 0x00000001e200780c */ /* 0x000fda0003f45270 */
[----:B------:R-:W3:Y:S02]  /*14cb0*/  @P2 LDC.64 R12, c[0x0][0x9e8] ;  /* 0x00027a00ff0c2b82 */ /* 0x000ee40000000a00 */
[----:B---3--:R-:W-:-:S05]  /*14cc0*/  @P2 IMAD.HI.U32 R12, R225, R12, RZ ;  /* 0x0000000ce10c2227 */ /* 0x008fca00078e00ff */
[----:B------:R-:W-:-:S04]  /*14cd0*/  @P2 SHF.R.U32.HI R225, RZ, R13, R12 ;  /* 0x0000000dffe12219 */ /* 0x000fc8000001160c */
[----:B------:R-:W-:Y:S01]  /*14ce0*/  LOP3.LUT R225, RZ, R225, RZ, 0x33, !PT ;  /* 0x000000e1ffe17212 */ /* 0x000fe200078e33ff */
[----:B------:R-:W-:Y:S06]  /*14cf0*/  BRA `(.L_x_1886) ;  /* 0x0000000000147947 */ /* 0x000fec0003800000 */
.L_x_1885:
[----:B------:R-:W-:-:S05]  /*14d00*/  IMAD.U32 R226, RZ, RZ, UR46 ;  /* 0x0000002effe27e24 */ /* 0x000fca000f8e00ff */
[----:B------:R-:W-:-:S13]  /*14d10*/  ISETP.NE.AND P2, PT, R226, 0x1, PT ;  /* 0x00000001e200780c */ /* 0x000fda0003f45270 */
[----:B------:R-:W3:Y:S02]  /*14d20*/  @P2 LDC.64 R12, c[0x0][0x9e8] ;  /* 0x00027a00ff0c2b82 */ /* 0x000ee40000000a00 */
[----:B---3--:R-:W-:-:S05]  /*14d30*/  @P2 IMAD.HI.U32 R12, R225, R12, RZ ;  /* 0x0000000ce10c2227 */ /* 0x008fca00078e00ff */
[----:B------:R-:W-:-:S07]  /*14d40*/  @P2 SHF.R.U32.HI R225, RZ, R13, R12 ;  /* 0x0000000dffe12219 */ /* 0x000fce000001160c */
.L_x_1886:
[----:B------:R-:W-:Y:S05]  /*14d50*/  BSYNC B0 ;  /* 0x0000000000007941 */ /* 0x000fea0003800000 */
.L_x_1884:
[----:B------:R-:W-:-:S04]  /*14d60*/  IMAD R225, R225, R226, -R178 ;  /* 0x000000e2e1e17224 */ /* 0x000fc800078e0ab2 */
[----:B------:R-:W-:-:S05]  /*14d70*/  IMAD R225, R193, -0x2, R225 ;  /* 0xfffffffec1e17824 */ /* 0x000fca00078e02e1 */
[----:B------:R-:W-:Y:S02]  /*14d80*/  VIMNMX R221, R221, R225, !PT ;  /* 0x000000e1dddd7248 */ /* 0x000fe40007fe0100 */
[----:B------:R-:W-:-:S07]  /*14d90*/  VIADDMNMX R183, R225, R226, R183, PT ;  /* 0x000000e2e1b77246 */ /* 0x000fce00038001b7 */
.L_x_1883:
[----:B------:R-:W-:Y:S01]  /*14da0*/  ISETP.GT.AND P2, PT, R5, -0x1, PT ;  /* 0xffffffff0500780c */ /* 0x000fe20003f44270 */
[----:B------:R-:W3:Y:S01]  /*14db0*/  SHFL.IDX PT, R15, R15, 0x1, 0x1c1f ;  /* 0x003c1f000f0f7f89 */ /* 0x000ee200000e0000 */
[----:B------:R-:W-:Y:S02]  /*14dc0*/  UISETP.NE.AND UP0, UPT, UR42, URZ, UPT ;  /* 0x0000003f2a00728c */ /* 0x000fe4000bf05270 */
[C---:B------:R-:W-:Y:S02]  /*14dd0*/  ISETP.GT.AND P3, PT, R221.reuse, RZ, P2 ;  /* 0x000000ffdd00720c */ /* 0x040fe40001764270 */
[----:B------:R-:W-:Y:S02]  /*14de0*/  ISETP.GT.AND P5, PT, R221, 0x8, P2 ;  /* 0x00000008dd00780c */ /* 0x000fe400017a4270 */
[----:B------:R-:W-:Y:S02]  /*14df0*/  ISETP.LT.OR P4, PT, R183, 0x1, P3 ;  /* 0x00000001b700780c */ /* 0x000fe40001f81670 */
[----:B------:R-:W-:-:S02]  /*14e00*/  ISETP.GT.AND P3, PT, R221, 0x1, P2 ;  /* 0x00000001dd00780c */ /* 0x000fc40001764270 */
[----:B------:R-:W-:Y:S02]  /*14e10*/  FSEL R20, R20, -INF , !P4 ;  /* 0xff80000014147808 */ /* 0x000fe40006000000 */
[----:B------:R-:W-:Y:S02]  /*14e20*/  ISETP.LT.OR P3, PT, R183, 0x2, P3 ;  /* 0x00000002b700780c */ /* 0x000fe40001f61670 */
[C---:B------:R-:W-:Y:S02]  /*14e30*/  ISETP.GT.AND P4, PT, R221.reuse, 0x9, P2 ;  /* 0x00000009dd00780c */ /* 0x040fe40001784270 */
[----:B0-----:R-:W-:Y:S02]  /*14e40*/  FSEL R152, R152, -INF , !P3 ;  /* 0xff80000098987808 */ /* 0x001fe40005800000 */
[----:B------:R-:W-:Y:S02]  /*14e50*/  ISETP.GT.AND P3, PT, R221, 0x10, P2 ;  /* 0x00000010dd00780c */ /* 0x000fe40001764270 */
[----:B------:R-:W-:-:S02]  /*14e60*/  ISETP.LT.OR P5, PT, R183, 0x9, P5 ;  /* 0x00000009b700780c */ /* 0x000fc40002fa1670 */
[C---:B------:R-:W-:Y:S01]  /*14e70*/  ISETP.LT.OR P3, PT, R183.reuse, 0x11, P3 ;  /* 0x00000011b700780c */ /* 0x040fe20001f61670 */
[----:B---3--:R-:W-:Y:S01]  /*14e80*/  IMAD.IADD R182, R182, 0x1, R15 ;  /* 0x00000001b6b67824 */ /* 0x008fe200078e020f */
[----:B------:R-:W-:Y:S02]  /*14e90*/  ISETP.LT.OR P4, PT, R183, 0xa, P4 ;  /* 0x0000000ab700780c */ /* 0x000fe40002781670 */
[----:B------:R-:W-:Y:S02]  /*14ea0*/  FSEL R158, R158, -INF , !P3 ;  /* 0xff8000009e9e7808 */ /* 0x000fe40005800000 */
[----:B------:R-:W-:Y:S02]  /*14eb0*/  ISETP.GT.AND P3, PT, R221, 0x19, P2 ;  /* 0x00000019dd00780c */ /* 0x000fe40001764270 */
[----:B------:R-:W-:Y:S02]  /*14ec0*/  FSEL R154, R154, -INF , !P5 ;  /* 0xff8000009a9a7808 */ /* 0x000fe40006800000 */
[----:B------:R-:W-:-:S02]  /*14ed0*/  ISETP.LT.OR P3, PT, R183, 0x1a, P3 ;  /* 0x0000001ab700780c */ /* 0x000fc40001f61670 */
[----:B------:R-:W-:Y:S02]  /*14ee0*/  FSEL R156, R156, -INF , !P4 ;  /* 0xff8000009c9c7808 */ /* 0x000fe40006000000 */
[C---:B------:R-:W-:Y:S02]  /*14ef0*/  ISETP.GT.AND P5, PT, R221.reuse, 0x11, P2 ;  /* 0x00000011dd00780c */ /* 0x040fe400017a4270 */
[C---:B------:R-:W-:Y:S02]  /*14f00*/  ISETP.GT.AND P4, PT, R221.reuse, 0x18, P2 ;  /* 0x00000018dd00780c */ /* 0x040fe40001784270 */
[----:B------:R-:W-:Y:S02]  /*14f10*/  FSEL R164, R164, -INF , !P3 ;  /* 0xff800000a4a47808 */ /* 0x000fe40005800000 */
[----:B------:R-:W-:Y:S02]  /*14f20*/  ISETP.GT.AND P3, PT, R221, 0x28, P2 ;  /* 0x00000028dd00780c */ /* 0x000fe40001764270 */
[----:B------:R-:W-:-:S02]  /*14f30*/  ISETP.LT.OR P5, PT, R183, 0x12, P5 ;  /* 0x00000012b700780c */ /* 0x000fc40002fa1670 */
[C---:B------:R-:W-:Y:S02]  /*14f40*/  ISETP.LT.OR P4, PT, R183.reuse, 0x19, P4 ;  /* 0x00000019b700780c */ /* 0x040fe40002781670 */
[----:B------:R-:W-:Y:S02]  /*14f50*/  ISETP.LT.OR P3, PT, R183, 0x29, P3 ;  /* 0x00000029b700780c */ /* 0x000fe40001f61670 */
[----:B------:R-:W-:Y:S02]  /*14f60*/  FSEL R160, R160, -INF , !P5 ;  /* 0xff800000a0a07808 */ /* 0x000fe40006800000 */
[----:B------:R-:W-:Y:S02]  /*14f70*/  FSEL R162, R162, -INF , !P4 ;  /* 0xff800000a2a27808 */ /* 0x000fe40006000000 */
[C---:B------:R-:W-:Y:S02]  /*14f80*/  ISETP.GT.AND P5, PT, R221.reuse, 0x20, P2 ;  /* 0x00000020dd00780c */ /* 0x040fe400017a4270 */
[----:B------:R-:W-:-:S02]  /*14f90*/  ISETP.GT.AND P4, PT, R221, 0x21, P2 ;  /* 0x00000021dd00780c */ /* 0x000fc40001784270 */
[----:B------:R-:W-:Y:S02]  /*14fa0*/  FSEL R170, R170, -INF , !P3 ;  /* 0xff800000aaaa7808 */ /* 0x000fe40005800000 */
[----:B------:R-:W-:Y:S02]  /*14fb0*/  ISETP.GT.AND P3, PT, R221, 0x31, P2 ;  /* 0x00000031dd00780c */ /* 0x000fe40001764270 */
[C---:B------:R-:W-:Y:S02]  /*14fc0*/  ISETP.LT.OR P5, PT, R183.reuse, 0x21, P5 ;  /* 0x00000021b700780c */ /* 0x040fe40002fa1670 */
[C---:B------:R-:W-:Y:S02]  /*14fd0*/  ISETP.LT.OR P4, PT, R183.reuse, 0x22, P4 ;  /* 0x00000022b700780c */ /* 0x040fe40002781670 */
[----:B------:R-:W-:Y:S02]  /*14fe0*/  ISETP.LT.OR P3, PT, R183, 0x32, P3 ;  /* 0x00000032b700780c */ /* 0x000fe40001f61670 */
[----:B------:R-:W-:-:S02]  /*14ff0*/  FSEL R166, R166, -INF , !P5 ;  /* 0xff800000a6a67808 */ /* 0x000fc40006800000 */
[----:B------:R-:W-:Y:S02]  /*15000*/  FSEL R168, R168, -INF , !P4 ;  /* 0xff800000a8a87808 */ /* 0x000fe40006000000 */
[C---:B------:R-:W-:Y:S02]  /*15010*/  ISETP.GT.AND P5, PT, R221.reuse, 0x29, P2 ;  /* 0x00000029dd00780c */ /* 0x040fe400017a4270 */
[----:B------:R-:W-:Y:S02]  /*15020*/  ISETP.GT.AND P4, PT, R221, 0x30, P2 ;  /* 0x00000030dd00780c */ /* 0x000fe40001784270 */
[----:B------:R-:W-:Y:S02]  /*15030*/  FSEL R176, R176, -INF , !P3 ;  /* 0xff800000b0b07808 */ /* 0x000fe40005800000 */
[----:B------:R-:W-:Y:S02]  /*15040*/  PLOP3.LUT P3, PT, PT, PT, UP0, 0x40, 0x0 ;  /* 0x000000000000781c */ /* 0x000fe40003f6e808 */
[----:B------:R-:W-:-:S02]  /*15050*/  ISETP.LT.OR P5, PT, R183, 0x2a, P5 ;  /* 0x0000002ab700780c */ /* 0x000fc40002fa1670 */
[----:B------:R-:W-:Y:S02]  /*15060*/  ISETP.LT.OR P4, PT, R183, 0x31, P4 ;  /* 0x00000031b700780c */ /* 0x000fe40002781670 */
[----:B------:R-:W-:Y:S02]  /*15070*/  FSEL R172, R172, -INF , !P5 ;  /* 0xff800000acac7808 */ /* 0x000fe40006800000 */
[----:B------:R-:W-:Y:S02]  /*15080*/  FSEL R174, R174, -INF , !P4 ;  /* 0xff800000aeae7808 */ /* 0x000fe40006000000 */
[C---:B------:R-:W-:Y:S02]  /*15090*/  ISETP.GT.AND P5, PT, R221.reuse, 0x38, P2 ;  /* 0x00000038dd00780c */ /* 0x040fe400017a4270 */
[----:B------:R-:W-:Y:S02]  /*150a0*/  ISETP.GT.AND P4, PT, R221, 0x39, P2 ;  /* 0x00000039dd00780c */ /* 0x000fe40001784270 */
[----:B------:R-:W-:-:S02]  /*150b0*/  ISETP.LT.OR P5, PT, R183, 0x39, P5 ;  /* 0x00000039b700780c */ /* 0x000fc40002fa1670 */
[----:B------:R-:W-:Y:S02]  /*150c0*/  ISETP.LT.OR P4, PT, R183, 0x3a, P4 ;  /* 0x0000003ab700780c */ /* 0x000fe40002781670 */
[----:B------:R-:W-:Y:S02]  /*150d0*/  IADD3 R181, R181, R15, RZ ;  /* 0x0000000fb5b57210 */ /* 0x000fe40007ffe0ff */
[----:B------:R-:W-:Y:S02]  /*150e0*/  FSEL R179, R179, -INF , !P5 ;  /* 0xff800000b3b37808 */ /* 0x000fe40006800000 */
[----:B------:R-:W-:Y:S01]  /*150f0*/  FSEL R180, R180, -INF , !P4 ;  /* 0xff800000b4b47808 */ /* 0x000fe20006000000 */
[----:B------:R-:W-:Y:S06]  /*15100*/  @P3 BRA `(.L_x_1887) ;  /* 0x0000000000583947 */ /* 0x000fec0003800000 */
[----:B------:R-:W-:Y:S01]  /*15110*/  IADD3 R15, -R190, R192, R15 ;  /* 0x000000c0be0f7210 */ /* 0x000fe20007ffe10f */
[----:B------:R-:W-:Y:S03]  /*15120*/  BSSY B0, `(.L_x_1888) ;  /* 0x0000010000007945 */ /* 0x000fe60003800000 */
        /* <DEDUP_REMOVED lines=10> */
.L_x_1889:
[----:B------:R-:W-:-:S05]  /*151d0*/  IMAD.U32 R183, RZ, RZ, UR46 ;  /* 0x0000002effb77e24 */ /* 0x000fca000f8e00ff */
[----:B------:R-:W-:-:S13]  /*151e0*/  ISETP.NE.AND P3, PT, R183, 0x1, PT ;  /* 0x00000001b700780c */ /* 0x000fda0003f65270 */
[----:B------:R-:W0:Y:S02]  /*151f0*/  @P3 LDC.64 R12, c[0x0][0x9e8] ;  /* 0x00027a00ff0c3b82 */ /* 0x000e240000000a00 */
[----:B0-----:R-:W-:-:S05]  /*15200*/  @P3 IMAD.HI.U32 R12, R15, R12, RZ ;  /* 0x0000000c0f0c3227 */ /* 0x001fca00078e00ff */
[----:B------:R-:W-:-:S07]  /*15210*/  @P3 SHF.R.U32.HI R15, RZ, R13, R12 ;  /* 0x0000000dff0f3219 */ /* 0x000fce000001160c */
.L_x_1890:
[----:B------:R-:W-:Y:S05]  /*15220*/  BSYNC B0 ;  /* 0x0000000000007941 */ /* 0x000fea0003800000 */
.L_x_1888:
[----:B------:R-:W-:-:S04]  /*15230*/  IMAD R15, R15, R183, -R178 ;  /* 0x000000b70f0f7224 */ /* 0x000fc800078e0ab2 */
[----:B------:R-:W-:-:S05]  /*15240*/  IMAD R15, R193, -0x2, R15 ;  /* 0xfffffffec10f7824 */ /* 0x000fca00078e020f */
[----:B------:R-:W-:Y:S02]  /*15250*/  VIMNMX R182, R182, R15, !PT ;  /* 0x0000000fb6b67248 */ /* 0x000fe40007fe0100 */
[----:B------:R-:W-:-:S07]  /*15260*/  VIADDMNMX R181, R15, R183, R181, PT ;  /* 0x000000b70fb57246 */ /* 0x000fce00038001b5 */
.L_x_1887:
[----:B------:R-:W-:Y:S01]  /*15270*/  FMNMX.FTZ R12, R20, R6, !PT ;  /* 0x00000006140c7209 */ /* 0x000fe20007810000 */
[----:B------:R-:W-:Y:S01]  /*15280*/  UMOV UR38, UR47 ;  /* 0x0000002f00267c82 */ /* 0x000fe20008000000 */
[----:B------:R-:W-:Y:S02]  /*15290*/  ISETP.GT.AND P4, PT, R182, 0x8, P2 ;  /* 0x00000008b600780c */ /* 0x000fe40001784270 */
[----:B------:R-:W-:Y:S02]  /*152a0*/  FMNMX.FTZ R12, R152, R12, !PT ;  /* 0x0000000c980c7209 */ /* 0x000fe40007810000 */
[----:B------:R-:W-:Y:S02]  /*152b0*/  ISETP.LT.OR P4, PT, R181, 0x9, P4 ;  /* 0x00000009b500780c */ /* 0x000fe40002781670 */
[----:B------:R-:W-:Y:S02]  /*152c0*/  FMNMX.FTZ R12, R154, R12, !PT ;  /* 0x0000000c9a0c7209 */ /* 0x000fe40007810000 */
[----:B------:R-:W-:-:S02]  /*152d0*/  FSEL R21, R21, -INF , !P4 ;  /* 0xff80000015157808 */ /* 0x000fc40006000000 */
[----:B------:R-:W-:Y:S02]  /*152e0*/  FMNMX.FTZ R12, R156, R12, !PT ;  /* 0x0000000c9c0c7209 */ /* 0x000fe40007810000 */
[----:B------:R-:W-:Y:S02]  /*152f0*/  ISETP.GT.AND P4, PT, R182, RZ, P2 ;  /* 0x000000ffb600720c */ /* 0x000fe40001784270 */
[----:B------:R-:W-:Y:S02]  /*15300*/  FMNMX.FTZ R12, R158, R12, !PT ;  /* 0x0000000c9e0c7209 */ /* 0x000fe40007810000 */
[----:B------:R-:W-:Y:S02]  /*15310*/  ISETP.GT.AND P5, PT, R182, 0x1, P2 ;  /* 0x00000001b600780c */ /* 0x000fe400017a4270 */
[----:B------:R-:W-:Y:S02]  /*15320*/  FMNMX.FTZ R12, R160, R12, !PT ;  /* 0x0000000ca00c7209 */ /* 0x000fe40007810000 */
[----:B------:R-:W-:-:S02]  /*15330*/  ISETP.LT.OR P4, PT, R181, 0x1, P4 ;  /* 0x00000001b500780c */ /* 0x000fc40002781670 */
[----:B------:R-:W-:Y:S02]  /*15340*/  FMNMX.FTZ R12, R162, R12, !PT ;  /* 0x0000000ca20c7209 */ /* 0x000fe40007810000 */
[----:B------:R-:W-:Y:S02]  /*15350*/  ISETP.LT.OR P5, PT, R181, 0x2, P5 ;  /* 0x00000002b500780c */ /* 0x000fe40002fa1670 */
[----:B------:R-:W-:Y:S02]  /*15360*/  FMNMX.FTZ R12, R164, R12, !PT ;  /* 0x0000000ca40c7209 */ /* 0x000fe40007810000 */
[----:B------:R-:W-:Y:S02]  /*15370*/  FSEL R11, R11, -INF , !P4 ;  /* 0xff8000000b0b7808 */ /* 0x000fe40006000000 */
[----:B------:R-:W-:Y:S02]  /*15380*/  FMNMX.FTZ R12, R166, R12, !PT ;  /* 0x0000000ca60c7209 */ /* 0x000fe40007810000 */
[----:B------:R-:W-:-:S02]  /*15390*/  FSEL R14, R14, -INF , !P5 ;  /* 0xff8000000e0e7808 */ /* 0x000fc40006800000 */
[----:B------:R-:W-:Y:S02]  /*153a0*/  FMNMX.FTZ R12, R168, R12, !PT ;  /* 0x0000000ca80c7209 */ /* 0x000fe40007810000 */
[----:B------:R-:W-:Y:S02]  /*153b0*/  FMNMX.FTZ R15, R11, R7, !PT ;  /* 0x000000070b0f7209 */ /* 0x000fe40007810000 */
[----:B------:R-:W-:Y:S02]  /*153c0*/  FMNMX.FTZ R12, R170, R12, !PT ;  /* 0x0000000caa0c7209 */ /* 0x000fe40007810000 */
[----:B------:R-:W-:Y:S02]  /*153d0*/  ISETP.GT.AND P5, PT, R182, 0x10, P2 ;  /* 0x00000010b600780c */ /* 0x000fe400017a4270 */
[----:B------:R-:W-:Y:S02]  /*153e0*/  FMNMX.FTZ R12, R172, R12, !PT ;  /* 0x0000000cac0c7209 */ /* 0x000fe40007810000 */
[----:B------:R-:W-:-:S02]  /*153f0*/  FMNMX.FTZ R15, R14, R15, !PT ;  /* 0x0000000f0e0f7209 */ /* 0x000fc40007810000 */
[----:B------:R-:W-:Y:S02]  /*15400*/  FMNMX.FTZ R12, R174, R12, !PT ;  /* 0x0000000cae0c7209 */ /* 0x000fe40007810000 */
[----:B------:R-:W-:Y:S02]  /*15410*/  ISETP.LT.OR P5, PT, R181, 0x11, P5 ;  /* 0x00000011b500780c */ /* 0x000fe40002fa1670 */
[----:B------:R-:W-:Y:S02]  /*15420*/  FMNMX.FTZ R12, R176, R12, !PT ;  /* 0x0000000cb00c7209 */ /* 0x000fe40007810000 */
[----:B------:R-:W-:Y:S02]  /*15430*/  FMNMX.FTZ R15, R21, R15, !PT ;  /* 0x0000000f150f7209 */ /* 0x000fe40007810000 */
[----:B------:R-:W-:Y:S02]  /*15440*/  FMNMX.FTZ R12, R179, R12, !PT ;  /* 0x0000000cb30c7209 */ /* 0x000fe40007810000 */
[----:B------:R-:W-:-:S02]  /*15450*/  FSEL R155, R155, -INF , !P5 ;  /* 0xff8000009b9b7808 */ /* 0x000fc40006800000 */
[----:B------:R-:W-:Y:S02]  /*15460*/  FMNMX.FTZ R12, R180, R12, !PT ;  /* 0x0000000cb40c7209 */ /* 0x000fe40007810000 */
[C---:B------:R-:W-:Y:S02]  /*15470*/  ISETP.GT.AND P5, PT, R182.reuse, 0x18, P2 ;  /* 0x00000018b600780c */ /* 0x040fe400017a4270 */
[----:B------:R-:W-:Y:S01]  /*15480*/  ISETP.GT.AND P4, PT, R182, 0x19, P2 ;  /* 0x00000019b600780c */ /* 0x000fe20001784270 */
[----:B------:R-:W0:Y:S01]  /*15490*/  SHFL.BFLY PT, R13, R12, 0x2, 0x1f ;  /* 0x0c401f000c0d7f89 */ /* 0x000e2200000e0000 */
[C---:B------:R-:W-:Y:S02]  /*154a0*/  ISETP.LT.OR P5, PT, R181.reuse, 0x19, P5 ;  /* 0x00000019b500780c */ /* 0x040fe40002fa1670 */
[----:B------:R-:W-:Y:S02]  /*154b0*/  ISETP.LT.OR P4, PT, R181, 0x1a, P4 ;  /* 0x0000001ab500780c */ /* 0x000fe40002781670 */
[----:B------:R-:W-:-:S02]  /*154c0*/  FSEL R159, R159, -INF , !P5 ;  /* 0xff8000009f9f7808 */ /* 0x000fc40006800000 */
[C---:B------:R-:W-:Y:S02]  /*154d0*/  ISETP.GT.AND P5, PT, R182.reuse, 0x21, P2 ;  /* 0x00000021b600780c */ /* 0x040fe400017a4270 */
[----:B------:R-:W-:Y:S02]  /*154e0*/  FSEL R161, R161, -INF , !P4 ;  /* 0xff800000a1a17808 */ /* 0x000fe40006000000 */
[----:B------:R-:W-:Y:S02]  /*154f0*/  ISETP.GT.AND P4, PT, R182, 0x28, P2 ;  /* 0x00000028b600780c */ /* 0x000fe40001784270 */
[C---:B------:R-:W-:Y:S02]  /*15500*/  ISETP.LT.OR P5, PT, R181.reuse, 0x22, P5 ;  /* 0x00000022b500780c */ /* 0x040fe40002fa1670 */
[----:B------:R-:W-:Y:S02]  /*15510*/  ISETP.LT.OR P4, PT, R181, 0x29, P4 ;  /* 0x00000029b500780c */ /* 0x000fe40002781670 */
[----:B------:R-:W-:-:S02]  /*15520*/  FSEL R165, R165, -INF , !P5 ;  /* 0xff800000a5a57808 */ /* 0x000fc40006800000 */
[C---:B------:R-:W-:Y:S02]  /*15530*/  ISETP.GT.AND P5, PT, R182.reuse, 0x30, P2 ;  /* 0x00000030b600780c */ /* 0x040fe400017a4270 */
[----:B------:R-:W-:Y:S02]  /*15540*/  FSEL R167, R167, -INF , !P4 ;  /* 0xff800000a7a77808 */ /* 0x000fe40006000000 */
[----:B------:R-:W-:Y:S02]  /*15550*/  ISETP.GT.AND P4, PT, R182, 0x31, P2 ;  /* 0x00000031b600780c */ /* 0x000fe40001784270 */
[----:B0-----:R-:W-:Y:S02]  /*15560*/  FMNMX.FTZ R12, R12, R13, !PT ;  /* 0x0000000d0c0c7209 */ /* 0x001fe40007810000 */
[C---:B------:R-:W-:Y:S02]  /*15570*/  ISETP.LT.OR P5, PT, R181.reuse, 0x31, P5 ;  /* 0x00000031b500780c */ /* 0x040fe40002fa1670 */
[----:B------:R-:W-:Y:S01]  /*15580*/  ISETP.LT.OR P4, PT, R181, 0x32, P4 ;  /* 0x00000032b500780c */ /* 0x000fe20002781670 */
[----:B------:R-:W0:Y:S01]  /*15590*/  SHFL.BFLY PT, R13, R12, 0x1, 0x1f ;  /* 0x0c201f000c0d7f89 */ /* 0x000e2200000e0000 */
[----:B------:R-:W-:-:S02]  /*155a0*/  FSEL R171, R171, -INF , !P5 ;  /* 0xff800000abab7808 */ /* 0x000fc40006800000 */
[----:B------:R-:W-:Y:S02]  /*155b0*/  FSEL R173, R173, -INF , !P4 ;  /* 0xff800000adad7808 */ /* 0x000fe40006000000 */
[----:B0-----:R-:W-:-:S04]  /*155c0*/  FMNMX.FTZ R12, R12, R13, !PT ;  /* 0x0000000d0c0c7209 */ /* 0x001fc80007810000 */
[----:B------:R-:W-:-:S04]  /*155d0*/  FSETP.NEU.FTZ.AND P3, PT, R12, -INF , PT ;  /* 0xff8000000c00780b */ /* 0x000fc80003f7d000 */
[----:B------:R-:W-:-:S05]  /*155e0*/  FSEL R13, R12, RZ, P3 ;  /* 0x000000ff0c0d7208 */ /* 0x000fca0001800000 */
[----:B------:R-:W-:Y:S01]  /*155f0*/  FADD.FTZ R13, -R13, R6 ;  /* 0x000000060d0d7221 */ /* 0x000fe20000010100 */
[----:B------:R-:W-:-:S03]  /*15600*/  IMAD.U32 R6, RZ, RZ, UR38 ;  /* 0x00000026ff067e24 */ /* 0x000fc6000f8e00ff */
[----:B------:R-:W-:Y:S01]  /*15610*/  FMUL.FTZ R13, R13, UR38 ;  /* 0x000000260d0d7c20 */ /* 0x000fe20008410000 */
[----:B------:R-:W-:-:S05]  /*15620*/  FFMA.FTZ R6, R12, R6, -8 ;  /* 0xc10000000c067423 */ /* 0x000fca0000010006 */
[----:B------:R-:W-:Y:S01]  /*15630*/  FSEL R6, R6, RZ, P3 ;  /* 0x000000ff06067208 */ /* 0x000fe20001800000 */
[----:B------:R-:W-:Y:S01]  /*15640*/  MUFU.EX2 R13, R13 ;  /* 0x0000000d000d7308 */ /* 0x000fe20000000800 */
[----:B------:R-:W-:-:S03]  /*15650*/  ISETP.GT.AND P3, PT, R182, 0x9, P2 ;  /* 0x00000009b600780c */ /* 0x000fc60001764270 */
[--C-:B------:R-:W-:Y:S01]  /*15660*/  FFMA.FTZ R20, R20, UR38, -R6.reuse ;  /* 0x0000002614147c23 */ /* 0x100fe20008010806 */
[----:B------:R-:W-:Y:S01]  /*15670*/  ISETP.LT.OR P3, PT, R181, 0xa, P3 ;  /* 0x0000000ab500780c */ /* 0x000fe20001f61670 */
[--C-:B------:R-:W-:Y:S01]  /*15680*/  FFMA.FTZ R152, R152, UR38, -R6.reuse ;  /* 0x0000002698987c23 */ /* 0x100fe20008010806 */
[----:B------:R-:W-:-:S01]  /*15690*/  FFMA.FTZ R154, R154, UR38, -R6 ;  /* 0x000000269a9a7c23 */ /* 0x000fc20008010806 */
[--C-:B------:R-:W-:Y:S01]  /*156a0*/  FFMA.FTZ R156, R156, UR38, -R6.reuse ;  /* 0x000000269c9c7c23 */ /* 0x100fe20008010806 */
[----:B------:R-:W-:Y:S01]  /*156b0*/  FSEL R153, R153, -INF , !P3 ;  /* 0xff80000099997808 */ /* 0x000fe20005800000 */
[----:B------:R-:W0:Y:S01]  /*156c0*/  MUFU.EX2 R20, R20 ;  /* 0x0000001400147308 */ /* 0x000e220000000800 */
[----:B------:R-:W-:Y:S01]  /*156d0*/  ISETP.GT.AND P3, PT, R182, 0x11, P2 ;  /* 0x00000011b600780c */ /* 0x000fe20001764270 */
[--C-:B------:R-:W-:Y:S01]  /*156e0*/  FFMA.FTZ R158, R158, UR38, -R6.reuse ;  /* 0x000000269e9e7c23 */ /* 0x100fe20008010806 */
[----:B------:R-:W-:Y:S01]  /*156f0*/  FMNMX.FTZ R15, R153, R15, !PT ;  /* 0x0000000f990f7209 */ /* 0x000fe20007810000 */
[--C-:B------:R-:W-:Y:S01]  /*15700*/  FFMA.FTZ R160, R160, UR38, -R6.reuse ;  /* 0x00000026a0a07c23 */ /* 0x100fe20008010806 */
[----:B------:R-:W-:Y:S01]  /*15710*/  ISETP.LT.OR P3, PT, R181, 0x12, P3 ;  /* 0x00000012b500780c */ /* 0x000fe20001f61670 */
[--C-:B------:R-:W-:Y:S01]  /*15720*/  FFMA.FTZ R162, R162, UR38, -R6.reuse ;  /* 0x00000026a2a27c23 */ /* 0x100fe20008010806 */
[----:B------:R-:W-:Y:S01]  /*15730*/  FMNMX.FTZ R15, R155, R15, !PT ;  /* 0x0000000f9b0f7209 */ /* 0x000fe20007810000 */
[----:B------:R-:W3:Y:S01]  /*15740*/  MUFU.EX2 R152, R152 ;  /* 0x0000009800987308 */ /* 0x000ee20000000800 */
[----:B------:R-:W-:Y:S01]  /*15750*/  FSEL R157, R157, -INF , !P3 ;  /* 0xff8000009d9d7808 */ /* 0x000fe20005800000 */
[--C-:B------:R-:W-:Y:S01]  /*15760*/  FFMA.FTZ R164, R164, UR38, -R6.reuse ;  /* 0x00000026a4a47c23 */ /* 0x100fe20008010806 */
[----:B------:R-:W-:Y:S01]  /*15770*/  ISETP.GT.AND P3, PT, R182, 0x20, P2 ;  /* 0x00000020b600780c */ /* 0x000fe20001764270 */
[--C-:B------:R-:W-:Y:S01]  /*15780*/  FFMA.FTZ R166, R166, UR38, -R6.reuse ;  /* 0x00000026a6a67c23 */ /* 0x100fe20008010806 */
[----:B------:R-:W-:Y:S01]  /*15790*/  FMNMX.FTZ R15, R157, R15, !PT ;  /* 0x0000000f9d0f7209 */ /* 0x000fe20007810000 */
[----:B------:R-:W-:Y:S01]  /*157a0*/  FFMA.FTZ R168, R168, UR38, -R6 ;  /* 0x00000026a8a87c23 */ /* 0x000fe20008010806 */
[----:B------:R-:W-:Y:S01]  /*157b0*/  ISETP.LT.OR P3, PT, R181, 0x21, P3 ;  /* 0x00000021b500780c */ /* 0x000fe20001f61670 */
[----:B------:R-:W4:Y:S01]  /*157c0*/  MUFU.EX2 R154, R154 ;  /* 0x0000009a009a7308 */ /* 0x000f220000000800 */
[----:B------:R-:W-:Y:S01]  /*157d0*/  FMNMX.FTZ R15, R159, R15, !PT ;  /* 0x0000000f9f0f7209 */ /* 0x000fe20007810000 */
[----:B0-----:R-:W-:Y:S01]  /*157e0*/  FFMA.FTZ R3, R13, R3, R20 ;  /* 0x000000030d037223 */ /* 0x001fe20000010014 */
[----:B------:R-:W-:Y:S01]  /*157f0*/  FSEL R163, R163, -INF , !P3 ;  /* 0xff800000a3a37808 */ /* 0x000fe20005800000 */
[--C-:B------:R-:W-:Y:S01]  /*15800*/  FFMA.FTZ R170, R170, UR38, -R6.reuse ;  /* 0x00000026aaaa7c23 */ /* 0x100fe20008010806 */
[----:B------:R-:W-:Y:S01]  /*15810*/  FMNMX.FTZ R15, R161, R15, !PT ;  /* 0x0000000fa10f7209 */ /* 0x000fe20007810000 */
[--C-:B------:R-:W-:Y:S01]  /*15820*/  FFMA.FTZ R172, R172, UR38, -R6.reuse ;  /* 0x00000026acac7c23 */ /* 0x100fe20008010806 */
[----:B------:R-:W-:Y:S01]  /*15830*/  ISETP.GT.AND P3, PT, R182, 0x29, P2 ;  /* 0x00000029b600780c */ /* 0x000fe20001764270 */
[----:B------:R-:W0:Y:S01]  /*15840*/  MUFU.EX2 R156, R156 ;  /* 0x0000009c009c7308 */ /* 0x000e220000000800 */
[----:B------:R-:W-:Y:S01]  /*15850*/  FMNMX.FTZ R15, R163, R15, !PT ;  /* 0x0000000fa30f7209 */ /* 0x000fe20007810000 */
[----:B---3--:R-:W-:Y:S01]  /*15860*/  FADD.FTZ R3, R152, R3 ;  /* 0x0000000398037221 */ /* 0x008fe20000010000 */
[----:B------:R-:W-:Y:S01]  /*15870*/  ISETP.LT.OR P3, PT, R181, 0x2a, P3 ;  /* 0x0000002ab500780c */ /* 0x000fe20001f61670 */
[--C-:B------:R-:W-:Y:S01]  /*15880*/  FFMA.FTZ R174, R174, UR38, -R6.reuse ;  /* 0x00000026aeae7c23 */ /* 0x100fe20008010806 */
[----:B------:R-:W-:Y:S01]  /*15890*/  FMNMX.FTZ R15, R165, R15, !PT ;  /* 0x0000000fa50f7209 */ /* 0x000fe20007810000 */
[--C-:B------:R-:W-:Y:S01]  /*158a0*/  FFMA.FTZ R176, R176, UR38, -R6.reuse ;  /* 0x00000026b0b07c23 */ /* 0x100fe20008010806 */
[----:B------:R-:W-:Y:S01]  /*158b0*/  FSEL R169, R169, -INF , !P3 ;  /* 0xff800000a9a97808 */ /* 0x000fe20005800000 */
[----:B------:R-:W3:Y:S01]  /*158c0*/  MUFU.EX2 R158, R158 ;  /* 0x0000009e009e7308 */ /* 0x000ee20000000800 */
[----:B------:R-:W-:Y:S01]  /*158d0*/  FMNMX.FTZ R15, R167, R15, !PT ;  /* 0x0000000fa70f7209 */ /* 0x000fe20007810000 */
[----:B----4-:R-:W-:Y:S01]  /*158e0*/  FADD.FTZ R3, R154, R3 ;  /* 0x000000039a037221 */ /* 0x010fe20000010000 */
[----:B------:R-:W-:Y:S01]  /*158f0*/  ISETP.GT.AND P3, PT, R182, 0x38, P2 ;  /* 0x00000038b600780c */ /* 0x000fe20001764270 */
[--C-:B------:R-:W-:Y:S01]  /*15900*/  FFMA.FTZ R179, R179, UR38, -R6.reuse ;  /* 0x00000026b3b37c23 */ /* 0x100fe20008010806 */
[----:B------:R-:W-:Y:S01]  /*15910*/  FMNMX.FTZ R15, R169, R15, !PT ;  /* 0x0000000fa90f7209 */ /* 0x000fe20007810000 */
[----:B------:R-:W-:Y:S01]  /*15920*/  FFMA.FTZ R6, R180, UR38, -R6 ;  /* 0x00000026b4067c23 */ /* 0x000fe20008010806 */
[----:B------:R-:W-:Y:S01]  /*15930*/  ISETP.GT.AND P2, PT, R182, 0x39, P2 ;  /* 0x00000039b600780c */ /* 0x000fe20001744270 */
[----:B------:R-:W4:Y:S01]  /*15940*/  MUFU.EX2 R160, R160 ;  /* 0x000000a000a07308 */ /* 0x000f220000000800 */
[----:B------:R-:W-:Y:S01]  /*15950*/  ISETP.LT.OR P3, PT, R181, 0x39, P3 ;  /* 0x00000039b500780c */ /* 0x000fe20001f61670 */
[----:B0-----:R-:W-:Y:S01]  /*15960*/  FADD.FTZ R3, R156, R3 ;  /* 0x000000039c037221 */ /* 0x001fe20000010000 */
[----:B------:R-:W-:Y:S01]  /*15970*/  FMNMX.FTZ R15, R171, R15, !PT ;  /* 0x0000000fab0f7209 */ /* 0x000fe20007810000 */
[-C--:B------:R-:W-:Y:S01]  /*15980*/  FMUL.FTZ R24, R24, R13.reuse ;  /* 0x0000000d18187220 */ /* 0x080fe20000410000 */
[----:B------:R-:W-:Y:S01]  /*15990*/  ISETP.LT.OR P2, PT, R181, 0x3a, P2 ;  /* 0x0000003ab500780c */ /* 0x000fe20001741670 */
[----:B------:R-:W-:Y:S01]  /*159a0*/  FMUL.FTZ R25, R25, R13 ;  /* 0x0000000d19197220 */ /* 0x000fe20000410000 */
[----:B------:R-:W-:Y:S01]  /*159b0*/  FSEL R175, R175, -INF , !P3 ;  /* 0xff800000afaf7808 */ /* 0x000fe20005800000 */
[----:B------:R-:W0:Y:S01]  /*159c0*/  MUFU.EX2 R162, R162 ;  /* 0x000000a200a27308 */ /* 0x000e220000000800 */
[----:B------:R-:W-:Y:S01]  /*159d0*/  FMNMX.FTZ R15, R173, R15, !PT ;  /* 0x0000000fad0f7209 */ /* 0x000fe20007810000 */
[----:B---3--:R-:W-:Y:S01]  /*159e0*/  FADD.FTZ R3, R158, R3 ;  /* 0x000000039e037221 */ /* 0x008fe20000010000 */
[----:B------:R-:W-:Y:S01]  /*159f0*/  FSEL R177, R177, -INF , !P2 ;  /* 0xff800000b1b17808 */ /* 0x000fe20005000000 */
[----:B------:R-:W-:Y:S01]  /*15a00*/  FMUL.FTZ R28, R28, R13 ;  /* 0x0000000d1c1c7220 */ /* 0x000fe20000410000 */
[----:B------:R-:W-:Y:S01]  /*15a10*/  FMNMX.FTZ R15, R175, R15, !PT ;  /* 0x0000000faf0f7209 */ /* 0x000fe20007810000 */
[----:B------:R-:W-:Y:S01]  /*15a20*/  FMUL.FTZ R29, R29, R13 ;  /* 0x0000000d1d1d7220 */ /* 0x000fe20000410000 */
[----:B------:R-:W-:Y:S01]  /*15a30*/  F2FP.SATFINITE.E4M3.F32.PACK_AB_MERGE_C R154, R156, R154, RZ ;  /* 0x0000009a9c9a723e */ /* 0x000fe200048070ff */
[----:B------:R-:W3:Y:S01]  /*15a40*/  MUFU.EX2 R164, R164 ;  /* 0x000000a400a47308 */ /* 0x000ee20000000800 */
[----:B------:R-:W-:Y:S01]  /*15a50*/  FMNMX.FTZ R15, R177, R15, !PT ;  /* 0x0000000fb10f7209 */ /* 0x000fe20007810000 */
[----:B----4-:R-:W-:Y:S01]  /*15a60*/  FADD.FTZ R3, R160, R3 ;  /* 0x00000003a0037221 */ /* 0x010fe20000010000 */
[----:B------:R-:W-:Y:S01]  /*15a70*/  F2FP.SATFINITE.E4M3.F32.PACK_AB_MERGE_C R152, R152, R20, R154 ;  /* 0x000000149898723e */ /* 0x000fe2000480709a */
[-C--:B------:R-:W-:Y:S01]  /*15a80*/  FMUL.FTZ R32, R32, R13.reuse ;  /* 0x0000000d20207220 */ /* 0x080fe20000410000 */
[-C--:B------:R-:W-:Y:S01]  /*15a90*/  FMUL.FTZ R33, R33, R13.reuse ;  /* 0x0000000d21217220 */ /* 0x080fe20000410000 */
[----:B------:R-:W4:Y:S01]  /*15aa0*/  SHFL.BFLY PT, R20, R15, 0x2, 0x1f ;  /* 0x0c401f000f147f89 */ /* 0x000f2200000e0000 */
[----:B------:R-:W-:Y:S01]  /*15ab0*/  FMUL.FTZ R36, R36, R13 ;  /* 0x0000000d24247220 */ /* 0x000fe20000410000 */
[----:B------:R-:W5:Y:S01]  /*15ac0*/  MUFU.EX2 R166, R166 ;  /* 0x000000a600a67308 */ /* 0x000f620000000800 */
        /* <DEDUP_REMOVED lines=13> */
[----:B------:R-:W-:Y:S01]  /*15ba0*/  F2FP.SATFINITE.E4M3.F32.PACK_AB_MERGE_C R154, R160, R158, R154 ;  /* 0x0000009ea09a723e */ /* 0x000fe2000480709a */
[----:B------:R-:W-:Y:S01]  /*15bb0*/  FMUL.FTZ R56, R56, R13 ;  /* 0x0000000d38387220 */ /* 0x000fe20000410000 */
[----:B------:R-:W3:Y:S01]  /*15bc0*/  MUFU.EX2 R170, R170 ;  /* 0x000000aa00aa7308 */ /* 0x000ee20000000800 */
[----:B-----5:R-:W-:-:S01]  /*15bd0*/  FADD.FTZ R3, R166, R3 ;  /* 0x00000003a6037221 */ /* 0x020fc20000010000 */
[-C--:B------:R-:W-:Y:S01]  /*15be0*/  FMUL.FTZ R57, R57, R13.reuse ;  /* 0x0000000d39397220 */ /* 0x080fe20000410000 */
[-C--:B------:R-:W-:Y:S01]  /*15bf0*/  FMUL.FTZ R60, R60, R13.reuse ;  /* 0x0000000d3c3c7220 */ /* 0x080fe20000410000 */
[-C--:B------:R-:W-:Y:S01]  /*15c00*/  FMUL.FTZ R61, R61, R13.reuse ;  /* 0x0000000d3d3d7220 */ /* 0x080fe20000410000 */
[-C--:B------:R-:W-:Y:S01]  /*15c10*/  FMUL.FTZ R64, R64, R13.reuse ;  /* 0x0000000d40407220 */ /* 0x080fe20000410000 */
[----:B----4-:R-:W-:Y:S01]  /*15c20*/  FMNMX.FTZ R20, R15, R20, !PT ;  /* 0x000000140f147209 */ /* 0x010fe20007810000 */
[----:B------:R-:W-:Y:S01]  /*15c30*/  FMUL.FTZ R65, R65, R13 ;  /* 0x0000000d41417220 */ /* 0x000fe20000410000 */
[----:B------:R-:W4:Y:S01]  /*15c40*/  MUFU.EX2 R172, R172 ;  /* 0x000000ac00ac7308 */ /* 0x000f220000000800 */
        /* <DEDUP_REMOVED lines=16> */
[----:B----4-:R-:W-:-:S01]  /*15d50*/  FADD.FTZ R3, R172, R3 ;  /* 0x00000003ac037221 */ /* 0x010fc20000010000 */
[----:B------:R-:W-:Y:S01]  /*15d60*/  F2FP.SATFINITE.E4M3.F32.PACK_AB_MERGE_C R156, R172, R170, RZ ;  /* 0x000000aaac9c723e */ /* 0x000fe200048070ff */
[-C--:B------:R-:W-:Y:S01]  /*15d70*/  FMUL.FTZ R92, R92, R13.reuse ;  /* 0x0000000d5c5c7220 */ /* 0x080fe20000410000 */
[-C--:B------:R-:W-:Y:S01]  /*15d80*/  FMUL.FTZ R93, R93, R13.reuse ;  /* 0x0000000d5d5d7220 */ /* 0x080fe20000410000 */
[-C--:B------:R-:W-:Y:S01]  /*15d90*/  FMUL.FTZ R96, R96, R13.reuse ;  /* 0x0000000d60607220 */ /* 0x080fe20000410000 */
[----:B------:R-:W-:Y:S01]  /*15da0*/  F2FP.SATFINITE.E4M3.F32.PACK_AB_MERGE_C R156, R168, R166, R156 ;  /* 0x000000a6a89c723e */ /* 0x000fe2000480709c */
[----:B------:R-:W-:Y:S01]  /*15db0*/  FMUL.FTZ R97, R97, R13 ;  /* 0x0000000d61617220 */ /* 0x000fe20000410000 */
[----:B------:R4:W-:Y:S01]  /*15dc0*/  MUFU.EX2 R15, R6 ;  /* 0x00000006000f7308 */ /* 0x0009e20000000800 */
        /* <DEDUP_REMOVED lines=8> */
[----:B----4-:R-:W4:Y:S01]  /*15e50*/  SHFL.BFLY PT, R6, R20, 0x1, 0x1f ;  /* 0x0c201f0014067f89 */ /* 0x010f2200000e0000 */
[----:B---3--:R-:W-:-:S01]  /*15e60*/  FADD.FTZ R3, R176, R3 ;  /* 0x00000003b0037221 */ /* 0x008fc20000010000 */
        /* <DEDUP_REMOVED lines=14> */
[----:B0-----:R-:W-:Y:S01]  /*15f50*/  FADD.FTZ R3, R179, R3 ;  /* 0x00000003b3037221 */ /* 0x001fe20000010000 */
[-C--:B------:R-:W-:Y:S01]  /*15f60*/  FMUL.FTZ R140, R140, R13.reuse ;  /* 0x0000000d8c8c7220 */ /* 0x080fe20000410000 */
[-C--:B------:R-:W-:Y:S01]  /*15f70*/  FMUL.FTZ R141, R141, R13.reuse ;  /* 0x0000000d8d8d7220 */ /* 0x080fe20000410000 */
[----:B------:R-:W-:Y:S01]  /*15f80*/  FMUL.FTZ R144, R144, R13 ;  /* 0x0000000d90907220 */ /* 0x000fe20000410000 */
[C---:B------:R-:W-:Y:S01]  /*15f90*/  FADD.FTZ R3, R15.reuse, R3 ;  /* 0x000000030f037221 */ /* 0x040fe20000010000 */
[----:B------:R-:W-:Y:S01]  /*15fa0*/  F2FP.SATFINITE.E4M3.F32.PACK_AB_MERGE_C R15, R15, R179, RZ ;  /* 0x000000b30f0f723e */ /* 0x000fe200048070ff */
[-C--:B------:R-:W-:Y:S01]  /*15fb0*/  FMUL.FTZ R145, R145, R13.reuse ;  /* 0x0000000d91917220 */ /* 0x080fe20000410000 */
[-C--:B------:R-:W-:Y:S01]  /*15fc0*/  FMUL.FTZ R148, R148, R13.reuse ;  /* 0x0000000d94947220 */ /* 0x080fe20000410000 */
[----:B----4-:R-:W-:Y:S01]  /*15fd0*/  FMNMX.FTZ R20, R20, R6, !PT ;  /* 0x0000000614147209 */ /* 0x010fe20007810000 */
[----:B------:R-:W-:Y:S01]  /*15fe0*/  FMUL.FTZ R149, R149, R13 ;  /* 0x0000000d95957220 */ /* 0x000fe20000410000 */
[----:B------:R-:W-:Y:S01]  /*15ff0*/  F2FP.SATFINITE.E4M3.F32.PACK_AB_MERGE_C R158, R176, R174, R15 ;  /* 0x000000aeb09e723e */ /* 0x000fe2000480700f */
[----:B------:R-:W-:Y:S01]  /*16000*/  IMAD.U32 R15, RZ, RZ, UR38 ;  /* 0x00000026ff0f7e24 */ /* 0x000fe2000f8e00ff */
[----:B------:R-:W-:-:S03]  /*16010*/  FSETP.NEU.FTZ.AND P2, PT, R20, -INF , PT ;  /* 0xff8000001400780b */ /* 0x000fc60003f5d000 */
[C---:B------:R-:W-:Y:S01]  /*16020*/  FFMA.FTZ R6, R20.reuse, R15, -8 ;  /* 0xc100000014067423 */ /* 0x040fe2000001000f */
[----:B------:R-:W-:-:S04]  /*16030*/  FSEL R162, R20, RZ, P2 ;  /* 0x000000ff14a27208 */ /* 0x000fc80001000000 */
[----:B------:R-:W-:Y:S01]  /*16040*/  FSEL R6, R6, RZ, P2 ;  /* 0x000000ff06067208 */ /* 0x000fe20001000000 */
[----:B------:R-:W-:-:S04]  /*16050*/  FADD.FTZ R162, -R162, R7 ;  /* 0x00000007a2a27221 */ /* 0x000fc80000010100 */
[--C-:B------:R-:W-:Y:S01]  /*16060*/  FFMA.FTZ R11, R11, UR38, -R6.reuse ;  /* 0x000000260b0b7c23 */ /* 0x100fe20008010806 */
[----:B------:R-:W-:Y:S01]  /*16070*/  FMUL.FTZ R162, R162, UR38 ;  /* 0x00000026a2a27c20 */ /* 0x000fe20008410000 */
        /* <DEDUP_REMOVED lines=14> */
[----:B------:R-:W-:-:S06]  /*16160*/  FFMA.FTZ R175, R175, UR38, -R6 ;  /* 0x00000026afaf7c23 */ /* 0x000fcc0008010806 */
[----:B------:R-:W3:Y:S08]  /*16170*/  MUFU.EX2 R14, R14 ;  /* 0x0000000e000e7308 */ /* 0x000ef00000000800 */
[----:B------:R-:W4:Y:S01]  /*16180*/  MUFU.EX2 R15, R15 ;  /* 0x0000000f000f7308 */ /* 0x000f220000000800 */
        /* <DEDUP_REMOVED lines=9> */
[----:B------:R-:W-:Y:S01]  /*16220*/  FFMA.FTZ R21, R169, UR38, -R6 ;  /* 0x00000026a9157c23 */ /* 0x000fe20008010806 */
[-C--:B------:R-:W-:Y:S01]  /*16230*/  FMUL.FTZ R38, R38, R162.reuse ;  /* 0x000000a226267220 */ /* 0x080fe20000410000 */
[-C--:B------:R-:W-:Y:S01]  /*16240*/  FMUL.FTZ R39, R39, R162.reuse ;  /* 0x000000a227277220 */ /* 0x080fe20000410000 */
[-C--:B------:R-:W-:Y:S01]  /*16250*/  FMUL.FTZ R42, R42, R162.reuse ;  /* 0x000000a22a2a7220 */ /* 0x080fe20000410000 */
[-C--:B------:R-:W-:Y:S01]  /*16260*/  FMUL.FTZ R43, R43, R162.reuse ;  /* 0x000000a22b2b7220 */ /* 0x080fe20000410000 */
[----:B------:R-:W-:Y:S01]  /*16270*/  FMUL.FTZ R46, R46, R162 ;  /* 0x000000a22e2e7220 */ /* 0x000fe20000410000 */
[----:B------:R-:W3:Y:S01]  /*16280*/  MUFU.EX2 R155, R155 ;  /* 0x0000009b009b7308 */ /* 0x000ee20000000800 */
[----:B----4-:R-:W-:-:S01]  /*16290*/  FADD.FTZ R153, R15, R170 ;  /* 0x000000aa0f997221 */ /* 0x010fc20000010000 */
[-C--:B------:R-:W-:Y:S01]  /*162a0*/  FMUL.FTZ R47, R47, R162.reuse ;  /* 0x000000a22f2f7220 */ /* 0x080fe20000410000 */
[-C--:B------:R-:W-:Y:S01]  /*162b0*/  FMUL.FTZ R50, R50, R162.reuse ;  /* 0x000000a232327220 */ /* 0x080fe20000410000 */
[-C--:B------:R-:W-:Y:S01]  /*162c0*/  FMUL.FTZ R51, R51, R162.reuse ;  /* 0x000000a233337220 */ /* 0x080fe20000410000 */
[-C--:B------:R-:W-:Y:S01]  /*162d0*/  FMUL.FTZ R54, R54, R162.reuse ;  /* 0x000000a236367220 */ /* 0x080fe20000410000 */
[-C--:B------:R-:W-:Y:S01]  /*162e0*/  FMUL.FTZ R55, R55, R162.reuse ;  /* 0x000000a237377220 */ /* 0x080fe20000410000 */
        /* <DEDUP_REMOVED lines=73> */
[----:B------:R-:W4:Y:S01]  /*16780*/  MUFU.EX2 R6, R175 ;  /* 0x000000af00067308 */ /* 0x000f220000000800 */
[----:B0-----:R-:W-:-:S07]  /*16790*/  FADD.FTZ R15, R159, R172 ;  /* 0x000000ac9f0f7221 */ /* 0x001fce0000010000 */
[----:B------:R-:W0:Y:S01]  /*167a0*/  MUFU.EX2 R177, R177 ;  /* 0x000000b100b17308 */ /* 0x000e220000000800 */
[----:B---3--:R-:W-:-:S04]  /*167b0*/  FADD.FTZ R15, R170, R15 ;  /* 0x0000000faa0f7221 */ /* 0x008fc80000010000 */
[----:B----4-:R-:W-:Y:S01]  /*167c0*/  FADD.FTZ R0, R6, R15 ;  /* 0x0000000f06007221 */ /* 0x010fe20000010000 */
[----:B0-----:R-:W-:-:S03]  /*167d0*/  F2FP.SATFINITE.E4M3.F32.PACK_AB_MERGE_C R6, R177, R6, RZ ;  /* 0x00000006b106723e */ /* 0x001fc600048070ff */
[----:B------:R-:W-:Y:S01]  /*167e0*/  FADD.FTZ R0, R177, R0 ;  /* 0x00000000b1007221 */ /* 0x000fe20000010000 */
[----:B------:R-:W-:Y:S01]  /*167f0*/  F2FP.SATFINITE.E4M3.F32.PACK_AB_MERGE_C R159, R170, R159, R6 ;  /* 0x0000009faa9f723e */ /* 0x000fe20004807006 */
[----:B------:R-:W-:Y:S06]  /*16800*/  @!P0 BRA `(.L_x_1891) ;  /* 0x0000000000048947 */ /* 0x000fec0003800000 */
[----:B------:R-:W-:Y:S01]  /*16810*/  BPT.TRAP 0x1 ;  /* 0x000000040000795c */ /* 0x000fe20000300000 */
.L_x_1891:
[----:B------:R0:W3:Y:S01]  /*16820*/  SYNCS.PHASECHK.TRANS64.TRYWAIT P2, [R10+URZ+0x28450], R9 ;  /* 0x028450090a0075a7 */ /* 0x0000e2000804017f */
[----:B------:R-:W-:Y:S05]  /*16830*/  @!P0 BRA `(.L_x_1892) ;  /* 0x0000000000048947 */ /* 0x000fea0003800000 */
[----:B------:R-:W-:Y:S01]  /*16840*/  BPT.TRAP 0x1 ;  /* 0x000000040000795c */ /* 0x000fe20000300000 */
.L_x_1892:
[----:B------:R-:W-:Y:S01]  /*16850*/  BSSY B0, `(.L_x_1893) ;  /* 0x0000006000007945 */ /* 0x000fe20003800000 */
[----:B------:R-:W-:Y:S01]  /*16860*/  LEA R6, R185, UR43, 0xa ;  /* 0x0000002bb9067c11 */ /* 0x000fe2000f8e50ff */
[----:B------:R-:W-:Y:S02]  /*16870*/  IMAD.MOV.U32 R7, RZ, RZ, -0x7fffffe0 ;  /* 0x80000020ff077424 */ /* 0x000fe400078e00ff */
[----:B---3--:R-:W-:Y:S05]  /*16880*/  @P2 BRA `(.L_x_1894) ;  /* 0x0000000000082947 */ /* 0x008fea0003800000 */
[----:B------:R-:W3:Y:S02]  /*16890*/  SYNCS.PHASECHK.TRANS64.TRYWAIT P2, [R10+URZ+0x28450], R9 ;  /* 0x028450090a0075a7 */ /* 0x000ee4000804017f */
[----:B---3--:R-:W-:Y:S05]  /*168a0*/  @!P2 BRA `(.L_x_1895) ;  /* 0x0000012400aca947 */ /* 0x008fea0003800000 */
.L_x_1894:
[----:B------:R-:W-:Y:S05]  /*168b0*/  BSYNC B0 ;  /* 0x0000000000007941 */ /* 0x000fea0003800000 */
.L_x_1893:
[----:B------:R-:W4:Y:S01]  /*168c0*/  S2R R11, SR_TID.X ;  /* 0x00000000000b7919 */ /* 0x000f220000002100 */
[----:B------:R-:W-:Y:S05]  /*168d0*/  WARPSYNC.ALL ;  /* 0x0000000000007948 */ /* 0x000fea0003800000 */
[C---:B------:R-:W-:Y:S01]  /*168e0*/  R2UR UR6, R6.reuse ;  /* 0x00000000060672ca */ /* 0x040fe200000e0000 */
[----:B------:R-:W-:Y:S01]  /*168f0*/  VIADD R6, R6, 0x2 ;  /* 0x0000000206067836 */ /* 0x000fe20000000000 */
[----:B------:R-:W-:Y:S01]  /*16900*/  R2UR UR7, R7 ;  /* 0x00000000070772ca */ /* 0x000fe200000e0000 */
[----:B------:R-:W-:Y:S01]  /*16910*/  IMAD.MOV.U32 R7, RZ, RZ, -0x7fffffe0 ;  /* 0x80000020ff077424 */ /* 0x000fe200078e00ff */
[----:B----4-:R-:W-:-:S04]  /*16920*/  SHF.R.U32.HI R11, RZ, 0x7, R11 ;  /* 0x00000007ff0b7819 */ /* 0x010fc8000001160b */
[----:B01-3--:R-:W-:-:S05]  /*16930*/  IADD3 R9, R11, 0x8, RZ ;  /* 0x000000080b097810 */ /* 0x00bfca0007ffe0ff */
[----:B------:R0:W-:Y:S06]  /*16940*/  BAR.SYNC.DEFER_BLOCKING R9, 0x100 ;  /* 0x000400090000751d */ /* 0x0001ec0000010000 */
[----:B------:R-:W-:-:S06]  /*16950*/  WARPGROUP.ARRIVE ;  /* 0x00000000000079c5 */ /* 0x000fcc0000000000 */
        /* <DEDUP_REMOVED lines=10> */
.L_x_1896:
[C---:B------:R-:W-:Y:S01]  /*16a00*/  ISETP.GT.AND P2, PT, R5.reuse, R8, PT ;  /* 0x000000080500720c */ /* 0x040fe20003f44270 */
[----:B------:R-:W-:Y:S01]  /*16a10*/  VIADD R10, R10, 0x28460 ;  /* 0x000284600a0a7836 */ /* 0x000fe20000000000 */
[----:B------:R-:W-:Y:S01]  /*16a20*/  MOV R6, R12 ;  /* 0x0000000c00067202 */ /* 0x000fe20000000f00 */
[----:B------:R-:W-:Y:S02]  /*16a30*/  IMAD.U32 R7, RZ, RZ, UR39 ;  /* 0x00000027ff077e24 */ /* 0x000fe4000f8e00ff */
[----:B------:R-:W-:-:S03]  /*16a40*/  VIADD R5, R5, 0xffffffff ;  /* 0xffffffff05057836 */ /* 0x000fc60000000000 */
[----:B------:R-:W-:Y:S01]  /*16a50*/  PRMT R10, R7, 0x654, R10 ;  /* 0x00000654070a7816 */ /* 0x000fe2000000000a */
[----:B------:R-:W-:-:S03]  /*16a60*/  IMAD.MOV.U32 R7, RZ, RZ, R20 ;  /* 0x000000ffff077224 */ /* 0x000fc600078e0014 */
[----:B------:R0:W-:Y:S01]  /*16a70*/  SYNCS.ARRIVE.TRANS64.RED.A1T0 RZ, [R10+URZ], RZ ;  /* 0x000000ff0aff79a7 */ /* 0x0001e2000810043f */
[----:B------:R-:W-:Y:S05]  /*16a80*/  @P2 BRA `(.L_x_1897) ;  /* 0xffffffd400a42947 */ /* 0x000fea000383ffff */
[----:B------:R-:W-:Y:S02]  /*16a90*/  IMAD.MOV.U32 R7, RZ, RZ, R20 ;  /* 0x000000ffff077224 */ /* 0x000fe400078e0014 */
[----:B------:R-:W-:-:S07]  /*16aa0*/  IMAD.MOV.U32 R6, RZ, RZ, R12 ;  /* 0x000000ffff067224 */ /* 0x000fce00078e000c */
.L_x_1877:
[----:B------:R-:W1:Y:S01]  /*16ab0*/  LDC R8, c[0x0][0x448] ;  /* 0x00011200ff087b82 */ /* 0x000e620000000800 */
[----:B------:R-:W-:Y:S01]  /*16ac0*/  IADD3 R11, R192, 0x1, -R190 ;  /* 0x00000001c00b7810 */ /* 0x000fe20007ffe8be */
[----:B------:R-:W-:-:S06]  /*16ad0*/  ULDC UR4, c[0x0][0x9dc] ;  /* 0x0002770000047ab9 */ /* 0x000fcc0000000800 */
[----:B------:R-:W3:Y:S01]  /*16ae0*/  LDC R12, c[0x0][0x9e4] ;  /* 0x00027900ff0c7b82 */ /* 0x000ee20000000800 */
[----:B-1----:R-:W-:Y:S01]  /*16af0*/  ISETP.NE.AND P4, PT, R8, 0x1, PT ;  /* 0x000000010800780c */ /* 0x002fe20003f85270 */
[----:B------:R-:W-:Y:S01]  /*16b00*/  VIADD R8, R202, 0x7f ;  /* 0x0000007fca087836 */ /* 0x000fe20000000000 */
[----:B---3--:R-:W-:-:S11]  /*16b10*/  ISETP.GE.AND P5, PT, R12, 0x1, PT ;  /* 0x000000010c00780c */ /* 0x008fd60003fa6270 */
[----:B------:R-:W1:Y:S08]  /*16b20*/  @P4 LDC R9, c[0x0][0x44c] ;  /* 0x00011300ff094b82 */ /* 0x000e700000000800 */
[----:B0-----:R-:W0:Y:S01]  /*16b30*/  @P4 LDC R10, c[0x0][0x450] ;  /* 0x00011400ff0a4b82 */ /* 0x001e220000000800 */
[----:B-1----:R-:W-:-:S05]  /*16b40*/  @P4 IMAD.HI.U32 R9, R8, R9, RZ ;  /* 0x0000000908094227 */ /* 0x002fca00078e00ff */
[----:B0-----:R-:W-:-:S05]  /*16b50*/  @P4 SHF.R.U32.HI R8, RZ, R10, R9 ;  /* 0x0000000aff084219 */ /* 0x001fca0000011609 */
[----:B------:R-:W-:-:S04]  /*16b60*/  IMAD.IADD R8, R11, 0x1, R8 ;  /* 0x000000010b087824 */ /* 0x000fc800078e0208 */
[----:B------:R-:W-:Y:S01]  /*16b70*/  VIADD R10, R8, -UR4 ;  /* 0x80000004080a7c36 */ /* 0x000fe20008000000 */
[----:B------:R-:W-:Y:S06]  /*16b80*/  @!P5 BRA `(.L_x_1898) ;  /* 0x000000000048d947 */ /* 0x000fec0003800000 */
[----:B------:R-:W-:Y:S01]  /*16b90*/  IMAD.MOV.U32 R11, RZ, RZ, R8 ;  /* 0x000000ffff0b7224 */ /* 0x000fe200078e0008 */
[----:B------:R-:W-:Y:S04]  /*16ba0*/  BSSY B0, `(.L_x_1899) ;  /* 0x000000e000007945 */ /* 0x000fe80003800000 */
[----:B------:R-:W-:-:S13]  /*16bb0*/  ISETP.GT.AND P1, PT, R11, -0x1, PT ;  /* 0xffffffff0b00780c */ /* 0x000fda0003f24270 */
        /* <DEDUP_REMOVED lines=8> */
.L_x_1900:
[----:B------:R-:W-:-:S13]  /*16c40*/  ISETP.NE.AND P1, PT, R12, 0x1, PT ;  /* 0x000000010c00780c */ /* 0x000fda0003f25270 */
[----:B------:R-:W0:Y:S02]  /*16c50*/  @P1 LDC.64 R8, c[0x0][0x9e8] ;  /* 0x00027a00ff081b82 */ /* 0x000e240000000a00 */
[----:B0-----:R-:W-:-:S05]  /*16c60*/  @P1 IMAD.HI.U32 R8, R11, R8, RZ ;  /* 0x000000080b081227 */ /* 0x001fca00078e00ff */
[----:B------:R-:W-:-:S07]  /*16c70*/  @P1 SHF.R.U32.HI R11, RZ, R9, R8 ;  /* 0x00000009ff0b1219 */ /* 0x000fce0000011608 */
.L_x_1901:
[----:B------:R-:W-:Y:S05]  /*16c80*/  BSYNC B0 ;  /* 0x0000000000007941 */ /* 0x000fea0003800000 */
.L_x_1899:
[----:B------:R-:W-:-:S05]  /*16c90*/  IMAD R11, R11, R12, RZ ;  /* 0x0000000c0b0b7224 */ /* 0x000fca00078e02ff */
[----:B------:R-:W-:-:S07]  /*16ca0*/  VIMNMX R10, R10, R11, !PT ;  /* 0x0000000b0a0a7248 */ /* 0x000fce0007fe0100 */
.L_x_1898:
[----:B------:R-:W-:-:S04]  /*16cb0*/  IADD3 R10, R10, 0x3f, RZ ;  /* 0x0000003f0a0a7810 */ /* 0x000fc80007ffe0ff */
[----:B------:R-:W-:-:S04]  /*16cc0*/  SHF.R.S32.HI R9, RZ, 0x1f, R10 ;  /* 0x0000001fff097819 */ /* 0x000fc8000001140a */
[----:B------:R-:W-:-:S04]  /*16cd0*/  LEA.HI R9, R9, R10, RZ, 0x6 ;  /* 0x0000000a09097211 */ /* 0x000fc800078f30ff */
[----:B------:R-:W-:-:S04]  /*16ce0*/  SHF.R.S32.HI R9, RZ, 0x6, R9 ;  /* 0x00000006ff097819 */ /* 0x000fc80000011409 */
[----:B------:R-:W-:-:S04]  /*16cf0*/  VIMNMX R8, R208, R9, !PT ;  /* 0x00000009d0087248 */ /* 0x000fc80007fe0100 */
[----:B------:R-:W-:-:S13]  /*16d00*/  ISETP.GE.AND P1, PT, R5, R8, PT ;  /* 0x000000080500720c */ /* 0x000fda0003f26270 */
[----:B------:R-:W-:Y:S05]  /*16d10*/  @!P1 BRA `(.L_x_1902) ;  /* 0x0000001c00cc9947 */ /* 0x000fea0003800000 */
[----:B------:R-:W-:Y:S02]  /*16d20*/  IMAD.MOV.U32 R11, RZ, RZ, R7 ;  /* 0x000000ffff0b7224 */ /* 0x000fe400078e0007 */
[----:B------:R-:W-:Y:S02]  /*16d30*/  IMAD.MOV.U32 R13, RZ, RZ, R6 ;  /* 0x000000ffff0d7224 */ /* 0x000fe400078e0006 */
[----:B------:R-:W-:-:S07]  /*16d40*/  IMAD.MOV.U32 R9, RZ, RZ, R5 ;  /* 0x000000ffff097224 */ /* 0x000fce00078e0005 */
.L_x_1914:
[----:B------:R-:W-:Y:S01]  /*16d50*/  VIADD R185, R185, 0x1 ;  /* 0x00000001b9b97836 */ /* 0x000fe20000000000 */
[----:B------:R-:W-:Y:S05]  /*16d60*/  YIELD ;  /* 0x0000000000007946 */ /* 0x000fea0003800000 */
[----:B------:R-:W-:Y:S01]  /*16d70*/  ISETP.NE.AND P1, PT, R185, 0x2, PT ;  /* 0x00000002b900780c */ /* 0x000fe20003f25270 */
[----:B------:R-:W-:Y:S02]  /*16d80*/  IMAD.MOV.U32 R7, RZ, RZ, R9 ;  /* 0x000000ffff077224 */ /* 0x000fe400078e0009 */
[----:B------:R-:W-:Y:S01]  /*16d90*/  VIADD R9, R9, 0xffffffff ;  /* 0xffffffff09097836 */ /* 0x000fe20000000000 */
[----:B------:R-:W-:-:S02]  /*16da0*/  SEL R5, RZ, 0x1, P1 ;  /* 0x00000001ff057807 */ /* 0x000fc40000800000 */
[----:B------:R-:W-:Y:S02]  /*16db0*/  SEL R10, R185, RZ, P1 ;  /* 0x000000ffb90a7207 */ /* 0x000fe40000800000 */
[----:B------:R-:W-:Y:S02]  /*16dc0*/  ISETP.GT.AND P1, PT, R7, R8, PT ;  /* 0x000000080700720c */ /* 0x000fe40003f24270 */
[----:B------:R-:W-:Y:S02]  /*16dd0*/  LOP3.LUT R188, R188, R5, RZ, 0x3c, !PT ;  /* 0x00000005bcbc7212 */ /* 0x000fe400078e3cff */
[----:B------:R-:W-:Y:S01]  /*16de0*/  MOV R185, R10 ;  /* 0x0000000a00b97202 */ /* 0x000fe20000000f00 */
[----:B0-----:R-:W-:Y:S08]  /*16df0*/  @!P0 BRA `(.L_x_1903) ;  /* 0x0000000000048947 */ /* 0x001ff00003800000 */
[----:B------:R-:W-:Y:S01]  /*16e00*/  BPT.TRAP 0x1 ;  /* 0x000000040000795c */ /* 0x000fe20000300000 */
.L_x_1903:
[----:B------:R-:W-:Y:S01]  /*16e10*/  IMAD R12, R185, 0x8, R184 ;  /* 0x00000008b90c7824 */ /* 0x000fe200078e02b8 */
[----:B------:R-:W-:-:S04]  /*16e20*/  SHF.L.U32 R5, R188, 0x1f, RZ ;  /* 0x0000001fbc057819 */ /* 0x000fc800000006ff */
[----:B------:R0:W1:Y:S01]  /*16e30*/  SYNCS.PHASECHK.TRANS64.TRYWAIT P2, [R12+URZ+0x28430], R5 ;  /* 0x028430050c0075a7 */ /* 0x000062000804017f */
[----:B------:R-:W-:Y:S05]  /*16e40*/  @!P0 BRA `(.L_x_1904) ;  /* 0x0000000000048947 */ /* 0x000fea0003800000 */
[----:B------:R-:W-:Y:S01]  /*16e50*/  BPT.TRAP 0x1 ;  /* 0x000000040000795c */ /* 0x000fe20000300000 */
.L_x_1904:
[----:B------:R-:W-:Y:S01]  /*16e60*/  LEA R6, R185, UR60, 0xa ;  /* 0x0000003cb9067c11 */ /* 0x000fe2000f8e50ff */
[----:B------:R-:W-:-:S04]  /*16e70*/  IMAD.MOV.U32 R7, RZ, RZ, 0x40000040 ;  /* 0x40000040ff077424 */ /* 0x000fc800078e00ff */
[C---:B------:R-:W-:Y:S02]  /*16e80*/  VIADD R14, R6.reuse, 0x2 ;  /* 0x00000002060e7836 */ /* 0x040fe40000000000 */
[----:B--2---:R-:W-:Y:S01]  /*16e90*/  VIADD R4, R6, 0x4 ;  /* 0x0000000406047836 */ /* 0x004fe20000000000 */
[----:B-1----:R-:W-:Y:S06]  /*16ea0*/  @P2 BRA `(.L_x_1905) ;  /* 0x0000000000082947 */ /* 0x002fec0003800000 */
[----:B------:R-:W1:Y:S02]  /*16eb0*/  SYNCS.PHASECHK.TRANS64.TRYWAIT P2, [R12+URZ+0x28430], R5 ;  /* 0x028430050c0075a7 */ /* 0x000e64000804017f */
[----:B-1----:R-:W-:Y:S05]  /*16ec0*/  @!P2 BRA `(.L_x_1906) ;  /* 0x000001200038a947 */ /* 0x002fea0003800000 */
.L_x_1905:
[----:B------:R-:W-:Y:S05]  /*16ed0*/  WARPSYNC.ALL ;  /* 0x0000000000007948 */ /* 0x000fea0003800000 */
[C---:B------:R-:W-:Y:S01]  /*16ee0*/  R2UR UR14, R6.reuse ;  /* 0x00000000060e72ca */ /* 0x040fe200000e0000 */
[----:B------:R-:W-:Y:S01]  /*16ef0*/  VIADD R152, R6, 0x204 ;  /* 0x0000020406987836 */ /* 0x000fe20000000000 */
[----:B------:R-:W-:Y:S01]  /*16f00*/  R2UR UR15, R7 ;  /* 0x00000000070f72ca */ /* 0x000fe200000e0000 */
[----:B------:R-:W-:Y:S01]  /*16f10*/  IMAD.MOV.U32 R153, RZ, RZ, 0x40000040 ;  /* 0x40000040ff997424 */ /* 0x000fe200078e00ff */
[----:B------:R-:W-:Y:S01]  /*16f20*/  R2UR UR12, R200 ;  /* 0x00000000c80c72ca */ /* 0x000fe200000e0000 */
[----:B------:R-:W-:Y:S01]  /*16f30*/  IMAD.MOV.U32 R15, RZ, RZ, 0x40000040 ;  /* 0x40000040ff0f7424 */ /* 0x000fe200078e00ff */
[----:B------:R-:W-:Y:S01]  /*16f40*/  R2UR UR13, R201 ;  /* 0x00000000c90d72ca */ /* 0x000fe200000e0000 */
[----:B------:R-:W-:Y:S01]  /*16f50*/  VIADD R20, R6, 0x6 ;  /* 0x0000000606147836 */ /* 0x000fe20000000000 */
[----:B------:R-:W-:Y:S01]  /*16f60*/  R2UR UR30, R152 ;  /* 0x00000000981e72ca */ /* 0x000fe200000e0000 */
[----:B------:R-:W-:Y:S01]  /*16f70*/  IMAD.MOV.U32 R21, RZ, RZ, 0x40000040 ;  /* 0x40000040ff157424 */ /* 0x000fe200078e00ff */
[----:B------:R-:W-:Y:S01]  /*16f80*/  R2UR UR31, R153 ;  /* 0x00000000991f72ca */ /* 0x000fe200000e0000 */
[----:B------:R-:W-:Y:S01]  /*16f90*/  UMOV UR16, UR56 ;  /* 0x0000003800107c82 */ /* 0x000fe20008000000 */
[----:B------:R-:W-:Y:S01]  /*16fa0*/  WARPGROUP.ARRIVE ;  /* 0x00000000000079c5 */ /* 0x000fe20000000000 */
[----:B------:R-:W-:Y:S01]  /*16fb0*/  R2UR UR10, R14 ;  /* 0x000000000e0a72ca */ /* 0x000fe200000e0000 */
[----:B------:R-:W-:Y:S01]  /*16fc0*/  UMOV UR17, UR57 ;  /* 0x0000003900117c82 */ /* 0x000fe20008000000 */
[----:B------:R-:W-:Y:S01]  /*16fd0*/  R2UR UR11, R15 ;  /* 0x000000000f0b72ca */ /* 0x000fe200000e0000 */
[----:B------:R-:W-:Y:S01]  /*16fe0*/  UMOV UR20, UR52 ;  /* 0x0000003400147c82 */ /* 0x000fe20008000000 */
[----:B------:R-:W-:Y:S01]  /*16ff0*/  R2UR UR8, R198 ;  /* 0x00000000c60872ca */ /* 0x000fe200000e0000 */
[----:B------:R-:W-:Y:S01]  /*17000*/  UMOV UR21, UR53 ;  /* 0x0000003500157c82 */ /* 0x000fe20008000000 */
[----:B------:R-:W-:Y:S01]  /*17010*/  QGMMA.64x64x32.F32.E4M3.E4M3 R152, gdesc[UR12], RZ, !UPT, gsb0 ;  /* 0x00e000000c9879f3 */ /* 0x000fe2000c0008ff */
[----:B------:R-:W-:Y:S01]  /*17020*/  R2UR UR9, R199 ;  /* 0x00000000c70972ca */ /* 0x000fe200000e0000 */
[----:B------:R-:W-:Y:S01]  /*17030*/  UMOV UR24, UR48 ;  /* 0x0000003000187c82 */ /* 0x000fe20008000000 */
[----:B------:R-:W-:Y:S01]  /*17040*/  MOV R14, R4 ;  /* 0x00000004000e7202 */ /* 0x000fe20000000f00 */
        /* <DEDUP_REMOVED lines=14> */
[----:B------:R-:W-:Y:S01]  /*17130*/  UMOV UR33, UR41 ;  /* 0x0000002900217c82 */ /* 0x000fe20008000000 */
[----:B------:R-:W-:Y:S01]  /*17140*/  R2UR UR23, R15 ;  /* 0x000000000f1772ca */ /* 0x000fe200000e0000 */
[----:B------:R-:W2:Y:S01]  /*17150*/  S2R R221, SR_TID.X ;  /* 0x0000000000dd7919 */ /* 0x000ea20000002100 */
[----:B------:R-:W-:-:S02]  /*17160*/  R2UR UR26, R20 ;  /* 0x00000000141a72ca */ /* 0x000fc400000e0000 */
[----:B------:R-:W-:Y:S02]  /*17170*/  R2UR UR27, R21 ;  /* 0x00000000151b72ca */ /* 0x000fe400000e0000 */
[----:B------:R-:W-:Y:S02]  /*17180*/  MOV R7, 0x40000040 ;  /* 0x4000004000077802 */ /* 0x000fe40000000f00 */
[----:B------:R-:W-:Y:S02]  /*17190*/  R2UR UR34, R6 ;  /* 0x00000000062272ca */ /* 0x000fe400000e0000 */
        /* <DEDUP_REMOVED lines=28> */
.L_x_1907:
        /* <DEDUP_REMOVED lines=17> */
[----:B------:R-:W-:Y:S01]  /*17470*/  FMUL.FTZ R172, R2, R181 ;  /* 0x000000b502ac7220 */ /* 0x000fe20000410000 */
[----:B------:R-:W-:-:S04]  /*17480*/  UMOV UR38, UR55 ;  /* 0x0000003700267c82 */ /* 0x000fc80008000000 */
        /* <DEDUP_REMOVED lines=27> */
[----:B----4-:R-:W-:-:S04]  /*17640*/  FMNMX.FTZ R6, R168, R6, !PT ;  /* 0x00000006a8067209 */ /* 0x010fc80007810000 */
[----:B-----5:R-:W-:-:S04]  /*17650*/  FMNMX.FTZ R6, R169, R6, !PT ;  /* 0x00000006a9067209 */ /* 0x020fc80007810000 */
[----:B---3--:R-:W-:-:S05]  /*17660*/  FMNMX.FTZ R6, R172, R6, !PT ;  /* 0x00000006ac067209 */ /* 0x008fca0007810000 */
[----:B------:R-:W3:Y:S02]  /*17670*/  SHFL.BFLY PT, R173, R6, 0x2, 0x1f ;  /* 0x0c401f0006ad7f89 */ /* 0x000ee400000e0000 */
[----:B---3--:R-:W-:-:S05]  /*17680*/  FMNMX.FTZ R6, R6, R173, !PT ;  /* 0x000000ad06067209 */ /* 0x008fca0007810000 */
[----:B------:R-:W3:Y:S02]  /*17690*/  SHFL.BFLY PT, R173, R6, 0x1, 0x1f ;  /* 0x0c201f0006ad7f89 */ /* 0x000ee400000e0000 */
[----:B---3--:R-:W-:Y:S01]  /*176a0*/  FMNMX.FTZ R6, R6, R173, !PT ;  /* 0x000000ad06067209 */ /* 0x008fe20007810000 */
[----:B------:R-:W-:-:S04]  /*176b0*/  IMAD.U32 R173, RZ, RZ, UR38 ;  /* 0x00000026ffad7e24 */ /* 0x000fc8000f8e00ff */
[C---:B------:R-:W-:Y:S01]  /*176c0*/  FADD.FTZ R176, -R6.reuse, R13 ;  /* 0x0000000d06b07221 */ /* 0x040fe20000010100 */
[----:B------:R-:W-:-:S03]  /*176d0*/  FFMA.FTZ R13, R6, R173, -8 ;  /* 0xc1000000060d7423 */ /* 0x000fc600000100ad */
[----:B------:R-:W-:Y:S01]  /*176e0*/  FMUL.FTZ R173, R176, UR38 ;  /* 0x00000026b0ad7c20 */ /* 0x000fe20008410000 */
        /* <DEDUP_REMOVED lines=17> */
[----:B------:R-:W-:Y:S01]  /*17800*/  FFMA.FTZ R13, R172, UR38, -R13 ;  /* 0x00000026ac0d7c23 */ /* 0x000fe2000801080d */
[----:B------:R-:W-:-:S03]  /*17810*/  FMUL.FTZ R172, R2, R179 ;  /* 0x000000b302ac7220 */ /* 0x000fc60000410000 */
[----:B------:R-:W-:Y:S01]  /*17820*/  MUFU.EX2 R15, R15 ;  /* 0x0000000f000f7308 */ /* 0x000fe20000000800 */
[-C--:B---3--:R-:W-:Y:S01]  /*17830*/  FMUL.FTZ R24, R24, R173.reuse ;  /* 0x000000ad18187220 */ /* 0x088fe20000410000 */
[-C--:B------:R-:W-:Y:S01]  /*17840*/  FMUL.FTZ R25, R25, R173.reuse ;  /* 0x000000ad19197220 */ /* 0x080fe20000410000 */
[-C--:B------:R-:W-:Y:S01]  /*17850*/  FMUL.FTZ R28, R28, R173.reuse ;  /* 0x000000ad1c1c7220 */ /* 0x080fe20000410000 */
[-C--:B------:R-:W-:Y:S01]  /*17860*/  FMUL.FTZ R29, R29, R173.reuse ;  /* 0x000000ad1d1d7220 */ /* 0x080fe20000410000 */
[-C--:B------:R-:W-:Y:S01]  /*17870*/  FMUL.FTZ R32, R32, R173.reuse ;  /* 0x000000ad20207220 */ /* 0x080fe20000410000 */
[-C--:B------:R-:W-:Y:S01]  /*17880*/  FMUL.FTZ R33, R33, R173.reuse ;  /* 0x000000ad21217220 */ /* 0x080fe20000410000 */
[----:B------:R-:W-:Y:S01]  /*17890*/  FMUL.FTZ R36, R36, R173 ;  /* 0x000000ad24247220 */ /* 0x000fe20000410000 */
[----:B------:R-:W3:Y:S01]  /*178a0*/  MUFU.EX2 R20, R20 ;  /* 0x0000001400147308 */ /* 0x000ee20000000800 */
[----:B----4-:R-:W-:-:S01]  /*178b0*/  FFMA.FTZ R3, R173, R3, R7 ;  /* 0x00000003ad037223 */ /* 0x010fc20000010007 */
        /* <DEDUP_REMOVED lines=13> */
[----:B------:R-:W-:Y:S01]  /*17990*/  FMUL.FTZ R61, R61, R173 ;  /* 0x000000ad3d3d7220 */ /* 0x000fe20000410000 */
[----:B------:R-:W-:Y:S01]  /*179a0*/  MUFU.TANH R172, R172 ;  /* 0x000000ac00ac7308 */ /* 0x000fe20000002400 */
[----:B---3--:R-:W-:Y:S01]  /*179b0*/  F2FP.SATFINITE.E4M3.F32.PACK_AB_MERGE_C R152, R20, R15, RZ ;  /* 0x0000000f1498723e */ /* 0x008fe200048070ff */
        /* <DEDUP_REMOVED lines=8> */
[----:B------:R-:W-:Y:S01]  /*17a40*/  F2FP.SATFINITE.E4M3.F32.PACK_AB_MERGE_C R152, R14, R7, R152 ;  /* 0x000000070e98723e */ /* 0x000fe20004807098 */
[C---:B------:R-:W-:Y:S01]  /*17a50*/  FMUL.FTZ R14, R2.reuse, R154 ;  /* 0x0000009a020e7220 */ /* 0x040fe20000410000 */
[----:B------:R-:W-:Y:S01]  /*17a60*/  FMUL.FTZ R154, R2, R159 ;  /* 0x0000009f029a7220 */ /* 0x000fe20000410000 */
[----:B------:R-:W-:-:S01]  /*17a70*/  FADD.FTZ R3, R15, R3 ;  /* 0x000000030f037221 */ /* 0x000fc20000010000 */
[C---:B------:R-:W-:Y:S01]  /*17a80*/  FMUL.FTZ R15, R2.reuse, R155 ;  /* 0x0000009b020f7220 */ /* 0x040fe20000410000 */
[C---:B------:R-:W-:Y:S01]  /*17a90*/  FMUL.FTZ R155, R2.reuse, R162 ;  /* 0x000000a2029b7220 */ /* 0x040fe20000410000 */
[----:B------:R-:W-:Y:S01]  /*17aa0*/  FMUL.FTZ R159, R2, R166 ;  /* 0x000000a6029f7220 */ /* 0x000fe20000410000 */
[----:B------:R-:W4:Y:S01]  /*17ab0*/  MUFU.TANH R14, R14 ;  /* 0x0000000e000e7308 */ /* 0x000f220000002400 */
[----:B------:R-:W-:-:S01]  /*17ac0*/  FADD.FTZ R3, R20, R3 ;  /* 0x0000000314037221 */ /* 0x000fc20000010000 */
[C---:B------:R-:W-:Y:S01]  /*17ad0*/  FMUL.FTZ R20, R2.reuse, R158 ;  /* 0x0000009e02147220 */ /* 0x040fe20000410000 */
[C---:B------:R-:W-:Y:S01]  /*17ae0*/  FMUL.FTZ R158, R2.reuse, R163 ;  /* 0x000000a3029e7220 */ /* 0x040fe20000410000 */
[C---:B------:R-:W-:Y:S01]  /*17af0*/  FMUL.FTZ R162, R2.reuse, R167 ;  /* 0x000000a702a27220 */ /* 0x040fe20000410000 */
[C---:B------:R-:W-:Y:S01]  /*17b00*/  FMUL.FTZ R163, R2.reuse, R170 ;  /* 0x000000aa02a37220 */ /* 0x040fe20000410000 */
[C---:B------:R-:W-:Y:S01]  /*17b10*/  FMUL.FTZ R166, R2.reuse, R171 ;  /* 0x000000ab02a67220 */ /* 0x040fe20000410000 */
[C---:B------:R-:W-:Y:S01]  /*17b20*/  FMUL.FTZ R167, R2.reuse, R174 ;  /* 0x000000ae02a77220 */ /* 0x040fe20000410000 */
[----:B------:R-:W5:Y:S01]  /*17b30*/  MUFU.TANH R15, R15 ;  /* 0x0000000f000f7308 */ /* 0x000f620000002400 */
[C---:B------:R-:W-:Y:S01]  /*17b40*/  FMUL.FTZ R170, R2.reuse, R175 ;  /* 0x000000af02aa7220 */ /* 0x040fe20000410000 */
[C---:B------:R-:W-:Y:S01]  /*17b50*/  FMUL.FTZ R171, R2.reuse, R178 ;  /* 0x000000b202ab7220 */ /* 0x040fe20000410000 */
[C---:B------:R-:W-:Y:S01]  /*17b60*/  FMUL.FTZ R174, R2.reuse, R182 ;  /* 0x000000b602ae7220 */ /* 0x040fe20000410000 */
[----:B------:R-:W-:Y:S01]  /*17b70*/  FMUL.FTZ R175, R2, R183 ;  /* 0x000000b702af7220 */ /* 0x000fe20000410000 */
[----:B---3--:R-:W-:-:S01]  /*17b80*/  FADD.FTZ R3, R21, R3 ;  /* 0x0000000315037221 */ /* 0x008fc20000010000 */
[-C--:B------:R-:W-:Y:S01]  /*17b90*/  FMUL.FTZ R76, R76, R173.reuse ;  /* 0x000000ad4c4c7220 */ /* 0x080fe20000410000 */
[----:B------:R-:W-:Y:S01]  /*17ba0*/  FMUL.FTZ R77, R77, R173 ;  /* 0x000000ad4d4d7220 */ /* 0x000fe20000410000 */
[----:B------:R-:W3:Y:S01]  /*17bb0*/  MUFU.TANH R20, R20 ;  /* 0x0000001400147308 */ /* 0x000ee20000002400 */
[----:B----4-:R-:W-:Y:S01]  /*17bc0*/  FMNMX.FTZ R7, R14, R11, !PT ;  /* 0x0000000b0e077209 */ /* 0x010fe20007810000 */
[-C--:B------:R-:W-:Y:S01]  /*17bd0*/  FMUL.FTZ R80, R80, R173.reuse ;  /* 0x000000ad50507220 */ /* 0x080fe20000410000 */
[-C--:B------:R-:W-:Y:S01]  /*17be0*/  FMUL.FTZ R81, R81, R173.reuse ;  /* 0x000000ad51517220 */ /* 0x080fe20000410000 */
[-C--:B------:R-:W-:Y:S01]  /*17bf0*/  FMUL.FTZ R84, R84, R173.reuse ;  /* 0x000000ad54547220 */ /* 0x080fe20000410000 */
[-C--:B------:R-:W-:Y:S01]  /*17c00*/  FMUL.FTZ R85, R85, R173.reuse ;  /* 0x000000ad55557220 */ /* 0x080fe20000410000 */
[-C--:B------:R-:W-:Y:S01]  /*17c10*/  FMUL.FTZ R88, R88, R173.reuse ;  /* 0x000000ad58587220 */ /* 0x080fe20000410000 */
[----:B------:R-:W-:Y:S01]  /*17c20*/  FMUL.FTZ R89, R89, R173 ;  /* 0x000000ad59597220 */ /* 0x000fe20000410000 */
        /* <DEDUP_REMOVED lines=54> */
[----:B------:R-:W-:-:S03]  /*17f90*/  FMNMX.FTZ R7, R172, R7, !PT ;  /* 0x00000007ac077209 */ /* 0x000fc60007810000 */
[----:B------:R4:W-:Y:S01]  /*17fa0*/  MUFU.EX2 R178, R153 ;  /* 0x0000009900b27308 */ /* 0x0009e20000000800 */
[----:B-----5:R-:W-:-:S07]  /*17fb0*/  FMNMX.FTZ R7, R174, R7, !PT ;  /* 0x00000007ae077209 */ /* 0x020fce0007810000 */
[----:B------:R-:W5:Y:S01]  /*17fc0*/  MUFU.EX2 R176, R176 ;  /* 0x000000b000b07308 */ /* 0x000f620000000800 */
[----:B---3--:R-:W-:Y:S01]  /*17fd0*/  FMNMX.FTZ R177, R175, R7, !PT ;  /* 0x00000007afb17209 */ /* 0x008fe20007810000 */
[----:B----4-:R-:W-:-:S04]  /*17fe0*/  IMAD.U32 R153, RZ, RZ, UR38 ;  /* 0x00000026ff997e24 */ /* 0x010fc8000f8e00ff */
[----:B------:R-:W3:Y:S02]  /*17ff0*/  SHFL.BFLY PT, R7, R177, 0x2, 0x1f ;  /* 0x0c401f00b1077f89 */ /* 0x000ee400000e0000 */
[----:B------:R-:W4:Y:S08]  /*18000*/  MUFU.EX2 R156, R156 ;  /* 0x0000009c009c7308 */ /* 0x000f300000000800 */
[----:B------:R-:W0:Y:S01]  /*18010*/  MUFU.EX2 R157, R157 ;  /* 0x0000009d009d7308 */ /* 0x000e220000000800 */
[----:B-----5:R-:W-:-:S04]  /*18020*/  FADD.FTZ R3, R176, R3 ;  /* 0x00000003b0037221 */ /* 0x020fc80000010000 */
[----:B------:R-:W-:-:S03]  /*18030*/  FADD.FTZ R3, R178, R3 ;  /* 0x00000003b2037221 */ /* 0x000fc60000010000 */
[----:B------:R-:W-:Y:S01]  /*18040*/  MUFU.EX2 R160, R160 ;  /* 0x000000a000a07308 */ /* 0x000fe20000000800 */
[----:B----4-:R-:W-:-:S01]  /*18050*/  FADD.FTZ R3, R156, R3 ;  /* 0x000000039c037221 */ /* 0x010fc20000010000 */
[----:B------:R-:W-:Y:S02]  /*18060*/  F2FP.SATFINITE.E4M3.F32.PACK_AB_MERGE_C R156, R156, R178, RZ ;  /* 0x000000b29c9c723e */ /* 0x000fe400048070ff */
[----:B---3--:R-:W-:-:S04]  /*18070*/  FMNMX.FTZ R177, R177, R7, !PT ;  /* 0x00000007b1b17209 */ /* 0x008fc80007810000 */
[----:B------:R-:W-:Y:S01]  /*18080*/  MUFU.EX2 R161, R161 ;  /* 0x000000a100a17308 */ /* 0x000fe20000000800 */
[----:B0-----:R-:W-:-:S01]  /*18090*/  FADD.FTZ R3, R157, R3 ;  /* 0x000000039d037221 */ /* 0x001fc20000010000 */
[----:B------:R-:W0:Y:S06]  /*180a0*/  SHFL.BFLY PT, R7, R177, 0x1, 0x1f ;  /* 0x0c201f00b1077f89 */ /* 0x000e2c00000e0000 */
[----:B------:R-:W-:Y:S08]  /*180b0*/  MUFU.EX2 R164, R164 ;  /* 0x000000a400a47308 */ /* 0x000ff00000000800 */
[----:B------:R-:W-:Y:S08]  /*180c0*/  MUFU.EX2 R165, R165 ;  /* 0x000000a500a57308 */ /* 0x000ff00000000800 */
[----:B------:R-:W-:Y:S01]  /*180d0*/  MUFU.EX2 R168, R168 ;  /* 0x000000a800a87308 */ /* 0x000fe20000000800 */
[----:B0-----:R-:W-:-:S05]  /*180e0*/  FMNMX.FTZ R7, R177, R7, !PT ;  /* 0x00000007b1077209 */ /* 0x001fca0007810000 */
        /* <DEDUP_REMOVED lines=21> */
[----:B------:R-:W-:-:S04]  /*18240*/  FFMA.FTZ R11, R175, UR38, -R11 ;  /* 0x00000026af0b7c23 */ /* 0x000fc8000801080b */
[----:B------:R-:W4:Y:S01]  /*18250*/  MUFU.EX2 R15, R15 ;  /* 0x0000000f000f7308 */ /* 0x000f220000000800 */
[-C--:B0-----:R-:W-:Y:S01]  /*18260*/  FMUL.FTZ R26, R26, R159.reuse ;  /* 0x0000009f1a1a7220 */ /* 0x081fe20000410000 */
[-C--:B------:R-:W-:Y:S01]  /*18270*/  FMUL.FTZ R27, R27, R159.reuse ;  /* 0x0000009f1b1b7220 */ /* 0x080fe20000410000 */
[-C--:B------:R-:W-:Y:S01]  /*18280*/  FMUL.FTZ R30, R30, R159.reuse ;  /* 0x0000009f1e1e7220 */ /* 0x080fe20000410000 */
[-C--:B------:R-:W-:Y:S01]  /*18290*/  FMUL.FTZ R31, R31, R159.reuse ;  /* 0x0000009f1f1f7220 */ /* 0x080fe20000410000 */
[-C--:B------:R-:W-:Y:S01]  /*182a0*/  FMUL.FTZ R34, R34, R159.reuse ;  /* 0x0000009f22227220 */ /* 0x080fe20000410000 */
[-C--:B------:R-:W-:Y:S01]  /*182b0*/  FMUL.FTZ R35, R35, R159.reuse ;  /* 0x0000009f23237220 */ /* 0x080fe20000410000 */
[----:B------:R-:W-:Y:S01]  /*182c0*/  FMUL.FTZ R38, R38, R159 ;  /* 0x0000009f26267220 */ /* 0x000fe20000410000 */
[----:B------:R-:W0:Y:S01]  /*182d0*/  MUFU.EX2 R20, R20 ;  /* 0x0000001400147308 */ /* 0x000e220000000800 */
[----:B---3--:R-:W-:-:S01]  /*182e0*/  FFMA.FTZ R0, R159, R0, R14 ;  /* 0x000000009f007223 */ /* 0x008fc2000001000e */
        /* <DEDUP_REMOVED lines=25> */
[----:B------:R-:W-:Y:S01]  /*18480*/  FMUL.FTZ R75, R75, R159 ;  /* 0x0000009f4b4b7220 */ /* 0x000fe20000410000 */
[----:B------:R-:W-:Y:S01]  /*18490*/  F2FP.SATFINITE.E4M3.F32.PACK_AB_MERGE_C R154, R176, R21, R156 ;  /* 0x00000015b09a723e */ /* 0x000fe2000480709c */
[----:B------:R-:W-:Y:S01]  /*184a0*/  FMUL.FTZ R78, R78, R159 ;  /* 0x0000009f4e4e7220 */ /* 0x000fe20000410000 */
[----:B------:R-:W-:Y:S01]  /*184b0*/  F2FP.SATFINITE.E4M3.F32.PACK_AB_MERGE_C R153, R15, R14, R153 ;  /* 0x0000000e0f99723e */ /* 0x000fe20004807099 */
[----:B------:R-:W-:Y:S01]  /*184c0*/  VIADD R14, R12, 0x28440 ;  /* 0x000284400c0e7836 */ /* 0x000fe20000000000 */
[----:B------:R-:W3:Y:S01]  /*184d0*/  MUFU.EX2 R177, R177 ;  /* 0x000000b100b17308 */ /* 0x000ee20000000800 */
[----:B----4-:R-:W-:-:S01]  /*184e0*/  FADD.FTZ R0, R155, R0 ;  /* 0x000000009b007221 */ /* 0x010fc20000010000 */
[----:B------:R-:W-:Y:S01]  /*184f0*/  IMAD.U32 R15, RZ, RZ, UR39 ;  /* 0x00000027ff0f7e24 */ /* 0x000fe2000f8e00ff */
[----:B------:R-:W-:Y:S01]  /*18500*/  F2FP.SATFINITE.E4M3.F32.PACK_AB_MERGE_C R156, R164, R161, RZ ;  /* 0x000000a1a49c723e */ /* 0x000fe200048070ff */
[-C--:B------:R-:W-:Y:S01]  /*18510*/  FMUL.FTZ R79, R79, R159.reuse ;  /* 0x0000009f4f4f7220 */ /* 0x080fe20000410000 */
[-C--:B------:R-:W-:Y:S01]  /*18520*/  FMUL.FTZ R82, R82, R159.reuse ;  /* 0x0000009f52527220 */ /* 0x080fe20000410000 */
[----:B------:R-:W-:Y:S01]  /*18530*/  FMUL.FTZ R83, R83, R159 ;  /* 0x0000009f53537220 */ /* 0x000fe20000410000 */
[----:B------:R-:W-:Y:S01]  /*18540*/  PRMT R14, R15, 0x654, R14 ;  /* 0x000006540f0e7816 */ /* 0x000fe2000000000e */
[----:B------:R-:W4:Y:S01]  /*18550*/  MUFU.EX2 R162, R162 ;  /* 0x000000a200a27308 */ /* 0x000f220000000800 */
[----:B0-----:R-:W-:-:S01]  /*18560*/  FADD.FTZ R0, R158, R0 ;  /* 0x000000009e007221 */ /* 0x001fc20000010000 */
[-C--:B------:R-:W-:Y:S01]  /*18570*/  FMUL.FTZ R86, R86, R159.reuse ;  /* 0x0000009f56567220 */ /* 0x080fe20000410000 */
[----:B------:R0:W-:Y:S01]  /*18580*/  SYNCS.ARRIVE.TRANS64.RED.A1T0 RZ, [R14+URZ], RZ ;  /* 0x000000ff0eff79a7 */ /* 0x0001e2000810043f */
[-C--:B------:R-:W-:Y:S01]  /*18590*/  FMUL.FTZ R87, R87, R159.reuse ;  /* 0x0000009f57577220 */ /* 0x080fe20000410000 */
[-C--:B------:R-:W-:Y:S01]  /*185a0*/  FMUL.FTZ R90, R90, R159.reuse ;  /* 0x0000009f5a5a7220 */ /* 0x080fe20000410000 */
[-C--:B------:R-:W-:Y:S01]  /*185b0*/  FMUL.FTZ R91, R91, R159.reuse ;  /* 0x0000009f5b5b7220 */ /* 0x080fe20000410000 */
[----:B------:R-:W-:Y:S01]  /*185c0*/  FMUL.FTZ R94, R94, R159 ;  /* 0x0000009f5e5e7220 */ /* 0x000fe20000410000 */
[----:B------:R-:W5:Y:S01]  /*185d0*/  MUFU.EX2 R163, R163 ;  /* 0x000000a300a37308 */ /* 0x000f620000000800 */
[----:B---3--:R-:W-:-:S01]  /*185e0*/  FADD.FTZ R0, R177, R0 ;  /* 0x00000000b1007221 */ /* 0x008fc20000010000 */
[----:B------:R-:W-:Y:S01]  /*185f0*/  FMUL.FTZ R95, R95, R159 ;  /* 0x0000009f5f5f7220 */ /* 0x000fe20000410000 */
[----:B0-----:R-:W-:-:S01]  /*18600*/  FADD.FTZ R14, R160, R3 ;  /* 0x00000003a00e7221 */ /* 0x001fc20000010000 */
[-C--:B------:R-:W-:Y:S01]  /*18610*/  FMUL.FTZ R98, R98, R159.reuse ;  /* 0x0000009f62627220 */ /* 0x080fe20000410000 */
[-C--:B------:R-:W-:Y:S01]  /*18620*/  FMUL.FTZ R99, R99, R159.reuse ;  /* 0x0000009f63637220 */ /* 0x080fe20000410000 */
[----:B------:R-:W-:Y:S01]  /*18630*/  FMUL.FTZ R102, R102, R159 ;  /* 0x0000009f66667220 */ /* 0x000fe20000410000 */
[----:B------:R-:W-:-:S01]  /*18640*/  FADD.FTZ R15, R161, R14 ;  /* 0x0000000ea10f7221 */ /* 0x000fc20000010000 */
[----:B------:R-:W0:Y:S01]  /*18650*/  MUFU.EX2 R166, R166 ;  /* 0x000000a600a67308 */ /* 0x000e220000000800 */
[----:B----4-:R-:W-:-:S01]  /*18660*/  FADD.FTZ R0, R162, R0 ;  /* 0x00000000a2007221 */ /* 0x010fc20000010000 */
[----:B------:R-:W-:Y:S01]  /*18670*/  F2FP.SATFINITE.E4M3.F32.PACK_AB_MERGE_C R177, R162, R177, RZ ;  /* 0x000000b1a2b1723e */ /* 0x000fe200048070ff */
[-C--:B------:R-:W-:Y:S01]  /*18680*/  FMUL.FTZ R103, R103, R159.reuse ;  /* 0x0000009f67677220 */ /* 0x080fe20000410000 */
[-C--:B------:R-:W-:Y:S01]  /*18690*/  FMUL.FTZ R106, R106, R159.reuse ;  /* 0x0000009f6a6a7220 */ /* 0x080fe20000410000 */
[----:B------:R-:W-:Y:S01]  /*186a0*/  FMUL.FTZ R107, R107, R159 ;  /* 0x0000009f6b6b7220 */ /* 0x000fe20000410000 */
[----:B------:R-:W-:Y:S01]  /*186b0*/  F2FP.SATFINITE.E4M3.F32.PACK_AB_MERGE_C R155, R158, R155, R177 ;  /* 0x0000009b9e9b723e */ /* 0x000fe200048070b1 */
[----:B------:R-:W-:Y:S01]  /*186c0*/  FMUL.FTZ R110, R110, R159 ;  /* 0x0000009f6e6e7220 */ /* 0x000fe20000410000 */
[----:B------:R-:W3:Y:S01]  /*186d0*/  MUFU.EX2 R167, R167 ;  /* 0x000000a700a77308 */ /* 0x000ee20000000800 */
[----:B-----5:R-:W-:-:S01]  /*186e0*/  FADD.FTZ R3, R163, R0 ;  /* 0x00000000a3037221 */ /* 0x020fc20000010000 */
[----:B------:R-:W-:Y:S01]  /*186f0*/  FADD.FTZ R0, R164, R15 ;  /* 0x0000000fa4007221 */ /* 0x000fe20000010000 */
[-C--:B------:R-:W-:Y:S01]  /*18700*/  FMUL.FTZ R111, R111, R159.reuse ;  /* 0x0000009f6f6f7220 */ /* 0x080fe20000410000 */
[-C--:B------:R-:W-:Y:S01]  /*18710*/  FMUL.FTZ R114, R114, R159.reuse ;  /* 0x0000009f72727220 */ /* 0x080fe20000410000 */
[-C--:B------:R-:W-:Y:S01]  /*18720*/  FMUL.FTZ R115, R115, R159.reuse ;  /* 0x0000009f73737220 */ /* 0x080fe20000410000 */
[----:B------:R-:W-:Y:S01]  /*18730*/  FADD.FTZ R15, R165, R0 ;  /* 0x00000000a50f7221 */ /* 0x000fe20000010000 */
        /* <DEDUP_REMOVED lines=18> */
[----:B----4-:R-:W-:-:S01]  /*18860*/  FADD.FTZ R0, R170, R3 ;  /* 0x00000003aa007221 */ /* 0x010fc20000010000 */
[----:B------:R-:W-:Y:S01]  /*18870*/  F2FP.SATFINITE.E4M3.F32.PACK_AB_MERGE_C R167, R170, R167, RZ ;  /* 0x000000a7aaa7723e */ /* 0x000fe200048070ff */
        /* <DEDUP_REMOVED lines=8> */
[----:B------:R-:W-:Y:S01]  /*18900*/  FMUL.FTZ R151, R151, R159 ;  /* 0x0000009f97977220 */ /* 0x000fe20000410000 */
[----:B------:R-:W-:-:S02]  /*18910*/  F2FP.SATFINITE.E4M3.F32.PACK_AB_MERGE_C R156, R160, R157, R156 ;  /* 0x0000009da09c723e */ /* 0x000fc4000480709c */
[----:B------:R-:W-:Y:S02]  /*18920*/  F2FP.SATFINITE.E4M3.F32.PACK_AB_MERGE_C R157, R166, R163, R167 ;  /* 0x000000a3a69d723e */ /* 0x000fe400048070a7 */
        /* <DEDUP_REMOVED lines=12> */
.L_x_1908:
[----:B------:R0:W3:Y:S01]  /*189f0*/  SYNCS.PHASECHK.TRANS64.TRYWAIT P2, [R12+URZ+0x28450], R5 ;  /* 0x028450050c0075a7 */ /* 0x0000e2000804017f */
[----:B------:R-:W-:Y:S05]  /*18a00*/  @!P0 BRA `(.L_x_1909) ;  /* 0x0000000000048947 */ /* 0x000fea0003800000 */
[----:B------:R-:W-:Y:S01]  /*18a10*/  BPT.TRAP 0x1 ;  /* 0x000000040000795c */ /* 0x000fe20000300000 */
.L_x_1909:
[----:B------:R-:W-:Y:S01]  /*18a20*/  BSSY B0, `(.L_x_1910) ;  /* 0x0000006000007945 */ /* 0x000fe20003800000 */
[----:B------:R-:W-:Y:S01]  /*18a30*/  LEA R10, R10, UR43, 0xa ;  /* 0x0000002b0a0a7c11 */ /* 0x000fe2000f8e50ff */
[----:B------:R-:W-:Y:S02]  /*18a40*/  IMAD.MOV.U32 R11, RZ, RZ, -0x7fffffe0 ;  /* 0x80000020ff0b7424 */ /* 0x000fe400078e00ff */
[----:B---3--:R-:W-:Y:S05]  /*18a50*/  @P2 BRA `(.L_x_1911) ;  /* 0x0000000000082947 */ /* 0x008fea0003800000 */
[----:B------:R-:W3:Y:S02]  /*18a60*/  SYNCS.PHASECHK.TRANS64.TRYWAIT P2, [R12+URZ+0x28450], R5 ;  /* 0x028450050c0075a7 */ /* 0x000ee4000804017f */
[----:B---3--:R-:W-:Y:S05]  /*18a70*/  @!P2 BRA `(.L_x_1912) ;  /* 0x000001040060a947 */ /* 0x008fea0003800000 */
.L_x_1911:
[----:B------:R-:W-:Y:S05]  /*18a80*/  BSYNC B0 ;  /* 0x0000000000007941 */ /* 0x000fea0003800000 */
.L_x_1910:
[----:B------:R-:W4:Y:S01]  /*18a90*/  S2R R13, SR_TID.X ;  /* 0x00000000000d7919 */ /* 0x000f220000002100 */
[----:B------:R-:W-:Y:S05]  /*18aa0*/  WARPSYNC.ALL ;  /* 0x0000000000007948 */ /* 0x000fea0003800000 */
[C---:B------:R-:W-:Y:S02]  /*18ab0*/  R2UR UR6, R10.reuse ;  /* 0x000000000a0672ca */ /* 0x040fe400000e0000 */
[----:B------:R-:W-:Y:S01]  /*18ac0*/  R2UR UR7, R11 ;  /* 0x000000000b0772ca */ /* 0x000fe200000e0000 */
[----:B------:R-:W-:Y:S01]  /*18ad0*/  IMAD.MOV.U32 R11, RZ, RZ, -0x7fffffe0 ;  /* 0x80000020ff0b7424 */ /* 0x000fe200078e00ff */
[----:B------:R-:W-:-:S02]  /*18ae0*/  IADD3 R10, R10, 0x2, RZ ;  /* 0x000000020a0a7810 */ /* 0x000fc40007ffe0ff */
[----:B----4-:R-:W-:-:S05]  /*18af0*/  SHF.R.U32.HI R13, RZ, 0x7, R13 ;  /* 0x00000007ff0d7819 */ /* 0x010fca000001160d */
[----:B01-3--:R-:W-:-:S05]  /*18b00*/  VIADD R5, R13, 0x8 ;  /* 0x000000080d057836 */ /* 0x00bfca0000000000 */
        /* <DEDUP_REMOVED lines=12> */
.L_x_1913:
[----:B------:R-:W-:Y:S02]  /*18bd0*/  VIADD R12, R12, 0x28460 ;  /* 0x000284600c0c7836 */ /* 0x000fe40000000000 */
[----:B------:R-:W-:Y:S02]  /*18be0*/  IMAD.U32 R5, RZ, RZ, UR39 ;  /* 0x00000027ff057e24 */ /* 0x000fe4000f8e00ff */
[----:B------:R-:W-:Y:S02]  /*18bf0*/  IMAD.MOV.U32 R11, RZ, RZ, R7 ;  /* 0x000000ffff0b7224 */ /* 0x000fe400078e0007 */
[----:B------:R-:W-:Y:S01]  /*18c00*/  IMAD.MOV.U32 R13, RZ, RZ, R6 ;  /* 0x000000ffff0d7224 */ /* 0x000fe200078e0006 */
[----:B------:R-:W-:-:S04]  /*18c10*/  PRMT R12, R5, 0x654, R12 ;  /* 0x00000654050c7816 */ /* 0x000fc8000000000c */
[----:B------:R0:W-:Y:S01]  /*18c20*/  SYNCS.ARRIVE.TRANS64.RED.A1T0 RZ, [R12+URZ], RZ ;  /* 0x000000ff0cff79a7 */ /* 0x0001e2000810043f */
[----:B------:R-:W-:Y:S05]  /*18c30*/  @P1 BRA `(.L_x_1914) ;  /* 0xffffffe000441947 */ /* 0x000fea000383ffff */
[----:B------:R-:W-:-:S07]  /*18c40*/  IMAD.MOV.U32 R5, RZ, RZ, R9 ;  /* 0x000000ffff057224 */ /* 0x000fce00078e0009 */
.L_x_1902:
[----:B------:R-:W-:-:S13]  /*18c50*/  ISETP.GE.AND P1, PT, R5, R208, PT ;  /* 0x000000d00500720c */ /* 0x000fda0003f26270 */
[----:B------:R-:W-:Y:S05]  /*18c60*/  @!P1 BRA `(.L_x_1915) ;  /* 0x0000002800589947 */ /* 0x000fea0003800000 */
[----:B------:R-:W-:Y:S01]  /*18c70*/  MOV R9, R7 ;  /* 0x0000000700097202 */ /* 0x000fe20000000f00 */
[----:B------:R-:W-:-:S07]  /*18c80*/  IMAD.MOV.U32 R221, RZ, RZ, R6 ;  /* 0x000000ffffdd7224 */ /* 0x000fce00078e0006 */
.L_x_1935:
[----:B------:R-:W-:Y:S01]  /*18c90*/  VIADD R185, R185, 0x1 ;  /* 0x00000001b9b97836 */ /* 0x000fe20000000000 */
[----:B------:R-:W-:Y:S05]  /*18ca0*/  YIELD ;  /* 0x0000000000007946 */ /* 0x000fea0003800000 */
[----:B------:R-:W-:-:S04]  /*18cb0*/  ISETP.NE.AND P1, PT, R185, 0x2, PT ;  /* 0x00000002b900780c */ /* 0x000fc80003f25270 */
[----:B------:R-:W-:Y:S02]  /*18cc0*/  SEL R8, R185, RZ, P1 ;  /* 0x000000ffb9087207 */ /* 0x000fe40000800000 */
[----:B------:R-:W-:-:S03]  /*18cd0*/  SEL R7, RZ, 0x1, P1 ;  /* 0x00000001ff077807 */ /* 0x000fc60000800000 */
[----:B------:R-:W-:Y:S01]  /*18ce0*/  IMAD.MOV.U32 R185, RZ, RZ, R8 ;  /* 0x000000ffffb97224 */ /* 0x000fe200078e0008 */
[----:B------:R-:W-:Y:S01]  /*18cf0*/  LOP3.LUT R188, R188, R7, RZ, 0x3c, !PT ;  /* 0x00000007bcbc7212 */ /* 0x000fe200078e3cff */
[----:B-1----:R-:W-:Y:S06]  /*18d00*/  @!P0 BRA `(.L_x_1916) ;  /* 0x0000000000048947 */ /* 0x002fec0003800000 */
[----:B------:R-:W-:Y:S01]  /*18d10*/  BPT.TRAP 0x1 ;  /* 0x000000040000795c */ /* 0x000fe20000300000 */
.L_x_1916:
[----:B------:R-:W-:Y:S01]  /*18d20*/  IMAD R11, R185, 0x8, R184 ;  /* 0x00000008b90b7824 */ /* 0x000fe200078e02b8 */
[----:B------:R-:W-:-:S04]  /*18d30*/  SHF.L.U32 R10, R188, 0x1f, RZ ;  /* 0x0000001fbc0a7819 */ /* 0x000fc800000006ff */
[----:B------:R1:W3:Y:S01]  /*18d40*/  SYNCS.PHASECHK.TRANS64.TRYWAIT P1, [R11+URZ+0x28430], R10 ;  /* 0x0284300a0b0075a7 */ /* 0x0002e2000802017f */
[----:B------:R-:W-:Y:S05]  /*18d50*/  @!P0 BRA `(.L_x_1917) ;  /* 0x0000000000048947 */ /* 0x000fea0003800000 */
[----:B------:R-:W-:Y:S01]  /*18d60*/  BPT.TRAP 0x1 ;  /* 0x000000040000795c */ /* 0x000fe20000300000 */
.L_x_1917:
[----:B------:R-:W-:Y:S02]  /*18d70*/  LEA R6, R185, UR60, 0xa ;  /* 0x0000003cb9067c11 */ /* 0x000fe4000f8e50ff */
[----:B------:R-:W-:-:S03]  /*18d80*/  MOV R7, 0x40000040 ;  /* 0x4000004000077802 */ /* 0x000fc60000000f00 */
[C---:B0-----:R-:W-:Y:S02]  /*18d90*/  VIADD R12, R6.reuse, 0x2 ;  /* 0x00000002060c7836 */ /* 0x041fe40000000000 */
[----:B--2---:R-:W-:Y:S01]  /*18da0*/  VIADD R4, R6, 0x4 ;  /* 0x0000000406047836 */ /* 0x004fe20000000000 */
[----:B---3--:R-:W-:Y:S06]  /*18db0*/  @P1 BRA `(.L_x_1918) ;  /* 0x0000000000081947 */ /* 0x008fec0003800000 */
[----:B------:R-:W0:Y:S02]  /*18dc0*/  SYNCS.PHASECHK.TRANS64.TRYWAIT P1, [R11+URZ+0x28430], R10 ;  /* 0x0284300a0b0075a7 */ /* 0x000e24000802017f */
[----:B0-----:R-:W-:Y:S05]  /*18dd0*/  @!P1 BRA `(.L_x_1919) ;  /* 0x00000100009c9947 */ /* 0x001fea0003800000 */
.L_x_1918:
[----:B------:R-:W-:Y:S05]  /*18de0*/  WARPSYNC.ALL ;  /* 0x0000000000007948 */ /* 0x000fea0003800000 */
[----:B------:R-:W-:Y:S01]  /*18df0*/  R2UR UR14, R6 ;  /* 0x00000000060e72ca */ /* 0x000fe200000e0000 */
[----:B------:R-:W-:Y:S01]  /*18e00*/  WARPGROUP.ARRIVE ;  /* 0x00000000000079c5 */ /* 0x000fe20000000000 */
[----:B------:R-:W-:Y:S01]  /*18e10*/  R2UR UR15, R7 ;  /* 0x00000000070f72ca */ /* 0x000fe200000e0000 */
[----:B------:R-:W-:Y:S01]  /*18e20*/  IMAD.MOV.U32 R13, RZ, RZ, 0x40000040 ;  /* 0x40000040ff0d7424 */ /* 0x000fe200078e00ff */
[----:B------:R-:W-:Y:S01]  /*18e30*/  R2UR UR12, R200 ;  /* 0x00000000c80c72ca */ /* 0x000fe200000e0000 */
[----:B------:R-:W-:Y:S01]  /*18e40*/  VIADD R14, R6, 0x6 ;  /* 0x00000006060e7836 */ /* 0x000fe20000000000 */
[----:B------:R-:W-:Y:S01]  /*18e50*/  R2UR UR13, R201 ;  /* 0x00000000c90d72ca */ /* 0x000fe200000e0000 */
[----:B------:R-:W-:Y:S01]  /*18e60*/  IMAD.MOV.U32 R15, RZ, RZ, 0x40000040 ;  /* 0x40000040ff0f7424 */ /* 0x000fe200078e00ff */
[----:B------:R-:W-:Y:S01]  /*18e70*/  R2UR UR10, R12 ;  /* 0x000000000c0a72ca */ /* 0x000fe200000e0000 */
[----:B------:R-:W-:Y:S01]  /*18e80*/  IMAD.MOV.U32 R12, RZ, RZ, R4 ;  /* 0x000000ffff0c7224 */ /* 0x000fe200078e0004 */
[----:B------:R-:W-:Y:S01]  /*18e90*/  R2UR UR11, R13 ;  /* 0x000000000d0b72ca */ /* 0x000fe200000e0000 */
[----:B------:R-:W-:Y:S01]  /*18ea0*/  UMOV UR16, UR56 ;  /* 0x0000003800107c82 */ /* 0x000fe20008000000 */
[----:B------:R-:W-:Y:S01]  /*18eb0*/  R2UR UR8, R198 ;  /* 0x00000000c60872ca */ /* 0x000fe200000e0000 */
[----:B------:R-:W-:Y:S01]  /*18ec0*/  UMOV UR17, UR57 ;  /* 0x0000003900117c82 */ /* 0x000fe20008000000 */
[----:B------:R-:W-:Y:S01]  /*18ed0*/  R2UR UR9, R199 ;  /* 0x00000000c70972ca */ /* 0x000fe200000e0000 */
[----:B------:R-:W-:Y:S01]  /*18ee0*/  UMOV UR20, UR52 ;  /* 0x0000003400147c82 */ /* 0x000fe20008000000 */
[----:B------:R-:W-:Y:S01]  /*18ef0*/  R2UR UR6, R12 ;  /* 0x000000000c0672ca */ /* 0x000fe200000e0000 */
[----:B------:R-:W-:Y:S01]  /*18f00*/  VIADD R12, R6, 0x200 ;  /* 0x00000200060c7836 */ /* 0x000fe20000000000 */
[----:B------:R-:W-:Y:S01]  /*18f10*/  R2UR UR7, R13 ;  /* 0x000000000d0772ca */ /* 0x000fe200000e0000 */
[----:B------:R-:W-:Y:S01]  /*18f20*/  QGMMA.64x64x32.F32.E4M3.E4M3 R152, gdesc[UR12], RZ, !UPT, gsb0 ;  /* 0x00e000000c9879f3 */ /* 0x000fe2000c0008ff */
[----:B------:R-:W-:Y:S01]  /*18f30*/  R2UR UR4, R196 ;  /* 0x00000000c40472ca */ /* 0x000fe200000e0000 */
        /* <DEDUP_REMOVED lines=14> */
[----:B------:R-:W-:Y:S01]  /*19020*/  IMAD.MOV.U32 R7, RZ, RZ, 0x40000040 ;  /* 0x40000040ff077424 */ /* 0x000fe200078e00ff */
[C---:B------:R-:W-:Y:S01]  /*19030*/  IADD3 R20, R6.reuse, 0x204, RZ ;  /* 0x0000020406147810 */ /* 0x040fe20007ffe0ff */
[----:B------:R-:W-:Y:S01]  /*19040*/  VIADD R6, R6, 0x206 ;  /* 0x0000020606067836 */ /* 0x000fe20000000000 */
[----:B------:R-:W-:Y:S01]  /*19050*/  R2UR UR31, R21 ;  /* 0x00000000151f72ca */ /* 0x000fe200000e0000 */
[----:B------:R-:W-:Y:S01]  /*19060*/  UMOV UR32, UR40 ;  /* 0x0000002800207c82 */ /* 0x000fe20008000000 */
[----:B------:R-:W-:Y:S01]  /*19070*/  R2UR UR30, R20 ;  /* 0x00000000141e72ca */ /* 0x000fe200000e0000 */
[----:B------:R-:W-:Y:S01]  /*19080*/  UMOV UR33, UR41 ;  /* 0x0000002900217c82 */ /* 0x000fe20008000000 */
[----:B------:R-:W-:Y:S01]  /*19090*/  R2UR UR34, R6 ;  /* 0x00000000062272ca */ /* 0x000fe200000e0000 */
[----:B------:R-:W2:Y:S01]  /*190a0*/  S2R R225, SR_TID.X ;  /* 0x0000000000e17919 */ /* 0x000ea20000002100 */
[----:B------:R-:W-:-:S02]  /*190b0*/  R2UR UR35, R7 ;  /* 0x00000000072372ca */ /* 0x000fc400000e0000 */
        /* <DEDUP_REMOVED lines=27> */
.L_x_1920:
[----:B------:R-:W3:Y:S01]  /*19270*/  @P4 LDC R7, c[0x0][0x44c] ;  /* 0x00011300ff074b82 */ /* 0x000ee20000000800 */
[----:B------:R-:W-:Y:S02]  /*19280*/  IMAD.IADD R14, R203, 0x1, R202 ;  /* 0x00000001cb0e7824 */ /* 0x000fe400078e02ca */
[C---:B------:R-:W-:Y:S01]  /*19290*/  FMUL.FTZ R15, R2.reuse, R152 ;  /* 0x00000098020f7220 */ /* 0x040fe20000410000 */
[C---:B------:R-:W-:Y:S01]  /*192a0*/  FMUL.FTZ R152, R2.reuse, R153 ;  /* 0x0000009902987220 */ /* 0x040fe20000410000 */
        /* <DEDUP_REMOVED lines=24> */
[C---:B------:R-:W-:Y:S01]  /*19430*/  FMUL.FTZ R170, R2.reuse, R172 ;  /* 0x000000ac02aa7220 */ /* 0x040fe20000410000 */
[C---:B------:R-:W-:Y:S01]  /*19440*/  FMUL.FTZ R166, R2.reuse, R174 ;  /* 0x000000ae02a67220 */ /* 0x040fe20000410000 */
[C---:B------:R-:W-:Y:S01]  /*19450*/  FMUL.FTZ R167, R2.reuse, R175 ;  /* 0x000000af02a77220 */ /* 0x040fe20000410000 */
[C---:B------:R-:W-:Y:S01]  /*19460*/  FMUL.FTZ R169, R2.reuse, R178 ;  /* 0x000000b202a97220 */ /* 0x040fe20000410000 */
[----:B----4-:R-:W-:Y:S01]  /*19470*/  @P4 SHF.R.U32.HI R14, RZ, R6, R7 ;  /* 0x00000006ff0e4219 */ /* 0x010fe20000011607 */
[----:B------:R-:W-:Y:S02]  /*19480*/  VIADD R6, R11, 0x28440 ;  /* 0x000284400b067836 */ /* 0x000fe40000000000 */
[----:B------:R-:W-:Y:S01]  /*19490*/  FMUL.FTZ R172, R2, R179 ;  /* 0x000000b302ac7220 */ /* 0x000fe20000410000 */
[----:B------:R-:W-:-:S02]  /*194a0*/  IMAD.U32 R7, RZ, RZ, UR39 ;  /* 0x00000027ff077e24 */ /* 0x000fc4000f8e00ff */
[C---:B------:R-:W-:Y:S01]  /*194b0*/  FMUL.FTZ R178, R2.reuse, R180 ;  /* 0x000000b402b27220 */ /* 0x040fe20000410000 */
[----:B------:R-:W3:Y:S01]  /*194c0*/  SHFL.IDX PT, R225, R14, RZ, 0x1c1f ;  /* 0x001c1fff0ee17589 */ /* 0x000ee200000e0000 */
[C---:B------:R-:W-:Y:S01]  /*194d0*/  FMUL.FTZ R179, R2.reuse, R181 ;  /* 0x000000b502b37220 */ /* 0x040fe20000410000 */
[C---:B------:R-:W-:Y:S01]  /*194e0*/  FMUL.FTZ R174, R2.reuse, R182 ;  /* 0x000000b602ae7220 */ /* 0x040fe20000410000 */
[----:B------:R-:W-:Y:S01]  /*194f0*/  PRMT R6, R7, 0x654, R6 ;  /* 0x0000065407067816 */ /* 0x000fe20000000006 */
[----:B------:R-:W-:Y:S01]  /*19500*/  FMUL.FTZ R175, R2, R183 ;  /* 0x000000b702af7220 */ /* 0x000fe20000410000 */
[----:B------:R-:W4:Y:S02]  /*19510*/  MUFU.TANH R15, R15 ;  /* 0x0000000f000f7308 */ /* 0x000f240000002400 */
[----:B------:R5:W-:Y:S06]  /*19520*/  SYNCS.ARRIVE.TRANS64.RED.A1T0 RZ, [R6+URZ], RZ ;  /* 0x000000ff06ff79a7 */ /* 0x000bec000810043f */
[----:B------:R-:W0:Y:S01]  /*19530*/  MUFU.TANH R152, R152 ;  /* 0x0000009800987308 */ /* 0x000e220000002400 */
[----:B-----5:R-:W-:-:S05]  /*19540*/  IADD3 R6, -R177, 0x1, RZ ;  /* 0x00000001b1067810 */ /* 0x020fca0007ffe1ff */
[----:B------:R-:W-:Y:S02]  /*19550*/  IMAD R6, R193, -0x2, R6 ;  /* 0xfffffffec1067824 */ /* 0x000fe400078e0206 */
[----:B------:R-:W0:Y:S03]  /*19560*/  MUFU.TANH R12, R12 ;  /* 0x0000000c000c7308 */ /* 0x000e260000002400 */
[----:B------:R-:W-:-:S05]  /*19570*/  IADD3 R6, -R190, R6, R192 ;  /* 0x00000006be067210 */ /* 0x000fca0007ffe1c0 */
[----:B------:R-:W0:Y:S01]  /*19580*/  MUFU.TANH R13, R13 ;  /* 0x0000000d000d7308 */ /* 0x000e220000002400 */
[C---:B------:R-:W-:Y:S02]  /*19590*/  VIADD R180, R6.reuse, UR59 ;  /* 0x0000003b06b47c36 */ /* 0x040fe40008000000 */
[----:B------:R-:W-:Y:S02]  /*195a0*/  VIADD R181, R6, UR51 ;  /* 0x0000003306b57c36 */ /* 0x000fe40008000000 */
[--C-:B---3--:R-:W-:Y:S02]  /*195b0*/  IMAD.IADD R182, R180, 0x1, R225.reuse ;  /* 0x00000001b4b67824 */ /* 0x108fe400078e02e1 */
[----:B------:R-:W-:Y:S01]  /*195c0*/  IMAD.IADD R183, R181, 0x1, R225 ;  /* 0x00000001b5b77824 */ /* 0x000fe200078e02e1 */
[----:B------:R-:W3:Y:S08]  /*195d0*/  MUFU.TANH R154, R154 ;  /* 0x0000009a009a7308 */ /* 0x000ef00000002400 */
        /* <DEDUP_REMOVED lines=27> */
[----:B---34-:R-:W-:Y:S05]  /*19790*/  @!P5 BRA `(.L_x_1921) ;  /* 0x000000000058d947 */ /* 0x018fea0003800000 */
        /* <DEDUP_REMOVED lines=12> */
.L_x_1923:
[----:B------:R-:W-:-:S05]  /*19860*/  IMAD.U32 R226, RZ, RZ, UR54 ;  /* 0x00000036ffe27e24 */ /* 0x000fca000f8e00ff */
[----:B------:R-:W-:-:S13]  /*19870*/  ISETP.NE.AND P1, PT, R226, 0x1, PT ;  /* 0x00000001e200780c */ /* 0x000fda0003f25270 */
[----:B------:R-:W3:Y:S02]  /*19880*/  @P1 LDC.64 R6, c[0x0][0x9e8] ;  /* 0x00027a00ff061b82 */ /* 0x000ee40000000a00 */
[----:B---3--:R-:W-:-:S05]  /*19890*/  @P1 IMAD.HI.U32 R6, R225, R6, RZ ;  /* 0x00000006e1061227 */ /* 0x008fca00078e00ff */
[----:B------:R-:W-:-:S07]  /*198a0*/  @P1 SHF.R.U32.HI R225, RZ, R7, R6 ;  /* 0x00000007ffe11219 */ /* 0x000fce0000011606 */
.L_x_1924:
[----:B------:R-:W-:Y:S05]  /*198b0*/  BSYNC B0 ;  /* 0x0000000000007941 */ /* 0x000fea0003800000 */
.L_x_1922:
[----:B------:R-:W-:-:S04]  /*198c0*/  IMAD R225, R225, R226, -R177 ;  /* 0x000000e2e1e17224 */ /* 0x000fc800078e0ab1 */
[----:B------:R-:W-:-:S05]  /*198d0*/  IMAD R225, R193, -0x2, R225 ;  /* 0xfffffffec1e17824 */ /* 0x000fca00078e02e1 */
[----:B------:R-:W-:Y:S02]  /*198e0*/  VIMNMX R183, R183, R225, !PT ;  /* 0x000000e1b7b77248 */ /* 0x000fe40007fe0100 */
[----:B------:R-:W-:-:S07]  /*198f0*/  VIADDMNMX R182, R225, R226, R182, PT ;  /* 0x000000e2e1b67246 */ /* 0x000fce00038001b6 */
.L_x_1921:
[----:B------:R-:W-:Y:S01]  /*19900*/  ISETP.GT.AND P1, PT, R5, -0x1, PT ;  /* 0xffffffff0500780c */ /* 0x000fe20003f24270 */
[----:B------:R-:W3:Y:S03]  /*19910*/  SHFL.IDX PT, R14, R14, 0x1, 0x1c1f ;  /* 0x003c1f000e0e7f89 */ /* 0x000ee600000e0000 */
[C---:B------:R-:W-:Y:S02]  /*19920*/  ISETP.GT.AND P3, PT, R183.reuse, RZ, P1 ;  /* 0x000000ffb700720c */ /* 0x040fe40000f64270 */
[----:B------:R-:W-:Y:S02]  /*19930*/  ISETP.GT.AND P2, PT, R183, 0x1, P1 ;  /* 0x00000001b700780c */ /* 0x000fe40000f44270 */
[C---:B------:R-:W-:Y:S02]  /*19940*/  ISETP.LT.OR P3, PT, R182.reuse, 0x1, P3 ;  /* 0x00000001b600780c */ /* 0x040fe40001f61670 */
[----:B------:R-:W-:-:S02]  /*19950*/  ISETP.LT.OR P2, PT, R182, 0x2, P2 ;  /* 0x00000002b600780c */ /* 0x000fc40001741670 */
[----:B------:R-:W-:Y:S02]  /*19960*/  FSEL R15, R15, -INF , !P3 ;  /* 0xff8000000f0f7808 */ /* 0x000fe40005800000 */
[----:B0-----:R-:W-:Y:S02]  /*19970*/  FSEL R152, R152, -INF , !P2 ;  /* 0xff80000098987808 */ /* 0x001fe40005000000 */
[C---:B------:R-:W-:Y:S02]  /*19980*/  ISETP.GT.AND P3, PT, R183.reuse, 0x8, P1 ;  /* 0x00000008b700780c */ /* 0x040fe40000f64270 */
[----:B------:R-:W-:Y:S02]  /*19990*/  ISETP.GT.AND P2, PT, R183, 0x9, P1 ;  /* 0x00000009b700780c */ /* 0x000fe40000f44270 */
[C---:B------:R-:W-:Y:S02]  /*199a0*/  ISETP.LT.OR P3, PT, R182.reuse, 0x9, P3 ;  /* 0x00000009b600780c */ /* 0x040fe40001f61670 */
[----:B------:R-:W-:-:S02]  /*199b0*/  ISETP.LT.OR P2, PT, R182, 0xa, P2 ;  /* 0x0000000ab600780c */ /* 0x000fc40001741670 */
[----:B------:R-:W-:Y:S01]  /*199c0*/  FSEL R154, R154, -INF , !P3 ;  /* 0xff8000009a9a7808 */ /* 0x000fe20005800000 */
[----:B---3--:R-:W-:Y:S01]  /*199d0*/  IMAD.IADD R181, R181, 0x1, R14 ;  /* 0x00000001b5b57824 */ /* 0x008fe200078e020e */
[----:B------:R-:W-:Y:S02]  /*199e0*/  FSEL R155, R155, -INF , !P2 ;  /* 0xff8000009b9b7808 */ /* 0x000fe40005000000 */
[C---:B------:R-:W-:Y:S02]  /*199f0*/  ISETP.GT.AND P3, PT, R183.reuse, 0x10, P1 ;  /* 0x00000010b700780c */ /* 0x040fe40000f64270 */
[----:B------:R-:W-:Y:S02]  /*19a00*/  ISETP.GT.AND P2, PT, R183, 0x11, P1 ;  /* 0x00000011b700780c */ /* 0x000fe40000f44270 */
[C---:B------:R-:W-:Y:S02]  /*19a10*/  ISETP.LT.OR P3, PT, R182.reuse, 0x11, P3 ;  /* 0x00000011b600780c */ /* 0x040fe40001f61670 */
[----:B------:R-:W-:-:S02]  /*19a20*/  ISETP.LT.OR P2, PT, R182, 0x12, P2 ;  /* 0x00000012b600780c */ /* 0x000fc40001741670 */
[----:B------:R-:W-:Y:S02]  /*19a30*/  FSEL R157, R157, -INF , !P3 ;  /* 0xff8000009d9d7808 */ /* 0x000fe40005800000 */
        /* <DEDUP_REMOVED lines=29> */
[----:B------:R-:W-:Y:S02]  /*19c10*/  IADD3 R180, R180, R14, RZ ;  /* 0x0000000eb4b47210 */ /* 0x000fe40007ffe0ff */
[----:B------:R-:W-:Y:S02]  /*19c20*/  FSEL R178, R178, -INF , !P3 ;  /* 0xff800000b2b27808 */ /* 0x000fe40005800000 */
[----:B------:R-:W-:Y:S01]  /*19c30*/  FSEL R179, R179, -INF , !P2 ;  /* 0xff800000b3b37808 */ /* 0x000fe20005000000 */
[----:B------:R-:W-:Y:S06]  /*19c40*/  @!P5 BRA `(.L_x_1925) ;  /* 0x000000000058d947 */ /* 0x000fec0003800000 */
        /* <DEDUP_REMOVED lines=12> */
.L_x_1927:
[----:B------:R-:W-:-:S05]  /*19d10*/  IMAD.U32 R182, RZ, RZ, UR54 ;  /* 0x00000036ffb67e24 */ /* 0x000fca000f8e00ff */
[----:B------:R-:W-:-:S13]  /*19d20*/  ISETP.NE.AND P2, PT, R182, 0x1, PT ;  /* 0x00000001b600780c */ /* 0x000fda0003f45270 */
[----:B------:R-:W0:Y:S02]  /*19d30*/  @P2 LDC.64 R6, c[0x0][0x9e8] ;  /* 0x00027a00ff062b82 */ /* 0x000e240000000a00 */
[----:B0-----:R-:W-:-:S05]  /*19d40*/  @P2 IMAD.HI.U32 R6, R14, R6, RZ ;  /* 0x000000060e062227 */ /* 0x001fca00078e00ff */
[----:B------:R-:W-:-:S07]  /*19d50*/  @P2 SHF.R.U32.HI R14, RZ, R7, R6 ;  /* 0x00000007ff0e2219 */ /* 0x000fce0000011606 */
.L_x_1928:
[----:B------:R-:W-:Y:S05]  /*19d60*/  BSYNC B0 ;  /* 0x0000000000007941 */ /* 0x000fea0003800000 */
.L_x_1926:
[----:B------:R-:W-:-:S04]  /*19d70*/  IMAD R14, R14, R182, -R177 ;  /* 0x000000b60e0e7224 */ /* 0x000fc800078e0ab1 */
[----:B------:R-:W-:-:S05]  /*19d80*/  IMAD R14, R193, -0x2, R14 ;  /* 0xfffffffec10e7824 */ /* 0x000fca00078e020e */
[----:B------:R-:W-:Y:S02]  /*19d90*/  VIMNMX R181, R181, R14, !PT ;  /* 0x0000000eb5b57248 */ /* 0x000fe40007fe0100 */
[----:B------:R-:W-:-:S07]  /*19da0*/  VIADDMNMX R180, R14, R182, R180, PT ;  /* 0x000000b60eb47246 */ /* 0x000fce00038001b4 */
.L_x_1925:
[----:B------:R-:W-:Y:S01]  /*19db0*/  FMNMX.FTZ R6, R15, R221, !PT ;  /* 0x000000dd0f067209 */ /* 0x000fe20007810000 */
[----:B------:R-:W-:-:S03]  /*19dc0*/  UMOV UR38, UR58 ;  /* 0x0000003a00267c82 */ /* 0x000fc60008000000 */
[----:B------:R-:W-:-:S04]  /*19dd0*/  FMNMX.FTZ R6, R152, R6, !PT ;  /* 0x0000000698067209 */ /* 0x000fc80007810000 */
        /* <DEDUP_REMOVED lines=13> */
[----:B------:R-:W-:-:S05]  /*19eb0*/  FMNMX.FTZ R6, R179, R6, !PT ;  /* 0x00000006b3067209 */ /* 0x000fca0007810000 */
[----:B------:R-:W0:Y:S02]  /*19ec0*/  SHFL.BFLY PT, R7, R6, 0x2, 0x1f ;  /* 0x0c401f0006077f89 */ /* 0x000e2400000e0000 */
[----:B0-----:R-:W-:-:S05]  /*19ed0*/  FMNMX.FTZ R6, R6, R7, !PT ;  /* 0x0000000706067209 */ /* 0x001fca0007810000 */
[----:B------:R-:W0:Y:S02]  /*19ee0*/  SHFL.BFLY PT, R7, R6, 0x1, 0x1f ;  /* 0x0c201f0006077f89 */ /* 0x000e2400000e0000 */
[----:B0-----:R-:W-:Y:S01]  /*19ef0*/  FMNMX.FTZ R6, R6, R7, !PT ;  /* 0x0000000706067209 */ /* 0x001fe20007810000 */
[----:B------:R-:W-:-:S03]  /*19f00*/  IMAD.U32 R7, RZ, RZ, UR38 ;  /* 0x00000026ff077e24 */ /* 0x000fc6000f8e00ff */
[C---:B------:R-:W-:Y:S01]  /*19f10*/  FSETP.NEU.FTZ.AND P2, PT, R6.reuse, -INF , PT ;  /* 0xff8000000600780b */ /* 0x040fe20003f5d000 */
[----:B------:R-:W-:-:S03]  /*19f20*/  FFMA.FTZ R7, R6, R7, -8 ;  /* 0xc100000006077423 */ /* 0x000fc60000010007 */
[----:B------:R-:W-:Y:S02]  /*19f30*/  FSEL R14, R6, RZ, P2 ;  /* 0x000000ff060e7208 */ /* 0x000fe40001000000 */
[----:B------:R-:W-:Y:S02]  /*19f40*/  FSEL R7, R7, RZ, P2 ;  /* 0x000000ff07077208 */ /* 0x000fe40001000000 */
[----:B------:R-:W-:Y:S01]  /*19f50*/  ISETP.GT.AND P2, PT, R181, 0x1, P1 ;  /* 0x00000001b500780c */ /* 0x000fe20000f44270 */
[----:B------:R-:W-:-:S02]  /*19f60*/  FADD.FTZ R14, -R14, R221 ;  /* 0x000000dd0e0e7221 */ /* 0x000fc40000010100 */
[--C-:B------:R-:W-:Y:S01]  /*19f70*/  FFMA.FTZ R15, R15, UR38, -R7.reuse ;  /* 0x000000260f0f7c23 */ /* 0x100fe20008010807 */
[----:B------:R-:W-:-:S01]  /*19f80*/  FFMA.FTZ R152, R152, UR38, -R7 ;  /* 0x0000002698987c23 */ /* 0x000fc20008010807 */
[----:B------:R-:W-:Y:S01]  /*19f90*/  FMUL.FTZ R14, R14, UR38 ;  /* 0x000000260e0e7c20 */ /* 0x000fe20008410000 */
[----:B------:R-:W-:-:S01]  /*19fa0*/  FFMA.FTZ R154, R154, UR38, -R7 ;  /* 0x000000269a9a7c23 */ /* 0x000fc20008010807 */
[--C-:B------:R-:W-:Y:S01]  /*19fb0*/  FFMA.FTZ R155, R155, UR38, -R7.reuse ;  /* 0x000000269b9b7c23 */ /* 0x100fe20008010807 */
[----:B------:R-:W-:Y:S01]  /*19fc0*/  ISETP.LT.OR P3, PT, R180, 0x2, P2 ;  /* 0x00000002b400780c */ /* 0x000fe20001761670 */
[----:B------:R-:W-:Y:S01]  /*19fd0*/  MUFU.EX2 R15, R15 ;  /* 0x0000000f000f7308 */ /* 0x000fe20000000800 */
[----:B------:R-:W-:Y:S01]  /*19fe0*/  ISETP.GT.AND P2, PT, R181, 0x8, P1 ;  /* 0x00000008b500780c */ /* 0x000fe20000f44270 */
[--C-:B------:R-:W-:Y:S01]  /*19ff0*/  FFMA.FTZ R157, R157, UR38, -R7.reuse ;  /* 0x000000269d9d7c23 */ /* 0x100fe20008010807 */
[----:B------:R-:W-:Y:S01]  /*1a000*/  FSEL R13, R13, -INF , !P3 ;  /* 0xff8000000d0d7808 */ /* 0x000fe20005800000 */
[--C-:B------:R-:W-:Y:S01]  /*1a010*/  FFMA.FTZ R160, R160, UR38, -R7.reuse ;  /* 0x00000026a0a07c23 */ /* 0x100fe20008010807 */
[----:B------:R-:W-:Y:S01]  /*1a020*/  ISETP.GT.AND P3, PT, R181, 0x9, P1 ;  /* 0x00000009b500780c */ /* 0x000fe20000f64270 */
[--C-:B------:R-:W-:Y:S01]  /*1a030*/  FFMA.FTZ R162, R162, UR38, -R7.reuse ;  /* 0x00000026a2a27c23 */ /* 0x100fe20008010807 */
[C---:B------:R-:W-:Y:S01]  /*1a040*/  ISETP.LT.OR P2, PT, R180.reuse, 0x9, P2 ;  /* 0x00000009b400780c */ /* 0x040fe20001741670 */
[----:B------:R-:W0:Y:S01]  /*1a050*/  MUFU.EX2 R14, R14 ;  /* 0x0000000e000e7308 */ /* 0x000e220000000800 */
[----:B------:R-:W-:Y:S01]  /*1a060*/  ISETP.LT.OR P3, PT, R180, 0xa, P3 ;  /* 0x0000000ab400780c */ /* 0x000fe20001f61670 */
[--C-:B------:R-:W-:Y:S01]  /*1a070*/  FFMA.FTZ R163, R163, UR38, -R7.reuse ;  /* 0x00000026a3a37c23 */ /* 0x100fe20008010807 */
[----:B------:R-:W-:Y:S01]  /*1a080*/  FSEL R20, R20, -INF , !P2 ;  /* 0xff80000014147808 */ /* 0x000fe20005000000 */
[--C-:B------:R-:W-:Y:S01]  /*1a090*/  FFMA.FTZ R165, R165, UR38, -R7.reuse ;  /* 0x00000026a5a57c23 */ /* 0x100fe20008010807 */
[----:B------:R-:W-:Y:S01]  /*1a0a0*/  FSEL R21, R21, -INF , !P3 ;  /* 0xff80000015157808 */ /* 0x000fe20005800000 */
[--C-:B------:R-:W-:Y:S01]  /*1a0b0*/  FFMA.FTZ R168, R168, UR38, -R7.reuse ;  /* 0x00000026a8a87c23 */ /* 0x100fe20008010807 */
[C---:B------:R-:W-:Y:S01]  /*1a0c0*/  ISETP.GT.AND P3, PT, R181.reuse, 0x11, P1 ;  /* 0x00000011b500780c */ /* 0x040fe20000f64270 */
[----:B------:R-:W3:Y:S01]  /*1a0d0*/  MUFU.EX2 R152, R152 ;  /* 0x0000009800987308 */ /* 0x000ee20000000800 */
[----:B------:R-:W-:Y:S01]  /*1a0e0*/  ISETP.GT.AND P2, PT, R181, 0x10, P1 ;  /* 0x00000010b500780c */ /* 0x000fe20000f44270 */
[--C-:B------:R-:W-:Y:S01]  /*1a0f0*/  FFMA.FTZ R170, R170, UR38, -R7.reuse ;  /* 0x00000026aaaa7c23 */ /* 0x100fe20008010807 */
[C---:B------:R-:W-:Y:S01]  /*1a100*/  ISETP.LT.OR P3, PT, R180.reuse, 0x12, P3 ;  /* 0x00000012b400780c */ /* 0x040fe20001f61670 */
[--C-:B------:R-:W-:Y:S01]  /*1a110*/  FFMA.FTZ R171, R171, UR38, -R7.reuse ;  /* 0x00000026abab7c23 */ /* 0x100fe20008010807 */
[----:B------:R-:W-:Y:S01]  /*1a120*/  ISETP.LT.OR P2, PT, R180, 0x11, P2 ;  /* 0x00000011b400780c */ /* 0x000fe20001741670 */
[--C-:B------:R-:W-:Y:S01]  /*1a130*/  FFMA.FTZ R173, R173, UR38, -R7.reuse ;  /* 0x00000026adad7c23 */ /* 0x100fe20008010807 */
[----:B------:R-:W-:-:S01]  /*1a140*/  FFMA.FTZ R176, R176, UR38, -R7 ;  /* 0x00000026b0b07c23 */ /* 0x000fc20008010807 */
[----:B------:R-:W4:Y:S01]  /*1a150*/  MUFU.EX2 R154, R154 ;  /* 0x0000009a009a7308 */ /* 0x000f220000000800 */
[----:B0-----:R-:W-:-:S01]  /*1a160*/  FFMA.FTZ R3, R14, R3, R15 ;  /* 0x000000030e037223 */ /* 0x001fc2000001000f */
[----:B------:R-:W-:Y:S01]  /*1a170*/  FSEL R153, R153, -INF , !P2 ;  /* 0xff80000099997808 */ /* 0x000fe20005000000 */
[----:B------:R-:W-:-:S01]  /*1a180*/  FFMA.FTZ R178, R178, UR38, -R7 ;  /* 0x00000026b2b27c23 */ /* 0x000fc20008010807 */
[----:B------:R-:W-:Y:S01]  /*1a190*/  ISETP.GT.AND P2, PT, R181, 0x18, P1 ;  /* 0x00000018b500780c */ /* 0x000fe20000f44270 */
[----:B------:R-:W-:-:S01]  /*1a1a0*/  FFMA.FTZ R7, R179, UR38, -R7 ;  /* 0x00000026b3077c23 */ /* 0x000fc20008010807 */
[-C--:B------:R-:W-:Y:S01]  /*1a1b0*/  FMUL.FTZ R24, R24, R14.reuse ;  /* 0x0000000e18187220 */ /* 0x080fe20000410000 */
[----:B------:R-:W-:Y:S01]  /*1a1c0*/  FMUL.FTZ R25, R25, R14 ;  /* 0x0000000e19197220 */ /* 0x000fe20000410000 */
[----:B------:R-:W0:Y:S01]  /*1a1d0*/  MUFU.EX2 R155, R155 ;  /* 0x0000009b009b7308 */ /* 0x000e220000000800 */
[----:B---3--:R-:W-:-:S01]  /*1a1e0*/  FADD.FTZ R3, R152, R3 ;  /* 0x0000000398037221 */ /* 0x008fc20000010000 */
[----:B------:R-:W-:Y:S01]  /*1a1f0*/  ISETP.LT.OR P2, PT, R180, 0x19, P2 ;  /* 0x00000019b400780c */ /* 0x000fe20001741670 */
        /* <DEDUP_REMOVED lines=14> */
[C---:B0-----:R-:W-:Y:S01]  /*1a2e0*/  F2FP.SATFINITE.E4M3.F32.PACK_AB_MERGE_C R154, R155.reuse, R154, RZ ;  /* 0x0000009a9b9a723e */ /* 0x041fe200048070ff */
[----:B------:R-:W-:Y:S01]  /*1a2f0*/  FADD.FTZ R3, R155, R3 ;  /* 0x000000039b037221 */ /* 0x000fe20000010000 */
[----:B------:R-:W-:Y:S01]  /*1a300*/  FSEL R155, R158, -INF , !P2 ;  /* 0xff8000009e9b7808 */ /* 0x000fe20005000000 */
[-C--:B------:R-:W-:Y:S01]  /*1a310*/  FMUL.FTZ R49, R49, R14.reuse ;  /* 0x0000000e31317220 */ /* 0x080fe20000410000 */
[----:B------:R-:W-:Y:S01]  /*1a320*/  F2FP.SATFINITE.E4M3.F32.PACK_AB_MERGE_C R152, R152, R15, R154 ;  /* 0x0000000f9898723e */ /* 0x000fe2000480709a */
[-C--:B------:R-:W-:Y:S01]  /*1a330*/  FMUL.FTZ R52, R52, R14.reuse ;  /* 0x0000000e34347220 */ /* 0x080fe20000410000 */
[----:B------:R-:W-:Y:S01]  /*1a340*/  FSEL R15, R156, -INF , !P3 ;  /* 0xff8000009c0f7808 */ /* 0x000fe20005800000 */
[----:B------:R-:W0:Y:S01]  /*1a350*/  MUFU.EX2 R162, R162 ;  /* 0x000000a200a27308 */ /* 0x000e220000000800 */
[----:B------:R-:W-:Y:S01]  /*1a360*/  ISETP.GT.AND P3, PT, R181, RZ, P1 ;  /* 0x000000ffb500720c */ /* 0x000fe20000f64270 */
[----:B---3--:R-:W-:Y:S01]  /*1a370*/  FADD.FTZ R3, R157, R3 ;  /* 0x000000039d037221 */ /* 0x008fe20000010000 */
[----:B------:R-:W-:Y:S01]  /*1a380*/  ISETP.GT.AND P2, PT, R181, 0x19, P1 ;  /* 0x00000019b500780c */ /* 0x000fe20000f44270 */
[-C--:B------:R-:W-:Y:S01]  /*1a390*/  FMUL.FTZ R53, R53, R14.reuse ;  /* 0x0000000e35357220 */ /* 0x080fe20000410000 */
[----:B------:R-:W-:Y:S01]  /*1a3a0*/  ISETP.LT.OR P3, PT, R180, 0x1, P3 ;  /* 0x00000001b400780c */ /* 0x000fe20001f61670 */
[-C--:B------:R-:W-:Y:S01]  /*1a3b0*/  FMUL.FTZ R56, R56, R14.reuse ;  /* 0x0000000e38387220 */ /* 0x080fe20000410000 */
[----:B------:R-:W-:Y:S01]  /*1a3c0*/  ISETP.LT.OR P2, PT, R180, 0x1a, P2 ;  /* 0x0000001ab400780c */ /* 0x000fe20001741670 */
[----:B------:R-:W3:Y:S01]  /*1a3d0*/  MUFU.EX2 R163, R163 ;  /* 0x000000a300a37308 */ /* 0x000ee20000000800 */
[----:B------:R-:W-:Y:S01]  /*1a3e0*/  FSEL R12, R12, -INF , !P3 ;  /* 0xff8000000c0c7808 */ /* 0x000fe20005800000 */
[----:B----4-:R-:W-:Y:S01]  /*1a3f0*/  FADD.FTZ R3, R160, R3 ;  /* 0x00000003a0037221 */ /* 0x010fe20000010000 */
[----:B------:R-:W-:Y:S01]  /*1a400*/  ISETP.GT.AND P3, PT, R181, 0x20, P1 ;  /* 0x00000020b500780c */ /* 0x000fe20000f64270 */
[-C--:B------:R-:W-:Y:S01]  /*1a410*/  FMUL.FTZ R57, R57, R14.reuse ;  /* 0x0000000e39397220 */ /* 0x080fe20000410000 */
[----:B------:R-:W-:Y:S01]  /*1a420*/  FMNMX.FTZ R154, R12, R9, !PT ;  /* 0x000000090c9a7209 */ /* 0x000fe20007810000 */
[----:B------:R-:W-:Y:S01]  /*1a430*/  FMUL.FTZ R60, R60, R14 ;  /* 0x0000000e3c3c7220 */ /* 0x000fe20000410000 */
[----:B------:R-:W-:Y:S01]  /*1a440*/  ISETP.LT.OR P3, PT, R180, 0x21, P3 ;  /* 0x00000021b400780c */ /* 0x000fe20001f61670 */
[----:B------:R-:W4:Y:S01]  /*1a450*/  MUFU.EX2 R165, R165 ;  /* 0x000000a500a57308 */ /* 0x000f220000000800 */
[----:B------:R-:W-:Y:S01]  /*1a460*/  FMNMX.FTZ R154, R13, R154, !PT ;  /* 0x0000009a0d9a7209 */ /* 0x000fe20007810000 */
[----:B0-----:R-:W-:Y:S01]  /*1a470*/  FADD.FTZ R3, R162, R3 ;  /* 0x00000003a2037221 */ /* 0x001fe20000010000 */
[----:B------:R-:W-:Y:S01]  /*1a480*/  FSEL R159, R159, -INF , !P2 ;  /* 0xff8000009f9f7808 */ /* 0x000fe20005000000 */
[----:B------:R-:W-:Y:S01]  /*1a490*/  FMUL.FTZ R61, R61, R14 ;  /* 0x0000000e3d3d7220 */ /* 0x000fe20000410000 */
[----:B------:R-:W-:Y:S01]  /*1a4a0*/  FMNMX.FTZ R154, R20, R154, !PT ;  /* 0x0000009a149a7209 */ /* 0x000fe20007810000 */
[----:B------:R-:W-:Y:S01]  /*1a4b0*/  FMUL.FTZ R64, R64, R14 ;  /* 0x0000000e40407220 */ /* 0x000fe20000410000 */
[----:B------:R-:W-:Y:S01]  /*1a4c0*/  ISETP.GT.AND P2, PT, R181, 0x21, P1 ;  /* 0x00000021b500780c */ /* 0x000fe20000f44270 */
[----:B------:R-:W0:Y:S01]  /*1a4d0*/  MUFU.EX2 R168, R168 ;  /* 0x000000a800a87308 */ /* 0x000e220000000800 */
[----:B------:R-:W-:Y:S01]  /*1a4e0*/  FMNMX.FTZ R154, R21, R154, !PT ;  /* 0x0000009a159a7209 */ /* 0x000fe20007810000 */
[----:B---3--:R-:W-:Y:S01]  /*1a4f0*/  FADD.FTZ R3, R163, R3 ;  /* 0x00000003a3037221 */ /* 0x008fe20000010000 */
[----:B------:R-:W-:Y:S01]  /*1a500*/  FSEL R161, R161, -INF , !P3 ;  /* 0xff800000a1a17808 */ /* 0x000fe20005800000 */
[----:B------:R-:W-:Y:S01]  /*1a510*/  FMUL.FTZ R65, R65, R14 ;  /* 0x0000000e41417220 */ /* 0x000fe20000410000 */
[----:B------:R-:W-:Y:S01]  /*1a520*/  FMNMX.FTZ R154, R153, R154, !PT ;  /* 0x0000009a999a7209 */ /* 0x000fe20007810000 */
[----:B------:R-:W-:Y:S01]  /*1a530*/  FMUL.FTZ R68, R68, R14 ;  /* 0x0000000e44447220 */ /* 0x000fe20000410000 */
[----:B------:R-:W-:Y:S01]  /*1a540*/  ISETP.GT.AND P3, PT, R181, 0x28, P1 ;  /* 0x00000028b500780c */ /* 0x000fe20000f64270 */
[----:B------:R-:W3:Y:S01]  /*1a550*/  MUFU.EX2 R170, R170 ;  /* 0x000000aa00aa7308 */ /* 0x000ee20000000800 */
[----:B------:R-:W-:Y:S01]  /*1a560*/  FMNMX.FTZ R154, R15, R154, !PT ;  /* 0x0000009a0f9a7209 */ /* 0x000fe20007810000 */
[----:B----4-:R-:W-:Y:S01]  /*1a570*/  FADD.FTZ R3, R165, R3 ;  /* 0x00000003a5037221 */ /* 0x010fe20000010000 */
[----:B------:R-:W-:Y:S01]  /*1a580*/  ISETP.LT.OR P2, PT, R180, 0x22, P2 ;  /* 0x00000022b400780c */ /* 0x000fe20001741670 */
[----:B------:R-:W-:Y:S01]  /*1a590*/  FMUL.FTZ R69, R69, R14 ;  /* 0x0000000e45457220 */ /* 0x000fe20000410000 */
[----:B------:R-:W-:Y:S01]  /*1a5a0*/  FMNMX.FTZ R154, R155, R154, !PT ;  /* 0x0000009a9b9a7209 */ /* 0x000fe20007810000 */
[----:B------:R-:W-:Y:S01]  /*1a5b0*/  FMUL.FTZ R72, R72, R14 ;  /* 0x0000000e48487220 */ /* 0x000fe20000410000 */
[----:B------:R-:W-:Y:S01]  /*1a5c0*/  ISETP.LT.OR P3, PT, R180, 0x29, P3 ;  /* 0x00000029b400780c */ /* 0x000fe20001f61670 */
[----:B------:R-:W4:Y:S01]  /*1a5d0*/  MUFU.EX2 R171, R171 ;  /* 0x000000ab00ab7308 */ /* 0x000f220000000800 */
[----:B------:R-:W-:Y:S01]  /*1a5e0*/  FMNMX.FTZ R154, R159, R154, !PT ;  /* 0x0000009a9f9a7209 */ /* 0x000fe20007810000 */
[----:B0-----:R-:W-:Y:S01]  /*1a5f0*/  FADD.FTZ R3, R168, R3 ;  /* 0x00000003a8037221 */ /* 0x001fe20000010000 */
[----:B------:R-:W-:Y:S01]  /*1a600*/  FSEL R164, R164, -INF , !P2 ;  /* 0xff800000a4a47808 */ /* 0x000fe20005000000 */
[-C--:B------:R-:W-:Y:S01]  /*1a610*/  FMUL.FTZ R73, R73, R14.reuse ;  /* 0x0000000e49497220 */ /* 0x080fe20000410000 */
[----:B------:R-:W-:Y:S01]  /*1a620*/  ISETP.GT.AND P2, PT, R181, 0x29, P1 ;  /* 0x00000029b500780c */ /* 0x000fe20000f44270 */
[----:B------:R-:W-:Y:S01]  /*1a630*/  FMUL.FTZ R76, R76, R14 ;  /* 0x0000000e4c4c7220 */ /* 0x000fe20000410000 */
[----:B------:R-:W-:Y:S01]  /*1a640*/  FMNMX.FTZ R154, R161, R154, !PT ;  /* 0x0000009aa19a7209 */ /* 0x000fe20007810000 */
[----:B------:R-:W0:Y:S01]  /*1a650*/  MUFU.EX2 R173, R173 ;  /* 0x000000ad00ad7308 */ /* 0x000e220000000800 */
[----:B------:R-:W-:Y:S01]  /*1a660*/  FSEL R166, R166, -INF , !P3 ;  /* 0xff800000a6a67808 */ /* 0x000fe20005800000 */
[----:B---3--:R-:W-:Y:S01]  /*1a670*/  FADD.FTZ R3, R170, R3 ;  /* 0x00000003aa037221 */ /* 0x008fe20000010000 */
[----:B------:R-:W-:Y:S01]  /*1a680*/  ISETP.GT.AND P3, PT, R181, 0x30, P1 ;  /* 0x00000030b500780c */ /* 0x000fe20000f64270 */
[-C--:B------:R-:W-:Y:S01]  /*1a690*/  FMUL.FTZ R77, R77, R14.reuse ;  /* 0x0000000e4d4d7220 */ /* 0x080fe20000410000 */
[----:B------:R-:W-:Y:S01]  /*1a6a0*/  ISETP.LT.OR P2, PT, R180, 0x2a, P2 ;  /* 0x0000002ab400780c */ /* 0x000fe20001741670 */
[----:B------:R-:W-:Y:S01]  /*1a6b0*/  FMUL.FTZ R80, R80, R14 ;  /* 0x0000000e50507220 */ /* 0x000fe20000410000 */
[----:B------:R-:W-:Y:S01]  /*1a6c0*/  FMNMX.FTZ R154, R164, R154, !PT ;  /* 0x0000009aa49a7209 */ /* 0x000fe20007810000 */
[----:B------:R-:W3:Y:S01]  /*1a6d0*/  MUFU.EX2 R176, R176 ;  /* 0x000000b000b07308 */ /* 0x000ee20000000800 */
[----:B------:R-:W-:Y:S01]  /*1a6e0*/  ISETP.LT.OR P3, PT, R180, 0x31, P3 ;  /* 0x00000031b400780c */ /* 0x000fe20001f61670 */
[----:B----4-:R-:W-:Y:S01]  /*1a6f0*/  FADD.FTZ R3, R171, R3 ;  /* 0x00000003ab037221 */ /* 0x010fe20000010000 */
[----:B------:R-:W-:Y:S01]  /*1a700*/  FSEL R167, R167, -INF , !P2 ;  /* 0xff800000a7a77808 */ /* 0x000fe20005000000 */
[-C--:B------:R-:W-:Y:S01]  /*1a710*/  FMUL.FTZ R81, R81, R14.reuse ;  /* 0x0000000e51517220 */ /* 0x080fe20000410000 */
[----:B------:R-:W-:Y:S01]  /*1a720*/  ISETP.GT.AND P2, PT, R181, 0x31, P1 ;  /* 0x00000031b500780c */ /* 0x000fe20000f44270 */
[----:B------:R-:W-:Y:S01]  /*1a730*/  FMUL.FTZ R84, R84, R14 ;  /* 0x0000000e54547220 */ /* 0x000fe20000410000 */
[----:B------:R-:W-:Y:S01]  /*1a740*/  FMNMX.FTZ R154, R166, R154, !PT ;  /* 0x0000009aa69a7209 */ /* 0x000fe20007810000 */
[----:B------:R-:W4:Y:S01]  /*1a750*/  MUFU.EX2 R178, R178 ;  /* 0x000000b200b27308 */ /* 0x000f220000000800 */
[----:B------:R-:W-:Y:S01]  /*1a760*/  FSEL R169, R169, -INF , !P3 ;  /* 0xff800000a9a97808 */ /* 0x000fe20005800000 */
[----:B0-----:R-:W-:Y:S01]  /*1a770*/  FADD.FTZ R3, R173, R3 ;  /* 0x00000003ad037221 */ /* 0x001fe20000010000 */
[----:B------:R-:W-:Y:S01]  /*1a780*/  ISETP.GT.AND P3, PT, R181, 0x38, P1 ;  /* 0x00000038b500780c */ /* 0x000fe20000f64270 */
[-C--:B------:R-:W-:Y:S01]  /*1a790*/  FMUL.FTZ R85, R85, R14.reuse ;  /* 0x0000000e55557220 */ /* 0x080fe20000410000 */
[----:B------:R-:W-:Y:S01]  /*1a7a0*/  ISETP.LT.OR P2, PT, R180, 0x32, P2 ;  /* 0x00000032b400780c */ /* 0x000fe20001741670 */
[----:B------:R-:W-:Y:S01]  /*1a7b0*/  FMUL.FTZ R88, R88, R14 ;  /* 0x0000000e58587220 */ /* 0x000fe20000410000 */
[----:B------:R-:W-:Y:S01]  /*1a7c0*/  FMNMX.FTZ R154, R167, R154, !PT ;  /* 0x0000009aa79a7209 */ /* 0x000fe20007810000 */
[-C--:B------:R-:W-:Y:S01]  /*1a7d0*/  FMUL.FTZ R89, R89, R14.reuse ;  /* 0x0000000e59597220 */ /* 0x080fe20000410000 */
[----:B------:R-:W-:Y:S01]  /*1a7e0*/  ISETP.GT.AND P1, PT, R181, 0x39, P1 ;  /* 0x00000039b500780c */ /* 0x000fe20000f24270 */
[----:B---3--:R-:W-:Y:S01]  /*1a7f0*/  FADD.FTZ R3, R176, R3 ;  /* 0x00000003b0037221 */ /* 0x008fe20000010000 */
[----:B------:R-:W-:Y:S01]  /*1a800*/  ISETP.LT.OR P3, PT, R180, 0x39, P3 ;  /* 0x00000039b400780c */ /* 0x000fe20001f61670 */
[-C--:B------:R-:W-:Y:S01]  /*1a810*/  FMUL.FTZ R92, R92, R14.reuse ;  /* 0x0000000e5c5c7220 */ /* 0x080fe20000410000 */
[----:B------:R-:W-:Y:S01]  /*1a820*/  FSEL R172, R172, -INF , !P2 ;  /* 0xff800000acac7808 */ /* 0x000fe20005000000 */
[----:B------:R-:W-:Y:S01]  /*1a830*/  FMUL.FTZ R93, R93, R14 ;  /* 0x0000000e5d5d7220 */ /* 0x000fe20000410000 */
[----:B------:R-:W-:Y:S01]  /*1a840*/  FMNMX.FTZ R154, R169, R154, !PT ;  /* 0x0000009aa99a7209 */ /* 0x000fe20007810000 */
[-C--:B------:R-:W-:Y:S01]  /*1a850*/  FMUL.FTZ R96, R96, R14.reuse ;  /* 0x0000000e60607220 */ /* 0x080fe20000410000 */
[----:B------:R-:W-:Y:S01]  /*1a860*/  ISETP.LT.OR P1, PT, R180, 0x3a, P1 ;  /* 0x0000003ab400780c */ /* 0x000fe20000f21670 */
[----:B----4-:R-:W-:Y:S01]  /*1a870*/  FADD.FTZ R3, R178, R3 ;  /* 0x00000003b2037221 */ /* 0x010fe20000010000 */
[----:B------:R-:W-:Y:S01]  /*1a880*/  FSEL R174, R174, -INF , !P3 ;  /* 0xff800000aeae7808 */ /* 0x000fe20005800000 */
[----:B------:R-:W-:Y:S01]  /*1a890*/  FMUL.FTZ R97, R97, R14 ;  /* 0x0000000e61617220 */ /* 0x000fe20000410000 */
[----:B------:R-:W-:Y:S01]  /*1a8a0*/  FMNMX.FTZ R154, R172, R154, !PT ;  /* 0x0000009aac9a7209 */ /* 0x000fe20007810000 */
[-C--:B------:R-:W-:Y:S01]  /*1a8b0*/  FMUL.FTZ R100, R100, R14.reuse ;  /* 0x0000000e64647220 */ /* 0x080fe20000410000 */
[----:B------:R-:W-:Y:S01]  /*1a8c0*/  FSEL R175, R175, -INF , !P1 ;  /* 0xff800000afaf7808 */ /* 0x000fe20004800000 */
[----:B------:R-:W-:Y:S01]  /*1a8d0*/  FMUL.FTZ R101, R101, R14 ;  /* 0x0000000e65657220 */ /* 0x000fe20000410000 */
[----:B------:R-:W-:Y:S01]  /*1a8e0*/  FMNMX.FTZ R154, R174, R154, !PT ;  /* 0x0000009aae9a7209 */ /* 0x000fe20007810000 */
[----:B------:R-:W-:Y:S01]  /*1a8f0*/  FMUL.FTZ R104, R104, R14 ;  /* 0x0000000e68687220 */ /* 0x000fe20000410000 */
[----:B------:R-:W-:Y:S01]  /*1a900*/  F2FP.SATFINITE.E4M3.F32.PACK_AB_MERGE_C R162, R163, R162, RZ ;  /* 0x000000a2a3a2723e */ /* 0x000fe200048070ff */
[----:B------:R-:W-:Y:S01]  /*1a910*/  FMUL.FTZ R105, R105, R14 ;  /* 0x0000000e69697220 */ /* 0x000fe20000410000 */
[----:B------:R-:W-:Y:S01]  /*1a920*/  FMNMX.FTZ R154, R175, R154, !PT ;  /* 0x0000009aaf9a7209 */ /* 0x000fe20007810000 */
[-C--:B------:R-:W-:Y:S01]  /*1a930*/  FMUL.FTZ R108, R108, R14.reuse ;  /* 0x0000000e6c6c7220 */ /* 0x080fe20000410000 */
[-C--:B------:R-:W-:Y:S01]  /*1a940*/  FMUL.FTZ R109, R109, R14.reuse ;  /* 0x0000000e6d6d7220 */ /* 0x080fe20000410000 */
[-C--:B------:R-:W-:Y:S01]  /*1a950*/  FMUL.FTZ R112, R112, R14.reuse ;  /* 0x0000000e70707220 */ /* 0x080fe20000410000 */
[-C--:B------:R-:W-:Y:S01]  /*1a960*/  FMUL.FTZ R113, R113, R14.reuse ;  /* 0x0000000e71717220 */ /* 0x080fe20000410000 */
[----:B------:R-:W0:Y:S01]  /*1a970*/  SHFL.BFLY PT, R156, R154, 0x2, 0x1f ;  /* 0x0c401f009a9c7f89 */ /* 0x000e2200000e0000 */
        /* <DEDUP_REMOVED lines=18> */
[----:B0-----:R-:W-:-:S02]  /*1aaa0*/  FMNMX.FTZ R177, R154, R156, !PT ;  /* 0x0000009c9ab17209 */ /* 0x001fc40007810000 */
[----:B------:R0:W3:Y:S01]  /*1aab0*/  MUFU.EX2 R154, R7 ;  /* 0x00000007009a7308 */ /* 0x0000e20000000800 */
[----:B------:R-:W-:-:S04]  /*1aac0*/  F2FP.SATFINITE.E4M3.F32.PACK_AB_MERGE_C R156, R171, R170, RZ ;  /* 0x000000aaab9c723e */ /* 0x000fc800048070ff */
[----:B------:R-:W-:Y:S01]  /*1aad0*/  F2FP.SATFINITE.E4M3.F32.PACK_AB_MERGE_C R156, R168, R165, R156 ;  /* 0x000000a5a89c723e */ /* 0x000fe2000480709c */
[----:B0-----:R-:W0:Y:S01]  /*1aae0*/  SHFL.BFLY PT, R7, R177, 0x1, 0x1f ;  /* 0x0c201f00b1077f89 */ /* 0x001e2200000e0000 */
[----:B---3--:R-:W-:-:S01]  /*1aaf0*/  FADD.FTZ R3, R154, R3 ;  /* 0x000000039a037221 */ /* 0x008fc20000010000 */
[----:B------:R-:W-:Y:S02]  /*1ab00*/  F2FP.SATFINITE.E4M3.F32.PACK_AB_MERGE_C R158, R154, R178, RZ ;  /* 0x000000b29a9e723e */ /* 0x000fe400048070ff */
[----:B------:R-:W-:Y:S01]  /*1ab10*/  F2FP.SATFINITE.E4M3.F32.PACK_AB_MERGE_C R154, R160, R157, R162 ;  /* 0x0000009da09a723e */ /* 0x000fe200048070a2 */
[----:B------:R-:W-:Y:S01]  /*1ab20*/  IMAD.U32 R160, RZ, RZ, UR38 ;  /* 0x00000026ffa07e24 */ /* 0x000fe2000f8e00ff */
[----:B------:R-:W-:Y:S02]  /*1ab30*/  F2FP.SATFINITE.E4M3.F32.PACK_AB_MERGE_C R158, R176, R173, R158 ;  /* 0x000000adb09e723e */ /* 0x000fe4000480709e */
[----:B0-----:R-:W-:-:S04]  /*1ab40*/  FMNMX.FTZ R7, R177, R7, !PT ;  /* 0x00000007b1077209 */ /* 0x001fc80007810000 */
[C---:B------:R-:W-:Y:S01]  /*1ab50*/  FSETP.NEU.FTZ.AND P1, PT, R7.reuse, -INF , PT ;  /* 0xff8000000700780b */ /* 0x040fe20003f3d000 */
[----:B------:R-:W-:-:S03]  /*1ab60*/  FFMA.FTZ R160, R7, R160, -8 ;  /* 0xc100000007a07423 */ /* 0x000fc600000100a0 */
[----:B------:R-:W-:Y:S02]  /*1ab70*/  FSEL R168, R7, RZ, P1 ;  /* 0x000000ff07a87208 */ /* 0x000fe40000800000 */
[----:B------:R-:W-:-:S03]  /*1ab80*/  FSEL R160, R160, RZ, P1 ;  /* 0x000000ffa0a07208 */ /* 0x000fc60000800000 */
[----:B------:R-:W-:Y:S02]  /*1ab90*/  FADD.FTZ R168, -R168, R9 ;  /* 0x00000009a8a87221 */ /* 0x000fe40000010100 */
[----:B------:R-:W-:-:S01]  /*1aba0*/  FFMA.FTZ R157, R12, UR38, -R160 ;  /* 0x000000260c9d7c23 */ /* 0x000fc200080108a0 */
[--C-:B------:R-:W-:Y:S01]  /*1abb0*/  FFMA.FTZ R12, R13, UR38, -R160.reuse ;  /* 0x000000260d0c7c23 */ /* 0x100fe200080108a0 */
[----:B------:R-:W-:Y:S01]  /*1abc0*/  FMUL.FTZ R168, R168, UR38 ;  /* 0x00000026a8a87c20 */ /* 0x000fe20008410000 */
        /* <DEDUP_REMOVED lines=12> */
[----:B------:R-:W-:-:S07]  /*1ac90*/  FFMA.FTZ R172, R172, UR38, -R160 ;  /* 0x00000026acac7c23 */ /* 0x000fce00080108a0 */
        /* <DEDUP_REMOVED lines=59> */
[--C-:B------:R-:W-:Y:S01]  /*1b050*/  FFMA.FTZ R155, R174, UR38, -R160.reuse ;  /* 0x00000026ae9b7c23 */ /* 0x100fe200080108a0 */
[----:B------:R-:W-:-:S01]  /*1b060*/  FFMA.FTZ R160, R175, UR38, -R160 ;  /* 0x00000026afa07c23 */ /* 0x000fc200080108a0 */
[----:B------:R-:W-:Y:S01]  /*1b070*/  F2FP.SATFINITE.E4M3.F32.PACK_AB_MERGE_C R9, R170, R9, RZ ;  /* 0x00000009aa09723e */ /* 0x000fe200048070ff */
        /* <DEDUP_REMOVED lines=31> */
[----:B------:R-:W-:-:S04]  /*1b270*/  FMUL.FTZ R151, R151, R168 ;  /* 0x000000a897977220 */ /* 0x000fc80000410000 */
[----:B------:R-:W4:Y:S01]  /*1b280*/  MUFU.EX2 R155, R155 ;  /* 0x0000009b009b7308 */ /* 0x000f220000000800 */
[----:B0-----:R-:W-:-:S07]  /*1b290*/  FADD.FTZ R161, R159, R174 ;  /* 0x000000ae9fa17221 */ /* 0x001fce0000010000 */
[----:B------:R-:W0:Y:S01]  /*1b2a0*/  MUFU.EX2 R160, R160 ;  /* 0x000000a000a07308 */ /* 0x000e220000000800 */
[----:B---3--:R-:W-:-:S01]  /*1b2b0*/  FADD.FTZ R162, R166, R161 ;  /* 0x000000a1a6a27221 */ /* 0x008fc20000010000 */
[----:B------:R-:W-:-:S03]  /*1b2c0*/  F2FP.SATFINITE.E4M3.F32.PACK_AB_MERGE_C R161, R153, R0, RZ ;  /* 0x0000000099a1723e */ /* 0x000fc600048070ff */
[----:B----4-:R-:W-:Y:S01]  /*1b2d0*/  FADD.FTZ R153, R155, R162 ;  /* 0x000000a29b997221 */ /* 0x010fe20000010000 */
[----:B0-----:R-:W-:-:S03]  /*1b2e0*/  F2FP.SATFINITE.E4M3.F32.PACK_AB_MERGE_C R162, R160, R155, RZ ;  /* 0x0000009ba0a2723e */ /* 0x001fc600048070ff */
[----:B------:R-:W-:Y:S01]  /*1b2f0*/  FADD.FTZ R0, R160, R153 ;  /* 0x00000099a0007221 */ /* 0x000fe20000010000 */
[----:B------:R-:W-:Y:S02]  /*1b300*/  F2FP.SATFINITE.E4M3.F32.PACK_AB_MERGE_C R153, R12, R157, R13 ;  /* 0x0000009d0c99723e */ /* 0x000fe4000480700d */
[----:B------:R-:W-:Y:S02]  /*1b310*/  F2FP.SATFINITE.E4M3.F32.PACK_AB_MERGE_C R155, R15, R20, R9 ;  /* 0x000000140f9b723e */ /* 0x000fe40004807009 */
[----:B------:R-:W-:Y:S02]  /*1b320*/  F2FP.SATFINITE.E4M3.F32.PACK_AB_MERGE_C R157, R164, R21, R161 ;  /* 0x00000015a49d723e */ /* 0x000fe400048070a1 */
[----:B------:R-:W-:Y:S01]  /*1b330*/  F2FP.SATFINITE.E4M3.F32.PACK_AB_MERGE_C R159, R166, R159, R162 ;  /* 0x0000009fa69f723e */ /* 0x000fe200048070a2 */
[----:B------:R-:W-:Y:S06]  /*1b340*/  @!P0 BRA `(.L_x_1929) ;  /* 0x0000000000048947 */ /* 0x000fec0003800000 */
[----:B------:R-:W-:Y:S01]  /*1b350*/  BPT.TRAP 0x1 ;  /* 0x000000040000795c */ /* 0x000fe20000300000 */
.L_x_1929:
[----:B------:R0:W3:Y:S01]  /*1b360*/  SYNCS.PHASECHK.TRANS64.TRYWAIT P1, [R11+URZ+0x28450], R10 ;  /* 0x0284500a0b0075a7 */ /* 0x0000e2000802017f */
[----:B------:R-:W-:Y:S05]  /*1b370*/  @!P0 BRA `(.L_x_1930) ;  /* 0x0000000000048947 */ /* 0x000fea0003800000 */
[----:B------:R-:W-:Y:S01]  /*1b380*/  BPT.TRAP 0x1 ;  /* 0x000000040000795c */ /* 0x000fe20000300000 */
.L_x_1930:
[----:B------:R-:W-:Y:S01]  /*1b390*/  BSSY B0, `(.L_x_1931) ;  /* 0x0000006000007945 */ /* 0x000fe20003800000 */
[----:B------:R-:W-:Y:S01]  /*1b3a0*/  LEA R8, R8, UR43, 0xa ;  /* 0x0000002b08087c11 */ /* 0x000fe2000f8e50ff */
[----:B------:R-:W-:Y:S02]  /*1b3b0*/  IMAD.MOV.U32 R9, RZ, RZ, -0x7fffffe0 ;  /* 0x80000020ff097424 */ /* 0x000fe400078e00ff */
[----:B---3--:R-:W-:Y:S05]  /*1b3c0*/  @P1 BRA `(.L_x_1932) ;  /* 0x0000000000081947 */ /* 0x008fea0003800000 */
[----:B------:R-:W3:Y:S02]  /*1b3d0*/  SYNCS.PHASECHK.TRANS64.TRYWAIT P1, [R11+URZ+0x28450], R10 ;  /* 0x0284500a0b0075a7 */ /* 0x000ee4000802017f */
[----:B---3--:R-:W-:Y:S05]  /*1b3e0*/  @!P1 BRA `(.L_x_1933) ;  /* 0x000000dc002c9947 */ /* 0x008fea0003800000 */
.L_x_1932:
[----:B------:R-:W-:Y:S05]  /*1b3f0*/  BSYNC B0 ;  /* 0x0000000000007941 */ /* 0x000fea0003800000 */
.L_x_1931:
        /* <DEDUP_REMOVED lines=20> */
.L_x_1934:
[----:B------:R-:W-:Y:S01]  /*1b540*/  ISETP.GT.AND P1, PT, R5, R208, PT ;  /* 0x000000d00500720c */ /* 0x000fe20003f24270 */
[----:B------:R-:W-:Y:S01]  /*1b550*/  VIADD R11, R11, 0x28460 ;  /* 0x000284600b0b7836 */ /* 0x000fe20000000000 */
[----:B------:R-:W-:Y:S01]  /*1b560*/  MOV R221, R6 ;  /* 0x0000000600dd7202 */ /* 0x000fe20000000f00 */
[----:B------:R-:W-:Y:S02]  /*1b570*/  IMAD.U32 R8, RZ, RZ, UR39 ;  /* 0x00000027ff087e24 */ /* 0x000fe4000f8e00ff */
[----:B------:R-:W-:Y:S02]  /*1b580*/  VIADD R5, R5, 0xffffffff ;  /* 0xffffffff05057836 */ /* 0x000fe40000000000 */
[----:B------:R-:W-:Y:S01]  /*1b590*/  IMAD.MOV.U32 R9, RZ, RZ, R7 ;  /* 0x000000ffff097224 */ /* 0x000fe200078e0007 */
[----:B------:R-:W-:-:S04]  /*1b5a0*/  PRMT R11, R8, 0x654, R11 ;  /* 0x00000654080b7816 */ /* 0x000fc8000000000b */
[----:B------:R1:W-:Y:S01]  /*1b5b0*/  SYNCS.ARRIVE.TRANS64.RED.A1T0 RZ, [R11+URZ], RZ ;  /* 0x000000ff0bff79a7 */ /* 0x0003e2000810043f */
[----:B------:R-:W-:Y:S05]  /*1b5c0*/  @P1 BRA `(.L_x_1935) ;  /* 0xffffffd400b01947 */ /* 0x000fea000383ffff */
.L_x_1915:
[----:B------:R-:W-:Y:S05]  /*1b5d0*/  WARPSYNC.ALL ;  /* 0x0000000000007948 */ /* 0x000fea0003800000 */
[----:B------:R-:W-:Y:S01]  /*1b5e0*/  ULDC.64 UR4, c[0x0][0x9a0] ;  /* 0x0002680000047ab9 */ /* 0x000fe20000000a00 */
[----:B------:R2:W-:Y:S08]  /*1b5f0*/  BAR.ARV R4, 0x100 ;  /* 0x000400040000751d */ /* 0x0005f00000002000 */
[----:B------:R-:W-:Y:S06]  /*1b600*/  BAR.ARV 0x8, 0x180 ;  /* 0x0206000000007b1d */ /* 0x000fec0000002000 */
[----:B------:R-:W-:-:S04]  /*1b610*/  ISETP.NE.U32.AND P0, PT, RZ, UR4, PT ;  /* 0x00000004ff007c0c */ /* 0x000fc8000bf05070 */
[----:B------:R-:W-:-:S13]  /*1b620*/  ISETP.NE.AND.EX P0, PT, RZ, UR5, PT, P0 ;  /* 0x00000005ff007c0c */ /* 0x000fda000bf05300 */
[----:B-1----:R-:W1:Y:S01]  /*1b630*/  @P0 LDC.64 R10, c[0x0][0x9c8] ;  /* 0x00027200ff0a0b82 */ /* 0x002e620000000a00 */
[----:B------:R-:W-:Y:S02]  /*1b640*/  @P0 SHF.R.S32.HI R5, RZ, 0x1f, R23 ;  /* 0x0000001fff050819 */ /* 0x000fe40000011417 */
[----:B------:R-:W-:-:S05]  /*1b650*/  @P0 SHF.R.S32.HI R13, RZ, 0x1f, R22 ;  /* 0x0000001fff0d0819 */ /* 0x000fca0000011416 */
[----:B------:R-:W3:Y:S01]  /*1b660*/  @P0 LDC.64 R8, c[0x0][0x9d0] ;  /* 0x00027400ff080b82 */ /* 0x000ee20000000a00 */
[----:B-1----:R-:W-:-:S04]  /*1b670*/  @P0 IMAD R2, R5, R10, RZ ;  /* 0x0000000a05020224 */ /* 0x002fc800078e02ff */
[C---:B------:R-:W-:Y:S02]  /*1b680*/  @P0 IMAD R5, R23.reuse, R11, R2 ;  /* 0x0000000b17050224 */ /* 0x040fe400078e0202 */
[----:B------:R-:W-:-:S04]  /*1b690*/  @P0 IMAD.WIDE.U32 R10, R23, R10, RZ ;  /* 0x0000000a170a0225 */ /* 0x000fc800078e00ff */
[-C--:B---3--:R-:W-:Y:S02]  /*1b6a0*/  @P0 IMAD R2, R13, R8.reuse, RZ ;  /* 0x000000080d020224 */ /* 0x088fe400078e02ff */
[----:B------:R-:W-:Y:S02]  /*1b6b0*/  @P0 IMAD.IADD R11, R11, 0x1, R5 ;  /* 0x000000010b0b0824 */ /* 0x000fe400078e0205 */
[C---:B------:R-:W-:Y:S02]  /*1b6c0*/  @P0 IMAD R5, R22.reuse, R9, R2 ;  /* 0x0000000916050224 */ /* 0x040fe400078e0202 */
[----:B------:R-:W-:-:S04]  /*1b6d0*/  @P0 IMAD.WIDE.U32 R8, R22, R8, R10 ;  /* 0x0000000816080225 */ /* 0x000fc800078e000a */
[----:B------:R-:W-:Y:S01]  /*1b6e0*/  @P0 IMAD.IADD R9, R9, 0x1, R5 ;  /* 0x0000000109090824 */ /* 0x000fe200078e0205 */
[----:B------:R-:W-:Y:S01]  /*1b6f0*/  @P0 LEA R10, P1, R8, UR4, 0x2 ;  /* 0x00000004080a0c11 */ /* 0x000fe2000f8210ff */
[----:B------:R-:W-:-:S03]  /*1b700*/  IMAD.MOV.U32 R5, RZ, RZ, 0x3f800000 ;  /* 0x3f800000ff057424 */ /* 0x000fc600078e00ff */
[----:B------:R-:W-:-:S05]  /*1b710*/  @P0 LEA.HI.X R11, R8, UR5, R9, 0x2, P1 ;  /* 0x00000005080b0c11 */ /* 0x000fca00088f1409 */
[----:B------:R1:W3:Y:S01]  /*1b720*/  @P0 LDG.E R5, desc[UR36][R10.64] ;  /* 0x000000240a050981 */ /* 0x0002e2000c1e1900 */
[----:B--2---:R-:W-:Y:S02]  /*1b730*/  IMAD.MOV.U32 R4, RZ, RZ, RZ ;  /* 0x000000ffff047224 */ /* 0x004fe400078e00ff */
[----:B------:R-:W-:Y:S01]  /*1b740*/  VIADD R185, R185, 0x1 ;  /* 0x00000001b9b97836 */ /* 0x000fe20000000000 */
[----:B------:R-:W2:Y:S01]  /*1b750*/  SHFL.BFLY PT, R2, R3, 0x2, 0x1f ;  /* 0x0c401f0003027f89 */ /* 0x000ea200000e0000 */
[----:B------:R-:W-:Y:S02]  /*1b760*/  IMAD.U32 R15, RZ, RZ, UR38 ;  /* 0x00000026ff0f7e24 */ /* 0x000fe4000f8e00ff */
[----:B------:R-:W-:Y:S01]  /*1b770*/  VIADD R217, R217, 0x1 ;  /* 0x00000001d9d97836 */ /* 0x000fe20000000000 */
[----:B------:R-:W4:Y:S01]  /*1b780*/  SHFL.BFLY PT, R9, R0, 0x2, 0x1f ;  /* 0x0c401f0000097f89 */ /* 0x000f2200000e0000 */
[----:B------:R-:W-:Y:S01]  /*1b790*/  ISETP.NE.AND P3, PT, R185, 0x2, PT ;  /* 0x00000002b900780c */ /* 0x000fe20003f65270 */
[----:B-1----:R-:W-:-:S03]  /*1b7a0*/  IMAD.MOV.U32 R10, RZ, RZ, RZ ;  /* 0x000000ffff0a7224 */ /* 0x002fc600078e00ff */
[----:B------:R-:W-:Y:S01]  /*1b7b0*/  SEL R185, R185, RZ, P3 ;  /* 0x000000ffb9b97207 */ /* 0x000fe20001800000 */
[----:B--2---:R-:W-:Y:S01]  /*1b7c0*/  FADD.FTZ R2, R2, R3 ;  /* 0x0000000302027221 */ /* 0x004fe20000010000 */
[----:B----4-:R-:W-:Y:S01]  /*1b7d0*/  FADD.FTZ R8, R9, R0 ;  /* 0x0000000009087221 */ /* 0x010fe20000010000 */
[----:B------:R-:W-:-:S03]  /*1b7e0*/  IMAD.MOV.U32 R0, RZ, RZ, -0x800000 ;  /* 0xff800000ff007424 */ /* 0x000fc600078e00ff */
[----:B------:R-:W1:Y:S04]  /*1b7f0*/  SHFL.BFLY PT, R9, R2, 0x1, 0x1f ;  /* 0x0c201f0002097f89 */ /* 0x000e6800000e0000 */
[----:B------:R-:W0:Y:S01]  /*1b800*/  SHFL.BFLY PT, R13, R8, 0x1, 0x1f ;  /* 0x0c201f00080d7f89 */ /* 0x000e2200000e0000 */
[----:B-1----:R-:W-:Y:S01]  /*1b810*/  FADD.FTZ R9, R2, R9 ;  /* 0x0000000902097221 */ /* 0x002fe20000010000 */
[----:B------:R-:W-:-:S03]  /*1b820*/  IMAD.MOV.U32 R2, RZ, RZ, -0x800000 ;  /* 0xff800000ff027424 */ /* 0x000fc600078e00ff */
[C---:B------:R-:W-:Y:S01]  /*1b830*/  FMUL.FTZ R14, R9.reuse, 0.00390625 ;  /* 0x3b800000090e7820 */ /* 0x040fe20000410000 */
[----:B------:R-:W-:Y:S01]  /*1b840*/  FSETP.NE.FTZ.AND P0, PT, R9, RZ, PT ;  /* 0x000000ff0900720b */ /* 0x000fe20003f15000 */
[----:B0-----:R-:W-:Y:S01]  /*1b850*/  FADD.FTZ R12, R8, R13 ;  /* 0x0000000d080c7221 */ /* 0x001fe20000010000 */
[----:B------:R-:W-:Y:S02]  /*1b860*/  MOV R8, UR38 ;  /* 0x0000002600087c02 */ /* 0x000fe40008000f00 */
[----:B------:R-:W-:Y:S01]  /*1b870*/  FSETP.NE.FTZ.AND P1, PT, R14, RZ, PT ;  /* 0x000000ff0e00720b */ /* 0x000fe20003f35000 */
[----:B------:R-:W-:Y:S01]  /*1b880*/  FMUL.FTZ R11, R12, 0.00390625 ;  /* 0x3b8000000c0b7820 */ /* 0x000fe20000410000 */
[----:B------:R-:W-:-:S04]  /*1b890*/  SEL R13, RZ, 0x1, P3 ;  /* 0x00000001ff0d7807 */ /* 0x000fc80001800000 */
[----:B------:R-:W-:Y:S02]  /*1b8a0*/  FSETP.NE.FTZ.AND P2, PT, R11, RZ, PT ;  /* 0x000000ff0b00720b */ /* 0x000fe40003f55000 */
[----:B------:R-:W-:Y:S01]  /*1b8b0*/  LOP3.LUT R188, R188, R13, RZ, 0x3c, !PT ;  /* 0x0000000dbcbc7212 */ /* 0x000fe200078e3cff */
[----:B------:R0:W-:Y:S01]  /*1b8c0*/  @P0 MUFU.RCP R4, R9 ;  /* 0x0000000900040308 */ /* 0x0001e20000001000 */
[----:B------:R-:W-:-:S07]  /*1b8d0*/  FSETP.NE.FTZ.AND P0, PT, R12, RZ, PT ;  /* 0x000000ff0c00720b */ /* 0x000fce0003f15000 */
[----:B------:R-:W1:Y:S01]  /*1b8e0*/  @P1 MUFU.LG2 R3, R14 ;  /* 0x0000000e00031308 */ /* 0x000e620000000c00 */
[----:B0-----:R-:W-:Y:S01]  /*1b8f0*/  @P1 FMUL.FTZ R9, R8, 0.69314718246459960938 ;  /* 0x3f31721808091820 */ /* 0x001fe20000410000 */
[----:B------:R-:W-:-:S06]  /*1b900*/  @P2 FMUL.FTZ R15, R15, 0.69314718246459960938 ;  /* 0x3f3172180f0f2820 */ /* 0x000fcc0000410000 */
[----:B------:R-:W-:Y:S01]  /*1b910*/  @P0 MUFU.RCP R10, R12 ;  /* 0x0000000c000a0308 */ /* 0x000fe20000001000 */
[----:B------:R-:W-:-:S07]  /*1b920*/  PLOP3.LUT P0, PT, PT, PT, PT, 0x8, 0x0 ;  /* 0x000000000000781c */ /* 0x000fce0003f0e170 */
[----:B------:R-:W0:Y:S01]  /*1b930*/  @P2 MUFU.LG2 R11, R11 ;  /* 0x0000000b000b2308 */ /* 0x000e220000000c00 */
[----:B-1----:R-:W-:-:S04]  /*1b940*/  @P1 FMUL.FTZ R8, R3, 0.69314718246459960938 ;  /* 0x3f31721803081820 */ /* 0x002fc80000410000 */
[----:B------:R-:W-:Y:S01]  /*1b950*/  @P1 FFMA.FTZ R0, R9, R6, R8 ;  /* 0x0000000609001223 */ /* 0x000fe20000010008 */
[----:B0-----:R-:W-:-:S04]  /*1b960*/  @P2 FMUL.FTZ R12, R11, 0.69314718246459960938 ;  /* 0x3f3172180b0c2820 */ /* 0x001fc80000410000 */
[----:B------:R-:W-:Y:S01]  /*1b970*/  @P2 FFMA.FTZ R2, R15, R7, R12 ;  /* 0x000000070f022223 */ /* 0x000fe2000001000c */
[-C--:B---3--:R-:W-:Y:S01]  /*1b980*/  FMUL.FTZ R3, R4, R5.reuse ;  /* 0x0000000504037220 */ /* 0x088fe20000410000 */
        /* <DEDUP_REMOVED lines=129> */
.L_x_1800:
[----:B------:R-:W-:Y:S05]  /*1c1a0*/  WARPSYNC.ALL ;  /* 0x0000000000007948 */ /* 0x000fea0003800000 */
[----:B------:R-:W0:Y:S08]  /*1c1b0*/  S2UR UR39, SR_CgaCtaId ;  /* 0x00000000002779c3 */ /* 0x000e300000008800 */
[----:B------:R-:W-:Y:S06]  /*1c1c0*/  BAR.SYNC.DEFER_BLOCKING 0x5, 0x180 ;  /* 0x0146000000007b1d */ /* 0x000fec0000010000 */
[----:B------:R-:W-:Y:S01]  /*1c1d0*/  UMOV UR4, 0x400 ;  /* 0x0000040000047882 */ /* 0x000fe20000000000 */
[----:B------:R-:W-:Y:S01]  /*1c1e0*/  BSSY B0, `(.L_x_1936) ;  /* 0x0000394000007945 */ /* 0x000fe20003800000 */
[----:B0-----:R-:W-:-:S06]  /*1c1f0*/  ULEA UR4, UR39, UR4, 0x18 ;  /* 0x0000000427047291 */ /* 0x001fcc000f8ec03f */
[----:B------:R-:W-:-:S05]  /*1c200*/  IMAD.U32 R184, RZ, RZ, UR4 ;  /* 0x00000004ffb87e24 */ /* 0x000fca000f8e00ff */
[----:B------:R0:W1:Y:S01]  /*1c210*/  LDS.128 R20, [R184+0x284d0] ;  /* 0x0284d000b8147984 */ /* 0x0000620000000c00 */
[----:B------:R-:W-:Y:S06]  /*1c220*/  BAR.ARV 0x4, 0x180 ;  /* 0x0106000000007b1d */ /* 0x000fec0000002000 */
[----:B------:R-:W-:Y:S05]  /*1c230*/  @P0 BRA `(.L_x_1937) ;  /* 0x0000002800e00947 */ /* 0x000fea0003800000 */
[----:B------:R-:W2:Y:S01]  /*1c240*/  LDL R140, [R1+0x18] ;  /* 0x00001800018c7983 */ /* 0x000ea20000100800 */
[----:B------:R-:W-:Y:S01]  /*1c250*/  F2FP.BF16.F32.PACK_AB R4, R4, R25 ;  /* 0x000000190404723e */ /* 0x000fe200000010ff */
[----:B------:R-:W-:Y:S01]  /*1c260*/  ULDC.64 UR4, c[0x4][0x38] ;  /* 0x01000e0000047ab9 */ /* 0x000fe20000000a00 */
[----:B------:R-:W-:Y:S01]  /*1c270*/  F2FP.BF16.F32.PACK_AB R25, R13, R56 ;  /* 0x000000380d19723e */ /* 0x000fe200000010ff */
[----:B------:R-:W3:Y:S01]  /*1c280*/  S2R R134, SR_TID.X ;  /* 0x0000000000867919 */ /* 0x000ee20000002100 */
[----:B------:R-:W4:Y:S01]  /*1c290*/  S2R R13, SR_SWINHI ;  /* 0x00000000000d7919 */ /* 0x000f220000002f00 */
[----:B-----5:R-:W-:Y:S02]  /*1c2a0*/  F2FP.BF16.F32.PACK_AB R39, R31, R116 ;  /* 0x000000741f27723e */ /* 0x020fe400000010ff */
        /* <DEDUP_REMOVED lines=13> */
[----:B---3--:R-:W-:Y:S01]  /*1c380*/  IMAD.SHL.U32 R3, R134, 0x4, RZ ;  /* 0x0000000486037824 */ /* 0x008fe200078e00ff */
[----:B------:R-:W-:-:S02]  /*1c390*/  MOV R76, R184 ;  /* 0x000000b8004c7202 */ /* 0x000fc40000000f00 */
[----:B----4-:R-:W-:Y:S02]  /*1c3a0*/  MOV R77, R13 ;  /* 0x0000000d004d7202 */ /* 0x010fe40000000f00 */
        /* <DEDUP_REMOVED lines=13> */
[----:B------:R-:W-:Y:S02]  /*1c480*/  LOP3.LUT R3, R3, 0xc, RZ, 0xc0, !PT ;  /* 0x0000000c03037812 */ /* 0x000fe400078ec0ff */
[----:B------:R-:W-:Y:S02]  /*1c490*/  F2FP.BF16.F32.PACK_AB R54, R54, R51 ;  /* 0x000000333636723e */ /* 0x000fe400000010ff */
[----:B------:R-:W-:Y:S02]  /*1c4a0*/  F2FP.BF16.F32.PACK_AB R55, R55, R58 ;  /* 0x0000003a3737723e */ /* 0x000fe400000010ff */
[----:B------:R-:W-:-:S02]  /*1c4b0*/  F2FP.BF16.F32.PACK_AB R129, R92, R129 ;  /* 0x000000815c81723e */ /* 0x000fc400000010ff */
[----:B------:R-:W-:Y:S02]  /*1c4c0*/  IADD3 R26, P0, R3, UR4, RZ ;  /* 0x00000004031a7c10 */ /* 0x000fe4000ff1e0ff */
[----:B------:R-:W-:Y:S02]  /*1c4d0*/  F2FP.BF16.F32.PACK_AB R47, R47, R50 ;  /* 0x000000322f2f723e */ /* 0x000fe400000010ff */
[----:B------:R-:W-:Y:S02]  /*1c4e0*/  IADD3.X R27, RZ, UR5, RZ, P0, !PT ;  /* 0x00000005ff1b7c10 */ /* 0x000fe400087fe4ff */
[----:B-1----:R-:W-:Y:S02]  /*1c4f0*/  F2FP.BF16.F32.PACK_AB R20, R6, R33 ;  /* 0x000000210614723e */ /* 0x002fe400000010ff */
[----:B------:R-:W-:Y:S01]  /*1c500*/  LOP3.LUT P0, R6, R134, 0x3, RZ, 0xc0, !PT ;  /* 0x0000000386067812 */ /* 0x000fe2000780c0ff */
[----:B------:R1:W5:Y:S01]  /*1c510*/  LDG.E.CONSTANT R3, desc[UR36][R26.64] ;  /* 0x000000241a037981 */ /* 0x000362000c1e9900 */
[----:B------:R-:W-:Y:S01]  /*1c520*/  F2FP.BF16.F32.PACK_AB R8, R8, R41 ;  /* 0x000000290808723e */ /* 0x000fe200000010ff */
[----:B------:R-:W-:Y:S01]  /*1c530*/  UMOV UR4, 0xffffffff ;  /* 0xffffffff00047882 */ /* 0x000fe20000000000 */
[----:B------:R-:W-:-:S02]  /*1c540*/  F2FP.BF16.F32.PACK_AB R72, R29, R72 ;  /* 0x000000481d48723e */ /* 0x000fc400000010ff */
[----:B------:R-:W-:Y:S02]  /*1c550*/  ISETP.EQ.OR P0, PT, R6, 0x3, !P0 ;  /* 0x000000030600780c */ /* 0x000fe40004702670 */
[----:B------:R-:W-:Y:S02]  /*1c560*/  F2FP.BF16.F32.PACK_AB R35, R38, R35 ;  /* 0x000000232623723e */ /* 0x000fe400000010ff */
[----:B------:R-:W-:Y:S02]  /*1c570*/  F2FP.BF16.F32.PACK_AB R7, R7, R32 ;  /* 0x000000200707723e */ /* 0x000fe400000010ff */
[----:B------:R-:W-:Y:S02]  /*1c580*/  F2FP.BF16.F32.PACK_AB R9, R9, R40 ;  /* 0x000000280909723e */ /* 0x000fe400000010ff */
[----:B------:R-:W-:Y:S02]  /*1c590*/  F2FP.BF16.F32.PACK_AB R38, R28, R65 ;  /* 0x000000411c26723e */ /* 0x000fe400000010ff */
[----:B------:R-:W-:-:S02]  /*1c5a0*/  F2FP.BF16.F32.PACK_AB R73, R36, R73 ;  /* 0x000000492449723e */ /* 0x000fc400000010ff */
[----:B------:R-:W-:Y:S02]  /*1c5b0*/  SEL R13, R5, R4, P0 ;  /* 0x00000004050d7207 */ /* 0x000fe40000000000 */
[----:B------:R-:W-:Y:S02]  /*1c5c0*/  SEL R4, R4, R5, P0 ;  /* 0x0000000504047207 */ /* 0x000fe40000000000 */
        /* <DEDUP_REMOVED lines=39> */
[----:B------:R-:W-:Y:S01]  /*1c840*/  LOP3.LUT R68, R68, R69, RZ, 0x3c, !PT ;  /* 0x0000004544447212 */ /* 0x000fe200078e3cff */
[--C-:B------:R-:W-:Y:S01]  /*1c850*/  IMAD.X R69, RZ, RZ, R53.reuse, P3 ;  /* 0x000000ffff457224 */ /* 0x100fe200018e0635 */
        /* <DEDUP_REMOVED lines=8> */
[----:B------:R-:W-:-:S02]  /*1c8e0*/  IADD3 R59, P3, R52, 0x8040, RZ ;  /* 0x00008040343b7810 */ /* 0x000fc40007f7e0ff */
[C---:B------:R-:W-:Y:S02]  /*1c8f0*/  IADD3 R57, P2, R52.reuse, 0x8020, RZ ;  /* 0x0000802034397810 */ /* 0x040fe40007f5e0ff */
[C---:B------:R-:W-:Y:S02]  /*1c900*/  IADD3 R93, P1, R52.reuse, 0x8000, RZ ;  /* 0x00008000345d7810 */ /* 0x040fe40007f3e0ff */
[C---:B------:R-:W-:Y:S02]  /*1c910*/  IADD3 R45, P4, R52.reuse, 0x4040, RZ ;  /* 0x00004040342d7810 */ /* 0x040fe40007f9e0ff */
[----:B------:R-:W-:Y:S02]  /*1c920*/  IADD3 R51, P5, R52, 0x4060, RZ ;  /* 0x0000406034337810 */ /* 0x000fe40007fbe0ff */
[----:B------:R-:W-:Y:S02]  /*1c930*/  LOP3.LUT R58, R59, 0x380, RZ, 0xc0, !PT ;  /* 0x000003803b3a7812 */ /* 0x000fe400078ec0ff */
[----:B------:R-:W-:-:S02]  /*1c940*/  LOP3.LUT R56, R57, 0x380, RZ, 0xc0, !PT ;  /* 0x0000038039387812 */ /* 0x000fc400078ec0ff */
[----:B------:R-:W-:Y:S02]  /*1c950*/  LOP3.LUT R92, R93, 0x380, RZ, 0xc0, !PT ;  /* 0x000003805d5c7812 */ /* 0x000fe400078ec0ff */
[----:B------:R-:W-:Y:S02]  /*1c960*/  LOP3.LUT R44, R45, 0x380, RZ, 0xc0, !PT ;  /* 0x000003802d2c7812 */ /* 0x000fe400078ec0ff */
[----:B------:R-:W-:Y:S02]  /*1c970*/  LOP3.LUT R50, R51, 0x380, RZ, 0xc0, !PT ;  /* 0x0000038033327812 */ /* 0x000fe400078ec0ff */
[----:B------:R-:W-:Y:S02]  /*1c980*/  SHF.R.U64 R58, R58, 0x3, RZ ;  /* 0x000000033a3a7819 */ /* 0x000fe400000012ff */
[----:B------:R-:W-:Y:S02]  /*1c990*/  SHF.R.U64 R56, R56, 0x3, RZ ;  /* 0x0000000338387819 */ /* 0x000fe400000012ff */
[----:B------:R-:W-:-:S02]  /*1c9a0*/  SHF.R.U64 R92, R92, 0x3, RZ ;  /* 0x000000035c5c7819 */ /* 0x000fc400000012ff */
[----:B------:R-:W-:Y:S02]  /*1c9b0*/  SHF.R.U64 R44, R44, 0x3, RZ ;  /* 0x000000032c2c7819 */ /* 0x000fe400000012ff */
[----:B------:R-:W-:Y:S02]  /*1c9c0*/  SHF.R.U64 R50, R50, 0x3, RZ ;  /* 0x0000000332327819 */ /* 0x000fe400000012ff */
[----:B------:R-:W-:Y:S01]  /*1c9d0*/  LOP3.LUT R58, R58, R59, RZ, 0x3c, !PT ;  /* 0x0000003b3a3a7212 */ /* 0x000fe200078e3cff */
[--C-:B------:R-:W-:Y:S01]  /*1c9e0*/  IMAD.X R59, RZ, RZ, R53.reuse, P3 ;  /* 0x000000ffff3b7224 */ /* 0x100fe200018e0635 */
[----:B------:R-:W-:Y:S02]  /*1c9f0*/  LOP3.LUT R56, R56, R57, RZ, 0x3c, !PT ;  /* 0x0000003938387212 */ /* 0x000fe400078e3cff */
[----:B------:R-:W-:Y:S01]  /*1ca00*/  LOP3.LUT R92, R92, R93, RZ, 0x3c, !PT ;  /* 0x0000005d5c5c7212 */ /* 0x000fe200078e3cff */
[--C-:B------:R-:W-:Y:S01]  /*1ca10*/  IMAD.X R93, RZ, RZ, R53.reuse, P1 ;  /* 0x000000ffff5d7224 */ /* 0x100fe200008e0635 */
[----:B------:R-:W-:Y:S01]  /*1ca20*/  LOP3.LUT R44, R44, R45, RZ, 0x3c, !PT ;  /* 0x0000002d2c2c7212 */ /* 0x000fe200078e3cff */
[--C-:B------:R-:W-:Y:S01]  /*1ca30*/  IMAD.X R45, RZ, RZ, R53.reuse, P4 ;  /* 0x000000ffff2d7224 */ /* 0x100fe200020e0635 */
[----:B------:R-:W-:Y:S01]  /*1ca40*/  LOP3.LUT R50, R50, R51, RZ, 0x3c, !PT ;  /* 0x0000003332327212 */ /* 0x000fe200078e3cff */
[----:B------:R-:W-:Y:S01]  /*1ca50*/  IMAD.X R51, RZ, RZ, R53, P5 ;  /* 0x000000ffff337224 */ /* 0x000fe200028e0635 */
[----:B------:R-:W-:-:S02]  /*1ca60*/  IADD3.X R57, RZ, R53, RZ, P2, !PT ;  /* 0x00000035ff397210 */ /* 0x000fc400017fe4ff */
[C---:B-1----:R-:W-:Y:S02]  /*1ca70*/  IADD3 R27, P3, R52.reuse, 0x4020, RZ ;  /* 0x00004020341b7810 */ /* 0x042fe40007f7e0ff */
        /* <DEDUP_REMOVED lines=11> */
[----:B------:R-:W-:Y:S02]  /*1cb30*/  SHF.R.U64 R28, R28, 0x3, RZ ;  /* 0x000000031c1c7819 */ /* 0x000fe400000012ff */
[----:B------:R-:W-:Y:S02]  /*1cb40*/  SHF.R.U64 R32, R32, 0x3, RZ ;  /* 0x0000000320207819 */ /* 0x000fe400000012ff */
        /* <DEDUP_REMOVED lines=11> */
[----:B------:R-:W-:-:S02]  /*1cc00*/  LOP3.LUT R36, R36, R37, RZ, 0x3c, !PT ;  /* 0x0000002524247212 */ /* 0x000fc400078e3cff */
[----:B------:R-:W-:Y:S02]  /*1cc10*/  LOP3.LUT R52, R5, R52, RZ, 0x3c, !PT ;  /* 0x0000003405347212 */ /* 0x000fe400078e3cff */
[----:B------:R-:W-:Y:S02]  /*1cc20*/  IADD3.X R37, RZ, R53, RZ, P5, !PT ;  /* 0x00000035ff257210 */ /* 0x000fe40002ffe4ff */
        /* <DEDUP_REMOVED lines=15> */
[----:B------:R-:W-:Y:S01]  /*1cd20*/  MOV R101, R40 ;  /* 0x0000002800657202 */ /* 0x000fe20000000f00 */
[----:B------:R-:W-:Y:S06]  /*1cd30*/  BRA.DIV UR4, `(.L_x_1938) ;  /* 0x000000c204ec7947 */ /* 0x000fec000b800000 */
[----:B------:R-:W-:Y:S01]  /*1cd40*/  SEL R26, R7, R20, P0 ;  /* 0x00000014071a7207 */ /* 0x000fe20000000000 */
[----:B-----5:R-:W-:Y:S01]  /*1cd50*/  SHFL.IDX PT, R10, R13, R3, 0x1c1f ;  /* 0x001c1f030d0a7589 */ /* 0x020fe200000e0000 */
[----:B------:R-:W-:Y:S02]  /*1cd60*/  SEL R7, R20, R7, P0 ;  /* 0x0000000714077207 */ /* 0x000fe40000000000 */
[----:B------:R-:W-:Y:S02]  /*1cd70*/  SEL R28, R9, R8, P0 ;  /* 0x00000008091c7207 */ /* 0x000fe40000000000 */
[----:B------:R-:W-:Y:S01]  /*1cd80*/  SEL R8, R8, R9, P0 ;  /* 0x0000000908087207 */ /* 0x000fe20000000000 */
[----:B------:R-:W-:Y:S01]  /*1cd90*/  SHFL.IDX PT, R26, R26, R3, 0x1c1f ;  /* 0x001c1f031a1a7589 */ /* 0x000fe200000e0000 */
[----:B------:R-:W-:Y:S02]  /*1cda0*/  LOP3.LUT R20, R3, 0x2, RZ, 0x3c, !PT ;  /* 0x0000000203147812 */ /* 0x000fe400078e3cff */
[----:B------:R-:W-:Y:S01]  /*1cdb0*/  SEL R32, R11, R12, P0 ;  /* 0x0000000c0b207207 */ /* 0x000fe20000000000 */
[----:B------:R-:W-:Y:S01]  /*1cdc0*/  SHFL.IDX PT, R28, R28, R3, 0x1c1f ;  /* 0x001c1f031c1c7589 */ /* 0x000fe200000e0000 */
[----:B------:R-:W-:-:S02]  /*1cdd0*/  SEL R9, R12, R11, P0 ;  /* 0x0000000b0c097207 */ /* 0x000fc40000000000 */
[----:B------:R-:W-:Y:S01]  /*1cde0*/  SEL R36, R25, R14, P0 ;  /* 0x0000000e19247207 */ /* 0x000fe20000000000 */
[----:B------:R-:W1:Y:S01]  /*1cdf0*/  SHFL.IDX PT, R37, R4, R20, 0x1c1f ;  /* 0x001c1f1404257589 */ /* 0x000e6200000e0000 */
[----:B------:R-:W-:Y:S02]  /*1ce00*/  SEL R40, R15, R38, P0 ;  /* 0x000000260f287207 */ /* 0x000fe40000000000 */
[----:B------:R-:W-:Y:S01]  /*1ce10*/  SEL R27, R38, R15, P0 ;  /* 0x0000000f261b7207 */ /* 0x000fe20000000000 */
[----:B------:R-:W2:Y:S01]  /*1ce20*/  SHFL.IDX PT, R7, R7, R20, 0x1c1f ;  /* 0x001c1f1407077589 */ /* 0x000ea200000e0000 */
        /* <DEDUP_REMOVED lines=17> */
[----:B------:R-:W3:Y:S01]  /*1cf40*/  SHFL.IDX PT, R29, R29, R20, 0x1c1f ;  /* 0x001c1f141d1d7589 */ /* 0x000ee200000e0000 */
        /* <DEDUP_REMOVED lines=29> */
[----:B------:R-:W4:Y:S01]  /*1d120*/  SHFL.IDX PT, R42, R44, R3, 0x1c1f ;  /* 0x001c1f032c2a7589 */ /* 0x000f2200000e0000 */
        /* <DEDUP_REMOVED lines=23> */
[----:B------:R2:W0:Y:S01]  /*1d2a0*/  SHFL.IDX PT, R99, R8, R20, 0x1c1f ;  /* 0x001c1f1408637589 */ /* 0x00042200000e0000 */
[----:B------:R-:W-:Y:S02]  /*1d2b0*/  SEL R111, R118, R111, P0 ;  /* 0x0000006f766f7207 */ /* 0x000fe40000000000 */
[----:B------:R-:W-:Y:S01]  /*1d2c0*/  SEL R133, R132, R133, P0 ;  /* 0x0000008584857207 */ /* 0x000fe20000000000 */
[----:B------:R-:W0:Y:S01]  /*1d2d0*/  SHFL.IDX PT, R46, R48, R3, 0x1c1f ;  /* 0x001c1f03302e7589 */ /* 0x000e2200000e0000 */
[----:B------:R-:W-:-:S02]  /*1d2e0*/  SEL R64, R34, R35, P0 ;  /* 0x0000002322407207 */ /* 0x000fc40000000000 */
[----:B------:R-:W-:Y:S01]  /*1d2f0*/  SEL R6, R135, R102, P0 ;  /* 0x0000006687067207 */ /* 0x000fe20000000000 */
[----:B------:R4:W-:Y:S01]  /*1d300*/  SHFL.IDX PT, R34, R40, R3, 0x1c1f ;  /* 0x001c1f0328227589 */ /* 0x0009e200000e0000 */
[----:B------:R-:W-:Y:S02]  /*1d310*/  SEL R5, R102, R135, P0 ;  /* 0x0000008766057207 */ /* 0x000fe40000000000 */
[----:B-1----:R-:W-:Y:S01]  /*1d320*/  SEL R4, R10, R37, P0 ;  /* 0x000000250a047207 */ /* 0x002fe20000000000 */
[----:B------:R1:W-:Y:S01]  /*1d330*/  SHFL.IDX PT, R65, R72, R3, 0x1c1f ;  /* 0x001c1f0348417589 */ /* 0x0003e200000e0000 */
[----:B--2---:R-:W-:Y:S02]  /*1d340*/  SEL R8, R26, R7, P0 ;  /* 0x000000071a087207 */ /* 0x004fe40000000000 */
[----:B---3--:R-:W-:Y:S01]  /*1d350*/  SEL R36, R38, R29, P0 ;  /* 0x0000001d26247207 */ /* 0x008fe20000000000 */
[----:B------:R-:W-:Y:S01]  /*1d360*/  SHFL.IDX PT, R35, R106, R3, 0x1c1f ;  /* 0x001c1f036a237589 */ /* 0x000fe200000e0000 */
[----:B------:R-:W-:-:S02]  /*1d370*/  SEL R38, R29, R38, P0 ;  /* 0x000000261d267207 */ /* 0x000fc40000000000 */
[----:B----4-:R-:W-:Y:S01]  /*1d380*/  SEL R40, R42, R31, P0 ;  /* 0x0000001f2a287207 */ /* 0x010fe20000000000 */
[----:B------:R-:W-:Y:S01]  /*1d390*/  SHFL.IDX PT, R51, R114, R3, 0x1c1f ;  /* 0x001c1f0372337589 */ /* 0x000fe200000e0000 */
[----:B------:R-:W-:Y:S02]  /*1d3a0*/  SEL R42, R31, R42, P0 ;  /* 0x0000002a1f2a7207 */ /* 0x000fe40000000000 */
[----:B------:R-:W-:Y:S01]  /*1d3b0*/  SEL R48, R50, R45, P0 ;  /* 0x0000002d32307207 */ /* 0x000fe20000000000 */
[----:B------:R-:W-:Y:S01]  /*1d3c0*/  SHFL.IDX PT, R55, R116, R3, 0x1c1f ;  /* 0x001c1f0374377589 */ /* 0x000fe200000e0000 */
[----:B0-----:R-:W-:Y:S02]  /*1d3d0*/  SEL R12, R28, R99, P0 ;  /* 0x000000631c0c7207 */ /* 0x001fe40000000000 */
        /* <DEDUP_REMOVED lines=9> */
[----:B-1----:R-:W-:Y:S01]  /*1d470*/  SEL R72, R74, R41, P0 ;  /* 0x000000294a487207 */ /* 0x002fe20000000000 */
[----:B------:R-:W-:Y:S01]  /*1d480*/  SHFL.IDX PT, R53, R53, R20, 0x1c1f ;  /* 0x001c1f1435357589 */ /* 0x000fe200000e0000 */
[----:B------:R-:W-:-:S02]  /*1d490*/  SEL R46, R33, R46, P0 ;  /* 0x0000002e212e7207 */ /* 0x000fc40000000000 */
[----:B------:R-:W-:Y:S01]  /*1d4a0*/  SEL R50, R45, R50, P0 ;  /* 0x000000322d327207 */ /* 0x000fe20000000000 */
[----:B------:R-:W0:Y:S01]  /*1d4b0*/  SHFL.IDX PT, R98, R83, R20, 0x1c1f ;  /* 0x001c1f1453627589 */ /* 0x000e2200000e0000 */
[----:B------:R-:W-:Y:S02]  /*1d4c0*/  SEL R54, R61, R54, P0 ;  /* 0x000000363d367207 */ /* 0x000fe40000000000 */
[----:B------:R-:W-:Y:S01]  /*1d4d0*/  SEL R70, R57, R70, P0 ;  /* 0x0000004639467207 */ /* 0x000fe20000000000 */
[----:B------:R-:W1:Y:S01]  /*1d4e0*/  SHFL.IDX PT, R102, R105, R20, 0x1c1f ;  /* 0x001c1f1469667589 */ /* 0x000e6200000e0000 */
[----:B------:R-:W-:-:S03]  /*1d4f0*/  SEL R74, R41, R74, P0 ;  /* 0x0000004a294a7207 */ /* 0x000fc60000000000 */
[----:B------:R-:W2:Y:S04]  /*1d500*/  SHFL.IDX PT, R104, R107, R20, 0x1c1f ;  /* 0x001c1f146b687589 */ /* 0x000ea800000e0000 */
[----:B------:R-:W-:Y:S04]  /*1d510*/  SHFL.IDX PT, R58, R58, R3, 0x1c1f ;  /* 0x001c1f033a3a7589 */ /* 0x000fe800000e0000 */
[----:B------:R-:W-:Y:S04]  /*1d520*/  SHFL.IDX PT, R62, R56, R3, 0x1c1f ;  /* 0x001c1f03383e7589 */ /* 0x000fe800000e0000 */
[----:B------:R-:W-:Y:S04]  /*1d530*/  SHFL.IDX PT, R66, R66, R3, 0x1c1f ;  /* 0x001c1f0342427589 */ /* 0x000fe800000e0000 */
[----:B------:R3:W-:Y:S01]  /*1d540*/  SHFL.IDX PT, R47, R24, R3, 0x1c1f ;  /* 0x001c1f03182f7589 */ /* 0x0007e200000e0000 */
[----:B0-----:R-:W-:-:S02]  /*1d550*/  SEL R13, R69, R98, P0 ;  /* 0x00000062450d7207 */ /* 0x001fc40000000000 */
[----:B------:R-:W-:Y:S01]  /*1d560*/  SEL R15, R98, R69, P0 ;  /* 0x00000045620f7207 */ /* 0x000fe20000000000 */
[----:B------:R-:W-:Y:S01]  /*1d570*/  SHFL.IDX PT, R71, R126, R3, 0x1c1f ;  /* 0x001c1f037e477589 */ /* 0x000fe200000e0000 */
[----:B-1----:R-:W-:-:S03]  /*1d580*/  SEL R25, R65, R102, P0 ;  /* 0x0000006641197207 */ /* 0x002fc60000000000 */
[----:B------:R-:W0:Y:S01]  /*1d590*/  SHFL.IDX PT, R81, R81, R20, 0x1c1f ;  /* 0x001c1f1451517589 */ /* 0x000e2200000e0000 */
[----:B--2---:R-:W-:Y:S02]  /*1d5a0*/  SEL R29, R49, R104, P0 ;  /* 0x00000068311d7207 */ /* 0x004fe40000000000 */
[----:B---3--:R-:W-:Y:S01]  /*1d5b0*/  SEL R24, R32, R9, P0 ;  /* 0x0000000920187207 */ /* 0x008fe20000000000 */
[----:B------:R-:W1:Y:S01]  /*1d5c0*/  SHFL.IDX PT, R85, R85, R20, 0x1c1f ;  /* 0x001c1f1455557589 */ /* 0x000e6200000e0000 */
[----:B------:R-:W-:-:S03]  /*1d5d0*/  SEL R31, R104, R49, P0 ;  /* 0x00000031681f7207 */ /* 0x000fc60000000000 */
[----:B------:R-:W-:Y:S04]  /*1d5e0*/  SHFL.IDX PT, R79, R79, R20, 0x1c1f ;  /* 0x001c1f144f4f7589 */ /* 0x000fe800000e0000 */
[----:B------:R-:W2:Y:S04]  /*1d5f0*/  SHFL.IDX PT, R106, R109, R20, 0x1c1f ;  /* 0x001c1f146d6a7589 */ /* 0x000ea800000e0000 */
[----:B------:R-:W-:Y:S04]  /*1d600*/  SHFL.IDX PT, R108, R113, R20, 0x1c1f ;  /* 0x001c1f14716c7589 */ /* 0x000fe800000e0000 */
[----:B------:R-:W3:Y:S04]  /*1d610*/  SHFL.IDX PT, R110, R115, R20, 0x1c1f ;  /* 0x001c1f14736e7589 */ /* 0x000ee800000e0000 */
[----:B------:R-:W4:Y:S01]  /*1d620*/  SHFL.IDX PT, R112, R117, R20, 0x1c1f ;  /* 0x001c1f1475707589 */ /* 0x000f2200000e0000 */
[----:B0-----:R-:W-:-:S02]  /*1d630*/  SEL R56, R58, R81, P0 ;  /* 0x000000513a387207 */ /* 0x001fc40000000000 */
[----:B------:R-:W-:Y:S01]  /*1d640*/  SEL R58, R81, R58, P0 ;  /* 0x0000003a513a7207 */ /* 0x000fe20000000000 */
[----:B------:R-:W0:Y:S01]  /*1d650*/  SHFL.IDX PT, R114, R121, R20, 0x1c1f ;  /* 0x001c1f1479727589 */ /* 0x000e2200000e0000 */
[----:B-1----:R-:W-:Y:S02]  /*1d660*/  SEL R60, R62, R85, P0 ;  /* 0x000000553e3c7207 */ /* 0x002fe40000000000 */
[----:B------:R-:W-:Y:S01]  /*1d670*/  SEL R62, R85, R62, P0 ;  /* 0x0000003e553e7207 */ /* 0x000fe20000000000 */
[----:B------:R-:W-:Y:S04]  /*1d680*/  SHFL.IDX PT, R116, R103, R20, 0x1c1f ;  /* 0x001c1f1467747589 */ /* 0x000fe800000e0000 */
[----:B------:R-:W1:Y:S01]  /*1d690*/  SHFL.IDX PT, R118, R111, R20, 0x1c1f ;  /* 0x001c1f146f767589 */ /* 0x000e6200000e0000 */
[----:B--2---:R-:W-:-:S02]  /*1d6a0*/  SEL R33, R35, R106, P0 ;  /* 0x0000006a23217207 */ /* 0x004fc40000000000 */
[----:B------:R-:W-:Y:S01]  /*1d6b0*/  SEL R35, R106, R35, P0 ;  /* 0x000000236a237207 */ /* 0x000fe20000000000 */
[----:B------:R-:W2:Y:S04]  /*1d6c0*/  SHFL.IDX PT, R120, R119, R20, 0x1c1f ;  /* 0x001c1f1477787589 */ /* 0x000ea800000e0000 */
[----:B------:R-:W2:Y:S01]  /*1d6d0*/  SHFL.IDX PT, R122, R127, R20, 0x1c1f ;  /* 0x001c1f147f7a7589 */ /* 0x000ea200000e0000 */
[----:B---3--:R-:W-:Y:S02]  /*1d6e0*/  SEL R41, R43, R110, P0 ;  /* 0x0000006e2b297207 */ /* 0x008fe40000000000 */
[----:B------:R-:W-:Y:S01]  /*1d6f0*/  SEL R43, R110, R43, P0 ;  /* 0x0000002b6e2b7207 */ /* 0x000fe20000000000 */
[----:B------:R-:W3:Y:S01]  /*1d700*/  SHFL.IDX PT, R124, R133, R20, 0x1c1f ;  /* 0x001c1f14857c7589 */ /* 0x000ee200000e0000 */
[----:B----4-:R-:W-:-:S02]  /*1d710*/  SEL R45, R47, R112, P0 ;  /* 0x000000702f2d7207 */ /* 0x010fc40000000000 */
[----:B------:R-:W-:Y:S01]  /*1d720*/  SEL R47, R112, R47, P0 ;  /* 0x0000002f702f7207 */ /* 0x000fe20000000000 */
[----:B------:R4:W-:Y:S01]  /*1d730*/  SHFL.IDX PT, R78, R64, R3, 0x1c1f ;  /* 0x001c1f03404e7589 */ /* 0x0009e200000e0000 */
[----:B0-----:R-:W-:Y:S02]  /*1d740*/  SEL R49, R51, R114, P0 ;  /* 0x0000007233317207 */ /* 0x001fe40000000000 */
[----:B------:R-:W-:Y:S01]  /*1d750*/  SEL R51, R114, R51, P0 ;  /* 0x0000003372337207 */ /* 0x000fe20000000000 */
[----:B------:R-:W0:Y:S04]  /*1d760*/  SHFL.IDX PT, R73, R73, R20, 0x1c1f ;  /* 0x001c1f1449497589 */ /* 0x000e2800000e0000 */
[----:B------:R3:W0:Y:S01]  /*1d770*/  SHFL.IDX PT, R75, R6, R3, 0x1c1f ;  /* 0x001c1f03064b7589 */ /* 0x00062200000e0000 */
[----:B-1----:R-:W-:-:S02]  /*1d780*/  SEL R57, R59, R118, P0 ;  /* 0x000000763b397207 */ /* 0x002fc40000000000 */
[----:B----4-:R-:W-:Y:S01]  /*1d790*/  SEL R64, R66, R79, P0 ;  /* 0x0000004f42407207 */ /* 0x010fe20000000000 */
[----:B------:R1:W4:Y:S01]  /*1d7a0*/  SHFL.IDX PT, R126, R5, R20, 0x1c1f ;  /* 0x001c1f14057e7589 */ /* 0x00032200000e0000 */
[----:B--2---:R-:W-:Y:S02]  /*1d7b0*/  SEL R61, R63, R120, P0 ;  /* 0x000000783f3d7207 */ /* 0x004fe40000000000 */
[----:B------:R-:W-:Y:S02]  /*1d7c0*/  SEL R66, R79, R66, P0 ;  /* 0x000000424f427207 */ /* 0x000fe40000000000 */
[----:B------:R-:W-:Y:S02]  /*1d7d0*/  SEL R59, R118, R59, P0 ;  /* 0x0000003b763b7207 */ /* 0x000fe40000000000 */
[----:B---3--:R-:W-:Y:S02]  /*1d7e0*/  SEL R6, R37, R10, P0 ;  /* 0x0000000a25067207 */ /* 0x008fe40000000000 */
[----:B------:R-:W-:Y:S01]  /*1d7f0*/  SEL R10, R7, R26, P0 ;  /* 0x0000001a070a7207 */ /* 0x000fe20000000000 */
[----:B-1----:R-:W-:Y:S01]  /*1d800*/  IMAD.MOV.U32 R20, RZ, RZ, RZ ;  /* 0x000000ffff147224 */ /* 0x002fe200078e00ff */
        /* <DEDUP_REMOVED lines=10> */
[----:B0-----:R-:W-:Y:S02]  /*1d8b0*/  SEL R9, R78, R73, P0 ;  /* 0x000000494e097207 */ /* 0x001fe40000000000 */
[----:B------:R-:W-:Y:S02]  /*1d8c0*/  SEL R11, R73, R78, P0 ;  /* 0x0000004e490b7207 */ /* 0x000fe40000000000 */
[----:B------:R-:W-:-:S02]  /*1d8d0*/  SEL R39, R108, R39, P0 ;  /* 0x000000276c277207 */ /* 0x000fc40000000000 */
[----:B------:R-:W-:Y:S02]  /*1d8e0*/  SEL R55, R116, R55, P0 ;  /* 0x0000003774377207 */ /* 0x000fe40000000000 */
[----:B------:R-:W-:Y:S02]  /*1d8f0*/  SEL R63, R120, R63, P0 ;  /* 0x0000003f783f7207 */ /* 0x000fe40000000000 */
[----:B------:R-:W-:Y:S02]  /*1d900*/  SEL R67, R122, R67, P0 ;  /* 0x000000437a437207 */ /* 0x000fe40000000000 */
[----:B----4-:R-:W-:-:S07]  /*1d910*/  SEL R71, R124, R71, P0 ;  /* 0x000000477c477207 */ /* 0x010fce0000000000 */
.L_x_2256:
[----:B------:R-:W-:Y:S05]  /*1d920*/  WARPSYNC.ALL ;  /* 0x0000000000007948 */ /* 0x000fea0003800000 */
[----:B------:R-:W-:Y:S01]  /*1d930*/  BAR.SYNC.DEFER_BLOCKING 0x1, 0x100 ;  /* 0x0044000000007b1d */ /* 0x000fe20000010000 */
[----:B------:R-:W-:Y:S02]  /*1d940*/  SEL R73, R75, R126, P0 ;  /* 0x0000007e4b497207 */ /* 0x000fe40000000000 */
[----:B------:R-:W-:-:S03]  /*1d950*/  SEL R75, R126, R75, P0 ;  /* 0x0000004b7e4b7207 */ /* 0x000fc60000000000 */
[----:B------:R-:W-:Y:S02]  /*1d960*/  ULDC.64 UR4, c[0x0][0xc00] ;  /* 0x0003000000047ab9 */ /* 0x000fe40000000a00 */
[----:B------:R-:W0:Y:S01]  /*1d970*/  LDC.64 R78, c[0x0][0xc00] ;  /* 0x00030000ff4e7b82 */ /* 0x000e220000000a00 */
[----:B------:R-:W-:-:S04]  /*1d980*/  ISETP.NE.U32.AND P2, PT, RZ, UR4, PT ;  /* 0x00000004ff007c0c */ /* 0x000fc8000bf45070 */
[----:B------:R-:W-:Y:S01]  /*1d990*/  ISETP.NE.AND.EX P2, PT, RZ, UR5, PT, P2 ;  /* 0x00000005ff007c0c */ /* 0x000fe2000bf45320 */
[----:B------:R-:W-:Y:S02]  /*1d9a0*/  ULDC.64 UR4, c[0x0][0xc08] ;  /* 0x0003020000047ab9 */ /* 0x000fe40000000a00 */
[----:B------:R-:W-:Y:S01]  /*1d9b0*/  ISETP.NE.U32.AND P0, PT, RZ, UR4, PT ;  /* 0x00000004ff007c0c */ /* 0x000fe2000bf05070 */
[----:B------:R-:W1:Y:S03]  /*1d9c0*/  LDC R80, c[0x0][0xbe8] ;  /* 0x0002fa00ff507b82 */ /* 0x000e660000000800 */
[----:B------:R-:W-:Y:S01]  /*1d9d0*/  ISETP.NE.AND.EX P0, PT, RZ, UR5, PT, P0 ;  /* 0x00000005ff007c0c */ /* 0x000fe2000bf05300 */
[----:B------:R2:W-:Y:S04]  /*1d9e0*/  STSM.16.M88.4 [R90], R4 ;  /* 0x000000045a007844 */ /* 0x0005e80000000200 */
[----:B------:R-:W-:Y:S01]  /*1d9f0*/  STSM.16.M88.4 [R101], R8 ;  /* 0x0000000865007844 */ /* 0x000fe20000000200 */
[----:B0-----:R-:W-:-:S03]  /*1da00*/  IMAD.WIDE R78, R216, 0x4, R78 ;  /* 0x00000004d84e7825 */ /* 0x001fc600078e024e */
[----:B------:R0:W-:Y:S04]  /*1da10*/  STSM.16.M88.4 [R100], R12 ;  /* 0x0000000c64007844 */ /* 0x0001e80000000200 */
[----:B------:R3:W-:Y:S04]  /*1da20*/  STSM.16.M88.4 [R97], R24 ;  /* 0x0000001861007844 */ /* 0x0007e80000000200 */
[----:B------:R3:W-:Y:S01]  /*1da30*/  STSM.16.M88.4 [R96], R28 ;  /* 0x0000001c60007844 */ /* 0x0007e20000000200 */
[----:B--2---:R-:W2:Y:S03]  /*1da40*/  @P0 LDC.64 R4, c[0x0][0xc08] ;  /* 0x00030200ff040b82 */ /* 0x004ea60000000a00 */
[----:B------:R3:W-:Y:S04]  /*1da50*/  STSM.16.M88.4 [R95], R32 ;  /* 0x000000205f007844 */ /* 0x0007e80000000200 */
        /* <DEDUP_REMOVED lines=9> */
[----:B------:R3:W-:Y:S01]  /*1daf0*/  STSM.16.M88.4 [R87], R72 ;  /* 0x0000004857007844 */ /* 0x0007e20000000200 */
[----:B------:R-:W-:Y:S01]  /*1db00*/  BAR.SYNC.DEFER_BLOCKING 0x1, 0x100 ;  /* 0x0044000000007b1d */ /* 0x000fe20000010000 */
[----:B--2---:R-:W-:-:S05]  /*1db10*/  @P0 IMAD.WIDE R4, R216, 0x4, R4 ;  /* 0x00000004d8040825 */ /* 0x004fca00078e0204 */
[----:B------:R-:W-:Y:S02]  /*1db20*/  ULDC UR4, c[0x0][0xa88] ;  /* 0x0002a20000047ab9 */ /* 0x000fe40000000800 */
[----:B------:R-:W-:Y:S01]  /*1db30*/  IMAD.U32 R3, RZ, RZ, UR4 ;  /* 0x00000004ff037e24 */ /* 0x000fe2000f8e00ff */
[----:B------:R3:W5:Y:S01]  /*1db40*/  @P2 LDG.E R20, desc[UR36][R78.64] ;  /* 0x000000244e142981 */ /* 0x000762000c1e1900 */
[----:B-1----:R-:W-:Y:S01]  /*1db50*/  ISETP.NE.AND P1, PT, R80, 0x1, PT ;  /* 0x000000015000780c */ /* 0x002fe20003f25270 */
[----:B0-----:R-:W-:-:S03]  /*1db60*/  IMAD.IADD R15, R203, 0x1, R202 ;  /* 0x00000001cb0f7824 */ /* 0x001fc600078e02ca */
[----:B------:R3:W5:Y:S09]  /*1db70*/  @P0 LDG.E R3, desc[UR36][R4.64] ;  /* 0x0000002404030981 */ /* 0x000772000c1e1900 */
[----:B------:R-:W0:Y:S08]  /*1db80*/  @P1 LDC R6, c[0x0][0xbec] ;  /* 0x0002fb00ff061b82 */ /* 0x000e300000000800 */
[----:B------:R-:W1:Y:S01]  /*1db90*/  @P1 LDC R9, c[0x0][0xbf0] ;  /* 0x0002fc00ff091b82 */ /* 0x000e620000000800 */
[----:B---3--:R-:W-:Y:S05]  /*1dba0*/  @P0 BRA `(.L_x_1939) ;  /* 0x0000000000100947 */ /* 0x008fea0003800000 */
[----:B------:R-:W-:Y:S05]  /*1dbb0*/  @!P2 BRA `(.L_x_1939) ;  /* 0x00000000000ca947 */ /* 0x000fea0003800000 */
[----:B------:R-:W2:Y:S04]  /*1dbc0*/  LDG.E R4, desc[UR36][R78.64] ;  /* 0x000000244e047981 */ /* 0x000ea8000c1e1900 */
[----:B-----5:R-:W2:Y:S02]  /*1dbd0*/  LDG.E R3, desc[UR36][R78.64+0x4] ;  /* 0x000004244e037981 */ /* 0x020ea4000c1e1900 */
[----:B--2---:R-:W-:-:S07]  /*1dbe0*/  IMAD.IADD R3, R3, 0x1, -R4 ;  /* 0x0000000103037824 */ /* 0x004fce00078e0a04 */
.L_x_1939:
[----:B------:R-:W2:Y:S01]  /*1dbf0*/  LDL R14, [R1+0x14] ;  /* 0x00001400010e7983 */ /* 0x000ea20000100800 */
[----:B------:R-:W-:Y:S01]  /*1dc00*/  SHF.R.S32.HI R82, RZ, 0x1f, R215 ;  /* 0x0000001fff527819 */ /* 0x000fe200000114d7 */
[----:B0-----:R-:W-:Y:S01]  /*1dc10*/  @P1 IMAD.HI.U32 R4, R15, R6, RZ ;  /* 0x000000060f041227 */ /* 0x001fe200078e00ff */
[----:B-----5:R-:W-:Y:S01]  /*1dc20*/  SHF.R.S32.HI R79, RZ, 0x1f, R20 ;  /* 0x0000001fff4f7819 */ /* 0x020fe20000011414 */
[----:B------:R-:W-:Y:S01]  /*1dc30*/  ULDC.64 UR4, c[0x0][0xb90] ;  /* 0x0002e40000047ab9 */ /* 0x000fe20000000a00 */
[----:B------:R-:W-:Y:S01]  /*1dc40*/  MOV R78, R20 ;  /* 0x00000014004e7202 */ /* 0x000fe20000000f00 */
[----:B------:R-:W-:Y:S01]  /*1dc50*/  IMAD.MOV.U32 R7, RZ, RZ, R15 ;  /* 0x000000ffff077224 */ /* 0x000fe200078e000f */
[----:B-1----:R-:W-:Y:S01]  /*1dc60*/  @P1 SHF.R.U32.HI R7, RZ, R9, R4 ;  /* 0x00000009ff071219 */ /* 0x002fe20000011604 */
[----:B------:R-:W-:Y:S01]  /*1dc70*/  IMAD R6, R82, UR4, RZ ;  /* 0x0000000452067c24 */ /* 0x000fe2000f8e02ff */
[----:B------:R-:W-:Y:S01]  /*1dc80*/  SEL R81, R216, RZ, !P2 ;  /* 0x000000ffd8517207 */ /* 0x000fe20005000000 */
[C---:B------:R-:W-:Y:S01]  /*1dc90*/  IMAD.WIDE.U32 R4, R215.reuse, UR4, R78 ;  /* 0x00000004d7047c25 */ /* 0x040fe2000f8e004e */
[----:B------:R-:W-:Y:S01]  /*1dca0*/  SHF.R.S32.HI R78, RZ, 0x1f, R216 ;  /* 0x0000001fff4e7819 */ /* 0x000fe200000114d8 */
[----:B------:R-:W0:Y:S02]  /*1dcb0*/  @P1 LDC R83, c[0x0][0xbec] ;  /* 0x0002fb00ff531b82 */ /* 0x000e240000000800 */
[----:B------:R-:W-:Y:S01]  /*1dcc0*/  IMAD R9, R215, UR5, R6 ;  /* 0x00000005d7097c24 */ /* 0x000fe2000f8e0206 */
[----:B------:R-:W-:Y:S01]  /*1dcd0*/  SEL R78, R78, RZ, !P2 ;  /* 0x000000ff4e4e7207 */ /* 0x000fe20005000000 */
[----:B------:R-:W-:Y:S01]  /*1dce0*/  IMAD.MOV R13, RZ, RZ, -R7 ;  /* 0x000000ffff0d7224 */ /* 0x000fe200078e0a07 */
[----:B------:R-:W-:Y:S01]  /*1dcf0*/  ULDC.64 UR4, c[0x0][0xb98] ;  /* 0x0002e60000047ab9 */ /* 0x000fe20000000a00 */
[----:B------:R-:W-:-:S02]  /*1dd00*/  IMAD.IADD R5, R5, 0x1, R9 ;  /* 0x0000000105057824 */ /* 0x000fc400078e0209 */
[----:B------:R-:W-:Y:S01]  /*1dd10*/  IMAD R11, R189, 0x40, R18 ;  /* 0x00000040bd0b7824 */ /* 0x000fe200078e0212 */
[----:B------:R-:W1:Y:S01]  /*1dd20*/  @P1 LDC R85, c[0x0][0xbf0] ;  /* 0x0002fc00ff551b82 */ /* 0x000e620000000800 */
[----:B------:R-:W-:Y:S02]  /*1dd30*/  IMAD R9, R80, R13, R15 ;  /* 0x0000000d50097224 */ /* 0x000fe400078e020f */
[----:B------:R-:W-:Y:S02]  /*1dd40*/  IMAD R6, R78, UR4, RZ ;  /* 0x000000044e067c24 */ /* 0x000fe4000f8e02ff */
[----:B------:R-:W-:-:S04]  /*1dd50*/  IMAD.WIDE.U32 R4, R81, UR4, R4 ;  /* 0x0000000451047c25 */ /* 0x000fc8000f8e0004 */
[----:B------:R-:W-:Y:S01]  /*1dd60*/  IMAD.WIDE R76, R11, 0x2, R76 ;  /* 0x000000020b4c7825 */ /* 0x000fe200078e024c */
[----:B------:R-:W-:Y:S02]  /*1dd70*/  SHF.R.S32.HI R11, RZ, 0x1f, R7 ;  /* 0x0000001fff0b7819 */ /* 0x000fe40000011407 */
[----:B------:R-:W-:Y:S01]  /*1dd80*/  IADD3 R4, P0, R7, R4, RZ ;  /* 0x0000000407047210 */ /* 0x000fe20007f1e0ff */
[----:B------:R-:W-:Y:S01]  /*1dd90*/  IMAD R8, R81, UR5, R6 ;  /* 0x0000000551087c24 */ /* 0x000fe2000f8e0206 */
[----:B------:R-:W-:Y:S01]  /*1dda0*/  SHF.R.S32.HI R6, RZ, 0x1f, R9 ;  /* 0x0000001fff067819 */ /* 0x000fe20000011409 */
[----:B------:R-:W-:Y:S01]  /*1ddb0*/  ULDC.64 UR4, c[0x0][0xb88] ;  /* 0x0002e20000047ab9 */ /* 0x000fe20000000a00 */
[----:B------:R-:W-:Y:S01]  /*1ddc0*/  IADD3 R13, P3, R76, 0x2000, RZ ;  /* 0x000020004c0d7810 */ /* 0x000fe20007f7e0ff */
[----:B------:R-:W-:Y:S01]  /*1ddd0*/  IMAD R3, R3, R80, RZ ;  /* 0x0000005003037224 */ /* 0x000fe200078e02ff */
[----:B------:R-:W-:Y:S01]  /*1dde0*/  IADD3.X R5, R11, R5, R8, P0, !PT ;  /* 0x000000050b057210 */ /* 0x000fe200007fe408 */
[----:B------:R-:W-:Y:S01]  /*1ddf0*/  IMAD R6, R6, UR4, RZ ;  /* 0x0000000406067c24 */ /* 0x000fe2000f8e02ff */
[----:B------:R-:W-:-:S02]  /*1de00*/  IADD3 R7, P2, R76, 0x1000, RZ ;  /* 0x000010004c077810 */ /* 0x000fc40007f5e0ff */
[----:B------:R-:W-:Y:S01]  /*1de10*/  LOP3.LUT R12, R13, 0x380, RZ, 0xc0, !PT ;  /* 0x000003800d0c7812 */ /* 0x000fe200078ec0ff */
[C---:B------:R-:W-:Y:S01]  /*1de20*/  IMAD R11, R9.reuse, UR5, R6 ;  /* 0x00000005090b7c24 */ /* 0x040fe2000f8e0206 */
[----:B------:R-:W-:Y:S01]  /*1de30*/  IADD3 R25, P5, R76, 0x3000, RZ ;  /* 0x000030004c197810 */ /* 0x000fe20007fbe0ff */
[----:B------:R-:W-:Y:S01]  /*1de40*/  IMAD.WIDE.U32 R4, R9, UR4, R4 ;  /* 0x0000000409047c25 */ /* 0x000fe2000f8e0004 */
[----:B------:R-:W-:Y:S01]  /*1de50*/  ULDC.64 UR4, c[0x0][0xb50] ;  /* 0x0002d40000047ab9 */ /* 0x000fe20000000a00 */
[----:B------:R-:W-:Y:S02]  /*1de60*/  SHF.R.U64 R12, R12, 0x3, RZ ;  /* 0x000000030c0c7819 */ /* 0x000fe400000012ff */
[----:B------:R-:W-:Y:S01]  /*1de70*/  IMAD.IADD R5, R5, 0x1, R11 ;  /* 0x0000000105057824 */ /* 0x000fe200078e020b */
[----:B------:R-:W-:Y:S01]  /*1de80*/  LEA R6, P0, R4, UR4, 0x2 ;  /* 0x0000000404067c11 */ /* 0x000fe2000f8010ff */
[----:B------:R-:W-:Y:S01]  /*1de90*/  IMAD.X R9, RZ, RZ, R77, P2 ;  /* 0x000000ffff097224 */ /* 0x000fe200010e064d */
[----:B------:R-:W-:-:S02]  /*1dea0*/  IADD3 R37, P2, R76, 0x6000, RZ ;  /* 0x000060004c257810 */ /* 0x000fc40007f5e0ff */
[----:B------:R-:W-:Y:S01]  /*1deb0*/  LEA.HI.X R10, R4, UR5, R5, 0x2, P0 ;  /* 0x00000005040a7c11 */ /* 0x000fe200080f1405 */
[----:B------:R-:W-:Y:S01]  /*1dec0*/  SHFL.IDX PT, R50, R6, RZ, 0x1c1f ;  /* 0x001c1fff06327589 */ /* 0x000fe200000e0000 */
[----:B------:R-:W-:Y:S01]  /*1ded0*/  IADD3 R29, P0, R76, 0x4000, RZ ;  /* 0x000040004c1d7810 */ /* 0x000fe20007f1e0ff */
[----:B------:R-:W-:Y:S01]  /*1dee0*/  ULDC.64 UR4, c[0x0][0xaa0] ;  /* 0x0002a80000047ab9 */ /* 0x000fe20000000a00 */
[----:B------:R-:W-:Y:S01]  /*1def0*/  LOP3.LUT R12, R12, R13, RZ, 0x3c, !PT ;  /* 0x0000000d0c0c7212 */ /* 0x000fe200078e3cff */
[----:B------:R-:W-:Y:S01]  /*1df00*/  IMAD.X R13, RZ, RZ, R77, P3 ;  /* 0x000000ffff0d7224 */ /* 0x000fe200018e064d */
[----:B------:R-:W-:Y:S01]  /*1df10*/  LOP3.LUT R28, R29, 0x380, RZ, 0xc0, !PT ;  /* 0x000003801d1c7812 */ /* 0x000fe200078ec0ff */
[----:B------:R-:W3:Y:S01]  /*1df20*/  SHFL.IDX PT, R51, R10, RZ, 0x1c1f ;  /* 0x001c1fff0a337589 */ /* 0x000ee200000e0000 */
[----:B------:R-:W-:Y:S02]  /*1df30*/  LOP3.LUT R36, R37, 0x380, RZ, 0xc0, !PT ;  /* 0x0000038025247812 */ /* 0x000fe400078ec0ff */
[----:B------:R-:W-:Y:S01]  /*1df40*/  SHF.R.U64 R28, R28, 0x3, RZ ;  /* 0x000000031c1c7819 */ /* 0x000fe200000012ff */
[----:B------:R-:W-:Y:S01]  /*1df50*/  SHFL.IDX PT, R54, R6, 0x1, 0x1c1f ;  /* 0x003c1f0006367f89 */ /* 0x000fe200000e0000 */
[----:B------:R-:W-:-:S02]  /*1df60*/  IADD3 R41, P3, R76, 0x7000, RZ ;  /* 0x000070004c297810 */ /* 0x000fc40007f7e0ff */
[----:B------:R-:W-:Y:S01]  /*1df70*/  IADD3 R33, P4, R76, 0x5000, RZ ;  /* 0x000050004c217810 */ /* 0x000fe20007f9e0ff */
[----:B------:R-:W4:Y:S01]  /*1df80*/  SHFL.IDX PT, R55, R10, 0x1, 0x1c1f ;  /* 0x003c1f000a377f89 */ /* 0x000f2200000e0000 */
[----:B------:R-:W-:Y:S01]  /*1df90*/  LOP3.LUT R28, R28, R29, RZ, 0x3c, !PT ;  /* 0x0000001d1c1c7212 */ /* 0x000fe200078e3cff */
[----:B------:R-:W-:Y:S01]  /*1dfa0*/  IMAD.X R29, RZ, RZ, R77, P0 ;  /* 0x000000ffff1d7224 */ /* 0x000fe200000e064d */
[----:B------:R-:W-:Y:S02]  /*1dfb0*/  SHF.R.U64 R36, R36, 0x3, RZ ;  /* 0x0000000324247819 */ /* 0x000fe400000012ff */
[----:B------:R-:W-:Y:S02]  /*1dfc0*/  IADD3 R49, P0, R76, 0x9000, RZ ;  /* 0x000090004c317810 */ /* 0x000fe40007f1e0ff */
[----:B------:R-:W-:Y:S02]  /*1dfd0*/  LOP3.LUT R40, R41, 0x380, RZ, 0xc0, !PT ;  /* 0x0000038029287812 */ /* 0x000fe400078ec0ff */
[----:B------:R-:W-:-:S02]  /*1dfe0*/  LOP3.LUT R24, R25, 0x380, RZ, 0xc0, !PT ;  /* 0x0000038019187812 */ /* 0x000fc400078ec0ff */
[----:B------:R-:W-:Y:S02]  /*1dff0*/  LOP3.LUT R32, R33, 0x380, RZ, 0xc0, !PT ;  /* 0x0000038021207812 */ /* 0x000fe400078ec0ff */
[----:B------:R-:W-:Y:S01]  /*1e000*/  LOP3.LUT R36, R36, R37, RZ, 0x3c, !PT ;  /* 0x0000002524247212 */ /* 0x000fe200078e3cff */
[----:B------:R-:W-:Y:S01]  /*1e010*/  IMAD.X R37, RZ, RZ, R77, P2 ;  /* 0x000000ffff257224 */ /* 0x000fe200010e064d */
[----:B------:R-:W-:Y:S02]  /*1e020*/  LOP3.LUT R48, R49, 0x380, RZ, 0xc0, !PT ;  /* 0x0000038031307812 */ /* 0x000fe400078ec0ff */
[----:B------:R-:W-:Y:S02]  /*1e030*/  SHF.R.U64 R40, R40, 0x3, RZ ;  /* 0x0000000328287819 */ /* 0x000fe400000012ff */
[----:B------:R-:W-:Y:S02]  /*1e040*/  IADD3 R57, P2, R76, 0xb000, RZ ;  /* 0x0000b0004c397810 */ /* 0x000fe40007f5e0ff */
[----:B------:R-:W-:-:S02]  /*1e050*/  SHF.R.U64 R24, R24, 0x3, RZ ;  /* 0x0000000318187819 */ /* 0x000fc400000012ff */
[----:B------:R-:W-:Y:S02]  /*1e060*/  SHF.R.U64 R32, R32, 0x3, RZ ;  /* 0x0000000320207819 */ /* 0x000fe400000012ff */
[----:B------:R-:W-:Y:S02]  /*1e070*/  SHF.R.U64 R48, R48, 0x3, RZ ;  /* 0x0000000330307819 */ /* 0x000fe400000012ff */
[----:B------:R-:W-:Y:S01]  /*1e080*/  LOP3.LUT R40, R40, R41, RZ, 0x3c, !PT ;  /* 0x0000002928287212 */ /* 0x000fe200078e3cff */
[--C-:B------:R-:W-:Y:S01]  /*1e090*/  IMAD.X R41, RZ, RZ, R77.reuse, P3 ;  /* 0x000000ffff297224 */ /* 0x100fe200018e064d */
[----:B------:R-:W-:Y:S02]  /*1e0a0*/  LOP3.LUT R56, R57, 0x380, RZ, 0xc0, !PT ;  /* 0x0000038039387812 */ /* 0x000fe400078ec0ff */
[----:B------:R-:W-:Y:S02]  /*1e0b0*/  LOP3.LUT R24, R24, R25, RZ, 0x3c, !PT ;  /* 0x0000001918187212 */ /* 0x000fe400078e3cff */
[----:B------:R-:W-:Y:S01]  /*1e0c0*/  LOP3.LUT R32, R32, R33, RZ, 0x3c, !PT ;  /* 0x0000002120207212 */ /* 0x000fe200078e3cff */
[----:B------:R-:W-:Y:S01]  /*1e0d0*/  IMAD.X R33, RZ, RZ, R77, P4 ;  /* 0x000000ffff217224 */ /* 0x000fe200020e064d */
[----:B------:R-:W-:-:S02]  /*1e0e0*/  IADD3.X R25, RZ, R77, RZ, P5, !PT ;  /* 0x0000004dff197210 */ /* 0x000fc40002ffe4ff */
[C---:B------:R-:W-:Y:S02]  /*1e0f0*/  IADD3 R61, P3, R76.reuse, 0xc000, RZ ;  /* 0x0000c0004c3d7810 */ /* 0x040fe40007f7e0ff */
[C---:B------:R-:W-:Y:S02]  /*1e100*/  IADD3 R45, P5, R76.reuse, 0x8000, RZ ;  /* 0x000080004c2d7810 */ /* 0x040fe40007fbe0ff */
[----:B------:R-:W-:Y:S02]  /*1e110*/  IADD3 R53, P4, R76, 0xa000, RZ ;  /* 0x0000a0004c357810 */ /* 0x000fe40007f9e0ff */
[----:B------:R-:W-:Y:S01]  /*1e120*/  LOP3.LUT R48, R48, R49, RZ, 0x3c, !PT ;  /* 0x0000003130307212 */ /* 0x000fe200078e3cff */
[----:B------:R-:W-:Y:S01]  /*1e130*/  IMAD.X R49, RZ, RZ, R77, P0 ;  /* 0x000000ffff317224 */ /* 0x000fe200000e064d */
[----:B------:R-:W-:Y:S02]  /*1e140*/  SHF.R.U64 R56, R56, 0x3, RZ ;  /* 0x0000000338387819 */ /* 0x000fe400000012ff */
[----:B------:R-:W-:-:S02]  /*1e150*/  LOP3.LUT R60, R61, 0x380, RZ, 0xc0, !PT ;  /* 0x000003803d3c7812 */ /* 0x000fc400078ec0ff */
[----:B------:R-:W-:Y:S02]  /*1e160*/  LOP3.LUT P0, RZ, R220, 0x3, RZ, 0xc0, !PT ;  /* 0x00000003dcff7812 */ /* 0x000fe4000780c0ff */
[----:B------:R-:W-:Y:S02]  /*1e170*/  LOP3.LUT R44, R45, 0x380, RZ, 0xc0, !PT ;  /* 0x000003802d2c7812 */ /* 0x000fe400078ec0ff */
[----:B------:R-:W-:Y:S02]  /*1e180*/  LOP3.LUT R52, R53, 0x380, RZ, 0xc0, !PT ;  /* 0x0000038035347812 */ /* 0x000fe400078ec0ff */
[----:B------:R-:W-:Y:S02]  /*1e190*/  LOP3.LUT R8, R7, 0x380, RZ, 0xc0, !PT ;  /* 0x0000038007087812 */ /* 0x000fe400078ec0ff */
[----:B------:R-:W-:Y:S01]  /*1e1a0*/  LOP3.LUT R56, R56, R57, RZ, 0x3c, !PT ;  /* 0x0000003938387212 */ /* 0x000fe200078e3cff */
[----:B------:R-:W-:Y:S01]  /*1e1b0*/  IMAD.X R57, RZ, RZ, R77, P2 ;  /* 0x000000ffff397224 */ /* 0x000fe200010e064d */
        /* <DEDUP_REMOVED lines=9> */
[----:B------:R-:W-:Y:S01]  /*1e250*/  IMAD.X R53, RZ, RZ, R77, P4 ;  /* 0x000000ffff357224 */ /* 0x000fe200020e064d */
[----:B------:R-:W-:-:S02]  /*1e260*/  LOP3.LUT R8, R8, R7, RZ, 0x3c, !PT ;  /* 0x0000000708087212 */ /* 0x000fc400078e3cff */
[C---:B------:R-:W-:Y:S02]  /*1e270*/  IADD3 R5, P3, R76.reuse, 0xf000, RZ ;  /* 0x0000f0004c057810 */ /* 0x040fe40007f7e0ff */
[C---:B------:R-:W-:Y:S02]  /*1e280*/  IADD3 R65, P5, R76.reuse, 0xd000, RZ ;  /* 0x0000d0004c417810 */ /* 0x040fe40007fbe0ff */
[C---:B------:R-:W-:Y:S02]  /*1e290*/  IADD3 R69, P4, R76.reuse, 0xe000, RZ ;  /* 0x0000e0004c457810 */ /* 0x040fe40007f9e0ff */
[----:B------:R-:W-:Y:S02]  /*1e2a0*/  LOP3.LUT R7, R76, 0x380, RZ, 0xc0, !PT ;  /* 0x000003804c077812 */ /* 0x000fe400078ec0ff */
[----:B------:R-:W-:Y:S02]  /*1e2b0*/  LOP3.LUT R64, R65, 0x380, RZ, 0xc0, !PT ;  /* 0x0000038041407812 */ /* 0x000fe400078ec0ff */
[----:B------:R-:W-:-:S02]  /*1e2c0*/  LOP3.LUT R68, R69, 0x380, RZ, 0xc0, !PT ;  /* 0x0000038045447812 */ /* 0x000fc400078ec0ff */
[----:B------:R-:W-:Y:S02]  /*1e2d0*/  SHF.R.U64 R7, R7, 0x3, RZ ;  /* 0x0000000307077819 */ /* 0x000fe400000012ff */
[----:B------:R-:W-:Y:S02]  /*1e2e0*/  SHF.R.U64 R64, R64, 0x3, RZ ;  /* 0x0000000340407819 */ /* 0x000fe400000012ff */
[----:B------:R-:W-:Y:S02]  /*1e2f0*/  SHF.R.U64 R68, R68, 0x3, RZ ;  /* 0x0000000344447819 */ /* 0x000fe400000012ff */
[----:B------:R-:W-:Y:S02]  /*1e300*/  LOP3.LUT R76, R7, R76, RZ, 0x3c, !PT ;  /* 0x0000004c074c7212 */ /* 0x000fe400078e3cff */
[----:B------:R-:W-:Y:S01]  /*1e310*/  LOP3.LUT R64, R64, R65, RZ, 0x3c, !PT ;  /* 0x0000004140407212 */ /* 0x000fe200078e3cff */
[--C-:B------:R-:W-:Y:S01]  /*1e320*/  IMAD.X R65, RZ, RZ, R77.reuse, P5 ;  /* 0x000000ffff417224 */ /* 0x100fe200028e064d */
[----:B------:R-:W-:Y:S01]  /*1e330*/  LOP3.LUT R68, R68, R69, RZ, 0x3c, !PT ;  /* 0x0000004544447212 */ /* 0x000fe200078e3cff */
[----:B------:R-:W-:Y:S01]  /*1e340*/  IMAD.X R69, RZ, RZ, R77, P4 ;  /* 0x000000ffff457224 */ /* 0x000fe200020e064d */
[----:B------:R-:W-:Y:S01]  /*1e350*/  IADD3.X R73, RZ, R77, RZ, P3, !PT ;  /* 0x0000004dff497210 */ /* 0x000fe20001ffe4ff */
[----:B------:R-:W-:Y:S01]  /*1e360*/  BSSY B1, `(.L_x_1940) ;  /* 0x0000061000017945 */ /* 0x000fe20003800000 */
[----:B--2---:R-:W-:-:S04]  /*1e370*/  IADD3 R4, R14, R202, RZ ;  /* 0x000000ca0e047210 */ /* 0x004fc80007ffe0ff */
[C---:B------:R-:W-:Y:S01]  /*1e380*/  ISETP.GE.OR P2, PT, R4.reuse, R3, P0 ;  /* 0x000000030400720c */ /* 0x040fe20000746670 */
[----:B------:R-:W-:-:S05]  /*1e390*/  VIADD R4, R4, 0x8 ;  /* 0x0000000804047836 */ /* 0x000fca0000000000 */
[----:B------:R-:W-:Y:S02]  /*1e3a0*/  ISETP.GE.OR P0, PT, R4, R3, P0 ;  /* 0x000000030400720c */ /* 0x000fe40000706670 */
[----:B------:R-:W-:-:S04]  /*1e3b0*/  LOP3.LUT R4, R5, 0x380, RZ, 0xc0, !PT ;  /* 0x0000038005047812 */ /* 0x000fc800078ec0ff */
[----:B------:R-:W-:Y:S01]  /*1e3c0*/  SHF.R.U64 R4, R4, 0x3, RZ ;  /* 0x0000000304047819 */ /* 0x000fe200000012ff */
[----:B---3--:R-:W-:Y:S03]  /*1e3d0*/  @!P2 ST.E desc[UR36][R50.64], R0 ;  /* 0x000000003200a985 */ /* 0x008fe6000c101924 */
[----:B------:R-:W-:-:S03]  /*1e3e0*/  LOP3.LUT R72, R4, R5, RZ, 0x3c, !PT ;  /* 0x0000000504487212 */ /* 0x000fc600078e3cff */
[----:B----4-:R2:W-:Y:S04]  /*1e3f0*/  @!P0 ST.E desc[UR36][R54.64], R2 ;  /* 0x0000000236008985 */ /* 0x0105e8000c101924 */
[----:B------:R3:W5:Y:S04]  /*1e400*/  LD.E.128 R4, desc[UR36][R76.64] ;  /* 0x000000244c047980 */ /* 0x000768000c101d00 */
[----:B------:R-:W5:Y:S04]  /*1e410*/  LD.E.128 R8, desc[UR36][R8.64] ;  /* 0x0000002408087980 */ /* 0x000f68000c101d00 */
[----:B------:R-:W5:Y:S01]  /*1e420*/  LD.E.128 R12, desc[UR36][R12.64] ;  /* 0x000000240c0c7980 */ /* 0x000f62000c101d00 */
[----:B---3--:R-:W-:-:S03]  /*1e430*/  IMAD R77, R79, UR4, RZ ;  /* 0x000000044f4d7c24 */ /* 0x008fc6000f8e02ff */
[----:B------:R-:W5:Y:S01]  /*1e440*/  LD.E.128 R24, desc[UR36][R24.64] ;  /* 0x0000002418187980 */ /* 0x000f62000c101d00 */
[C---:B------:R-:W-:Y:S02]  /*1e450*/  IMAD R79, R20.reuse, UR5, R77 ;  /* 0x00000005144f7c24 */ /* 0x040fe4000f8e024d */
[----:B------:R-:W-:Y:S01]  /*1e460*/  IMAD.WIDE.U32 R76, R20, UR4, RZ ;  /* 0x00000004144c7c25 */ /* 0x000fe2000f8e00ff */
[----:B------:R-:W-:Y:S01]  /*1e470*/  ULDC.64 UR4, c[0x0][0xae8] ;  /* 0x0002ba0000047ab9 */ /* 0x000fe20000000a00 */
[----:B------:R-:W5:Y:S02]  /*1e480*/  LD.E.128 R28, desc[UR36][R28.64] ;  /* 0x000000241c1c7980 */ /* 0x000f64000c101d00 */
[----:B------:R-:W-:Y:S02]  /*1e490*/  IMAD.IADD R77, R77, 0x1, R79 ;  /* 0x000000014d4d7824 */ /* 0x000fe400078e024f */
[----:B------:R-:W-:Y:S01]  /*1e4a0*/  IMAD R79, R214, 0x20, R189 ;  /* 0x00000020d64f7824 */ /* 0x000fe200078e02bd */
[----:B------:R-:W5:Y:S01]  /*1e4b0*/  LD.E.128 R32, desc[UR36][R32.64] ;  /* 0x0000002420207980 */ /* 0x000f62000c101d00 */
[----:B------:R-:W-:-:S02]  /*1e4c0*/  IMAD R82, R82, UR4, RZ ;  /* 0x0000000452527c24 */ /* 0x000fc4000f8e02ff */
[----:B--2---:R-:W-:Y:S01]  /*1e4d0*/  IMAD.IADD R2, R202, 0x1, R79 ;  /* 0x00000001ca027824 */ /* 0x004fe200078e024f */
[----:B------:R-:W5:Y:S01]  /*1e4e0*/  LD.E.128 R36, desc[UR36][R36.64] ;  /* 0x0000002424247980 */ /* 0x000f62000c101d00 */
[C---:B------:R-:W-:Y:S02]  /*1e4f0*/  IMAD R79, R215.reuse, UR5, R82 ;  /* 0x00000005d74f7c24 */ /* 0x040fe4000f8e0252 */
[----:B------:R-:W-:Y:S01]  /*1e500*/  IMAD.WIDE.U32 R76, R215, UR4, R76 ;  /* 0x00000004d74c7c25 */ /* 0x000fe2000f8e004c */
[----:B------:R-:W-:Y:S01]  /*1e510*/  ULDC.64 UR4, c[0x0][0xaf0] ;  /* 0x0002bc0000047ab9 */ /* 0x000fe20000000a00 */
[----:B------:R-:W5:Y:S02]  /*1e520*/  LD.E.128 R40, desc[UR36][R40.64] ;  /* 0x0000002428287980 */ /* 0x000f64000c101d00 */
[----:B0-----:R-:W-:Y:S02]  /*1e530*/  @P1 IMAD.HI.U32 R0, R2, R83, RZ ;  /* 0x0000005302001227 */ /* 0x001fe400078e00ff */
[----:B------:R-:W5:Y:S02]  /*1e540*/  LD.E.128 R44, desc[UR36][R44.64] ;  /* 0x000000242c2c7980 */ /* 0x000f64000c101d00 */
[----:B------:R-:W-:-:S02]  /*1e550*/  IMAD.IADD R77, R77, 0x1, R79 ;  /* 0x000000014d4d7824 */ /* 0x000fc400078e024f */
[----:B------:R-:W-:Y:S01]  /*1e560*/  IMAD.MOV.U32 R79, RZ, RZ, R2 ;  /* 0x000000ffff4f7224 */ /* 0x000fe200078e0002 */
[----:B-1----:R-:W-:Y:S01]  /*1e570*/  @P1 SHF.R.U32.HI R79, RZ, R85, R0 ;  /* 0x00000055ff4f1219 */ /* 0x002fe20000011600 */
[----:B------:R-:W-:Y:S01]  /*1e580*/  IMAD R78, R78, UR4, RZ ;  /* 0x000000044e4e7c24 */ /* 0x000fe2000f8e02ff */
[----:B------:R-:W5:Y:S01]  /*1e590*/  LD.E.128 R48, desc[UR36][R48.64] ;  /* 0x0000002430307980 */ /* 0x000f62000c101d00 */
[C---:B------:R-:W-:Y:S01]  /*1e5a0*/  IMAD.WIDE.U32 R76, R81.reuse, UR4, R76 ;  /* 0x00000004514c7c25 */ /* 0x040fe2000f8e004c */
[--C-:B------:R-:W-:Y:S02]  /*1e5b0*/  SHF.R.S32.HI R0, RZ, 0x1f, R79.reuse ;  /* 0x0000001fff007819 */ /* 0x100fe4000001144f */
[----:B------:R-:W5:Y:S01]  /*1e5c0*/  LD.E.128 R52, desc[UR36][R52.64] ;  /* 0x0000002434347980 */ /* 0x000f62000c101d00 */
[----:B------:R-:W-:Y:S01]  /*1e5d0*/  IMAD R83, R81, UR5, R78 ;  /* 0x0000000551537c24 */ /* 0x000fe2000f8e024e */
[----:B------:R-:W-:Y:S01]  /*1e5e0*/  ULDC.64 UR4, c[0x0][0xae0] ;  /* 0x0002b80000047ab9 */ /* 0x000fe20000000a00 */
[----:B------:R-:W-:Y:S01]  /*1e5f0*/  IMAD.MOV R81, RZ, RZ, -R79 ;  /* 0x000000ffff517224 */ /* 0x000fe200078e0a4f */
[----:B------:R-:W5:Y:S01]  /*1e600*/  LD.E.128 R56, desc[UR36][R56.64] ;  /* 0x0000002438387980 */ /* 0x000f62000c101d00 */
[----:B------:R-:W-:Y:S01]  /*1e610*/  IMAD R0, R0, UR4, RZ ;  /* 0x0000000400007c24 */ /* 0x000fe2000f8e02ff */
[----:B------:R-:W-:Y:S01]  /*1e620*/  IADD3 R77, R77, R83, RZ ;  /* 0x000000534d4d7210 */ /* 0x000fe20007ffe0ff */
[----:B------:R-:W-:Y:S01]  /*1e630*/  IMAD R81, R80, R81, R2 ;  /* 0x0000005150517224 */ /* 0x000fe200078e0202 */
[----:B------:R-:W5:Y:S01]  /*1e640*/  LD.E.128 R60, desc[UR36][R60.64] ;  /* 0x000000243c3c7980 */ /* 0x000f62000c101d00 */
[----:B------:R-:W-:-:S03]  /*1e650*/  IMAD R83, R79, UR5, R0 ;  /* 0x000000054f537c24 */ /* 0x000fc6000f8e0200 */
[----:B------:R-:W5:Y:S01]  /*1e660*/  LD.E.128 R64, desc[UR36][R64.64] ;  /* 0x0000002440407980 */ /* 0x000f62000c101d00 */
[----:B------:R-:W-:-:S03]  /*1e670*/  SHF.R.S32.HI R0, RZ, 0x1f, R81 ;  /* 0x0000001fff007819 */ /* 0x000fc60000011451 */
[----:B------:R-:W5:Y:S04]  /*1e680*/  LD.E.128 R68, desc[UR36][R68.64] ;  /* 0x0000002444447980 */ /* 0x000f68000c101d00 */
[----:B------:R-:W5:Y:S01]  /*1e690*/  LD.E.128 R72, desc[UR36][R72.64] ;  /* 0x0000002448487980 */ /* 0x000f62000c101d00 */
        /* <DEDUP_REMOVED lines=9> */
[----:B------:R-:W-:Y:S02]  /*1e730*/  IMAD.IADD R77, R77, 0x1, R83 ;  /* 0x000000014d4d7824 */ /* 0x000fe400078e0253 */
[----:B------:R-:W-:Y:S01]  /*1e740*/  IMAD R2, R0, UR4, RZ ;  /* 0x0000000400027c24 */ /* 0x000fe2000f8e02ff */
[CC--:B------:R-:W-:Y:S01]  /*1e750*/  ISETP.GE.AND P2, PT, R202.reuse, R3.reuse, PT ;  /* 0x00000003ca00720c */ /* 0x0c0fe20003f46270 */
[----:B------:R-:W-:Y:S02]  /*1e760*/  VIADD R0, R202, 0x20 ;  /* 0x00000020ca007836 */ /* 0x000fe40000000000 */
[C---:B------:R-:W-:Y:S02]  /*1e770*/  IMAD R79, R81.reuse, UR5, R2 ;  /* 0x00000005514f7c24 */ /* 0x040fe4000f8e0202 */
[----:B------:R-:W-:Y:S01]  /*1e780*/  IMAD.WIDE.U32 R76, R81, UR4, R76 ;  /* 0x00000004514c7c25 */ /* 0x000fe2000f8e004c */
[----:B------:R-:W-:Y:S01]  /*1e790*/  ISETP.GE.AND P1, PT, R0, R3, PT ;  /* 0x000000030000720c */ /* 0x000fe20003f26270 */
[----:B------:R-:W-:-:S02]  /*1e7a0*/  ULDC.64 UR4, c[0x0][0xa80] ;  /* 0x0002a00000047ab9 */ /* 0x000fc40000000a00 */
[----:B------:R-:W-:Y:S01]  /*1e7b0*/  VIADD R0, R184, 0x28420 ;  /* 0x00028420b8007836 */ /* 0x000fe20000000000 */
[----:B------:R-:W-:Y:S01]  /*1e7c0*/  LEA R20, P3, R76, UR4, 0x1 ;  /* 0x000000044c147c11 */ /* 0x000fe2000f8608ff */
[----:B------:R-:W-:Y:S02]  /*1e7d0*/  VIADD R2, R202, 0x40 ;  /* 0x00000040ca027836 */ /* 0x000fe40000000000 */
[----:B------:R-:W-:Y:S01]  /*1e7e0*/  IMAD.IADD R77, R77, 0x1, R79 ;  /* 0x000000014d4d7824 */ /* 0x000fe200078e024f */
[----:B------:R-:W-:Y:S01]  /*1e7f0*/  PRMT R0, RZ, 0x654, R0 ;  /* 0x00000654ff007816 */ /* 0x000fe20000000000 */
[----:B0-----:R0:W1:Y:S01]  /*1e800*/  SHFL.IDX PT, R82, R20, RZ, 0x181f ;  /* 0x00181fff14527589 */ /* 0x00106200000e0000 */
[----:B------:R-:W-:Y:S02]  /*1e810*/  ISETP.GE.AND P0, PT, R2, R3, PT ;  /* 0x000000030200720c */ /* 0x000fe40003f06270 */
[----:B------:R-:W-:Y:S01]  /*1e820*/  LEA.HI.X R2, R76, UR5, R77, 0x1, P3 ;  /* 0x000000054c027c11 */ /* 0x000fe200098f0c4d */
[----:B------:R2:W-:Y:S04]  /*1e830*/  SYNCS.ARRIVE.TRANS64.RED.A1T0 RZ, [R0+URZ], RZ ;  /* 0x000000ff00ff79a7 */ /* 0x0005e8000810043f */
[----:B--2---:R0:W2:Y:S01]  /*1e840*/  SHFL.IDX PT, R0, R2, RZ, 0x181f ;  /* 0x00181fff02007589 */ /* 0x0040a200000e0000 */
[----:B------:R-:W-:Y:S05]  /*1e850*/  @P2 BRA `(.L_x_1941) ;  /* 0x0000000000442947 */ /* 0x000fea0003800000 */
        /* <DEDUP_REMOVED lines=17> */
.L_x_1941:
[----:B------:R-:W-:Y:S05]  /*1e970*/  BSYNC B1 ;  /* 0x0000000000017941 */ /* 0x000fea0003800000 */
.L_x_1940:
[----:B--2---:R2:W4:Y:S01]  /*1e980*/  SHFL.IDX PT, R0, R2, 0x1, 0x181f ;  /* 0x00381f0002007f89 */ /* 0x00452200000e0000 */
        /* <DEDUP_REMOVED lines=8> */
[----:B---3--:R-:W-:-:S04]  /*1ea10*/  @!P4 LEA R4, P5, R18, R30, 0x1 ;  /* 0x0000001e1204c211 */ /* 0x008fc800078a08ff */
        /* <DEDUP_REMOVED lines=11> */
.L_x_1943:
[----:B------:R-:W-:Y:S05]  /*1ead0*/  BSYNC B1 ;  /* 0x0000000000017941 */ /* 0x000fea0003800000 */
.L_x_1942:
[----:B----4-:R4:W0:Y:S01]  /*1eae0*/  SHFL.IDX PT, R0, R2, 0x2, 0x181f ;  /* 0x00581f0002007f89 */ /* 0x01082200000e0000 */
        /* <DEDUP_REMOVED lines=9> */
[----:B------:R-:W-:Y:S02]  /*1eb80*/  @!P2 LEA R6, P4, R191, R10, 0x1 ;  /* 0x0000000abf06a211 */ /* 0x000fe400078808ff */
[----:B0-----:R-:W-:Y:S02]  /*1eb90*/  @!P3 LEA.HI.X R5, R18, R0, R19, 0x1, P5 ;  /* 0x000000001205b211 */ /* 0x001fe400028f0c13 */
        /* <DEDUP_REMOVED lines=9> */
.L_x_1945:
[----:B------:R-:W-:Y:S05]  /*1ec30*/  BSYNC B1 ;  /* 0x0000000000017941 */ /* 0x000fea0003800000 */
.L_x_1944:
[----:B0-----:R-:W-:Y:S01]  /*1ec40*/  IADD3 R0, R202, 0x60, RZ ;  /* 0x00000060ca007810 */ /* 0x001fe20007ffe0ff */
[----:B------:R0:W0:Y:S03]  /*1ec50*/  SHFL.IDX PT, R8, R2, 0x3, 0x181f ;  /* 0x00781f0002087f89 */ /* 0x00002600000e0000 */
[----:B------:R-:W-:Y:S01]  /*1ec60*/  ISETP.GE.AND P0, PT, R0, R3, PT ;  /* 0x000000030000720c */ /* 0x000fe20003f06270 */
[----:B--2-4-:R-:W2:-:S12]  /*1ec70*/  SHFL.IDX PT, R20, R20, 0x3, 0x181f ;  /* 0x00781f0014147f89 */ /* 0x014e9800000e0000 */
[----:B------:R-:W-:Y:S05]  /*1ec80*/  @P0 BRA `(.L_x_1946) ;  /* 0x0000000c00a40947 */ /* 0x000fea0003800000 */
[----:B------:R-:W-:Y:S02]  /*1ec90*/  ULDC UR4, c[0x0][0xac8] ;  /* 0x0002b20000047ab9 */ /* 0x000fe40000000800 */
[----:B------:R-:W-:Y:S02]  /*1eca0*/  ISETP.GE.AND P3, PT, R18, UR4, PT ;  /* 0x0000000412007c0c */ /* 0x000fe4000bf66270 */
[----:B------:R-:W-:Y:S02]  /*1ecb0*/  ISETP.GE.AND P4, PT, R191, UR4, PT ;  /* 0x00000004bf007c0c */ /* 0x000fe4000bf86270 */
[----:B------:R-:W-:-:S09]  /*1ecc0*/  ISETP.GE.AND P5, PT, R205, UR4, PT ;  /* 0x00000004cd007c0c */ /* 0x000fd2000bfa6270 */
[CC--:B0-2---:R-:W-:Y:S02]  /*1ecd0*/  @!P3 LEA R2, P0, R18.reuse, R20.reuse, 0x1 ;  /* 0x000000141202b211 */ /* 0x0c5fe400078008ff */
        /* <DEDUP_REMOVED lines=14> */
.L_x_1937:
[----:B------:R-:W-:Y:S01]  /*1edc0*/  ULDC.64 UR4, c[0x0][0xc00] ;  /* 0x0003000000047ab9 */ /* 0x000fe20000000a00 */
[----:B------:R-:W2:Y:S01]  /*1edd0*/  LDC.64 R2, c[0x0][0xc00] ;  /* 0x00030000ff027b82 */ /* 0x000ea20000000a00 */
[----:B------:R-:W-:Y:S01]  /*1ede0*/  ISETP.NE.U32.AND P0, PT, RZ, UR4, PT ;  /* 0x00000004ff007c0c */ /* 0x000fe2000bf05070 */
[----:B------:R-:W-:-:S03]  /*1edf0*/  IMAD.MOV.U32 R0, RZ, RZ, RZ ;  /* 0x000000ffff007224 */ /* 0x000fc600078e00ff */
[----:B------:R-:W-:Y:S01]  /*1ee00*/  ISETP.NE.AND.EX P0, PT, RZ, UR5, PT, P0 ;  /* 0x00000005ff007c0c */ /* 0x000fe2000bf05300 */
[----:B------:R-:W-:Y:S02]  /*1ee10*/  ULDC.64 UR4, c[0x0][0xc08] ;  /* 0x0003020000047ab9 */ /* 0x000fe40000000a00 */
[----:B------:R-:W-:Y:S01]  /*1ee20*/  ISETP.NE.U32.AND P1, PT, RZ, UR4, PT ;  /* 0x00000004ff007c0c */ /* 0x000fe2000bf25070 */
[----:B------:R-:W3:Y:S03]  /*1ee30*/  LDC R25, c[0x0][0xbe8] ;  /* 0x0002fa00ff197b82 */ /* 0x000ee60000000800 */
[----:B------:R-:W-:Y:S01]  /*1ee40*/  ISETP.NE.AND.EX P1, PT, RZ, UR5, PT, P1 ;  /* 0x00000005ff007c0c */ /* 0x000fe2000bf25310 */
[----:B--2---:R-:W-:-:S12]  /*1ee50*/  IMAD.WIDE R2, R216, 0x4, R2 ;  /* 0x00000004d8027825 */ /* 0x004fd800078e0202 */
[----:B------:R-:W2:Y:S01]  /*1ee60*/  @P1 LDC.64 R4, c[0x0][0xc08] ;  /* 0x00030200ff041b82 */ /* 0x000ea20000000a00 */
[----:B------:R-:W-:Y:S02]  /*1ee70*/  ULDC UR4, c[0x0][0xa88] ;  /* 0x0002a20000047ab9 */ /* 0x000fe40000000800 */
[----:B------:R-:W-:Y:S01]  /*1ee80*/  IMAD.U32 R6, RZ, RZ, UR4 ;  /* 0x00000004ff067e24 */ /* 0x000fe2000f8e00ff */
[----:B------:R4:W5:Y:S01]  /*1ee90*/  @P0 LDG.E R0, desc[UR36][R2.64] ;  /* 0x0000002402000981 */ /* 0x000962000c1e1900 */
[----:B------:R-:W0:Y:S01]  /*1eea0*/  S2R R7, SR_TID.X ;  /* 0x0000000000077919 */ /* 0x000e220000002100 */
[----:B--2---:R-:W-:-:S05]  /*1eeb0*/  @P1 IMAD.WIDE R4, R216, 0x4, R4 ;  /* 0x00000004d8041825 */ /* 0x004fca00078e0204 */
[----:B------:R4:W5:Y:S01]  /*1eec0*/  @P1 LDG.E R6, desc[UR36][R4.64] ;  /* 0x0000002404061981 */ /* 0x000962000c1e1900 */
[----:B---3--:R-:W-:Y:S01]  /*1eed0*/  ISETP.NE.AND P2, PT, R25, 0x1, PT ;  /* 0x000000011900780c */ /* 0x008fe20003f45270 */
[----:B0-----:R-:W-:-:S12]  /*1eee0*/  VIADD R7, R7, 0xffffff80 ;  /* 0xffffff8007077836 */ /* 0x001fd80000000000 */
[----:B-1----:R-:W0:Y:S01]  /*1eef0*/  @P2 LDC R20, c[0x0][0xbec] ;  /* 0x0002fb00ff142b82 */ /* 0x002e220000000800 */
[----:B------:R-:W-:Y:S02]  /*1ef00*/  ISETP.GE.AND P3, PT, R7, 0x80, PT ;  /* 0x000000800700780c */ /* 0x000fe40003f66270 */
[----:B------:R-:W-:-:S05]  /*1ef10*/  SHF.R.S32.HI R7, RZ, 0x1f, R216 ;  /* 0x0000001fff077819 */ /* 0x000fca00000114d8 */
[----:B------:R-:W1:Y:S01]  /*1ef20*/  @P2 LDC R27, c[0x0][0xbf0] ;  /* 0x0002fc00ff1b2b82 */ /* 0x000e620000000800 */
[----:B----4-:R-:W-:Y:S05]  /*1ef30*/  @P1 BRA `(.L_x_1947) ;  /* 0x0000000000101947 */ /* 0x010fea0003800000 */
[----:B------:R-:W-:Y:S05]  /*1ef40*/  @!P0 BRA `(.L_x_1947) ;  /* 0x00000000000c8947 */ /* 0x000fea0003800000 */
[----:B------:R-:W2:Y:S04]  /*1ef50*/  LDG.E R5, desc[UR36][R2.64] ;  /* 0x0000002402057981 */ /* 0x000ea8000c1e1900 */
[----:B-----5:R-:W2:Y:S02]  /*1ef60*/  LDG.E R6, desc[UR36][R2.64+0x4] ;  /* 0x0000042402067981 */ /* 0x020ea4000c1e1900 */
[----:B--2---:R-:W-:-:S07]  /*1ef70*/  IMAD.IADD R6, R6, 0x1, -R5 ;  /* 0x0000000106067824 */ /* 0x004fce00078e0a05 */
.L_x_1947:
[----:B------:R-:W-:Y:S01]  /*1ef80*/  BSSY B1, `(.L_x_1948) ;  /* 0x000002d000017945 */ /* 0x000fe20003800000 */
[----:B------:R-:W-:Y:S02]  /*1ef90*/  SHF.R.S32.HI R10, RZ, 0x1f, R215 ;  /* 0x0000001fff0a7819 */ /* 0x000fe400000114d7 */
[----:B------:R-:W-:Y:S02]  /*1efa0*/  SEL R13, R216, RZ, !P0 ;  /* 0x000000ffd80d7207 */ /* 0x000fe40004000000 */
[----:B------:R-:W-:Y:S02]  /*1efb0*/  SEL R12, R7, RZ, !P0 ;  /* 0x000000ff070c7207 */ /* 0x000fe40004000000 */
[----:B-----5:R-:W-:Y:S01]  /*1efc0*/  SHF.R.S32.HI R11, RZ, 0x1f, R0 ;  /* 0x0000001fff0b7819 */ /* 0x020fe20000011400 */
[----:B------:R-:W-:Y:S06]  /*1efd0*/  @P3 BRA `(.L_x_1949) ;  /* 0x00000000009c3947 */ /* 0x000fec0003800000 */
[----:B------:R-:W2:Y:S01]  /*1efe0*/  S2R R3, SR_TID.X ;  /* 0x0000000000037919 */ /* 0x000ea20000002100 */
[----:B------:R-:W3:Y:S02]  /*1eff0*/  LDC R14, c[0x0][0xbe8] ;  /* 0x0002fa00ff0e7b82 */ /* 0x000ee40000000800 */
[----:B---3--:R-:W-:Y:S01]  /*1f000*/  IMAD R2, R6, R14, RZ ;  /* 0x0000000e06027224 */ /* 0x008fe200078e02ff */
[----:B--2---:R-:W-:-:S04]  /*1f010*/  IADD3 R9, R202, -0x80, R3 ;  /* 0xffffff80ca097810 */ /* 0x004fc80007ffe003 */
[----:B------:R-:W-:-:S13]  /*1f020*/  ISETP.GE.AND P0, PT, R9, R2, PT ;  /* 0x000000020900720c */ /* 0x000fda0003f06270 */
[----:B------:R-:W-:Y:S05]  /*1f030*/  @P0 BRA `(.L_x_1949) ;  /* 0x0000000000840947 */ /* 0x000fea0003800000 */
[----:B------:R-:W-:Y:S01]  /*1f040*/  ISETP.NE.AND P0, PT, R14, 0x1, PT ;  /* 0x000000010e00780c */ /* 0x000fe20003f05270 */
[----:B------:R-:W-:Y:S01]  /*1f050*/  ULDC.64 UR4, c[0x0][0xb90] ;  /* 0x0002e40000047ab9 */ /* 0x000fe20000000a00 */
[----:B------:R-:W-:Y:S01]  /*1f060*/  MOV R3, R11 ;  /* 0x0000000b00037202 */ /* 0x000fe20000000f00 */
[----:B------:R-:W-:Y:S02]  /*1f070*/  IMAD R8, R10, UR4, RZ ;  /* 0x000000040a087c24 */ /* 0x000fe4000f8e02ff */
[----:B------:R-:W-:Y:S02]  /*1f080*/  IMAD.MOV.U32 R2, RZ, RZ, R0 ;  /* 0x000000ffff027224 */ /* 0x000fe400078e0000 */
[----:B------:R-:W-:Y:S02]  /*1f090*/  IMAD.MOV.U32 R5, RZ, RZ, R9 ;  /* 0x000000ffff057224 */ /* 0x000fe400078e0009 */
[----:B------:R-:W-:-:S04]  /*1f0a0*/  IMAD.WIDE.U32 R2, R215, UR4, R2 ;  /* 0x00000004d7027c25 */ /* 0x000fc8000f8e0002 */
[----:B------:R-:W2:Y:S01]  /*1f0b0*/  @P0 LDC R4, c[0x0][0xbec] ;  /* 0x0002fb00ff040b82 */ /* 0x000ea20000000800 */
[----:B------:R-:W-:Y:S01]  /*1f0c0*/  IMAD R7, R215, UR5, R8 ;  /* 0x00000005d7077c24 */ /* 0x000fe2000f8e0208 */
[----:B------:R-:W-:-:S03]  /*1f0d0*/  ULDC.64 UR4, c[0x0][0xb98] ;  /* 0x0002e60000047ab9 */ /* 0x000fc60000000a00 */
[----:B------:R-:W-:-:S03]  /*1f0e0*/  IMAD.IADD R3, R3, 0x1, R7 ;  /* 0x0000000103037824 */ /* 0x000fc600078e0207 */
[----:B------:R-:W3:Y:S01]  /*1f0f0*/  @P0 LDC R15, c[0x0][0xbf0] ;  /* 0x0002fc00ff0f0b82 */ /* 0x000ee20000000800 */
[----:B------:R-:W-:-:S04]  /*1f100*/  IMAD.WIDE.U32 R2, R13, UR4, R2 ;  /* 0x000000040d027c25 */ /* 0x000fc8000f8e0002 */
[----:B--2---:R-:W-:-:S05]  /*1f110*/  @P0 IMAD.HI.U32 R4, R9, R4, RZ ;  /* 0x0000000409040227 */ /* 0x004fca00078e00ff */
[----:B---3--:R-:W-:Y:S01]  /*1f120*/  @P0 SHF.R.U32.HI R5, RZ, R15, R4 ;  /* 0x0000000fff050219 */ /* 0x008fe20000011604 */
[----:B------:R-:W-:-:S03]  /*1f130*/  IMAD R4, R12, UR4, RZ ;  /* 0x000000040c047c24 */ /* 0x000fc6000f8e02ff */
[----:B------:R-:W-:Y:S01]  /*1f140*/  IADD3 R2, P0, R5, R2, RZ ;  /* 0x0000000205027210 */ /* 0x000fe20007f1e0ff */
[----:B------:R-:W-:Y:S02]  /*1f150*/  IMAD.MOV R7, RZ, RZ, -R5 ;  /* 0x000000ffff077224 */ /* 0x000fe400078e0a05 */
[----:B------:R-:W-:Y:S01]  /*1f160*/  IMAD R8, R13, UR5, R4 ;  /* 0x000000050d087c24 */ /* 0x000fe2000f8e0204 */
[----:B------:R-:W-:Y:S01]  /*1f170*/  ULDC.64 UR4, c[0x0][0xb88] ;  /* 0x0002e20000047ab9 */ /* 0x000fe20000000a00 */
[----:B------:R-:W-:Y:S01]  /*1f180*/  IMAD R7, R14, R7, R9 ;  /* 0x000000070e077224 */ /* 0x000fe200078e0209 */
[----:B------:R-:W-:-:S04]  /*1f190*/  SHF.R.S32.HI R9, RZ, 0x1f, R5 ;  /* 0x0000001fff097819 */ /* 0x000fc80000011405 */
        /* <DEDUP_REMOVED lines=8> */
[----:B------:R-:W-:Y:S01]  /*1f220*/  LEA.HI.X R5, R2, UR5, R3, 0x2, P0 ;  /* 0x0000000502057c11 */ /* 0x000fe200080f1403 */
[----:B------:R-:W-:-:S05]  /*1f230*/  IMAD.MOV.U32 R3, RZ, RZ, -0x800000 ;  /* 0xff800000ff037424 */ /* 0x000fca00078e00ff */
[----:B------:R2:W-:Y:S02]  /*1f240*/  STG.E desc[UR36][R4.64], R3 ;  /* 0x0000000304007986 */ /* 0x0005e4000c101924 */
.L_x_1949:
[----:B------:R-:W-:Y:S05]  /*1f250*/  BSYNC B1 ;  /* 0x0000000000017941 */ /* 0x000fea0003800000 */
.L_x_1948:
[----:B------:R-:W-:Y:S01]  /*1f260*/  ULDC.64 UR4, c[0x0][0xaa0] ;  /* 0x0002a80000047ab9 */ /* 0x000fe20000000a00 */
[----:B------:R-:W-:Y:S02]  /*1f270*/  IMAD R7, R214, 0x20, R189 ;  /* 0x00000020d6077824 */ /* 0x000fe400078e02bd */
[----:B--2---:R-:W-:-:S03]  /*1f280*/  IMAD R3, R11, UR4, RZ ;  /* 0x000000040b037c24 */ /* 0x004fc6000f8e02ff */
[----:B------:R-:W-:Y:S01]  /*1f290*/  IADD3 R9, R202, R7, RZ ;  /* 0x00000007ca097210 */ /* 0x000fe20007ffe0ff */
[C---:B------:R-:W-:Y:S01]  /*1f2a0*/  IMAD R5, R0.reuse, UR5, R3 ;  /* 0x0000000500057c24 */ /* 0x040fe2000f8e0203 */
[----:B------:R-:W-:Y:S01]  /*1f2b0*/  IADD3 R202, R189, R202, RZ ;  /* 0x000000cabdca7210 */ /* 0x000fe20007ffe0ff */
[----:B------:R-:W-:Y:S01]  /*1f2c0*/  IMAD.WIDE.U32 R2, R0, UR4, RZ ;  /* 0x0000000400027c25 */ /* 0x000fe2000f8e00ff */
[----:B------:R-:W-:-:S03]  /*1f2d0*/  ULDC.64 UR4, c[0x0][0xae8] ;  /* 0x0002ba0000047ab9 */ /* 0x000fc60000000a00 */
[----:B------:R-:W-:Y:S02]  /*1f2e0*/  IMAD.IADD R3, R3, 0x1, R5 ;  /* 0x0000000103037824 */ /* 0x000fe400078e0205 */
[----:B------:R-:W-:Y:S02]  /*1f2f0*/  IMAD R4, R10, UR4, RZ ;  /* 0x000000040a047c24 */ /* 0x000fe4000f8e02ff */
[----:B0-----:R-:W-:-:S04]  /*1f300*/  @P2 IMAD.HI.U32 R0, R9, R20, RZ ;  /* 0x0000001409002227 */ /* 0x001fc800078e00ff */
[C---:B------:R-:W-:Y:S02]  /*1f310*/  IMAD R7, R215.reuse, UR5, R4 ;  /* 0x00000005d7077c24 */ /* 0x040fe4000f8e0204 */
[----:B------:R-:W-:Y:S01]  /*1f320*/  IMAD.WIDE.U32 R2, R215, UR4, R2 ;  /* 0x00000004d7027c25 */ /* 0x000fe2000f8e0002 */
[----:B------:R-:W-:-:S03]  /*1f330*/  ULDC.64 UR4, c[0x0][0xaf0] ;  /* 0x0002bc0000047ab9 */ /* 0x000fc60000000a00 */
[----:B------:R-:W-:Y:S01]  /*1f340*/  IMAD.MOV.U32 R5, RZ, RZ, R9 ;  /* 0x000000ffff057224 */ /* 0x000fe200078e0009 */
[----:B-1----:R-:W-:Y:S01]  /*1f350*/  @P2 SHF.R.U32.HI R5, RZ, R27, R0 ;  /* 0x0000001bff052219 */ /* 0x002fe20000011600 */
[----:B------:R-:W-:Y:S02]  /*1f360*/  IMAD R4, R12, UR4, RZ ;  /* 0x000000040c047c24 */ /* 0x000fe4000f8e02ff */
[----:B------:R-:W-:Y:S01]  /*1f370*/  IMAD.IADD R3, R3, 0x1, R7 ;  /* 0x0000000103037824 */ /* 0x000fe200078e0207 */
[----:B------:R-:W-:Y:S01]  /*1f380*/  SHF.R.S32.HI R0, RZ, 0x1f, R5 ;  /* 0x0000001fff007819 */ /* 0x000fe20000011405 */
[C---:B------:R-:W-:Y:S02]  /*1f390*/  IMAD R7, R13.reuse, UR5, R4 ;  /* 0x000000050d077c24 */ /* 0x040fe4000f8e0204 */
[----:B------:R-:W-:Y:S01]  /*1f3a0*/  IMAD.WIDE.U32 R2, R13, UR4, R2 ;  /* 0x000000040d027c25 */ /* 0x000fe2000f8e0002 */
[----:B------:R-:W-:-:S03]  /*1f3b0*/  ULDC.64 UR4, c[0x0][0xae0] ;  /* 0x0002b80000047ab9 */ /* 0x000fc60000000a00 */
[----:B------:R-:W-:Y:S02]  /*1f3c0*/  IMAD.MOV R4, RZ, RZ, -R5 ;  /* 0x000000ffff047224 */ /* 0x000fe400078e0a05 */
[----:B------:R-:W-:Y:S02]  /*1f3d0*/  IMAD.IADD R3, R3, 0x1, R7 ;  /* 0x0000000103037824 */ /* 0x000fe400078e0207 */
[----:B------:R-:W-:Y:S02]  /*1f3e0*/  IMAD R0, R0, UR4, RZ ;  /* 0x0000000400007c24 */ /* 0x000fe4000f8e02ff */
[----:B------:R-:W-:Y:S02]  /*1f3f0*/  IMAD R7, R25, R4, R9 ;  /* 0x0000000419077224 */ /* 0x000fe400078e0209 */
[C---:B------:R-:W-:Y:S02]  /*1f400*/  IMAD R9, R5.reuse, UR5, R0 ;  /* 0x0000000505097c24 */ /* 0x040fe4000f8e0200 */
[----:B------:R-:W-:Y:S01]  /*1f410*/  IMAD.WIDE.U32 R2, R5, UR4, R2 ;  /* 0x0000000405027c25 */ /* 0x000fe2000f8e0002 */
[----:B------:R-:W-:Y:S01]  /*1f420*/  SHF.R.S32.HI R0, RZ, 0x1f, R7 ;  /* 0x0000001fff007819 */ /* 0x000fe20000011407 */
[----:B------:R-:W-:-:S02]  /*1f430*/  ULDC.64 UR4, c[0x0][0xad8] ;  /* 0x0002b60000047ab9 */ /* 0x000fc40000000a00 */
[----:B------:R-:W-:Y:S02]  /*1f440*/  IMAD.IADD R3, R3, 0x1, R9 ;  /* 0x0000000103037824 */ /* 0x000fe400078e0209 */
[----:B------:R-:W-:Y:S02]  /*1f450*/  IMAD R0, R0, UR4, RZ ;  /* 0x0000000400007c24 */ /* 0x000fe4000f8e02ff */
[----:B------:R-:W-:-:S04]  /*1f460*/  IMAD.WIDE.U32 R4, R7, UR4, R2 ;  /* 0x0000000407047c25 */ /* 0x000fc8000f8e0002 */
[----:B------:R-:W-:Y:S01]  /*1f470*/  IMAD R3, R7, UR5, R0 ;  /* 0x0000000507037c24 */ /* 0x000fe2000f8e0200 */
[----:B------:R-:W-:Y:S02]  /*1f480*/  ULDC.64 UR4, c[0x0][0xa80] ;  /* 0x0002a00000047ab9 */ /* 0x000fe40000000a00 */
[----:B------:R-:W-:Y:S01]  /*1f490*/  LEA R2, P0, R4, UR4, 0x1 ;  /* 0x0000000404027c11 */ /* 0x000fe2000f8008ff */
[----:B------:R-:W-:Y:S01]  /*1f4a0*/  IMAD.IADD R3, R5, 0x1, R3 ;  /* 0x0000000105037824 */ /* 0x000fe200078e0203 */
[----:B------:R-:W-:-:S04]  /*1f4b0*/  UMOV UR4, 0xffffffff ;  /* 0xffffffff00047882 */ /* 0x000fc80000000000 */
[----:B------:R-:W-:Y:S01]  /*1f4c0*/  LEA.HI.X R3, R4, UR5, R3, 0x1, P0 ;  /* 0x0000000504037c11 */ /* 0x000fe200080f0c03 */
[----:B------:R-:W-:Y:S06]  /*1f4d0*/  BRA.DIV UR4, `(.L_x_1950) ;  /* 0x000000be04047947 */ /* 0x000fec000b800000 */
[----:B------:R0:W1:Y:S04]  /*1f4e0*/  SHFL.IDX PT, R0, R3, RZ, 0x181f ;  /* 0x00181fff03007589 */ /* 0x00006800000e0000 */
[----:B------:R0:W2:Y:S02]  /*1f4f0*/  SHFL.IDX PT, R14, R2, RZ, 0x181f ;  /* 0x00181fff020e7589 */ /* 0x0000a400000e0000 */
.L_x_2259:
        /* <DEDUP_REMOVED lines=9> */
[CC--:B--2---:R-:W-:Y:S02]  /*1f590*/  @!P3 LEA R4, P5, R18.reuse, R14.reuse, 0x1 ;  /* 0x0000000e1204b211 */ /* 0x0c4fe400078a08ff */
[----:B------:R-:W-:Y:S02]  /*1f5a0*/  @!P2 LEA R6, P4, R191, R14, 0x1 ;  /* 0x0000000ebf06a211 */ /* 0x000fe400078808ff */
[----:B-1----:R-:W-:Y:S02]  /*1f5b0*/  @!P3 LEA.HI.X R5, R18, R0, R19, 0x1, P5 ;  /* 0x000000001205b211 */ /* 0x002fe400028f0c13 */
        /* <DEDUP_REMOVED lines=9> */
.L_x_1952:
[----:B------:R-:W-:Y:S05]  /*1f650*/  BSYNC B1 ;  /* 0x0000000000017941 */ /* 0x000fea0003800000 */
.L_x_1951:
[----:B------:R-:W-:-:S03]  /*1f660*/  UMOV UR4, 0xffffffff ;  /* 0xffffffff00047882 */ /* 0x000fc60000000000 */
[----:B------:R-:W-:Y:S05]  /*1f670*/  BRA.DIV UR4, `(.L_x_1953) ;  /* 0x000000ba04d07947 */ /* 0x000fea000b800000 */
[----:B-1----:R1:W4:Y:S04]  /*1f680*/  SHFL.IDX PT, R0, R3, 0x1, 0x181f ;  /* 0x00381f0003007f89 */ /* 0x00232800000e0000 */
[----:B--23--:R1:W2:Y:S02]  /*1f690*/  SHFL.IDX PT, R14, R2, 0x1, 0x181f ;  /* 0x00381f00020e7f89 */ /* 0x00c2a400000e0000 */
.L_x_2263:
        /* <DEDUP_REMOVED lines=21> */
.L_x_1955:
[----:B------:R-:W-:Y:S05]  /*1f7f0*/  BSYNC B1 ;  /* 0x0000000000017941 */ /* 0x000fea0003800000 */
.L_x_1954:
[----:B------:R-:W-:-:S03]  /*1f800*/  UMOV UR4, 0xffffffff ;  /* 0xffffffff00047882 */ /* 0x000fc60000000000 */
[----:B------:R-:W-:Y:S05]  /*1f810*/  BRA.DIV UR4, `(.L_x_1956) ;  /* 0x000000ba04b07947 */ /* 0x000fea000b800000 */
[----:B----4-:R4:W0:Y:S04]  /*1f820*/  SHFL.IDX PT, R0, R3, 0x2, 0x181f ;  /* 0x00581f0003007f89 */ /* 0x01082800000e0000 */
[----:B--23--:R4:W2:Y:S02]  /*1f830*/  SHFL.IDX PT, R14, R2, 0x2, 0x181f ;  /* 0x00581f00020e7f89 */ /* 0x00c8a400000e0000 */
.L_x_2267:
        /* <DEDUP_REMOVED lines=11> */
[----:B0-----:R-:W-:Y:S02]  /*1f8f0*/  @!P3 LEA.HI.X R5, R18, R0, R19, 0x1, P5 ;  /* 0x000000001205b211 */ /* 0x001fe400028f0c13 */
        /* <DEDUP_REMOVED lines=9> */
.L_x_1958:
[----:B------:R-:W-:Y:S05]  /*1f990*/  BSYNC B1 ;  /* 0x0000000000017941 */ /* 0x000fea0003800000 */
.L_x_1957:
[----:B------:R-:W-:-:S03]  /*1f9a0*/  UMOV UR4, 0xffffffff ;  /* 0xffffffff00047882 */ /* 0x000fc60000000000 */
[----:B------:R-:W-:Y:S05]  /*1f9b0*/  BRA.DIV UR4, `(.L_x_1959) ;  /* 0x000000ba04907947 */ /* 0x000fea000b800000 */
[----:B0-----:R0:W0:Y:S04]  /*1f9c0*/  SHFL.IDX PT, R0, R3, 0x3, 0x181f ;  /* 0x00781f0003007f89 */ /* 0x00102800000e0000 */
[----:B--23--:R2:W3:Y:S02]  /*1f9d0*/  SHFL.IDX PT, R14, R2, 0x3, 0x181f ;  /* 0x00781f00020e7f89 */ /* 0x00c4e400000e0000 */
.L_x_2271:
[----:B-12-4-:R-:W-:-:S05]  /*1f9e0*/  VIADD R2, R202, 0x60 ;  /* 0x00000060ca027836 */ /* 0x016fca0000000000 */
[----:B------:R-:W-:-:S13]  /*1f9f0*/  ISETP.GE.AND P0, PT, R2, R25, PT ;  /* 0x000000190200720c */ /* 0x000fda0003f06270 */
        /* <DEDUP_REMOVED lines=18> */
.L_x_1946:
[----:B------:R-:W-:Y:S05]  /*1fb20*/  BSYNC B0 ;  /* 0x0000000000007941 */ /* 0x000fea0003800000 */
.L_x_1936:
[----:B------:R-:W-:Y:S02]  /*1fb30*/  ULDC UR4, c[0x0][0xc3c] ;  /* 0x00030f0000047ab9 */ /* 0x000fe40000000800 */
[----:B------:R-:W-:-:S13]  /*1fb40*/  ISETP.GE.AND P0, PT, R23, UR4, PT ;  /* 0x0000000417007c0c */ /* 0x000fda000bf06270 */
[----:B------:R-:W-:Y:S05]  /*1fb50*/  @!P0 BRA `(.L_x_1960) ;  /* 0xfffffe1400b48947 */ /* 0x000fea000383ffff */
[----:B------:R-:W-:Y:S05]  /*1fb60*/  BRA `(.L_x_1720) ;  /* 0x0000007800447947 */ /* 0x000fea0003800000 */
.L_x_1718:
        /* <DEDUP_REMOVED lines=46> */
[----:B------:R-:W0:Y:S02]  /*1fe50*/  SHFL.IDX PT, R4, R6, 0x1f, 0x1f ;  /* 0x03e01f0006047f89 */ /* 0x000e2400000e0000 */
[----:B0-----:R-:W-:-:S04]  /*1fe60*/  IMAD R4, R4, UR5, RZ ;  /* 0x0000000504047c24 */ /* 0x001fc8000f8e02ff */
[----:B------:R-:W-:Y:S01]  /*1fe70*/  IMAD.MOV.U32 R3, RZ, RZ, R4 ;  /* 0x000000ffff037224 */ /* 0x000fe200078e0004 */
[----:B---3--:R-:W-:-:S13]  /*1fe80*/  ISETP.GT.AND P6, PT, R4, UR6, PT ;  /* 0x0000000604007c0c */ /* 0x008fda000bfc4270 */
[----:B------:R-:W-:Y:S05]  /*1fe90*/  @P6 BRA `(.L_x_1962) ;  /* 0x0000000000986947 */ /* 0x000fea0003800000 */
[----:B------:R-:W0:Y:S01]  /*1fea0*/  LDC R10, c[0x0][0xc3c] ;  /* 0x00030f00ff0a7b82 */ /* 0x000e220000000800 */
[----:B------:R-:W-:Y:S01]  /*1feb0*/  IMAD.MOV.U32 R4, RZ, RZ, R3 ;  /* 0x000000ffff047224 */ /* 0x000fe200078e0003 */
[----:B------:R-:W-:Y:S01]  /*1fec0*/  UMOV UR4, URZ ;  /* 0x0000003f00047c82 */ /* 0x000fe20008000000 */
[----:B------:R-:W-:Y:S01]  /*1fed0*/  ULDC UR7, c[0x0][0xc3c] ;  /* 0x00030f0000077ab9 */ /* 0x000fe20000000800 */
[----:B------:R-:W-:-:S05]  /*1fee0*/  ULDC UR5, c[0x0][0xc38] ;  /* 0x00030e0000057ab9 */ /* 0x000fca0000000800 */
.L_x_1966:
        /* <DEDUP_REMOVED lines=12> */
.L_x_1965:
[----:B------:R-:W-:Y:S05]  /*1ffb0*/  BSYNC B0 ;  /* 0x0000000000007941 */ /* 0x000fea0003800000 */
.L_x_1964:
        /* <DEDUP_REMOVED lines=15> */
[----:B------:R-:W0:Y:S02]  /*200b0*/  SHFL.IDX PT, R3, R6, 0x1f, 0x1f ;  /* 0x03e01f0006037f89 */ /* 0x000e2400000e0000 */
[----:B0-----:R-:W-:-:S05]  /*200c0*/  IMAD R3, R3, UR5, RZ ;  /* 0x0000000503037c24 */ /* 0x001fca000f8e02ff */
[----:B------:R-:W-:-:S04]  /*200d0*/  IADD3 R4, R3, R4, RZ ;  /* 0x0000000403047210 */ /* 0x000fc80007ffe0ff */
[----:B------:R-:W-:-:S13]  /*200e0*/  ISETP.GT.AND P6, PT, R4, UR6, PT ;  /* 0x0000000604007c0c */ /* 0x000fda000bfc4270 */
[----:B------:R-:W-:Y:S05]  /*200f0*/  @!P6 BRA `(.L_x_1966) ;  /* 0xfffffffc007ce947 */ /* 0x000fea000383ffff */
.L_x_1962:
[----:B------:R-:W-:-:S04]  /*20100*/  IMAD.IADD R11, R4, 0x1, -R3 ;  /* 0x00000001040b7824 */ /* 0x000fc800078e0a03 */
[----:B------:R-:W-:-:S05]  /*20110*/  IMAD R2, R6, UR5, R11 ;  /* 0x0000000506027c24 */ /* 0x000fca000f8e020b */
[----:B------:R-:W-:Y:S02]  /*20120*/  ISETP.GT.AND P0, PT, R2, UR6, PT ;  /* 0x0000000602007c0c */ /* 0x000fe4000bf04270 */
[----:B------:R-:W0:Y:S11]  /*20130*/  LDC.64 R2, c[0x0][0xc90] ;  /* 0x00032400ff027b82 */ /* 0x000e360000000a00 */
[----:B------:R-:W-:-:S04]  /*20140*/  VOTE.ANY R8, PT, !P0 ;  /* 0x0000000000087806 */ /* 0x000fc800040e0100 */
[----:B------:R-:W1:Y:S02]  /*20150*/  POPC R13, R8 ;  /* 0x00000008000d7309 */ /* 0x000e640000000000 */
[----:B-1----:R-:W-:-:S04]  /*20160*/  VIADD R19, R13, UR4 ;  /* 0x000000040d137c36 */ /* 0x002fc80008000000 */
[----:B0-----:R-:W-:-:S05]  /*20170*/  IMAD.WIDE R2, R19, 0x4, R2 ;  /* 0x0000000413027825 */ /* 0x001fca00078e0202 */
[----:B------:R-:W2:Y:S01]  /*20180*/  LDG.E R7, desc[UR36][R2.64] ;  /* 0x0000002402077981 */ /* 0x000ea2000c1e1900 */
[----:B------:R-:W-:-:S03]  /*20190*/  ISETP.NE.AND P0, PT, R8, RZ, PT ;  /* 0x000000ff0800720c */ /* 0x000fc60003f05270 */
[----:B------:R-:W2:Y:S02]  /*201a0*/  SHFL.IDX PT, R0, R0, R13, 0x1f ;  /* 0x00001f0d00007589 */ /* 0x000ea400000e0000 */
[----:B--2---:R-:W-:-:S05]  /*201b0*/  IMAD R4, R0, R7, RZ ;  /* 0x0000000700047224 */ /* 0x004fca00078e02ff */
        /* <DEDUP_REMOVED lines=8> */
.L_x_1967:
[----:B-1----:R-:W-:Y:S02]  /*20240*/  IMAD.MOV R2, RZ, RZ, -R3 ;  /* 0x000000ffff027224 */ /* 0x002fe400078e0a03 */
[----:B---3--:R-:W-:Y:S02]  /*20250*/  IMAD R16, R16, UR5, R11 ;  /* 0x0000000510107c24 */ /* 0x008fe4000f8e020b */
[----:B------:R-:W-:Y:S01]  /*20260*/  IMAD.MOV.U32 R11, RZ, RZ, R2 ;  /* 0x000000ffff0b7224 */ /* 0x000fe200078e0002 */
[----:B------:R-:W-:Y:S02]  /*20270*/  IABS R2, R4 ;  /* 0x0000000400027213 */ /* 0x000fe40000000000 */
[----:B--2---:R-:W-:Y:S01]  /*20280*/  IADD3 R9, -R16, UR6, RZ ;  /* 0x0000000610097c10 */ /* 0x004fe2000fffe1ff */
[----:B------:R-:W-:Y:S01]  /*20290*/  IMAD R11, R11, R12, RZ ;  /* 0x0000000c0b0b7224 */ /* 0x000fe200078e02ff */
[----:B------:R-:W-:Y:S01]  /*202a0*/  IADD3 R8, RZ, -R2, RZ ;  /* 0x80000002ff087210 */ /* 0x000fe20007ffe0ff */
[----:B------:R-:W-:Y:S01]  /*202b0*/  IMAD.MOV.U32 R2, RZ, RZ, RZ ;  /* 0x000000ffff027224 */ /* 0x000fe200078e00ff */
[----:B------:R-:W-:-:S03]  /*202c0*/  IABS R6, R9 ;  /* 0x0000000900067213 */ /* 0x000fc60000000000 */
        /* <DEDUP_REMOVED lines=13> */
[----:B------:R-:W-:Y:S02]  /*203a0*/  @!P2 IADD3 R2, -R2, RZ, RZ ;  /* 0x000000ff0202a210 */ /* 0x000fe40007ffe1ff */
[----:B------:R-:W-:-:S05]  /*203b0*/  @!P1 LOP3.LUT R2, RZ, R4, RZ, 0x33, !PT ;  /* 0x00000004ff029212 */ /* 0x000fca00078e33ff */
[----:B------:R-:W-:Y:S02]  /*203c0*/  IMAD R6, R7, R2, RZ ;  /* 0x0000000207067224 */ /* 0x000fe400078e02ff */
[----:B------:R-:W-:Y:S02]  /*203d0*/  IMAD.MOV R2, RZ, RZ, -R2 ;  /* 0x000000ffff027224 */ /* 0x000fe400078e0a02 */
[----:B------:R-:W-:Y:S02]  /*203e0*/  IMAD.MOV R8, RZ, RZ, -R6 ;  /* 0x000000ffff087224 */ /* 0x000fe400078e0a06 */
[----:B------:R-:W-:Y:S02]  /*203f0*/  IMAD R13, R4, R2, R9 ;  /* 0x00000002040d7224 */ /* 0x000fe400078e0209 */
[----:B------:R-:W-:Y:S01]  /*20400*/  IMAD.MOV.U32 R2, RZ, RZ, RZ ;  /* 0x000000ffff027224 */ /* 0x000fe200078e00ff */
[----:B------:R-:W-:Y:S02]  /*20410*/  VIADDMNMX R18, R8, UR5, R7, PT ;  /* 0x0000000508127c46 */ /* 0x000fe4000b800107 */
[----:B------:R-:W-:-:S02]  /*20420*/  IABS R11, R13 ;  /* 0x0000000d000b7213 */ /* 0x000fc40000000000 */
[-C--:B------:R-:W-:Y:S02]  /*20430*/  IABS R8, R18.reuse ;  /* 0x0000001200087213 */ /* 0x080fe40000000000 */
[----:B------:R-:W-:Y:S02]  /*20440*/  IABS R4, R18 ;  /* 0x0000001200047213 */ /* 0x000fe40000000000 */
[----:B------:R-:W1:Y:S08]  /*20450*/  I2F.RP R7, R8 ;  /* 0x0000000800077306 */ /* 0x000e700000209400 */
[----:B-1----:R-:W1:Y:S02]  /*20460*/  MUFU.RCP R7, R7 ;  /* 0x0000000700077308 */ /* 0x002e640000001000 */
[----:B-1----:R-:W-:-:S06]  /*20470*/  VIADD R3, R7, 0xffffffe ;  /* 0x0ffffffe07037836 */ /* 0x002fcc0000000000 */
[----:B------:R-:W0:Y:S02]  /*20480*/  F2I.FTZ.U32.TRUNC.NTZ R3, R3 ;  /* 0x0000000300037305 */ /* 0x000e24000021f000 */
[----:B0-----:R-:W-:-:S04]  /*20490*/  IMAD.MOV R10, RZ, RZ, -R3 ;  /* 0x000000ffff0a7224 */ /* 0x001fc800078e0a03 */
[----:B------:R-:W-:-:S04]  /*204a0*/  IMAD.MOV.U32 R9, RZ, RZ, R10 ;  /* 0x000000ffff097224 */ /* 0x000fc800078e000a */
[----:B------:R-:W-:-:S04]  /*204b0*/  IMAD R9, R9, R8, RZ ;  /* 0x0000000809097224 */ /* 0x000fc800078e02ff */
[----:B------:R-:W-:Y:S01]  /*204c0*/  IMAD.HI.U32 R2, R3, R9, R2 ;  /* 0x0000000903027227 */ /* 0x000fe200078e0002 */
[----:B------:R-:W-:-:S05]  /*204d0*/  IADD3 R3, RZ, -R4, RZ ;  /* 0x80000004ff037210 */ /* 0x000fca0007ffe0ff */
        /* <DEDUP_REMOVED lines=8> */
[----:B------:R-:W-:Y:S01]  /*20560*/  ISETP.GE.AND P2, PT, R3, RZ, PT ;  /* 0x000000ff0300720c */ /* 0x000fe20003f46270 */
[----:B------:R-:W-:-:S06]  /*20570*/  IMAD.IADD R3, R13, 0x1, R6 ;  /* 0x000000010d037824 */ /* 0x000fcc00078e0206 */
[----:B------:R-:W-:-:S06]  /*20580*/  @P0 VIADD R2, R2, 0x1 ;  /* 0x0000000102020836 */ /* 0x000fcc0000000000 */
[----:B------:R-:W-:Y:S01]  /*20590*/  @!P2 IMAD.MOV R2, RZ, RZ, -R2 ;  /* 0x000000ffff02a224 */ /* 0x000fe200078e0a02 */
[----:B------:R-:W-:Y:S01]  /*205a0*/  @!P1 LOP3.LUT R2, RZ, R18, RZ, 0x33, !PT ;  /* 0x00000012ff029212 */ /* 0x000fe200078e33ff */
[----:B------:R-:W-:-:S03]  /*205b0*/  IMAD.MOV R18, RZ, RZ, -R18 ;  /* 0x000000ffff127224 */ /* 0x000fc600078e0a12 */
[----:B------:R-:W-:Y:S01]  /*205c0*/  LOP3.LUT R17, RZ, R2, RZ, 0x33, !PT ;  /* 0x00000002ff117212 */ /* 0x000fe200078e33ff */
[----:B------:R-:W-:-:S03]  /*205d0*/  IMAD R18, R2, R18, R3 ;  /* 0x0000001202127224 */ /* 0x000fc600078e0203 */
[----:B------:R-:W-:Y:S01]  /*205e0*/  IADD3 R17, R0, R17, RZ ;  /* 0x0000001100117210 */ /* 0x000fe20007ffe0ff */
[----:B------:R-:W-:Y:S06]  /*205f0*/  BRA `(.L_x_1968) ;  /* 0x00000000000c7947 */ /* 0x000fec0003800000 */
.L_x_1963:
[----:B------:R-:W-:Y:S02]  /*20600*/  IMAD.MOV.U32 R17, RZ, RZ, RZ ;  /* 0x000000ffff117224 */ /* 0x000fe400078e00ff */
[----:B------:R-:W-:Y:S02]  /*20610*/  IMAD.U32 R16, RZ, RZ, UR6 ;  /* 0x00000006ff107e24 */ /* 0x000fe4000f8e00ff */
[----:B------:R-:W-:-:S07]  /*20620*/  IMAD.MOV.U32 R18, RZ, RZ, RZ ;  /* 0x000000ffff127224 */ /* 0x000fce00078e00ff */
.L_x_1968:
[----:B------:R-:W-:-:S13]  /*20630*/  ISETP.NE.AND P0, PT, R5, RZ, PT ;  /* 0x000000ff0500720c */ /* 0x000fda0003f05270 */
[----:B------:R-:W0:Y:S01]  /*20640*/  @!P0 S2R R3, SR_CgaCtaId ;  /* 0x0000000000038919 */ /* 0x000e220000008800 */
[----:B------:R-:W-:-:S04]  /*20650*/  @!P0 MOV R0, 0x400 ;  /* 0x0000040000008802 */ /* 0x000fc80000000f00 */
[----:B0-----:R-:W-:-:S05]  /*20660*/  @!P0 LEA R0, R3, R0, 0x18 ;  /* 0x0000000003008211 */ /* 0x001fca00078ec0ff */
[----:B------:R2:W-:Y:S01]  /*20670*/  @!P0 STS.128 [R0+0x284d0], R16 ;  /* 0x0284d01000008388 */ /* 0x0005e20000000c00 */
[----:B------:R-:W-:Y:S06]  /*20680*/  BAR.ARV 0x5, 0x180 ;  /* 0x0146000000007b1d */ /* 0x000fec0000002000 */
.L_x_1961:
[----:B------:R3:W-:Y:S01]  /*20690*/  STL [R1+0x20], RZ ;  /* 0x000020ff01007387 */ /* 0x0007e20000100800 */
[----:B------:R-:W-:Y:S01]  /*206a0*/  ULDC UR4, c[0x0][0xc3c] ;  /* 0x00030f0000047ab9 */ /* 0x000fe20000000800 */
[----:B------:R-:W-:Y:S01]  /*206b0*/  IMAD.MOV.U32 R30, RZ, RZ, 0x1 ;  /* 0x00000001ff1e7424 */ /* 0x000fe200078e00ff */
[----:B-1----:R-:W-:Y:S01]  /*206c0*/  ISETP.GE.AND P0, PT, R19, UR4, PT ;  /* 0x0000000413007c0c */ /* 0x002fe2000bf06270 */
[----:B------:R-:W-:-:S12]  /*206d0*/  IMAD.MOV.U32 R28, RZ, RZ, RZ ;  /* 0x000000ffff1c7224 */ /* 0x000fd800078e00ff */
[----:B---3--:R-:W-:Y:S05]  /*206e0*/  @P0 BRA `(.L_x_1969) ;  /* 0x0000006800600947 */ /* 0x008fea0003800000 */
[----:B--2---:R-:W2:Y:S01]  /*206f0*/  LDL R0, [R1+0x2c] ;  /* 0x00002c0001007983 */ /* 0x004ea20000100800 */
[----:B------:R-:W1:Y:S01]  /*20700*/  S2UR UR4, SR_CgaCtaId ;  /* 0x00000000000479c3 */ /* 0x000e620000008800 */
[----:B------:R-:W-:Y:S01]  /*20710*/  MOV R23, 0x400 ;  /* 0x0000040000177802 */ /* 0x000fe20000000f00 */
[----:B------:R-:W-:Y:S01]  /*20720*/  BSSY B7, `(.L_x_1969) ;  /* 0x0000694000077945 */ /* 0x000fe20003800000 */
[----:B------:R-:W3:Y:S01]  /*20730*/  S2R R13, SR_TID.X ;  /* 0x00000000000d7919 */ /* 0x000ee20000002100 */
[----:B------:R-:W-:Y:S01]  /*20740*/  IMAD.MOV.U32 R31, RZ, RZ, 0x1 ;  /* 0x00000001ff1f7424 */ /* 0x000fe200078e00ff */
[----:B------:R-:W-:Y:S01]  /*20750*/  CS2R R28, SRZ ;  /* 0x00000000001c7805 */ /* 0x000fe2000001ff00 */
[----:B------:R-:W-:Y:S01]  /*20760*/  IMAD.MOV.U32 R30, RZ, RZ, 0x1 ;  /* 0x00000001ff1e7424 */ /* 0x000fe200078e00ff */
[----:B------:R-:W-:Y:S01]  /*20770*/  ULDC.64 UR40, c[0x0][0x198] ;  /* 0x0000660000287ab9 */ /* 0x000fe20000000a00 */
[----:B------:R-:W-:Y:S01]  /*20780*/  ULDC UR39, c[0x0][0xc] ;  /* 0x0000030000277ab9 */ /* 0x000fe20000000800 */
[C---:B---3--:R-:W-:Y:S01]  /*20790*/  LOP3.LUT R12, R13.reuse, 0x7f, RZ, 0xc0, !PT ;  /* 0x0000007f0d0c7812 */ /* 0x048fe200078ec0ff */
[C---:B------:R-:W-:Y:S01]  /*207a0*/  IMAD.SHL.U32 R5, R13.reuse, 0x40, RZ ;  /* 0x000000400d057824 */ /* 0x040fe200078e00ff */
[----:B------:R-:W-:Y:S01]  /*207b0*/  SHF.R.U32.HI R4, RZ, 0x1, R13 ;  /* 0x00000001ff047819 */ /* 0x000fe2000001160d */
[C---:B0-----:R-:W-:Y:S01]  /*207c0*/  IMAD.SHL.U32 R2, R13.reuse, 0x80, RZ ;  /* 0x000000800d027824 */ /* 0x041fe200078e00ff */
[----:B------:R-:W-:Y:S01]  /*207d0*/  SHF.L.U32 R9, R13, 0x3, RZ ;  /* 0x000000030d097819 */ /* 0x000fe200000006ff */
[----:B------:R-:W-:Y:S01]  /*207e0*/  IMAD.SHL.U32 R7, R12, 0x20, RZ ;  /* 0x000000200c077824 */ /* 0x000fe200078e00ff */
[----:B------:R-:W-:Y:S01]  /*207f0*/  LOP3.LUT R6, R5, 0x180, RZ, 0xc0, !PT ;  /* 0x0000018005067812 */ /* 0x000fe200078ec0ff */
[----:B------:R-:W-:Y:S01]  /*20800*/  IMAD.SHL.U32 R10, R13, 0x2, RZ ;  /* 0x000000020d0a7824 */ /* 0x000fe200078e00ff */
[----:B------:R-:W-:-:S02]  /*20810*/  LOP3.LUT R3, R2, 0x380, RZ, 0xc0, !PT ;  /* 0x0000038002037812 */ /* 0x000fc400078ec0ff */
[----:B------:R-:W-:Y:S02]  /*20820*/  LOP3.LUT R8, R7, 0xc00, RZ, 0xc0, !PT ;  /* 0x00000c0007087812 */ /* 0x000fe400078ec0ff */
[----:B------:R-:W-:Y:S02]  /*20830*/  LOP3.LUT R6, R6, 0x10, R13, 0xf8, !PT ;  /* 0x0000001006067812 */ /* 0x000fe400078ef80d */
[----:B------:R-:W-:Y:S02]  /*20840*/  LOP3.LUT R8, R8, 0x40, R5, 0xf8, !PT ;  /* 0x0000004008087812 */ /* 0x000fe400078ef805 */
[----:B------:R-:W-:Y:S01]  /*20850*/  LOP3.LUT R3, R3, 0x30, R4, 0xf8, !PT ;  /* 0x0000003003037812 */ /* 0x000fe200078ef804 */
[----:B------:R-:W-:Y:S01]  /*20860*/  IMAD.SHL.U32 R4, R12, 0x10, RZ ;  /* 0x000000100c047824 */ /* 0x000fe200078e00ff */
[----:B------:R-:W-:Y:S02]  /*20870*/  LOP3.LUT R6, R6, 0x30, R9, 0x78, !PT ;  /* 0x0000003006067812 */ /* 0x000fe400078e7809 */
[----:B------:R-:W-:-:S02]  /*20880*/  LOP3.LUT R5, R8, 0x200, R5, 0xf8, !PT ;  /* 0x0000020008057812 */ /* 0x000fc400078ef805 */
[C---:B------:R-:W-:Y:S02]  /*20890*/  LOP3.LUT P0, RZ, R13.reuse, 0x4, RZ, 0xc0, !PT ;  /* 0x000000040dff7812 */ /* 0x040fe4000780c0ff */
[----:B--2---:R-:W-:Y:S01]  /*208a0*/  R2UR UR5, R0 ;  /* 0x00000000000572ca */ /* 0x004fe200000e0000 */
[----:B------:R-:W-:-:S05]  /*208b0*/  IMAD.SHL.U32 R0, R13, 0x10, RZ ;  /* 0x000000100d007824 */ /* 0x000fca00078e00ff */
[----:B------:R-:W-:Y:S02]  /*208c0*/  LOP3.LUT R7, R0, 0x3f0, RZ, 0xc0, !PT ;  /* 0x000003f000077812 */ /* 0x000fe400078ec0ff */
[----:B------:R-:W-:Y:S02]  /*208d0*/  LOP3.LUT R3, R3, 0x70, R0, 0x78, !PT ;  /* 0x0000007003037812 */ /* 0x000fe400078e7800 */
[----:B------:R-:W-:Y:S02]  /*208e0*/  LOP3.LUT R7, R7, 0x70, R10, 0x78, !PT ;  /* 0x0000007007077812 */ /* 0x000fe400078e780a */
[----:B------:R-:W-:Y:S01]  /*208f0*/  LOP3.LUT R2, R3, 0xc00, R2, 0xf8, !PT ;  /* 0x00000c0003027812 */ /* 0x000fe200078ef802 */
[----:B------:R-:W-:Y:S01]  /*20900*/  ULOP3.LUT UR42, UR5, 0x2, URZ, 0xfc, !UPT ;  /* 0x00000002052a7892 */ /* 0x000fe2000f8efc3f */
[----:B------:R-:W-:Y:S01]  /*20910*/  LOP3.LUT R11, R7, 0x400, R4, 0xf8, !PT ;  /* 0x00000400070b7812 */ /* 0x000fe200078ef804 */
[----:B------:R-:W-:Y:S01]  /*20920*/  ULOP3.LUT UR38, UR5, 0x1, URZ, 0xfc, !UPT ;  /* 0x0000000105267892 */ /* 0x000fe2000f8efc3f */
[----:B------:R-:W-:-:S02]  /*20930*/  LOP3.LUT R4, R5, R6, RZ, 0xfc, !PT ;  /* 0x0000000605047212 */ /* 0x000fc400078efcff */
[----:B------:R-:W-:Y:S02]  /*20940*/  SHF.R.U32.HI R5, RZ, 0x3, R12 ;  /* 0x00000003ff057819 */ /* 0x000fe4000001160c */
[----:B------:R-:W-:Y:S01]  /*20950*/  LOP3.LUT R34, R0, 0x70, RZ, 0xc0, !PT ;  /* 0x0000007000227812 */ /* 0x000fe200078ec0ff */
[----:B------:R1:W-:Y:S01]  /*20960*/  STL [R1+0x8], R4 ;  /* 0x0000080401007387 */ /* 0x0003e20000100800 */
[----:B------:R-:W-:Y:S02]  /*20970*/  LOP3.LUT R0, R5, 0x70, R0, 0xf8, !PT ;  /* 0x0000007005007812 */ /* 0x000fe400078ef800 */
[----:B------:R-:W-:Y:S01]  /*20980*/  MOV R3, 0x20 ;  /* 0x0000002000037802 */ /* 0x000fe20000000f00 */
[----:B------:R-:W-:Y:S04]  /*20990*/  STL [R1+0x4], R11 ;  /* 0x0000040b01007387 */ /* 0x000fe80000100800 */
[----:B------:R0:W-:Y:S01]  /*209a0*/  STL [R1+0x10], R2 ;  /* 0x0000100201007387 */ /* 0x0001e20000100800 */
[----:B-1----:R-:W-:-:S03]  /*209b0*/  IMAD.U32 R4, RZ, RZ, UR4 ;  /* 0x00000004ff047e24 */ /* 0x002fc6000f8e00ff */
[----:B------:R1:W-:Y:S02]  /*209c0*/  STL [R1+0x20], RZ ;  /* 0x000020ff01007387 */ /* 0x0003e40000100800 */
[----:B------:R-:W-:Y:S02]  /*209d0*/  LEA R23, R4, R23, 0x18 ;  /* 0x0000001704177211 */ /* 0x000fe400078ec0ff */
[----:B------:R1:W-:Y:S01]  /*209e0*/  STL [R1], R4 ;  /* 0x0000000401007387 */ /* 0x0003e20000100800 */
[----:B0-----:R-:W-:Y:S02]  /*209f0*/  IMAD.MOV.U32 R2, RZ, RZ, 0x40 ;  /* 0x00000040ff027424 */ /* 0x001fe400078e00ff */
[----:B------:R-:W-:-:S03]  /*20a00*/  IMAD.IADD R0, R23, 0x1, R11 ;  /* 0x0000000117007824 */ /* 0x000fc600078e020b */
[----:B------:R-:W-:Y:S02]  /*20a10*/  SEL R6, R2, 0xffffffc0, !P0 ;  /* 0xffffffc002067807 */ /* 0x000fe40004000000 */
[----:B------:R1:W-:Y:S01]  /*20a20*/  STL [R1+0x18], R0 ;  /* 0x0000180001007387 */ /* 0x0003e20000100800 */
[----:B------:R-:W-:Y:S02]  /*20a30*/  SEL R2, R3, 0xffffffe0, !P0 ;  /* 0xffffffe003027807 */ /* 0x000fe40004000000 */
[----:B------:R-:W-:-:S07]  /*20a40*/  LOP3.LUT R2, R34, 0x80, RZ, 0xfc, !PT ;  /* 0x0000008022027812 */ /* 0x000fce00078efcff */
.L_x_2099:
[----:B------:R-:W-:Y:S05]  /*20a50*/  YIELD ;  /* 0x0000000000007946 */ /* 0x000fea0003800000 */
[----:B------:R-:W-:Y:S01]  /*20a60*/  ULDC.64 UR4, c[0x0][0xa28] ;  /* 0x00028a0000047ab9 */ /* 0x000fe20000000a00 */
[----:B------:R-:W-:Y:S01]  /*20a70*/  IMAD.MOV.U32 R35, RZ, RZ, RZ ;  /* 0x000000ffff237224 */ /* 0x000fe200078e00ff */
[----:B------:R-:W-:Y:S01]  /*20a80*/  ISETP.NE.U32.AND P0, PT, RZ, UR4, PT ;  /* 0x00000004ff007c0c */ /* 0x000fe2000bf05070 */
[----:B-1----:R-:W0:Y:S01]  /*20a90*/  LDC.64 R4, c[0x0][0xa00] ;  /* 0x00028000ff047b82 */ /* 0x002e220000000a00 */
[----:B------:R-:W-:Y:S02]  /*20aa0*/  ULDC.64 UR6, c[0x0][0xa10] ;  /* 0x0002840000067ab9 */ /* 0x000fe40000000a00 */
[----:B------:R-:W-:Y:S01]  /*20ab0*/  ISETP.NE.AND.EX P0, PT, RZ, UR5, PT, P0 ;  /* 0x00000005ff007c0c */ /* 0x000fe2000bf05300 */
[----:B------:R-:W-:-:S12]  /*20ac0*/  ULDC.64 UR4, c[0x0][0xa18] ;  /* 0x0002860000047ab9 */ /* 0x000fd80000000a00 */
[----:B--2---:R-:W1:Y:S01]  /*20ad0*/  @P0 LDC.64 R2, c[0x0][0xa28] ;  /* 0x00028a00ff020b82 */ /* 0x004e620000000a00 */
[----:B------:R-:W-:Y:S01]  /*20ae0*/  ISETP.NE.U32.AND P1, PT, RZ, UR6, PT ;  /* 0x00000006ff007c0c */ /* 0x000fe2000bf25070 */
[----:B-1----:R-:W-:-:S05]  /*20af0*/  @P0 IMAD.WIDE R2, R19, 0x4, R2 ;  /* 0x0000000413020825 */ /* 0x002fca00078e0202 */
[----:B------:R1:W5:Y:S01]  /*20b00*/  @P0 LDG.E R35, desc[UR36][R2.64] ;  /* 0x0000002402230981 */ /* 0x000362000c1e1900 */
[----:B------:R-:W-:Y:S01]  /*20b10*/  ISETP.NE.U32.AND P0, PT, RZ, UR4, PT ;  /* 0x00000004ff007c0c */ /* 0x000fe2000bf05070 */
[----:B------:R-:W-:Y:S01]  /*20b20*/  IMAD.MOV.U32 R26, RZ, RZ, RZ ;  /* 0x000000ffff1a7224 */ /* 0x000fe200078e00ff */
[----:B------:R-:W-:Y:S01]  /*20b30*/  ISETP.NE.AND.EX P1, PT, RZ, UR7, PT, P1 ;  /* 0x00000007ff007c0c */ /* 0x000fe2000bf25310 */
[----:B0-----:R-:W-:Y:S01]  /*20b40*/  IMAD.WIDE R4, R19, 0x4, R4 ;  /* 0x0000000413047825 */ /* 0x001fe200078e0204 */
[----:B------:R-:W-:Y:S01]  /*20b50*/  ISETP.NE.AND.EX P2, PT, RZ, UR5, PT, P0 ;  /* 0x00000005ff007c0c */ /* 0x000fe2000bf45300 */
[----:B------:R-:W-:Y:S01]  /*20b60*/  ULDC.64 UR4, c[0x0][0xa00] ;  /* 0x0002800000047ab9 */ /* 0x000fe20000000a00 */
[----:B------:R-:W-:Y:S02]  /*20b70*/  MOV R0, RZ ;  /* 0x000000ff00007202 */ /* 0x000fe40000000f00 */
[----:B------:R-:W-:Y:S01]  /*20b80*/  ISETP.NE.U32.AND P0, PT, RZ, UR4, PT ;  /* 0x00000004ff007c0c */ /* 0x000fe2000bf05070 */
[----:B-1----:R-:W0:Y:S03]  /*20b90*/  LDC.64 R2, c[0x0][0xa10] ;  /* 0x00028400ff027b82 */ /* 0x002e260000000a00 */
[----:B------:R-:W-:-:S05]  /*20ba0*/  ISETP.NE.AND.EX P0, PT, RZ, UR5, PT, P0 ;  /* 0x00000005ff007c0c */ /* 0x000fca000bf05300 */
[----:B------:R-:W1:Y:S08]  /*20bb0*/  @P2 LDC.64 R6, c[0x0][0xa18] ;  /* 0x00028600ff062b82 */ /* 0x000e700000000a00 */
[----:B------:R-:W5:Y:S01]  /*20bc0*/  @P0 LDG.E R26, desc[UR36][R4.64] ;  /* 0x00000024041a0981 */ /* 0x000f62000c1e1900 */
[----:B0-----:R-:W-:-:S05]  /*20bd0*/  IMAD.WIDE R2, R19, 0x4, R2 ;  /* 0x0000000413027825 */ /* 0x001fca00078e0202 */
[----:B------:R-:W5:Y:S01]  /*20be0*/  @P1 LDG.E R0, desc[UR36][R2.64] ;  /* 0x0000002402001981 */ /* 0x000f62000c1e1900 */
[----:B------:R-:W-:Y:S02]  /*20bf0*/  ULDC UR4, c[0x0][0x288] ;  /* 0x0000a20000047ab9 */ /* 0x000fe40000000800 */
[----:B------:R-:W-:Y:S01]  /*20c00*/  IMAD.U32 R25, RZ, RZ, UR4 ;  /* 0x00000004ff197e24 */ /* 0x000fe2000f8e00ff */
[----:B------:R-:W-:Y:S02]  /*20c10*/  ULDC.64 UR4, c[0x0][0x418] ;  /* 0x0001060000047ab9 */ /* 0x000fe40000000a00 */
[----:B------:R-:W-:-:S03]  /*20c20*/  UISETP.NE.U32.AND UP0, UPT, UR4, URZ, UPT ;  /* 0x0000003f0400728c */ /* 0x000fc6000bf05070 */
[----:B------:R-:W-:Y:S01]  /*20c30*/  ULDC UR4, c[0x0][0x424] ;  /* 0x0001090000047ab9 */ /* 0x000fe20000000800 */
[----:B------:R-:W-:Y:S01]  /*20c40*/  UISETP.NE.AND.EX UP0, UPT, UR5, URZ, UPT, UP0 ;  /* 0x0000003f0500728c */ /* 0x000fe2000bf05300 */
[----:B-1----:R-:W-:Y:S02]  /*20c50*/  @P2 IMAD.WIDE R6, R19, 0x4, R6 ;  /* 0x0000000413062825 */ /* 0x002fe400078e0206 */
[----:B------:R-:W-:Y:S01]  /*20c60*/  ULDC UR5, c[0x0][0x2f0] ;  /* 0x0000bc0000057ab9 */ /* 0x000fe20000000800 */
[----:B------:R-:W-:Y:S02]  /*20c70*/  USEL UR4, UR4, 0x1, UP0 ;  /* 0x0000000104047887 */ /* 0x000fe40008000000 */
[----:B------:R0:W5:Y:S02]  /*20c80*/  @P2 LDG.E R25, desc[UR36][R6.64] ;  /* 0x0000002406192981 */ /* 0x000164000c1e1900 */
[----:B------:R-:W-:-:S03]  /*20c90*/  UIMAD UR4, UR4, UR5, URZ ;  /* 0x00000005040472a4 */ /* 0x000fc6000f8e023f */
[----:B------:R-:W-:-:S03]  /*20ca0*/  ULDC UR5, c[0x0][0x348] ;  /* 0x0000d20000057ab9 */ /* 0x000fc60000000800 */
[----:B------:R-:W-:Y:S02]  /*20cb0*/  IMAD.U32 R9, RZ, RZ, UR4 ;  /* 0x00000004ff097e24 */ /* 0x000fe4000f8e00ff */
[----:B0-----:R-:W-:Y:S01]  /*20cc0*/  IMAD.U32 R6, RZ, RZ, UR5 ;  /* 0x00000005ff067e24 */ /* 0x001fe2000f8e00ff */
[----:B------:R-:W-:Y:S06]  /*20cd0*/  @P2 BRA `(.L_x_1970) ;  /* 0x0000000000102947 */ /* 0x000fec0003800000 */
[----:B------:R-:W-:Y:S05]  /*20ce0*/  @!P0 BRA `(.L_x_1970) ;  /* 0x00000000000c8947 */ /* 0x000fea0003800000 */
[----:B------:R-:W2:Y:S04]  /*20cf0*/  LDG.E R8, desc[UR36][R4.64] ;  /* 0x0000002404087981 */ /* 0x000ea8000c1e1900 */
[----:B-----5:R-:W2:Y:S02]  /*20d00*/  LDG.E R25, desc[UR36][R4.64+0x4] ;  /* 0x0000042404197981 */ /* 0x020ea4000c1e1900 */
[----:B--2---:R-:W-:-:S07]  /*20d10*/  IMAD.IADD R25, R25, 0x1, -R8 ;  /* 0x0000000119197824 */ /* 0x004fce00078e0a08 */
.L_x_1970:
[----:B------:R-:W-:Y:S02]  /*20d20*/  ULDC.64 UR4, c[0x0][0xa20] ;  /* 0x0002880000047ab9 */ /* 0x000fe40000000a00 */
[----:B------:R-:W-:-:S04]  /*20d30*/  ISETP.NE.U32.AND P0, PT, RZ, UR4, PT ;  /* 0x00000004ff007c0c */ /* 0x000fc8000bf05070 */
[----:B------:R-:W-:-:S13]  /*20d40*/  ISETP.NE.AND.EX P0, PT, RZ, UR5, PT, P0 ;  /* 0x00000005ff007c0c */ /* 0x000fda000bf05300 */
[----:B------:R-:W-:Y:S05]  /*20d50*/  @!P0 BRA `(.L_x_1971) ;  /* 0x0000000000108947 */ /* 0x000fea0003800000 */
[----:B------:R-:W0:Y:S02]  /*20d60*/  LDC.64 R4, c[0x0][0xa20] ;  /* 0x00028800ff047b82 */ /* 0x000e240000000a00 */
[----:B0-----:R-:W-:-:S05]  /*20d70*/  IMAD.WIDE R4, R19, 0x4, R4 ;  /* 0x0000000413047825 */ /* 0x001fca00078e0204 */
[----:B------:R0:W5:Y:S01]  /*20d80*/  LDG.E R9, desc[UR36][R4.64] ;  /* 0x0000002404097981 */ /* 0x000162000c1e1900 */
[----:B------:R-:W-:Y:S05]  /*20d90*/  BRA `(.L_x_1972) ;  /* 0x0000000000247947 */ /* 0x000fea0003800000 */
.L_x_1971:
[----:B------:R-:W-:Y:S02]  /*20da0*/  ULDC.64 UR4, c[0x0][0xa08] ;  /* 0x0002820000047ab9 */ /* 0x000fe40000000a00 */
[----:B------:R-:W-:-:S04]  /*20db0*/  ISETP.NE.U32.AND P0, PT, RZ, UR4, PT ;  /* 0x00000004ff007c0c */ /* 0x000fc8000bf05070 */
[----:B------:R-:W-:-:S13]  /*20dc0*/  ISETP.NE.AND.EX P0, PT, RZ, UR5, PT, P0 ;  /* 0x00000005ff007c0c */ /* 0x000fda000bf05300 */
[----:B------:R-:W-:Y:S05]  /*20dd0*/  @!P0 BRA `(.L_x_1972) ;  /* 0x0000000000148947 */ /* 0x000fea0003800000 */
[----:B------:R-:W0:Y:S02]  /*20de0*/  LDC.64 R4, c[0x0][0xa08] ;  /* 0x00028200ff047b82 */ /* 0x000e240000000a00 */
[----:B0-----:R-:W-:-:S05]  /*20df0*/  IMAD.WIDE R4, R19, 0x4, R4 ;  /* 0x0000000413047825 */ /* 0x001fca00078e0204 */
[----:B------:R-:W2:Y:S04]  /*20e00*/  LDG.E R9, desc[UR36][R4.64] ;  /* 0x0000002404097981 */ /* 0x000ea8000c1e1900 */
[----:B------:R-:W2:Y:S02]  /*20e10*/  LDG.E R8, desc[UR36][R4.64+0x4] ;  /* 0x0000042404087981 */ /* 0x000ea4000c1e1900 */
[----:B--2---:R-:W-:-:S07]  /*20e20*/  IMAD.IADD R9, R8, 0x1, -R9 ;  /* 0x0000000108097824 */ /* 0x004fce00078e0a09 */
.L_x_1972:
[----:B0-----:R-:W2:Y:S01]  /*20e30*/  @P1 LDG.E R4, desc[UR36][R2.64] ;  /* 0x0000002402041981 */ /* 0x001ea2000c1e1900 */
[----:B------:R-:W0:Y:S03]  /*20e40*/  LDC R5, c[0x0][0x448] ;  /* 0x00011200ff057b82 */ /* 0x000e260000000800 */
[----:B------:R-:W2:Y:S01]  /*20e50*/  @P1 LDG.E R11, desc[UR36][R2.64+0x4] ;  /* 0x00000424020b1981 */ /* 0x000ea2000c1e1900 */
[----:B-----5:R-:W-:Y:S01]  /*20e60*/  IMAD.IADD R9, R9, 0x1, -R35 ;  /* 0x0000000109097824 */ /* 0x020fe200078e0a23 */
[----:B------:R-:W-:Y:S02]  /*20e70*/  SHF.L.U32 R17, R17, 0x7, RZ ;  /* 0x0000000711117819 */ /* 0x000fe400000006ff */
[----:B0-----:R-:W-:-:S13]  /*20e80*/  ISETP.NE.AND P2, PT, R5, 0x1, PT ;  /* 0x000000010500780c */ /* 0x001fda0003f45270 */
[----:B------:R-:W0:Y:S08]  /*20e90*/  @P2 LDC R7, c[0x0][0x44c] ;  /* 0x00011300ff072b82 */ /* 0x000e300000000800 */
[----:B------:R-:W1:Y:S01]  /*20ea0*/  @P2 LDC R5, c[0x0][0x450] ;  /* 0x00011400ff052b82 */ /* 0x000e620000000800 */
[----:B--2---:R-:W-:Y:S02]  /*20eb0*/  @P1 IMAD.IADD R6, R11, 0x1, -R4 ;  /* 0x000000010b061824 */ /* 0x004fe400078e0a04 */
[----:B------:R-:W-:-:S02]  /*20ec0*/  VIADD R4, R17, 0x7f ;  /* 0x0000007f11047836 */ /* 0x000fc40000000000 */
[----:B------:R-:W-:Y:S02]  /*20ed0*/  IMAD.IADD R24, R9, 0x1, R6 ;  /* 0x0000000109187824 */ /* 0x000fe400078e0206 */
[----:B0-----:R-:W-:-:S04]  /*20ee0*/  @P2 IMAD.HI.U32 R8, R4, R7, RZ ;  /* 0x0000000704082227 */ /* 0x001fc800078e00ff */
[C---:B------:R-:W-:Y:S02]  /*20ef0*/  VIADD R10, R24.reuse, 0x3f ;  /* 0x0000003f180a7836 */ /* 0x040fe40000000000 */
[----:B------:R-:W-:Y:S01]  /*20f00*/  IMAD.MOV.U32 R7, RZ, RZ, R4 ;  /* 0x000000ffff077224 */ /* 0x000fe200078e0004 */
[----:B-1----:R-:W-:Y:S02]  /*20f10*/  @P2 SHF.R.U32.HI R7, RZ, R5, R8 ;  /* 0x00000005ff072219 */ /* 0x002fe40000011608 */
[----:B------:R-:W-:Y:S02]  /*20f20*/  SHF.R.S32.HI R3, RZ, 0x1f, R10 ;  /* 0x0000001fff037819 */ /* 0x000fe4000001140a */
[----:B------:R-:W-:Y:S02]  /*20f30*/  IADD3 R8, R24, 0x1, -R25 ;  /* 0x0000000118087810 */ /* 0x000fe40007ffe819 */
[----:B------:R-:W-:Y:S02]  /*20f40*/  LEA.HI R10, R3, R10, RZ, 0x6 ;  /* 0x0000000a030a7211 */ /* 0x000fe400078f30ff */
[----:B------:R-:W0:Y:S01]  /*20f50*/  LDC.64 R2, c[0x0][0x9e0] ;  /* 0x00027800ff027b82 */ /* 0x000e220000000a00 */
[----:B------:R-:W-:Y:S01]  /*20f60*/  IMAD.IADD R7, R8, 0x1, R7 ;  /* 0x0000000108077824 */ /* 0x000fe200078e0207 */
[----:B------:R-:W-:-:S02]  /*20f70*/  SHF.R.S32.HI R10, RZ, 0x6, R10 ;  /* 0x00000006ff0a7819 */ /* 0x000fc4000001140a */
[----:B0-----:R-:W-:Y:S02]  /*20f80*/  ISETP.GE.AND P3, PT, R3, 0x1, PT ;  /* 0x000000010300780c */ /* 0x001fe40003f66270 */
[----:B------:R-:W-:-:S11]  /*20f90*/  IADD3 R2, R7, R2, RZ ;  /* 0x0000000207027210 */ /* 0x000fd60007ffe0ff */
[----:B------:R-:W-:Y:S05]  /*20fa0*/  @!P3 BRA `(.L_x_1973) ;  /* 0x000000000048b947 */ /* 0x000fea0003800000 */
        /* <DEDUP_REMOVED lines=11> */
.L_x_1975:
[----:B------:R-:W-:-:S13]  /*21060*/  ISETP.NE.AND P0, PT, R3, 0x1, PT ;  /* 0x000000010300780c */ /* 0x000fda0003f05270 */
[----:B------:R-:W0:Y:S02]  /*21070*/  @P0 LDC.64 R4, c[0x0][0x9e8] ;  /* 0x00027a00ff040b82 */ /* 0x000e240000000a00 */
[----:B0-----:R-:W-:-:S05]  /*21080*/  @P0 IMAD.HI.U32 R4, R11, R4, RZ ;  /* 0x000000040b040227 */ /* 0x001fca00078e00ff */
[----:B------:R-:W-:-:S07]  /*21090*/  @P0 SHF.R.U32.HI R11, RZ, R5, R4 ;  /* 0x00000005ff0b0219 */ /* 0x000fce0000011604 */
.L_x_1976:
[----:B------:R-:W-:Y:S05]  /*210a0*/  BSYNC B0 ;  /* 0x0000000000007941 */ /* 0x000fea0003800000 */
.L_x_1974:
[----:B------:R-:W-:-:S05]  /*210b0*/  IMAD R11, R11, R3, R3 ;  /* 0x000000030b0b7224 */ /* 0x000fca00078e0203 */
[----:B------:R-:W-:-:S07]  /*210c0*/  VIMNMX R2, R2, R11, PT ;  /* 0x0000000b02027248 */ /* 0x000fce0003fe0100 */
.L_x_1973:
[----:B------:R-:W0:Y:S01]  /*210d0*/  @P2 LDC R7, c[0x0][0x44c] ;  /* 0x00011300ff072b82 */ /* 0x000e220000000800 */
[----:B------:R-:W-:Y:S01]  /*210e0*/  IMAD.MOV.U32 R4, RZ, RZ, R17 ;  /* 0x000000ffff047224 */ /* 0x000fe200078e0011 */
[----:B------:R-:W-:-:S06]  /*210f0*/  ULDC UR4, c[0x0][0x9dc] ;  /* 0x0002770000047ab9 */ /* 0x000fcc0000000800 */
[----:B------:R-:W1:Y:S01]  /*21100*/  @P2 LDC R5, c[0x0][0x450] ;  /* 0x00011400ff052b82 */ /* 0x000e620000000800 */
[----:B0-----:R-:W-:-:S05]  /*21110*/  @P2 IMAD.HI.U32 R7, R17, R7, RZ ;  /* 0x0000000711072227 */ /* 0x001fca00078e00ff */
[----:B-1----:R-:W-:Y:S01]  /*21120*/  @P2 SHF.R.U32.HI R4, RZ, R5, R7 ;  /* 0x00000005ff042219 */ /* 0x002fe20000011607 */
[----:B------:R-:W-:-:S04]  /*21130*/  IMAD.IADD R7, R24, 0x1, -R25 ;  /* 0x0000000118077824 */ /* 0x000fc800078e0a19 */
        /* <DEDUP_REMOVED lines=13> */
.L_x_1979:
[----:B------:R-:W-:-:S13]  /*21210*/  ISETP.NE.AND P0, PT, R3, 0x1, PT ;  /* 0x000000010300780c */ /* 0x000fda0003f05270 */
[----:B------:R-:W0:Y:S02]  /*21220*/  @P0 LDC.64 R4, c[0x0][0x9e8] ;  /* 0x00027a00ff040b82 */ /* 0x000e240000000a00 */
[----:B0-----:R-:W-:-:S05]  /*21230*/  @P0 IMAD.HI.U32 R4, R12, R4, RZ ;  /* 0x000000040c040227 */ /* 0x001fca00078e00ff */
[----:B------:R-:W-:-:S07]  /*21240*/  @P0 SHF.R.U32.HI R12, RZ, R5, R4 ;  /* 0x00000005ff0c0219 */ /* 0x000fce0000011604 */
.L_x_1980:
[----:B------:R-:W-:Y:S05]  /*21250*/  BSYNC B0 ;  /* 0x0000000000007941 */ /* 0x000fea0003800000 */
.L_x_1978:
[----:B------:R-:W-:-:S05]  /*21260*/  IMAD R3, R12, R3, RZ ;  /* 0x000000030c037224 */ /* 0x000fca00078e02ff */
[----:B------:R-:W-:-:S07]  /*21270*/  VIMNMX R11, R11, R3, !PT ;  /* 0x000000030b0b7248 */ /* 0x000fce0007fe0100 */
.L_x_1977:
[----:B------:R-:W-:Y:S01]  /*21280*/  IADD3 R2, R2, 0x3f, RZ ;  /* 0x0000003f02027810 */ /* 0x000fe20007ffe0ff */
[----:B------:R-:W-:Y:S03]  /*21290*/  BSSY B0, `(.L_x_1981) ;  /* 0x0000119000007945 */ /* 0x000fe60003800000 */
[----:B------:R-:W-:-:S04]  /*212a0*/  SHF.R.S32.HI R3, RZ, 0x1f, R2 ;  /* 0x0000001fff037819 */ /* 0x000fc80000011402 */
[----:B------:R-:W-:Y:S02]  /*212b0*/  LEA.HI R3, R3, R2, RZ, 0x6 ;  /* 0x0000000203037211 */ /* 0x000fe400078f30ff */
[----:B------:R-:W-:Y:S02]  /*212c0*/  SHF.R.S32.HI R2, RZ, 0x1f, R11 ;  /* 0x0000001fff027819 */ /* 0x000fe4000001140b */
[----:B------:R-:W-:Y:S02]  /*212d0*/  SHF.R.S32.HI R3, RZ, 0x6, R3 ;  /* 0x00000006ff037819 */ /* 0x000fe40000011403 */
[----:B------:R-:W-:Y:S02]  /*212e0*/  LEA.HI R2, R2, R11, RZ, 0x6 ;  /* 0x0000000b02027211 */ /* 0x000fe400078f30ff */
[----:B------:R-:W-:Y:S02]  /*212f0*/  VIMNMX R3, R10, R3, PT ;  /* 0x000000030a037248 */ /* 0x000fe40003fe0100 */
[----:B------:R-:W-:-:S03]  /*21300*/  SHF.R.S32.HI R2, RZ, 0x6, R2 ;  /* 0x00000006ff027819 */ /* 0x000fc60000011402 */
[----:B------:R-:W-:Y:S01]  /*21310*/  IMAD R3, R3, 0x40, -R9 ;  /* 0x0000004003037824 */ /* 0x000fe200078e0a09 */
[----:B------:R-:W-:-:S04]  /*21320*/  VIMNMX R2, RZ, R2, !PT ;  /* 0x00000002ff027248 */ /* 0x000fc80007fe0100 */
[----:B------:R-:W-:Y:S01]  /*21330*/  VIMNMX R3, R3, R6, PT ;  /* 0x0000000603037248 */ /* 0x000fe20003fe0100 */
[----:B------:R-:W-:-:S05]  /*21340*/  IMAD R2, R2, 0x40, -R9 ;  /* 0x0000004002027824 */ /* 0x000fca00078e0a09 */
[----:B------:R-:W-:-:S04]  /*21350*/  VIMNMX R4, RZ, R2, !PT ;  /* 0x00000002ff047248 */ /* 0x000fc80007fe0100 */
[----:B------:R-:W-:Y:S02]  /*21360*/  ISETP.GT.AND P0, PT, R3, R4, PT ;  /* 0x000000040300720c */ /* 0x000fe40003f04270 */
[----:B------:R-:W-:-:S11]  /*21370*/  SHF.R.U32.HI R4, RZ, 0x6, R4 ;  /* 0x00000006ff047819 */ /* 0x000fd60000011604 */
[----:B------:R-:W-:-:S05]  /*21380*/  @P0 VIADD R2, R3, 0x3f ;  /* 0x0000003f03020836 */ /* 0x000fca0000000000 */
        /* <DEDUP_REMOVED lines=10> */
[----:B------:R-:W0:Y:S02]  /*21430*/  S2R R5, SR_TID.X ;  /* 0x0000000000057919 */ /* 0x000e240000002100 */
[----:B0-----:R-:W-:-:S04]  /*21440*/  SHF.R.U32.HI R5, RZ, 0x5, R5 ;  /* 0x00000005ff057819 */ /* 0x001fc80000011605 */
[----:B------:R-:W-:-:S05]  /*21450*/  LOP3.LUT R5, R5, 0x3, RZ, 0xc0, !PT ;  /* 0x0000000305057812 */ /* 0x000fca00078ec0ff */
[----:B------:R0:W1:Y:S02]  /*21460*/  SHFL.IDX PT, R14, R5, RZ, 0x1f ;  /* 0x00001fff050e7589 */ /* 0x00006400000e0000 */
.L_x_2274:
[----:B-1----:R-:W-:Y:S02]  /*21470*/  ISETP.NE.AND P0, PT, R14, RZ, PT ;  /* 0x000000ff0e00720c */ /* 0x002fe40003f05270 */
[----:B------:R-:W-:-:S11]  /*21480*/  PLOP3.LUT P6, PT, PT, PT, PT, 0x8, 0x0 ;  /* 0x000000000000781c */ /* 0x000fd60003fce170 */
[----:B------:R-:W-:Y:S05]  /*21490*/  @P0 BRA `(.L_x_1984) ;  /* 0x00000000000c0947 */ /* 0x000fea0003800000 */
[----:B------:R-:W-:-:S03]  /*214a0*/  UMOV UR4, 0xffffffff ;  /* 0xffffffff00047882 */ /* 0x000fc60000000000 */
[----:B------:R-:W-:Y:S05]  /*214b0*/  BRA.DIV UR4, `(.L_x_1985) ;  /* 0x000000a2044c7947 */ /* 0x000fea000b800000 */
[----:B------:R-:W-:-:S13]  /*214c0*/  ELECT P6, URZ, PT ;  /* 0x00000000003f782f */ /* 0x000fda00038c0000 */
.L_x_1984:
[----:B0-----:R-:W2:Y:S01]  /*214d0*/  LDL R5, [R1+0x20] ;  /* 0x0000200001057983 */ /* 0x001ea20000100800 */
[----:B------:R-:W-:Y:S01]  /*214e0*/  BSSY B1, `(.L_x_1986) ;  /* 0x0000008000017945 */ /* 0x000fe20003800000 */
[----:B--2---:R-:W-:-:S05]  /*214f0*/  VIADD R5, R5, 0x1 ;  /* 0x0000000105057836 */ /* 0x004fca0000000000 */
[----:B------:R-:W-:-:S04]  /*21500*/  LEA.HI R6, R5, R5, RZ, 0x1 ;  /* 0x0000000505067211 */ /* 0x000fc800078f08ff */
[----:B------:R-:W-:-:S05]  /*21510*/  LOP3.LUT R6, R6, 0xfffffffe, RZ, 0xc0, !PT ;  /* 0xfffffffe06067812 */ /* 0x000fca00078ec0ff */
[----:B------:R-:W-:-:S05]  /*21520*/  IMAD.IADD R5, R5, 0x1, -R6 ;  /* 0x0000000105057824 */ /* 0x000fca00078e0a06 */
[----:B------:R-:W-:-:S04]  /*21530*/  SHF.L.U32 R5, R5, 0x1f, RZ ;  /* 0x0000001f05057819 */ /* 0x000fc800000006ff */
[----:B------:R-:W0:Y:S02]  /*21540*/  SYNCS.PHASECHK.TRANS64.TRYWAIT P0, [R23+URZ+0x28420], R5 ;  /* 0x02842005170075a7 */ /* 0x000e24000800017f */
[----:B0-----:R-:W-:Y:S05]  /*21550*/  @!P0 BRA `(.L_x_1987) ;  /* 0x000000a000448947 */ /* 0x001fea0003800000 */
.L_x_2277:
[----:B------:R-:W-:Y:S05]  /*21560*/  BSYNC B1 ;  /* 0x0000000000017941 */ /* 0x000fea0003800000 */
.L_x_1986:
[----:B------:R-:W-:Y:S04]  /*21570*/  BSSY B1, `(.L_x_1988) ;  /* 0x000006c000017945 */ /* 0x000fe80003800000 */
[----:B------:R-:W-:Y:S05]  /*21580*/  @!P6 BRA `(.L_x_1989) ;  /* 0x0000000400a8e947 */ /* 0x000fea0003800000 */
[----:B------:R-:W-:Y:S01]  /*21590*/  LEA R12, R29, R23, 0x3 ;  /* 0x000000171d0c7211 */ /* 0x000fe200078e18ff */
[----:B------:R-:W1:Y:S01]  /*215a0*/  S2R R6, SR_TID.X ;  /* 0x0000000000067919 */ /* 0x000e620000002100 */
[----:B------:R-:W-:Y:S01]  /*215b0*/  SHF.L.U32 R11, R31, 0x1f, RZ ;  /* 0x0000001f1f0b7819 */ /* 0x000fe200000006ff */
[----:B------:R-:W-:Y:S03]  /*215c0*/  BSSY B2, `(.L_x_1990) ;  /* 0x0000005000027945 */ /* 0x000fe60003800000 */
[----:B------:R-:W2:Y:S01]  /*215d0*/  SYNCS.PHASECHK.TRANS64.TRYWAIT P0, [R12+URZ+0x284a0], R11 ;  /* 0x0284a00b0c0075a7 */ /* 0x000ea2000800017f */
[----:B-1----:R-:W-:-:S04]  /*215e0*/  LOP3.LUT R6, R6, 0x7f, RZ, 0xc0, !PT ;  /* 0x0000007f06067812 */ /* 0x002fc800078ec0ff */
[----:B------:R-:W-:Y:S01]  /*215f0*/  ISETP.NE.AND P1, PT, R6, RZ, PT ;  /* 0x000000ff0600720c */ /* 0x000fe20003f25270 */
[----:B--2---:R-:W-:-:S12]  /*21600*/  @!P0 BRA `(.L_x_1991) ;  /* 0x000000a0002c8947 */ /* 0x004fd80003800000 */
.L_x_2278:
[----:B------:R-:W-:Y:S05]  /*21610*/  BSYNC B2 ;  /* 0x0000000000027941 */ /* 0x000fea0003800000 */
.L_x_1990:
[----:B------:R-:W-:Y:S04]  /*21620*/  BSSY B2, `(.L_x_1992) ;  /* 0x0000009000027945 */ /* 0x000fe80003800000 */
[----:B------:R-:W-:Y:S05]  /*21630*/  @P1 BRA `(.L_x_1993) ;  /* 0x00000000001c1947 */ /* 0x000fea0003800000 */
[----:B0-----:R-:W0:Y:S02]  /*21640*/  S2R R5, SR_TID.X ;  /* 0x0000000000057919 */ /* 0x001e240000002100 */
[----:B0-----:R-:W-:Y:S01]  /*21650*/  LOP3.LUT R6, R5, 0x1f, RZ, 0xc0, !PT ;  /* 0x0000001f05067812 */ /* 0x001fe200078ec0ff */
[----:B------:R-:W-:-:S03]  /*21660*/  IMAD.MOV.U32 R5, RZ, RZ, 0x4000 ;  /* 0x00004000ff057424 */ /* 0x000fc600078e00ff */
[----:B------:R-:W-:Y:S01]  /*21670*/  ISETP.NE.AND P0, PT, R6, RZ, PT ;  /* 0x000000ff0600720c */ /* 0x000fe20003f05270 */
[----:B------:R2:W-:-:S12]  /*21680*/  SYNCS.ARRIVE.TRANS64 RZ, [R12+URZ+0x28490], R5 ;  /* 0x028490050cff79a7 */ /* 0x0005d8000800003f */
[----:B--2---:R-:W-:Y:S05]  /*21690*/  @!P0 BRA `(.L_x_1993) ;  /* 0x0000000000048947 */ /* 0x004fea0003800000 */
[----:B------:R-:W-:Y:S01]  /*216a0*/  BPT.TRAP 0x1 ;  /* 0x000000040000795c */ /* 0x000fe20000300000 */
.L_x_1993:
[----:B------:R-:W-:Y:S05]  /*216b0*/  BSYNC B2 ;  /* 0x0000000000027941 */ /* 0x000fea0003800000 */
.L_x_1992:
[----:B------:R-:W-:Y:S01]  /*216c0*/  IMAD.MOV.U32 R21, RZ, RZ, RZ ;  /* 0x000000ffff157224 */ /* 0x000fe200078e00ff */
[----:B------:R-:W-:Y:S01]  /*216d0*/  UIADD3 UR4, UP0, UR40, 0x570, URZ ;  /* 0x0000057028047890 */ /* 0x000fe2000ff1e03f */
[----:B------:R-:W-:Y:S01]  /*216e0*/  IMAD R9, R29, 0x4000, R23 ;  /* 0x000040001d097824 */ /* 0x000fe200078e0217 */
[----:B------:R-:W-:Y:S01]  /*216f0*/  PLOP3.LUT P0, PT, PT, PT, PT, 0x80, 0x0 ;  /* 0x000000000000781c */ /* 0x000fe20003f0f070 */
[----:B------:R-:W-:Y:S01]  /*21700*/  IMAD R6, R3, 0x40, R0 ;  /* 0x0000004003067824 */ /* 0x000fe200078e0200 */
[----:B------:R-:W-:Y:S01]  /*21710*/  R2UR UR10, R21 ;  /* 0x00000000150a72ca */ /* 0x000fe200000e0000 */
[----:B0-----:R-:W-:Y:S01]  /*21720*/  VIADD R5, R12, 0x28490 ;  /* 0x000284900c057836 */ /* 0x001fe20000000000 */
[----:B------:R-:W-:Y:S01]  /*21730*/  IADD3 R13, R9, 0x20000, RZ ;  /* 0x00020000090d7810 */ /* 0x000fe20007ffe0ff */
[----:B------:R-:W-:Y:S01]  /*21740*/  VIADD R6, R6, 0xffffffc0 ;  /* 0xffffffc006067836 */ /* 0x000fe20000000000 */
[----:B------:R-:W-:Y:S01]  /*21750*/  UIADD3.X UR5, URZ, UR41, URZ, UP0, !UPT ;  /* 0x000000293f057290 */ /* 0x000fe200087fe43f */
[----:B------:R-:W-:Y:S01]  /*21760*/  UMOV UR6, 0x0 ;  /* 0x0000000000067882 */ /* 0x000fe20000000000 */
[----:B------:R-:W-:-:S10]  /*21770*/  UMOV UR7, 0x12f00000 ;  /* 0x12f0000000077882 */ /* 0x000fd40000000000 */
.L_x_1994:
        /* <DEDUP_REMOVED lines=10> */
[----:B------:R-:W-:Y:S01]  /*21820*/  IMAD.MOV.U32 R20, RZ, RZ, 0x80 ;  /* 0x00000080ff147424 */ /* 0x000fe200078e00ff */
[----:B------:R-:W-:Y:S01]  /*21830*/  PLOP3.LUT P0, PT, PT, PT, PT, 0x80, 0x0 ;  /* 0x000000000000781c */ /* 0x000fe20003f0f070 */
[----:B------:R-:W-:Y:S01]  /*21840*/  VIADD R13, R9, 0x22000 ;  /* 0x00022000090d7836 */ /* 0x000fe20000000000 */
[----:B------:R-:W-:Y:S01]  /*21850*/  UMOV UR6, 0x0 ;  /* 0x0000000000067882 */ /* 0x000fe20000000000 */
[----:B------:R-:W-:Y:S01]  /*21860*/  UMOV UR7, 0x12f00000 ;  /* 0x12f0000000077882 */ /* 0x000fe20000000000 */
[----:B------:R-:W-:-:S15]  /*21870*/  R2UR UR10, R20 ;  /* 0x00000000140a72ca */ /* 0x000fde00000e0000 */
.L_x_1995:
        /* <DEDUP_REMOVED lines=10> */
[----:B------:R-:W0:Y:S01]  /*21920*/  SYNCS.PHASECHK.TRANS64.TRYWAIT P0, [R12+URZ+0x284c0], R11 ;  /* 0x0284c00b0c0075a7 */ /* 0x000e22000800017f */
[----:B------:R-:W-:Y:S04]  /*21930*/  BSSY B2, `(.L_x_1996) ;  /* 0x0000002000027945 */ /* 0x000fe80003800000 */
[----:B0-----:R-:W-:Y:S05]  /*21940*/  @!P0 BRA `(.L_x_1997) ;  /* 0x0000009c00708947 */ /* 0x001fea0003800000 */
.L_x_2279:
[----:B------:R-:W-:Y:S05]  /*21950*/  BSYNC B2 ;  /* 0x0000000000027941 */ /* 0x000fea0003800000 */
.L_x_1996:
[----:B------:R-:W-:Y:S01]  /*21960*/  BSSY B2, `(.L_x_1998) ;  /* 0x000000b000027945 */ /* 0x000fe20003800000 */
[----:B------:R-:W-:Y:S02]  /*21970*/  IMAD.MOV.U32 R14, RZ, RZ, 0x0 ;  /* 0x00000000ff0e7424 */ /* 0x000fe400078e00ff */
[----:B------:R-:W-:Y:S01]  /*21980*/  IMAD.MOV.U32 R15, RZ, RZ, 0x12f00000 ;  /* 0x12f00000ff0f7424 */ /* 0x000fe200078e00ff */
[----:B------:R-:W-:Y:S06]  /*21990*/  @P1 BRA `(.L_x_1999) ;  /* 0x00000000001c1947 */ /* 0x000fec0003800000 */
[----:B------:R-:W2:Y:S02]  /*219a0*/  S2R R5, SR_TID.X ;  /* 0x0000000000057919 */ /* 0x000ea40000002100 */
[----:B--2---:R-:W-:Y:S01]  /*219b0*/  LOP3.LUT R13, R5, 0x1f, RZ, 0xc0, !PT ;  /* 0x0000001f050d7812 */ /* 0x004fe200078ec0ff */
[----:B------:R-:W-:-:S03]  /*219c0*/  IMAD.MOV.U32 R5, RZ, RZ, 0x4000 ;  /* 0x00004000ff057424 */ /* 0x000fc600078e00ff */
[----:B------:R-:W-:Y:S01]  /*219d0*/  ISETP.NE.AND P0, PT, R13, RZ, PT ;  /* 0x000000ff0d00720c */ /* 0x000fe20003f05270 */
[----:B------:R2:W-:-:S12]  /*219e0*/  SYNCS.ARRIVE.TRANS64 RZ, [R12+URZ+0x284b0], R5 ;  /* 0x0284b0050cff79a7 */ /* 0x0005d8000800003f */
[----:B--2---:R-:W-:Y:S05]  /*219f0*/  @!P0 BRA `(.L_x_1999) ;  /* 0x0000000000048947 */ /* 0x004fea0003800000 */
[----:B------:R-:W-:Y:S01]  /*21a00*/  BPT.TRAP 0x1 ;  /* 0x000000040000795c */ /* 0x000fe20000300000 */
.L_x_1999:
[----:B------:R-:W-:Y:S05]  /*21a10*/  BSYNC B2 ;  /* 0x0000000000027941 */ /* 0x000fea0003800000 */
.L_x_1998:
        /* <DEDUP_REMOVED lines=8> */
.L_x_2000:
        /* <DEDUP_REMOVED lines=15> */
.L_x_2001:
        /* <DEDUP_REMOVED lines=10> */
.L_x_1989:
[----:B------:R-:W-:Y:S05]  /*21c30*/  BSYNC B1 ;  /* 0x0000000000017941 */ /* 0x000fea0003800000 */
.L_x_1988:
[----:B------:R-:W-:Y:S01]  /*21c40*/  VIADD R12, R3, 0xfffffffe ;  /* 0xfffffffe030c7836 */ /* 0x000fe20000000000 */
[----:B------:R-:W-:Y:S01]  /*21c50*/  PLOP3.LUT P0, PT, PT, PT, PT, 0x8, 0x0 ;  /* 0x000000000000781c */ /* 0x000fe20003f0e170 */
[----:B------:R-:W-:-:S03]  /*21c60*/  VIADD R29, R29, 0x1 ;  /* 0x000000011d1d7836 */ /* 0x000fc60000000000 */
[----:B------:R-:W-:Y:S02]  /*21c70*/  ISETP.GE.AND P2, PT, R12, R4, PT ;  /* 0x000000040c00720c */ /* 0x000fe40003f46270 */
[----:B------:R-:W-:-:S04]  /*21c80*/  ISETP.NE.AND P1, PT, R29, 0x2, PT ;  /* 0x000000021d00780c */ /* 0x000fc80003f25270 */
[----:B------:R-:W-:Y:S02]  /*21c90*/  SEL R3, RZ, 0x1, P1 ;  /* 0x00000001ff037807 */ /* 0x000fe40000800000 */
[----:B------:R-:W-:Y:S02]  /*21ca0*/  SEL R29, R29, RZ, P1 ;  /* 0x000000ff1d1d7207 */ /* 0x000fe40000800000 */
[----:B------:R-:W-:-:S03]  /*21cb0*/  LOP3.LUT R31, R31, R3, RZ, 0x3c, !PT ;  /* 0x000000031f1f7212 */ /* 0x000fc600078e3cff */
[----:B------:R-:W-:Y:S05]  /*21cc0*/  @!P2 BRA `(.L_x_1982) ;  /* 0x0000000400d4a947 */ /* 0x000fea0003800000 */
.L_x_2016:
[----:B------:R-:W-:Y:S05]  /*21cd0*/  YIELD ;  /* 0x0000000000007946 */ /* 0x000fea0003800000 */
[----:B------:R-:W-:Y:S04]  /*21ce0*/  BSSY B1, `(.L_x_2002) ;  /* 0x000006b000017945 */ /* 0x000fe80003800000 */
[----:B------:R-:W-:Y:S05]  /*21cf0*/  @!P6 BRA `(.L_x_2003) ;  /* 0x0000000400a4e947 */ /* 0x000fea0003800000 */
[----:B------:R-:W-:Y:S01]  /*21d00*/  IMAD R11, R29, 0x8, R23 ;  /* 0x000000081d0b7824 */ /* 0x000fe200078e0217 */
[----:B------:R-:W-:Y:S01]  /*21d10*/  SHF.L.U32 R9, R31, 0x1f, RZ ;  /* 0x0000001f1f097819 */ /* 0x000fe200000006ff */
[----:B------:R-:W1:Y:S01]  /*21d20*/  S2R R3, SR_TID.X ;  /* 0x0000000000037919 */ /* 0x000e620000002100 */
[----:B------:R-:W-:Y:S02]  /*21d30*/  BSSY B2, `(.L_x_2004) ;  /* 0x0000005000027945 */ /* 0x000fe40003800000 */
[----:B------:R-:W2:Y:S01]  /*21d40*/  SYNCS.PHASECHK.TRANS64.TRYWAIT P1, [R11+URZ+0x284a0], R9 ;  /* 0x0284a0090b0075a7 */ /* 0x000ea2000802017f */
[----:B-1----:R-:W-:-:S04]  /*21d50*/  LOP3.LUT R3, R3, 0x7f, RZ, 0xc0, !PT ;  /* 0x0000007f03037812 */ /* 0x002fc800078ec0ff */
[----:B------:R-:W-:Y:S01]  /*21d60*/  ISETP.NE.AND P2, PT, R3, RZ, PT ;  /* 0x000000ff0300720c */ /* 0x000fe20003f45270 */
[----:B--2---:R-:W-:-:S12]  /*21d70*/  @!P1 BRA `(.L_x_2005) ;  /* 0x0000009800789947 */ /* 0x004fd80003800000 */
.L_x_2280:
[----:B------:R-:W-:Y:S05]  /*21d80*/  BSYNC B2 ;  /* 0x0000000000027941 */ /* 0x000fea0003800000 */
.L_x_2004:
[----:B------:R-:W-:Y:S04]  /*21d90*/  BSSY B2, `(.L_x_2006) ;  /* 0x0000009000027945 */ /* 0x000fe80003800000 */
[----:B------:R-:W-:Y:S05]  /*21da0*/  @P2 BRA `(.L_x_2007) ;  /* 0x00000000001c2947 */ /* 0x000fea0003800000 */
[----:B------:R-:W0:Y:S02]  /*21db0*/  S2R R3, SR_TID.X ;  /* 0x0000000000037919 */ /* 0x000e240000002100 */
[----:B0-----:R-:W-:Y:S01]  /*21dc0*/  LOP3.LUT R5, R3, 0x1f, RZ, 0xc0, !PT ;  /* 0x0000001f03057812 */ /* 0x001fe200078ec0ff */
[----:B------:R-:W-:-:S03]  /*21dd0*/  IMAD.MOV.U32 R3, RZ, RZ, 0x4000 ;  /* 0x00004000ff037424 */ /* 0x000fc600078e00ff */
[----:B------:R-:W-:Y:S01]  /*21de0*/  ISETP.NE.AND P1, PT, R5, RZ, PT ;  /* 0x000000ff0500720c */ /* 0x000fe20003f25270 */
[----:B------:R2:W-:-:S12]  /*21df0*/  SYNCS.ARRIVE.TRANS64 RZ, [R11+URZ+0x28490], R3 ;  /* 0x028490030bff79a7 */ /* 0x0005d8000800003f */
[----:B--2---:R-:W-:Y:S05]  /*21e00*/  @!P1 BRA `(.L_x_2007) ;  /* 0x0000000000049947 */ /* 0x004fea0003800000 */
[----:B------:R-:W-:Y:S01]  /*21e10*/  BPT.TRAP 0x1 ;  /* 0x000000040000795c */ /* 0x000fe20000300000 */
.L_x_2007:
[----:B------:R-:W-:Y:S05]  /*21e20*/  BSYNC B2 ;  /* 0x0000000000027941 */ /* 0x000fea0003800000 */
.L_x_2006:
[----:B------:R-:W-:Y:S01]  /*21e30*/  IMAD.MOV.U32 R20, RZ, RZ, RZ ;  /* 0x000000ffff147224 */ /* 0x000fe200078e00ff */
[----:B------:R-:W-:Y:S01]  /*21e40*/  LEA R6, R29, R23, 0xe ;  /* 0x000000171d067211 */ /* 0x000fe200078e70ff */
[----:B------:R-:W-:Y:S01]  /*21e50*/  UIADD3 UR4, UP0, UR40, 0x570, URZ ;  /* 0x0000057028047890 */ /* 0x000fe2000ff1e03f */
[----:B------:R-:W-:Y:S01]  /*21e60*/  PLOP3.LUT P1, PT, PT, PT, PT, 0x80, 0x0 ;  /* 0x000000000000781c */ /* 0x000fe20003f2f070 */
[----:B0-----:R-:W-:Y:S01]  /*21e70*/  IMAD R5, R12, 0x40, R0 ;  /* 0x000000400c057824 */ /* 0x001fe200078e0200 */
[----:B------:R-:W-:Y:S01]  /*21e80*/  R2UR UR10, R20 ;  /* 0x00000000140a72ca */ /* 0x000fe200000e0000 */
[----:B------:R-:W-:Y:S01]  /*21e90*/  VIADD R3, R11, 0x28490 ;  /* 0x000284900b037836 */ /* 0x000fe20000000000 */
[----:B------:R-:W-:Y:S01]  /*21ea0*/  UIADD3.X UR5, URZ, UR41, URZ, UP0, !UPT ;  /* 0x000000293f057290 */ /* 0x000fe200087fe43f */
[----:B------:R-:W-:Y:S01]  /*21eb0*/  VIADD R13, R6, 0x20000 ;  /* 0x00020000060d7836 */ /* 0x000fe20000000000 */
[----:B------:R-:W-:Y:S01]  /*21ec0*/  UMOV UR6, 0x0 ;  /* 0x0000000000067882 */ /* 0x000fe20000000000 */
[----:B------:R-:W-:-:S10]  /*21ed0*/  UMOV UR7, 0x12f00000 ;  /* 0x12f0000000077882 */ /* 0x000fd40000000000 */
.L_x_2008:
        /* <DEDUP_REMOVED lines=16> */
.L_x_2009:
        /* <DEDUP_REMOVED lines=13> */
.L_x_2281:
[----:B------:R-:W-:Y:S05]  /*220b0*/  BSYNC B2 ;  /* 0x0000000000027941 */ /* 0x000fea0003800000 */
.L_x_2010:
        /* <DEDUP_REMOVED lines=11> */
.L_x_2013:
[----:B------:R-:W-:Y:S05]  /*22170*/  BSYNC B2 ;  /* 0x0000000000027941 */ /* 0x000fea0003800000 */
.L_x_2012:
        /* <DEDUP_REMOVED lines=8> */
.L_x_2014:
        /* <DEDUP_REMOVED lines=15> */
.L_x_2015:
        /* <DEDUP_REMOVED lines=10> */
.L_x_2003:
[----:B------:R-:W-:Y:S05]  /*22390*/  BSYNC B1 ;  /* 0x0000000000017941 */ /* 0x000fea0003800000 */
.L_x_2002:
        /* <DEDUP_REMOVED lines=8> */
.L_x_1982:
[----:B------:R-:W-:Y:S05]  /*22420*/  BSYNC B0 ;  /* 0x0000000000007941 */ /* 0x000fea0003800000 */
.L_x_1981:
[----:B------:R-:W1:Y:S01]  /*22430*/  LDC R0, c[0x0][0x448] ;  /* 0x00011200ff007b82 */ /* 0x000e620000000800 */
[----:B0-----:R-:W-:Y:S01]  /*22440*/  IADD3 R5, R17, 0x7f, RZ ;  /* 0x0000007f11057810 */ /* 0x001fe20007ffe0ff */
[----:B------:R-:W-:Y:S06]  /*22450*/  @!P0 WARPSYNC.ALL ;  /* 0x0000000000008948 */ /* 0x000fec0003800000 */
[----:B------:R-:W-:Y:S01]  /*22460*/  @!P0 BAR.SYNC.DEFER_BLOCKING 0xc, 0x180 ;  /* 0x0306000000008b1d */ /* 0x000fe20000010000 */
[----:B-1----:R-:W-:-:S13]  /*22470*/  ISETP.NE.AND P1, PT, R0, 0x1, PT ;  /* 0x000000010000780c */ /* 0x002fda0003f25270 */
[----:B------:R-:W0:Y:S08]  /*22480*/  @P1 LDC R2, c[0x0][0x44c] ;  /* 0x00011300ff021b82 */ /* 0x000e300000000800 */
[----:B------:R-:W1:Y:S01]  /*22490*/  @P1 LDC R0, c[0x0][0x450] ;  /* 0x00011400ff001b82 */ /* 0x000e620000000800 */
[----:B0-----:R-:W-:-:S05]  /*224a0*/  @P1 IMAD.HI.U32 R3, R5, R2, RZ ;  /* 0x0000000205031227 */ /* 0x001fca00078e00ff */
[----:B-1----:R-:W-:Y:S02]  /*224b0*/  @P1 SHF.R.U32.HI R5, RZ, R0, R3 ;  /* 0x00000000ff051219 */ /* 0x002fe40000011603 */
[----:B------:R-:W0:Y:S03]  /*224c0*/  LDC.64 R2, c[0x0][0x9e0] ;  /* 0x00027800ff027b82 */ /* 0x000e260000000a00 */
[----:B------:R-:W-:Y:S01]  /*224d0*/  IMAD.IADD R8, R8, 0x1, R5 ;  /* 0x0000000108087824 */ /* 0x000fe200078e0205 */
[----:B0-----:R-:W-:-:S03]  /*224e0*/  ISETP.GE.AND P2, PT, R3, 0x1, PT ;  /* 0x000000010300780c */ /* 0x001fc60003f46270 */
[----:B------:R-:W-:-:S10]  /*224f0*/  IMAD.IADD R2, R8, 0x1, R2 ;  /* 0x0000000108027824 */ /* 0x000fd400078e0202 */
        /* <DEDUP_REMOVED lines=12> */
.L_x_2019:
[----:B------:R-:W-:-:S13]  /*225c0*/  ISETP.NE.AND P0, PT, R3, 0x1, PT ;  /* 0x000000010300780c */ /* 0x000fda0003f05270 */
[----:B------:R-:W0:Y:S02]  /*225d0*/  @P0 LDC.64 R4, c[0x0][0x9e8] ;  /* 0x00027a00ff040b82 */ /* 0x000e240000000a00 */
[----:B0-----:R-:W-:-:S05]  /*225e0*/  @P0 IMAD.HI.U32 R4, R0, R4, RZ ;  /* 0x0000000400040227 */ /* 0x001fca00078e00ff */
[----:B------:R-:W-:-:S07]  /*225f0*/  @P0 SHF.R.U32.HI R0, RZ, R5, R4 ;  /* 0x00000005ff000219 */ /* 0x000fce0000011604 */
.L_x_2020:
[----:B------:R-:W-:Y:S05]  /*22600*/  BSYNC B0 ;  /* 0x0000000000007941 */ /* 0x000fea0003800000 */
.L_x_2018:
[----:B------:R-:W-:-:S05]  /*22610*/  IMAD R5, R0, R3, R3 ;  /* 0x0000000300057224 */ /* 0x000fca00078e0203 */
[----:B------:R-:W-:-:S07]  /*22620*/  VIMNMX R2, R2, R5, PT ;  /* 0x0000000502027248 */ /* 0x000fce0003fe0100 */
.L_x_2017:
[----:B------:R-:W-:Y:S01]  /*22630*/  VIADD R2, R2, 0x3f ;  /* 0x0000003f02027836 */ /* 0x000fe20000000000 */
[----:B------:R-:W0:Y:S01]  /*22640*/  @P1 LDC R0, c[0x0][0x44c] ;  /* 0x00011300ff001b82 */ /* 0x000e220000000800 */
[----:B------:R-:W-:-:S03]  /*22650*/  ULDC UR4, c[0x0][0x9dc] ;  /* 0x0002770000047ab9 */ /* 0x000fc60000000800 */
[----:B------:R-:W-:-:S04]  /*22660*/  SHF.R.S32.HI R5, RZ, 0x1f, R2 ;  /* 0x0000001fff057819 */ /* 0x000fc80000011402 */
[----:B------:R-:W-:Y:S02]  /*22670*/  LEA.HI R5, R5, R2, RZ, 0x6 ;  /* 0x0000000205057211 */ /* 0x000fe400078f30ff */
[----:B------:R-:W1:Y:S02]  /*22680*/  @P1 LDC R2, c[0x0][0x450] ;  /* 0x00011400ff021b82 */ /* 0x000e640000000800 */
[----:B------:R-:W-:-:S04]  /*22690*/  SHF.R.S32.HI R5, RZ, 0x6, R5 ;  /* 0x00000006ff057819 */ /* 0x000fc80000011405 */
[----:B------:R-:W-:-:S05]  /*226a0*/  VIMNMX R27, R10, R5, PT ;  /* 0x000000050a1b7248 */ /* 0x000fca0003fe0100 */
[----:B------:R2:W-:Y:S01]  /*226b0*/  STL [R1+0x1c], R27 ;  /* 0x00001c1b01007387 */ /* 0x0005e20000100800 */
[----:B0-----:R-:W-:-:S04]  /*226c0*/  @P1 IMAD.HI.U32 R5, R17, R0, RZ ;  /* 0x0000000011051227 */ /* 0x001fc800078e00ff */
[----:B------:R-:W-:Y:S01]  /*226d0*/  IMAD.MOV.U32 R0, RZ, RZ, R17 ;  /* 0x000000ffff007224 */ /* 0x000fe200078e0011 */
[----:B-1----:R-:W-:-:S04]  /*226e0*/  @P1 SHF.R.U32.HI R0, RZ, R2, R5 ;  /* 0x00000002ff001219 */ /* 0x002fc80000011605 */
[----:B------:R-:W-:-:S05]  /*226f0*/  IADD3 R2, R7, R0, RZ ;  /* 0x0000000007027210 */ /* 0x000fca0007ffe0ff */
[----:B------:R-:W-:Y:S01]  /*22700*/  VIADD R0, R2, -UR4 ;  /* 0x8000000402007c36 */ /* 0x000fe20008000000 */
[----:B--2---:R-:W-:Y:S06]  /*22710*/  @!P2 BRA `(.L_x_2021) ;  /* 0x000000000044a947 */ /* 0x004fec0003800000 */
        /* <DEDUP_REMOVED lines=10> */
.L_x_2023:
[----:B------:R-:W-:-:S13]  /*227c0*/  ISETP.NE.AND P0, PT, R3, 0x1, PT ;  /* 0x000000010300780c */ /* 0x000fda0003f05270 */
[----:B------:R-:W0:Y:S02]  /*227d0*/  @P0 LDC.64 R4, c[0x0][0x9e8] ;  /* 0x00027a00ff040b82 */ /* 0x000e240000000a00 */
[----:B0-----:R-:W-:-:S05]  /*227e0*/  @P0 IMAD.HI.U32 R4, R2, R4, RZ ;  /* 0x0000000402040227 */ /* 0x001fca00078e00ff */
[----:B------:R-:W-:-:S07]  /*227f0*/  @P0 SHF.R.U32.HI R2, RZ, R5, R4 ;  /* 0x00000005ff020219 */ /* 0x000fce0000011604 */
.L_x_2024:
[----:B------:R-:W-:Y:S05]  /*22800*/  BSYNC B0 ;  /* 0x0000000000007941 */ /* 0x000fea0003800000 */
.L_x_2022:
[----:B------:R-:W-:-:S05]  /*22810*/  IMAD R3, R2, R3, RZ ;  /* 0x0000000302037224 */ /* 0x000fca00078e02ff */
[----:B------:R-:W-:-:S07]  /*22820*/  VIMNMX R0, R0, R3, !PT ;  /* 0x0000000300007248 */ /* 0x000fce0007fe0100 */
.L_x_2021:
[----:B------:R-:W-:-:S04]  /*22830*/  SHF.R.S32.HI R3, RZ, 0x1f, R0 ;  /* 0x0000001fff037819 */ /* 0x000fc80000011400 */
[----:B------:R-:W-:-:S04]  /*22840*/  LEA.HI R3, R3, R0, RZ, 0x6 ;  /* 0x0000000003037211 */ /* 0x000fc800078f30ff */
[----:B------:R-:W-:-:S04]  /*22850*/  SHF.R.S32.HI R3, RZ, 0x6, R3 ;  /* 0x00000006ff037819 */ /* 0x000fc80000011403 */
[----:B------:R-:W-:-:S04]  /*22860*/  VIMNMX R36, RZ, R3, !PT ;  /* 0x00000003ff247248 */ /* 0x000fc80007fe0100 */
[----:B------:R-:W-:-:S13]  /*22870*/  ISETP.GT.AND P0, PT, R27, R36, PT ;  /* 0x000000241b00720c */ /* 0x000fda0003f04270 */
        /* <DEDUP_REMOVED lines=18> */
.L_x_2025:
        /* <DEDUP_REMOVED lines=20> */
.L_x_2028:
[----:B------:R-:W-:Y:S05]  /*22ae0*/  BSYNC B6 ;  /* 0x0000000000067941 */ /* 0x000fea0003800000 */
.L_x_2027:
        /* <DEDUP_REMOVED lines=11> */
[----:B------:R-:W-:Y:S01]  /*22ba0*/  MOV R5, UR7 ;  /* 0x0000000700057c02 */ /* 0x000fe20008000f00 */
[----:B------:R-:W0:Y:S01]  /*22bb0*/  LDC.64 R2, c[0x4][R2] ;  /* 0x0100000002027b82 */ /* 0x000e220000000a00 */
[----:B------:R-:W-:Y:S01]  /*22bc0*/  IMAD.U32 R6, RZ, RZ, UR8 ;  /* 0x00000008ff067e24 */ /* 0x000fe2000f8e00ff */
[----:B------:R-:W-:Y:S01]  /*22bd0*/  MOV R13, RZ ;  /* 0x000000ff000d7202 */ /* 0x000fe20000000f00 */
[----:B------:R-:W-:Y:S02]  /*22be0*/  IMAD.U32 R7, RZ, RZ, UR9 ;  /* 0x00000009ff077e24 */ /* 0x000fe4000f8e00ff */
[----:B------:R-:W-:-:S02]  /*22bf0*/  IMAD.U32 R10, RZ, RZ, UR4 ;  /* 0x00000004ff0a7e24 */ /* 0x000fc4000f8e00ff */
[----:B------:R-:W-:Y:S02]  /*22c00*/  IMAD.U32 R11, RZ, RZ, UR5 ;  /* 0x00000005ff0b7e24 */ /* 0x000fe4000f8e00ff */
[----:B------:R-:W-:Y:S02]  /*22c10*/  IMAD.MOV.U32 R8, RZ, RZ, 0x70 ;  /* 0x00000070ff087424 */ /* 0x000fe400078e00ff */
[----:B------:R-:W-:-:S07]  /*22c20*/  IMAD.MOV.U32 R12, RZ, RZ, 0x1 ;  /* 0x00000001ff0c7424 */ /* 0x000fce00078e00ff */
[----:B------:R-:W-:-:S07]  /*22c30*/  LEPC R20, `(.L_x_2030) ;  /* 0x000000001014794e */ /* 0x000fce0000000000 */
[----:B0-----:R-:W-:Y:S05]  /*22c40*/  CALL.ABS.NOINC R2 ;  /* 0x0000000002007343 */ /* 0x001fea0003c00000 */
.L_x_2030:
[----:B------:R-:W-:Y:S05]  /*22c50*/  BSYNC B6 ;  /* 0x0000000000067941 */ /* 0x000fea0003800000 */
.L_x_2029:
        /* <DEDUP_REMOVED lines=20> */
.L_x_2032:
[----:B------:R-:W-:Y:S05]  /*22da0*/  BSYNC B6 ;  /* 0x0000000000067941 */ /* 0x000fea0003800000 */
.L_x_2031:
[----:B------:R-:W-:Y:S01]  /*22db0*/  LOP3.LUT P6, RZ, R22, 0x1, RZ, 0xc0, !PT ;  /* 0x0000000116ff7812 */ /* 0x000fe200078cc0ff */
[----:B------:R-:W-:-:S12]  /*22dc0*/  BSSY B6, `(.L_x_2033) ;  /* 0x0000012000067945 */ /* 0x000fd80003800000 */
        /* <DEDUP_REMOVED lines=17> */
.L_x_2034:
[----:B------:R-:W-:Y:S05]  /*22ee0*/  BSYNC B6 ;  /* 0x0000000000067941 */ /* 0x000fea0003800000 */
.L_x_2033:
[----:B------:R-:W-:Y:S01]  /*22ef0*/  ULDC.64 UR4, c[0x0][0x9f8] ;  /* 0x00027e0000047ab9 */ /* 0x000fe20000000a00 */
[----:B------:R-:W-:Y:S01]  /*22f00*/  IMAD.MOV.U32 R32, RZ, RZ, R19 ;  /* 0x000000ffff207224 */ /* 0x000fe200078e0013 */
[----:B------:R-:W-:Y:S01]  /*22f10*/  ISETP.NE.U32.AND P0, PT, RZ, UR4, PT ;  /* 0x00000004ff007c0c */ /* 0x000fe2000bf05070 */
[----:B------:R-:W0:Y:S01]  /*22f20*/  S2R R20, SR_TID.X ;  /* 0x0000000000147919 */ /* 0x000e220000002100 */
[----:B------:R-:W1:Y:S02]  /*22f30*/  S2R R21, SR_TID.X ;  /* 0x0000000000157919 */ /* 0x000e640000002100 */
[----:B------:R-:W-:Y:S01]  /*22f40*/  ISETP.NE.AND.EX P0, PT, RZ, UR5, PT, P0 ;  /* 0x00000005ff007c0c */ /* 0x000fe2000bf05300 */
[----:B------:R-:W2:-:S12]  /*22f50*/  LDC R9, c[0x0][0x2f4] ;  /* 0x0000bd00ff097b82 */ /* 0x000e980000000800 */
[----:B------:R-:W3:Y:S01]  /*22f60*/  @P0 LDC.64 R2, c[0x0][0x9f8] ;  /* 0x00027e00ff020b82 */ /* 0x000ee20000000a00 */
[----:B------:R-:W-:Y:S02]  /*22f70*/  LEA R8, R27, 0xffffffc0, 0x6 ;  /* 0xffffffc01b087811 */ /* 0x000fe400078e30ff */
[----:B0-----:R-:W-:Y:S01]  /*22f80*/  LOP3.LUT R20, R20, 0x7f, RZ, 0xc0, !PT ;  /* 0x0000007f14147812 */ /* 0x001fe200078ec0ff */
[----:B---3--:R-:W-:-:S05]  /*22f90*/  @P0 IMAD.WIDE R2, R19, 0x4, R2 ;  /* 0x0000000413020825 */ /* 0x008fca00078e0202 */
[----:B------:R0:W3:Y:S01]  /*22fa0*/  @P0 LDG.E R32, desc[UR36][R2.64] ;  /* 0x0000002402200981 */ /* 0x0000e2000c1e1900 */
[----:B------:R-:W-:Y:S02]  /*22fb0*/  SHF.R.U32.HI R20, RZ, 0x3, R20 ;  /* 0x00000003ff147819 */ /* 0x000fe40000011614 */
[----:B-1----:R-:W-:-:S04]  /*22fc0*/  SHF.L.U32 R21, R21, 0x4, RZ ;  /* 0x0000000415157819 */ /* 0x002fc800000006ff */
[----:B------:R-:W-:Y:S01]  /*22fd0*/  LOP3.LUT R21, R20, 0x70, R21, 0xf8, !PT ;  /* 0x0000007014157812 */ /* 0x000fe200078ef815 */
[----:B0-----:R-:W0:Y:S04]  /*22fe0*/  LDC R2, c[0x0][0x430] ;  /* 0x00010c00ff027b82 */ /* 0x001e280000000800 */
[----:B------:R-:W-:-:S04]  /*22ff0*/  IMAD.IADD R5, R21, 0x1, R8 ;  /* 0x0000000115057824 */ /* 0x000fc800078e0208 */
[C---:B------:R-:W-:Y:S01]  /*23000*/  IMAD.IADD R3, R5.reuse, 0x1, R35 ;  /* 0x0000000105037824 */ /* 0x040fe200078e0223 */
[----:B------:R-:W-:-:S03]  /*23010*/  ISETP.GE.AND P0, PT, R5, R24, PT ;  /* 0x000000180500720c */ /* 0x000fc60003f06270 */
[----:B------:R-:W-:Y:S01]  /*23020*/  IMAD.MOV.U32 R6, RZ, RZ, R3 ;  /* 0x000000ffff067224 */ /* 0x000fe200078e0003 */
[----:B------:R-:W-:Y:S02]  /*23030*/  ISETP.GT.U32.OR P0, PT, R21, 0x3f, P0 ;  /* 0x0000003f1500780c */ /* 0x000fe40000704470 */
[----:B0-----:R-:W-:-:S13]  /*23040*/  ISETP.NE.AND P1, PT, R2, 0x1, PT ;  /* 0x000000010200780c */ /* 0x001fda0003f25270 */
[----:B------:R-:W0:Y:S08]  /*23050*/  @P1 LDC R4, c[0x0][0x434] ;  /* 0x00010d00ff041b82 */ /* 0x000e300000000800 */
[----:B------:R-:W1:Y:S01]  /*23060*/  @P1 LDC R0, c[0x0][0x438] ;  /* 0x00010e00ff001b82 */ /* 0x000e620000000800 */
[----:B0-----:R-:W-:-:S05]  /*23070*/  @P1 IMAD.HI.U32 R4, R3, R4, RZ ;  /* 0x0000000403041227 */ /* 0x001fca00078e00ff */
[----:B-1----:R-:W-:Y:S02]  /*23080*/  @P1 SHF.R.U32.HI R6, RZ, R0, R4 ;  /* 0x00000000ff061219 */ /* 0x002fe40000011604 */
[----:B------:R-:W0:Y:S02]  /*23090*/  @!P0 LDC.64 R4, c[0x0][0x418] ;  /* 0x00010600ff048b82 */ /* 0x000e240000000a00 */
[--C-:B------:R-:W-:Y:S01]  /*230a0*/  @!P0 SHF.R.S32.HI R7, RZ, 0x1f, R6.reuse ;  /* 0x0000001fff078819 */ /* 0x100fe20000011406 */
[----:B------:R-:W-:-:S04]  /*230b0*/  IMAD.MOV R0, RZ, RZ, -R6 ;  /* 0x000000ffff007224 */ /* 0x000fc800078e0a06 */
[----:B------:R-:W-:Y:S02]  /*230c0*/  IMAD R0, R2, R0, R3 ;  /* 0x0000000002007224 */ /* 0x000fe400078e0203 */
[----:B------:R-:W1:Y:S01]  /*230d0*/  @!P0 LDC.64 R2, c[0x0][0x428] ;  /* 0x00010a00ff028b82 */ /* 0x000e620000000a00 */
[----:B------:R-:W-:Y:S02]  /*230e0*/  ISETP.GT.U32.AND P3, PT, R21, 0x3f, PT ;  /* 0x0000003f1500780c */ /* 0x000fe40003f64070 */
[----:B------:R-:W-:Y:S02]  /*230f0*/  LOP3.LUT R22, R22, 0xfffffffb, RZ, 0xc0, !PT ;  /* 0xfffffffb16167812 */ /* 0x000fe400078ec0ff */
[----:B------:R-:W-:-:S09]  /*23100*/  LOP3.LUT R20, R34, 0x80, RZ, 0xfc, !PT ;  /* 0x0000008022147812 */ /* 0x000fd200078efcff */
[----:B------:R-:W-:-:S04]  /*23110*/  @P3 LOP3.LUT R22, R22, 0x4, RZ, 0xfc, !PT ;  /* 0x0000000416163812 */ /* 0x000fc800078efcff */
[----:B------:R-:W-:-:S04]  /*23120*/  LOP3.LUT R22, R22, 0xfffffff7, RZ, 0xc0, !PT ;  /* 0xfffffff716167812 */ /* 0x000fc800078ec0ff */
[----:B------:R-:W-:Y:S01]  /*23130*/  LOP3.LUT R22, R22, 0xfffffffd, RZ, 0xc0, !PT ;  /* 0xfffffffd16167812 */ /* 0x000fe200078ec0ff */
[----:B------:R-:W-:Y:S01]  /*23140*/  UMOV UR4, 0xffffffff ;  /* 0xffffffff00047882 */ /* 0x000fe20000000000 */
[----:B---3--:R-:W-:Y:S01]  /*23150*/  SHF.R.S32.HI R37, RZ, 0x1f, R32 ;  /* 0x0000001fff257819 */ /* 0x008fe20000011420 */
[----:B-1----:R-:W-:-:S04]  /*23160*/  @!P0 IMAD.WIDE.U32 R6, R32, R2, R6 ;  /* 0x0000000220068225 */ /* 0x002fc800078e0006 */
[----:B------:R-:W-:-:S04]  /*23170*/  @!P0 IMAD R2, R37, R2, RZ ;  /* 0x0000000225028224 */ /* 0x000fc800078e02ff */
[----:B------:R-:W-:Y:S01]  /*23180*/  @!P0 IMAD R3, R32, R3, R2 ;  /* 0x0000000320038224 */ /* 0x000fe200078e0202 */
[----:B0-----:R-:W-:Y:S01]  /*23190*/  @!P0 LEA R2, P1, R6, R4, 0x2 ;  /* 0x0000000406028211 */ /* 0x001fe200078210ff */
[----:B------:R-:W-:Y:S02]  /*231a0*/  IMAD.MOV.U32 R4, RZ, RZ, RZ ;  /* 0x000000ffff047224 */ /* 0x000fe400078e00ff */
[----:B------:R-:W-:-:S05]  /*231b0*/  @!P0 IMAD.IADD R3, R7, 0x1, R3 ;  /* 0x0000000107038824 */ /* 0x000fca00078e0203 */
[----:B------:R-:W-:Y:S02]  /*231c0*/  @!P0 LEA.HI.X R3, R6, R5, R3, 0x2, P1 ;  /* 0x0000000506038211 */ /* 0x000fe400008f1403 */
[----:B--2---:R-:W-:-:S03]  /*231d0*/  ISETP.GE.AND P1, PT, R34, R9, PT ;  /* 0x000000092200720c */ /* 0x004fc60003f26270 */
[----:B------:R0:W5:Y:S01]  /*231e0*/  @!P0 LDG.E R4, desc[UR36][R2.64] ;  /* 0x0000002402048981 */ /* 0x000162000c1e1900 */
[----:B------:R-:W-:Y:S02]  /*231f0*/  ISETP.GE.AND P0, PT, R20, R9, PT ;  /* 0x000000091400720c */ /* 0x000fe40003f06270 */
[----:B0-----:R-:W-:-:S07]  /*23200*/  MOV R2, UR42 ;  /* 0x0000002a00027c02 */ /* 0x001fce0008000f00 */
[----:B------:R-:W-:Y:S02]  /*23210*/  @P1 LOP3.LUT R22, R22, 0x2, RZ, 0xfc, !PT ;  /* 0x0000000216161812 */ /* 0x000fe400078efcff */
[----:B------:R-:W-:-:S13]  /*23220*/  ISETP.NE.AND P2, PT, R2, 0x3, PT ;  /* 0x000000030200780c */ /* 0x000fda0003f45270 */
[----:B------:R-:W-:-:S04]  /*23230*/  @P2 LOP3.LUT R22, R22, 0x8, RZ, 0xfc, !PT ;  /* 0x0000000816162812 */ /* 0x000fc800078efcff */
[----:B------:R-:W-:-:S04]  /*23240*/  LOP3.LUT R22, R22, 0xfffffffe, RZ, 0xc0, !PT ;  /* 0xfffffffe16167812 */ /* 0x000fc800078ec0ff */
[----:B------:R-:W-:Y:S01]  /*23250*/  @P0 LOP3.LUT R22, R22, 0x1, RZ, 0xfc, !PT ;  /* 0x0000000116160812 */ /* 0x000fe200078efcff */
[----:B------:R-:W-:Y:S06]  /*23260*/  BRA.DIV UR4, `(.L_x_2035) ;  /* 0x0000008604647947 */ /* 0x000fec000b800000 */
.L_x_2284:
[----:B------:R-:W-:Y:S01]  /*23270*/  SHF.R.S32.HI R33, RZ, 0x1f, R18 ;  /* 0x0000001fff217819 */ /* 0x000fe20000011412 */
[----:B------:R-:W-:Y:S06]  /*23280*/  @!P2 BRA `(.L_x_2036) ;  /* 0x000000000004a947 */ /* 0x000fec0003800000 */
[----:B------:R-:W-:Y:S01]  /*23290*/  BPT.TRAP 0x1 ;  /* 0x000000040000795c */ /* 0x000fe20000300000 */
.L_x_2036:
[----:B------:R-:W-:Y:S01]  /*232a0*/  IMAD R6, R28, 0x8, R23 ;  /* 0x000000081c067824 */ /* 0x000fe200078e0217 */
[----:B------:R-:W-:Y:S01]  /*232b0*/  SHF.L.U32 R21, R30, 0x1f, RZ ;  /* 0x0000001f1e157819 */ /* 0x000fe200000006ff */
[----:B------:R-:W0:Y:S01]  /*232c0*/  S2R R2, SR_TID.X ;  /* 0x0000000000027919 */ /* 0x000e220000002100 */
[----:B------:R-:W-:Y:S01]  /*232d0*/  BSSY B0, `(.L_x_2037) ;  /* 0x0000007000007945 */ /* 0x000fe20003800000 */
[----:B------:R-:W-:Y:S01]  /*232e0*/  SHF.R.S32.HI R10, RZ, 0x1f, R0 ;  /* 0x0000001fff0a7819 */ /* 0x000fe20000011400 */
[----:B------:R-:W1:Y:S01]  /*232f0*/  SYNCS.PHASECHK.TRANS64.TRYWAIT P0, [R6+URZ+0x28480], R21 ;  /* 0x02848015060075a7 */ /* 0x000e62000800017f */
[----:B0-----:R-:W-:-:S04]  /*23300*/  LOP3.LUT R2, R2, 0x7f, RZ, 0xc0, !PT ;  /* 0x0000007f02027812 */ /* 0x001fc800078ec0ff */
[----:B------:R-:W-:-:S04]  /*23310*/  SHF.R.U32.HI R2, RZ, 0x3, R2 ;  /* 0x00000003ff027819 */ /* 0x000fc80000011602 */
[----:B------:R-:W-:Y:S01]  /*23320*/  IADD3 R24, -R2, R24, -R8 ;  /* 0x0000001802187210 */ /* 0x000fe20007ffe908 */
[----:B-1----:R-:W-:Y:S06]  /*23330*/  @!P0 BRA `(.L_x_2038) ;  /* 0x0000008400648947 */ /* 0x002fec0003800000 */
.L_x_2285:
[----:B------:R-:W-:Y:S05]  /*23340*/  BSYNC B0 ;  /* 0x0000000000007941 */ /* 0x000fea0003800000 */
.L_x_2037:
[----:B------:R-:W2:Y:S01]  /*23350*/  LDL R7, [R1+0x4] ;  /* 0x0000040001077983 */ /* 0x000ea20000100800 */
[----:B------:R-:W-:Y:S01]  /*23360*/  ULDC.64 UR4, c[0x0][0x328] ;  /* 0x0000ca0000047ab9 */ /* 0x000fe20000000a00 */
[----:B-----5:R-:W-:Y:S01]  /*23370*/  SHF.R.S32.HI R20, RZ, 0x1f, R4 ;  /* 0x0000001fff147819 */ /* 0x020fe20000011404 */
[----:B------:R-:W-:Y:S01]  /*23380*/  IMAD R5, R10, UR4, RZ ;  /* 0x000000040a057c24 */ /* 0x000fe2000f8e02ff */
[----:B------:R-:W-:Y:S01]  /*23390*/  ISETP.GE.AND P4, PT, R24, 0x1, PT ;  /* 0x000000011800780c */ /* 0x000fe20003f86270 */
        /* <DEDUP_REMOVED lines=12> */
[----:B------:R-:W-:Y:S02]  /*23460*/  ULDC.64 UR4, c[0x0][0x318] ;  /* 0x0000c60000047ab9 */ /* 0x000fe40000000a00 */
[----:B------:R-:W-:Y:S01]  /*23470*/  IADD3 R2, P0, R2, UR4, RZ ;  /* 0x0000000402027c10 */ /* 0x000fe2000ff1e0ff */
[----:B------:R-:W-:-:S03]  /*23480*/  UMOV UR4, 0xffffffff ;  /* 0xffffffff00047882 */ /* 0x000fc60000000000 */
[----:B------:R-:W-:Y:S01]  /*23490*/  IADD3.X R3, R3, UR5, R5, P0, !PT ;  /* 0x0000000503037c10 */ /* 0x000fe200087fe405 */
[----:B--2---:R-:W-:Y:S01]  /*234a0*/  IMAD R7, R28, 0x4000, R7 ;  /* 0x000040001c077824 */ /* 0x004fe200078e0207 */
[----:B------:R-:W-:Y:S07]  /*234b0*/  BRA.DIV UR4, `(.L_x_2039) ;  /* 0x0000008604187947 */ /* 0x000fee000b800000 */
[----:B------:R-:W1:Y:S01]  /*234c0*/  LDC R12, c[0x0][0x2f4] ;  /* 0x0000bd00ff0c7b82 */ /* 0x000e620000000800 */
[----:B------:R-:W2:Y:S01]  /*234d0*/  SHFL.IDX PT, R8, R2, RZ, 0x181f ;  /* 0x00181fff02087589 */ /* 0x000ea200000e0000 */
[----:B------:R-:W-:Y:S02]  /*234e0*/  LOP3.LUT R11, R34, 0x80, RZ, 0xfc, !PT ;  /* 0x00000080220b7812 */ /* 0x000fe400078efcff */
[C---:B------:R-:W-:Y:S01]  /*234f0*/  ISETP.GE.AND P3, PT, R24.reuse, 0x11, PT ;  /* 0x000000111800780c */ /* 0x040fe20003f66270 */
[----:B------:R-:W3:Y:S01]  /*23500*/  SHFL.IDX PT, R5, R3, RZ, 0x181f ;  /* 0x00181fff03057589 */ /* 0x000ee200000e0000 */
[----:B------:R-:W-:Y:S02]  /*23510*/  ISETP.GE.AND P5, PT, R24, 0x31, PT ;  /* 0x000000311800780c */ /* 0x000fe40003fa6270 */
[C---:B-1----:R-:W-:Y:S02]  /*23520*/  ISETP.GE.AND P2, PT, R34.reuse, R12, PT ;  /* 0x0000000c2200720c */ /* 0x042fe40003f46270 */
[----:B--2---:R-:W-:-:S02]  /*23530*/  IADD3 R8, P0, R34, R8, RZ ;  /* 0x0000000822087210 */ /* 0x004fc40007f1e0ff */
[----:B------:R-:W-:-:S03]  /*23540*/  ISETP.LT.OR P1, PT, R24, 0x1, P2 ;  /* 0x000000011800780c */ /* 0x000fc60001721670 */
[----:B---3--:R-:W-:Y:S01]  /*23550*/  IMAD.X R9, RZ, RZ, R5, P0 ;  /* 0x000000ffff097224 */ /* 0x008fe200000e0605 */
[----:B------:R-:W-:Y:S01]  /*23560*/  ISETP.GE.AND P0, PT, R11, R12, PT ;  /* 0x0000000c0b00720c */ /* 0x000fe20003f06270 */
[----:B------:R-:W-:Y:S02]  /*23570*/  IMAD.IADD R5, R23, 0x1, R7 ;  /* 0x0000000117057824 */ /* 0x000fe400078e0207 */
[----:B------:R-:W-:Y:S06]  /*23580*/  SHFL.IDX PT, R7, R3, 0x1, 0x181f ;  /* 0x00381f0003077f89 */ /* 0x000fec00000e0000 */
[----:B------:R-:W-:Y:S01]  /*23590*/  LDGSTS.E.BYPASS.LTC128B.128 [R5+0x10000], desc[UR36][R8.64], !P1 ;  /* 0x1000000008057fae */ /* 0x000fe2000c901d64 */
[----:B------:R-:W-:-:S13]  /*235a0*/  ISETP.LT.OR P1, PT, R24, 0x1, P0 ;  /* 0x000000011800780c */ /* 0x000fda0000721670 */
[----:B------:R1:W-:Y:S04]  /*235b0*/  LDGSTS.E.BYPASS.LTC128B.128 [R5+0x12000], desc[UR36][R8.64+0x80], !P1 ;  /* 0x1200008008057fae */ /* 0x0003e8000c901d64 */
[----:B-1----:R-:W1:Y:S02]  /*235c0*/  SHFL.IDX PT, R8, R2, 0x1, 0x181f ;  /* 0x00381f0002087f89 */ /* 0x002e6400000e0000 */
[----:B-1----:R-:W-:-:S04]  /*235d0*/  IADD3 R8, P1, R34, R8, RZ ;  /* 0x0000000822087210 */ /* 0x002fc80007f3e0ff */
[----:B------:R-:W-:Y:S02]  /*235e0*/  IADD3.X R9, RZ, R7, RZ, P1, !PT ;  /* 0x00000007ff097210 */ /* 0x000fe40000ffe4ff */
[C---:B------:R-:W-:Y:S01]  /*235f0*/  ISETP.LT.OR P1, PT, R24.reuse, 0x11, P2 ;  /* 0x000000111800780c */ /* 0x040fe20001721670 */
[----:B------:R-:W-:Y:S04]  /*23600*/  SHFL.IDX PT, R7, R3, 0x2, 0x181f ;  /* 0x00581f0003077f89 */ /* 0x000fe800000e0000 */
[----:B------:R-:W-:Y:S08]  /*23610*/  SHFL.IDX PT, R3, R3, 0x3, 0x181f ;  /* 0x00781f0003037f89 */ /* 0x000ff000000e0000 */
[----:B------:R-:W-:Y:S01]  /*23620*/  LDGSTS.E.BYPASS.LTC128B.128 [R5+0x10800], desc[UR36][R8.64], !P1 ;  /* 0x1080000008057fae */ /* 0x000fe2000c901d64 */
[----:B------:R-:W-:-:S13]  /*23630*/  ISETP.LT.OR P1, PT, R24, 0x11, P0 ;  /* 0x000000111800780c */ /* 0x000fda0000721670 */
[----:B------:R1:W-:Y:S04]  /*23640*/  LDGSTS.E.BYPASS.LTC128B.128 [R5+0x12800], desc[UR36][R8.64+0x80], !P1 ;  /* 0x1280008008057fae */ /* 0x0003e8000c901d64 */
[----:B-1----:R-:W1:Y:S04]  /*23650*/  SHFL.IDX PT, R8, R2, 0x2, 0x181f ;  /* 0x00581f0002087f89 */ /* 0x002e6800000e0000 */
[----:B------:R-:W2:Y:S01]  /*23660*/  SHFL.IDX PT, R2, R2, 0x3, 0x181f ;  /* 0x00781f0002027f89 */ /* 0x000ea200000e0000 */
[----:B-1----:R-:W-:-:S05]  /*23670*/  IADD3 R8, P1, R34, R8, RZ ;  /* 0x0000000822087210 */ /* 0x002fca0007f3e0ff */
[----:B------:R-:W-:Y:S01]  /*23680*/  IMAD.X R9, RZ, RZ, R7, P1 ;  /* 0x000000ffff097224 */ /* 0x000fe200008e0607 */
[----:B------:R-:W-:-:S13]  /*23690*/  ISETP.LT.OR P1, PT, R24, 0x21, P2 ;  /* 0x000000211800780c */ /* 0x000fda0001721670 */
[----:B------:R1:W-:Y:S01]  /*236a0*/  LDGSTS.E.BYPASS.LTC128B.128 [R5+0x11000], desc[UR36][R8.64], !P1 ;  /* 0x1100000008057fae */ /* 0x0003e2000c901d64 */
[----:B------:R-:W-:-:S13]  /*236b0*/  ISETP.LT.OR P1, PT, R24, 0x21, P0 ;  /* 0x000000211800780c */ /* 0x000fda0000721670 */
[----:B------:R1:W-:Y:S01]  /*236c0*/  LDGSTS.E.BYPASS.LTC128B.128 [R5+0x13000], desc[UR36][R8.64+0x80], !P1 ;  /* 0x1300008008057fae */ /* 0x0003e2000c901d64 */
[----:B--2---:R-:W-:-:S13]  /*236d0*/  ISETP.GE.AND P1, PT, R24, 0x21, PT ;  /* 0x000000211800780c */ /* 0x004fda0003f26270 */
.L_x_2295:
[C---:B------:R-:W-:Y:S02]  /*236e0*/  ISETP.LT.OR P2, PT, R24.reuse, 0x31, P2 ;  /* 0x000000311800780c */ /* 0x040fe40001741670 */
[----:B------:R-:W-:Y:S02]  /*236f0*/  ISETP.LT.OR P0, PT, R24, 0x31, P0 ;  /* 0x000000311800780c */ /* 0x000fe40000701670 */
[----:B------:R-:W-:-:S05]  /*23700*/  IADD3 R2, P6, R34, R2, RZ ;  /* 0x0000000222027210 */ /* 0x000fca0007fde0ff */
        /* <DEDUP_REMOVED lines=8> */
.L_x_2040:
        /* <DEDUP_REMOVED lines=10> */
.L_x_2041:
[----:B------:R4:W-:Y:S01]  /*23830*/  SYNCS.ARRIVE.TRANS64.A1T0 RZ, [R6+URZ+0x28470], RZ ;  /* 0x028470ff06ff79a7 */ /* 0x0009e2000810003f */
[----:B------:R-:W-:Y:S05]  /*23840*/  @!P6 BRA `(.L_x_2042) ;  /* 0x000000000004e947 */ /* 0x000fea0003800000 */
[----:B------:R-:W-:Y:S01]  /*23850*/  BPT.TRAP 0x1 ;  /* 0x000000040000795c */ /* 0x000fe20000300000 */
.L_x_2042:
[----:B------:R-:W5:Y:S01]  /*23860*/  SYNCS.PHASECHK.TRANS64.TRYWAIT P0, [R6+URZ+0x28440], R21 ;  /* 0x02844015060075a7 */ /* 0x000f62000800017f */
[----:B------:R-:W-:Y:S04]  /*23870*/  BSSY B0, `(.L_x_2043) ;  /* 0x0000002000007945 */ /* 0x000fe80003800000 */
[----:B-----5:R-:W-:Y:S05]  /*23880*/  @!P0 BRA `(.L_x_2044) ;  /* 0x00000084009c8947 */ /* 0x020fea0003800000 */
.L_x_2296:
[----:B------:R-:W-:Y:S05]  /*23890*/  BSYNC B0 ;  /* 0x0000000000007941 */ /* 0x000fea0003800000 */
.L_x_2043:
[----:B------:R-:W-:Y:S01]  /*238a0*/  ULDC.64 UR4, c[0x0][0x300] ;  /* 0x0000c00000047ab9 */ /* 0x000fe20000000a00 */
[----:B-12---:R-:W1:Y:S01]  /*238b0*/  LDC R8, c[0x0][0x2f4] ;  /* 0x0000bd00ff087b82 */ /* 0x006e620000000800 */
[----:B------:R-:W-:Y:S01]  /*238c0*/  IMAD R7, R10, UR4, RZ ;  /* 0x000000040a077c24 */ /* 0x000fe2000f8e02ff */
[----:B------:R-:W-:Y:S01]  /*238d0*/  ULDC.64 UR6, c[0x0][0x2e8] ;  /* 0x0000ba0000067ab9 */ /* 0x000fe20000000a00 */
[----:B---3--:R-:W-:Y:S01]  /*238e0*/  IMAD.WIDE.U32 R2, R0, UR4, RZ ;  /* 0x0000000400027c25 */ /* 0x008fe2000f8e00ff */
        /* <DEDUP_REMOVED lines=12> */
[----:B-1----:R-:W-:Y:S02]  /*239b0*/  ISETP.GE.AND P2, PT, R9, R8, PT ;  /* 0x000000080900720c */ /* 0x002fe40003f46270 */
[----:B------:R-:W-:Y:S01]  /*239c0*/  IMAD R0, R18, UR5, R0 ;  /* 0x0000000512007c24 */ /* 0x000fe2000f8e0200 */
[----:B------:R-:W-:-:S04]  /*239d0*/  IADD3 R4, P0, R2, UR6, RZ ;  /* 0x0000000602047c10 */ /* 0x000fc8000ff1e0ff */
[----:B------:R-:W-:Y:S01]  /*239e0*/  IADD3.X R0, R3, UR7, R0, P0, !PT ;  /* 0x0000000703007c10 */ /* 0x000fe200087fe400 */
[----:B------:R-:W-:Y:S08]  /*239f0*/  BRA.DIV UR4, `(.L_x_2045) ;  /* 0x0000008604547947 */ /* 0x000ff0000b800000 */
[----:B------:R-:W1:Y:S01]  /*23a00*/  SHFL.IDX PT, R3, R4, RZ, 0x181f ;  /* 0x00181fff04037589 */ /* 0x000e6200000e0000 */
[----:B------:R-:W-:-:S03]  /*23a10*/  ISETP.GE.AND P6, PT, R34, R8, PT ;  /* 0x000000082200720c */ /* 0x000fc60003fc6270 */
[----:B------:R-:W2:Y:S01]  /*23a20*/  SHFL.IDX PT, R2, R0, RZ, 0x181f ;  /* 0x00181fff00027589 */ /* 0x000ea200000e0000 */
[----:B-1----:R-:W-:-:S05]  /*23a30*/  @P4 IADD3 R3, P0, R34, R3, RZ ;  /* 0x0000000322034210 */ /* 0x002fca0007f1e0ff */
[----:B--2---:R-:W-:-:S05]  /*23a40*/  @P4 IMAD.X R2, RZ, RZ, R2, P0 ;  /* 0x000000ffff024224 */ /* 0x004fca00000e0602 */
[----:B------:R-:W-:-:S04]  /*23a50*/  @P4 LOP3.LUT R3, R3, R2, RZ, 0x3c, !PT ;  /* 0x0000000203034212 */ /* 0x000fc800078e3cff */
[----:B------:R-:W-:-:S04]  /*23a60*/  @P4 LOP3.LUT R2, R3, R2, RZ, 0x3c, !PT ;  /* 0x0000000203024212 */ /* 0x000fc800078e3cff */
[----:B------:R-:W-:-:S05]  /*23a70*/  @P4 LOP3.LUT R3, R3, R2, RZ, 0x3c, !PT ;  /* 0x0000000203034212 */ /* 0x000fca00078e3cff */
[----:B------:R-:W-:Y:S01]  /*23a80*/  @!PT LDS RZ, [RZ] ;  /* 0x00000000fffff984 */ /* 0x000fe20000000800 */
[----:B------:R-:W-:Y:S04]  /*23a90*/  @P4 LDGSTS.E.BYPASS.LTC128B.128 [R5+0x20000], desc[UR36][R2.64], !P6 ;  /* 0x2000000002054fae */ /* 0x000fe8000f101d64 */
[----:B------:R1:W-:Y:S04]  /*23aa0*/  @P4 LDGSTS.E.BYPASS.LTC128B.128 [R5+0x22000], desc[UR36][R2.64+0x80], !P2 ;  /* 0x2200008002054fae */ /* 0x0003e8000d101d64 */
[----:B-1----:R-:W1:Y:S04]  /*23ab0*/  SHFL.IDX PT, R3, R4, 0x1, 0x181f ;  /* 0x00381f0004037f89 */ /* 0x002e6800000e0000 */
[----:B------:R-:W2:Y:S01]  /*23ac0*/  SHFL.IDX PT, R2, R0, 0x1, 0x181f ;  /* 0x00381f0000027f89 */ /* 0x000ea200000e0000 */
[----:B-1----:R-:W-:-:S05]  /*23ad0*/  @P3 IADD3 R3, P0, R34, R3, RZ ;  /* 0x0000000322033210 */ /* 0x002fca0007f1e0ff */
[----:B--2---:R-:W-:-:S05]  /*23ae0*/  @P3 IMAD.X R2, RZ, RZ, R2, P0 ;  /* 0x000000ffff023224 */ /* 0x004fca00000e0602 */
[----:B------:R-:W-:-:S04]  /*23af0*/  @P3 LOP3.LUT R3, R3, R2, RZ, 0x3c, !PT ;  /* 0x0000000203033212 */ /* 0x000fc800078e3cff */
[----:B------:R-:W-:-:S04]  /*23b00*/  @P3 LOP3.LUT R2, R3, R2, RZ, 0x3c, !PT ;  /* 0x0000000203023212 */ /* 0x000fc800078e3cff */
[----:B------:R-:W-:-:S05]  /*23b10*/  @P3 LOP3.LUT R3, R3, R2, RZ, 0x3c, !PT ;  /* 0x0000000203033212 */ /* 0x000fca00078e3cff */
[----:B------:R-:W-:Y:S04]  /*23b20*/  @P3 LDGSTS.E.BYPASS.LTC128B.128 [R5+0x20800], desc[UR36][R2.64], !P6 ;  /* 0x2080000002053fae */ /* 0x000fe8000f101d64 */
[----:B------:R1:W-:Y:S04]  /*23b30*/  @P3 LDGSTS.E.BYPASS.LTC128B.128 [R5+0x22800], desc[UR36][R2.64+0x80], !P2 ;  /* 0x2280008002053fae */ /* 0x0003e8000d101d64 */
[----:B-1----:R-:W1:Y:S04]  /*23b40*/  SHFL.IDX PT, R3, R4, 0x2, 0x181f ;  /* 0x00581f0004037f89 */ /* 0x002e6800000e0000 */
[----:B------:R-:W2:Y:S04]  /*23b50*/  SHFL.IDX PT, R2, R0, 0x2, 0x181f ;  /* 0x00581f0000027f89 */ /* 0x000ea800000e0000 */
[----:B------:R-:W3:Y:S04]  /*23b60*/  SHFL.IDX PT, R4, R4, 0x3, 0x181f ;  /* 0x00781f0004047f89 */ /* 0x000ee800000e0000 */
[----:B------:R-:W0:Y:S01]  /*23b70*/  SHFL.IDX PT, R0, R0, 0x3, 0x181f ;  /* 0x00781f0000007f89 */ /* 0x000e2200000e0000 */
[----:B-1----:R-:W-:-:S04]  /*23b80*/  @P1 IADD3 R3, P0, R34, R3, RZ ;  /* 0x0000000322031210 */ /* 0x002fc80007f1e0ff */
[----:B--2---:R-:W-:-:S04]  /*23b90*/  @P1 IADD3.X R2, RZ, R2, RZ, P0, !PT ;  /* 0x00000002ff021210 */ /* 0x004fc800007fe4ff */
[----:B------:R-:W-:-:S04]  /*23ba0*/  @P1 LOP3.LUT R3, R3, R2, RZ, 0x3c, !PT ;  /* 0x0000000203031212 */ /* 0x000fc800078e3cff */
[----:B------:R-:W-:-:S04]  /*23bb0*/  @P1 LOP3.LUT R2, R3, R2, RZ, 0x3c, !PT ;  /* 0x0000000203021212 */ /* 0x000fc800078e3cff */
[----:B------:R-:W-:-:S05]  /*23bc0*/  @P1 LOP3.LUT R3, R3, R2, RZ, 0x3c, !PT ;  /* 0x0000000203031212 */ /* 0x000fca00078e3cff */
[----:B------:R1:W-:Y:S04]  /*23bd0*/  @P1 LDGSTS.E.BYPASS.LTC128B.128 [R5+0x21000], desc[UR36][R2.64], !P6 ;  /* 0x2100000002051fae */ /* 0x0003e8000f101d64 */
[----:B0--3--:R1:W-:Y:S02]  /*23be0*/  @P1 LDGSTS.E.BYPASS.LTC128B.128 [R5+0x23000], desc[UR36][R2.64+0x80], !P2 ;  /* 0x2300008002051fae */ /* 0x0093e4000d101d64 */
.L_x_2306:
[C---:B01----:R-:W-:Y:S02]  /*23bf0*/  @P5 IADD3 R2, P0, R34.reuse, R4, RZ ;  /* 0x0000000422025210 */ /* 0x043fe40007f1e0ff */
[----:B------:R-:W-:-:S03]  /*23c00*/  ISETP.GE.AND P1, PT, R34, R8, PT ;  /* 0x000000082200720c */ /* 0x000fc60003f26270 */
[----:B------:R-:W-:Y:S01]  /*23c10*/  @P5 IMAD.X R0, RZ, RZ, R0, P0 ;  /* 0x000000ffff005224 */ /* 0x000fe200000e0600 */
[----:B------:R-:W-:-:S03]  /*23c20*/  PLOP3.LUT P0, PT, PT, PT, PT, 0x80, 0x0 ;  /* 0x000000000000781c */ /* 0x000fc60003f0f070 */
[----:B------:R-:W-:-:S06]  /*23c30*/  @P5 IMAD.MOV.U32 R3, RZ, RZ, R0 ;  /* 0x000000ffff035224 */ /* 0x000fcc00078e0000 */
[----:B------:R-:W-:Y:S01]  /*23c40*/  @!PT LDS RZ, [RZ] ;  /* 0x00000000fffff984 */ /* 0x000fe20000000800 */
[----:B------:R-:W-:Y:S01]  /*23c50*/  @!PT LDS RZ, [RZ] ;  /* 0x00000000fffff984 */ /* 0x000fe20000000800 */
[----:B------:R-:W-:Y:S01]  /*23c60*/  @!PT LDS RZ, [RZ] ;  /* 0x00000000fffff984 */ /* 0x000fe20000000800 */
[----:B------:R0:W-:Y:S04]  /*23c70*/  @P5 LDGSTS.E.BYPASS.LTC128B.128 [R5+0x21800], desc[UR36][R2.64], !P1 ;  /* 0x2180000002055fae */ /* 0x0001e8000c901d64 */
[----:B------:R0:W-:Y:S01]  /*23c80*/  @P5 LDGSTS.E.BYPASS.LTC128B.128 [R5+0x23800], desc[UR36][R2.64+0x80], !P2 ;  /* 0x2380008002055fae */ /* 0x0001e2000d101d64 */
[----:B------:R-:W-:Y:S01]  /*23c90*/  NOP ;  /* 0x0000000000007918 */ /* 0x000fe20000000000 */
.L_x_2046:
        /* <DEDUP_REMOVED lines=10> */
.L_x_2047:
[----:B------:R-:W-:Y:S01]  /*23d40*/  SHF.R.S32.HI R0, RZ, 0x1f, R26 ;  /* 0x0000001fff007819 */ /* 0x000fe2000001141a */
[----:B------:R1:W-:Y:S06]  /*23d50*/  SYNCS.ARRIVE.TRANS64.A1T0 RZ, [R6+URZ+0x28430], RZ ;  /* 0x028430ff06ff79a7 */ /* 0x0003ec000810003f */
[----:B------:R-:W-:Y:S05]  /*23d60*/  WARPSYNC.ALL ;  /* 0x0000000000007948 */ /* 0x000fea0003800000 */
[----:B------:R-:W-:Y:S01]  /*23d70*/  ULDC.64 UR4, c[0x0][0x298] ;  /* 0x0000a60000047ab9 */ /* 0x000fe20000000a00 */
[----:B------:R-:W-:Y:S01]  /*23d80*/  ULDC.64 UR6, c[0x0][0xa00] ;  /* 0x0002800000067ab9 */ /* 0x000fe20000000a00 */
[----:B0-----:R-:W-:Y:S01]  /*23d90*/  VIADD R2, R23, 0x18000 ;  /* 0x0001800017027836 */ /* 0x001fe20000000000 */
[----:B------:R-:W-:Y:S01]  /*23da0*/  BAR.SYNC.DEFER_BLOCKING 0x8, 0x180 ;  /* 0x0206000000007b1d */ /* 0x000fe20000010000 */
[----:B------:R-:W-:Y:S01]  /*23db0*/  IMAD R3, R0, UR4, RZ ;  /* 0x0000000400037c24 */ /* 0x000fe2000f8e02ff */
[----:B------:R-:W-:-:S02]  /*23dc0*/  ISETP.NE.U32.AND P0, PT, RZ, UR6, PT ;  /* 0x00000006ff007c0c */ /* 0x000fc4000bf05070 */
[----:B------:R-:W-:Y:S01]  /*23dd0*/  LOP3.LUT P1, RZ, R2, 0x3ff, RZ, 0xc0, !PT ;  /* 0x000003ff02ff7812 */ /* 0x000fe2000782c0ff */
[C---:B------:R-:W-:Y:S01]  /*23de0*/  IMAD R0, R26.reuse, UR5, R3 ;  /* 0x000000051a007c24 */ /* 0x040fe2000f8e0203 */
[----:B------:R-:W-:Y:S01]  /*23df0*/  ISETP.NE.AND.EX P0, PT, RZ, UR7, PT, P0 ;  /* 0x00000007ff007c0c */ /* 0x000fe2000bf05300 */
[----:B------:R-:W-:Y:S01]  /*23e00*/  IMAD.WIDE.U32 R26, R26, UR4, RZ ;  /* 0x000000041a1a7c25 */ /* 0x000fe2000f8e00ff */
[----:B------:R-:W-:Y:S01]  /*23e10*/  SHF.R.S32.HI R2, RZ, 0x1f, R19 ;  /* 0x0000001fff027819 */ /* 0x000fe20000011413 */
[----:B------:R-:W-:Y:S01]  /*23e20*/  BSSY B6, `(.L_x_2048) ;  /* 0x0000017000067945 */ /* 0x000fe20003800000 */
[----:B------:R-:W-:Y:S01]  /*23e30*/  SEL R24, R19, RZ, !P0 ;  /* 0x000000ff13187207 */ /* 0x000fe20004000000 */
[----:B------:R-:W-:Y:S01]  /*23e40*/  IMAD.IADD R3, R27, 0x1, R0 ;  /* 0x000000011b037824 */ /* 0x000fe200078e0200 */
[----:B------:R-:W-:-:S04]  /*23e50*/  SEL R0, R2, RZ, !P0 ;  /* 0x000000ff02007207 */ /* 0x000fc80004000000 */
[----:B------:R0:W-:Y:S04]  /*23e60*/  STL [R1+0x24], R3 ;  /* 0x0000240301007387 */ /* 0x0001e80000100800 */
[----:B------:R0:W-:Y:S01]  /*23e70*/  STL [R1+0x28], R0 ;  /* 0x0000280001007387 */ /* 0x0001e20000100800 */
[----:B------:R-:W-:Y:S05]  /*23e80*/  @!P1 BRA `(.L_x_2049) ;  /* 0x0000000000409947 */ /* 0x000fea0003800000 */
[----:B------:R-:W-:Y:S01]  /*23e90*/  MOV R2, 0x0 ;  /* 0x0000000000027802 */ /* 0x000fe20000000f00 */
[----:B------:R-:W-:Y:S01]  /*23ea0*/  ULDC.64 UR4, c[0x4][0xc0] ;  /* 0x0100300000047ab9 */ /* 0x000fe20000000a00 */
[----:B------:R-:W-:Y:S01]  /*23eb0*/  ULDC.64 UR6, c[0x4][0xc8] ;  /* 0x0100320000067ab9 */ /* 0x000fe20000000a00 */
[----:B------:R-:W-:Y:S01]  /*23ec0*/  ULDC.64 UR8, c[0x4][0x28] ;  /* 0x01000a0000087ab9 */ /* 0x000fe20000000a00 */
[----:B------:R-:W-:Y:S01]  /*23ed0*/  IMAD.U32 R4, RZ, RZ, UR4 ;  /* 0x00000004ff047e24 */ /* 0x000fe2000f8e00ff */
[----:B-1--4-:R-:W-:Y:S01]  /*23ee0*/  MOV R6, UR6 ;  /* 0x0000000600067c02 */ /* 0x012fe20008000f00 */
[----:B0-----:R-:W0:Y:S01]  /*23ef0*/  LDC.64 R2, c[0x4][R2] ;  /* 0x0100000002027b82 */ /* 0x001e220000000a00 */
        /* <DEDUP_REMOVED lines=9> */
.L_x_2049:
[----:B------:R-:W-:Y:S05]  /*23f90*/  BSYNC B6 ;  /* 0x0000000000067941 */ /* 0x000fea0003800000 */
.L_x_2048:
[----:B------:R-:W2:Y:S01]  /*23fa0*/  LDL.LU R20, [R1+0x28] ;  /* 0x0000280001147983 */ /* 0x000ea20000300800 */
[----:B------:R-:W3:Y:S01]  /*23fb0*/  LDC R7, c[0x0][0x448] ;  /* 0x00011200ff077b82 */ /* 0x000ee20000000800 */
[----:B------:R-:W-:Y:S02]  /*23fc0*/  ULDC.64 UR4, c[0x0][0x2d8] ;  /* 0x0000b60000047ab9 */ /* 0x000fe40000000a00 */
[----:B------:R-:W2:Y:S01]  /*23fd0*/  LDL.LU R2, [R1+0x24] ;  /* 0x0000240001027983 */ /* 0x000ea20000300800 */
[----:B0-----:R-:W-:-:S03]  /*23fe0*/  IMAD R0, R33, UR4, RZ ;  /* 0x0000000421007c24 */ /* 0x001fc6000f8e02ff */
[----:B------:R0:W5:Y:S01]  /*23ff0*/  LDL R8, [R1+0x18] ;  /* 0x0000180001087983 */ /* 0x0001620000100800 */
[----:B------:R-:W-:Y:S01]  /*24000*/  IMAD R0, R18, UR5, R0 ;  /* 0x0000000512007c24 */ /* 0x000fe2000f8e0200 */
[----:B---3--:R-:W-:-:S13]  /*24010*/  ISETP.NE.AND P0, PT, R7, 0x1, PT ;  /* 0x000000010700780c */ /* 0x008fda0003f05270 */
[----:B-1--4-:R-:W1:Y:S01]  /*24020*/  @P0 LDC R6, c[0x0][0x44c] ;  /* 0x00011300ff060b82 */ /* 0x012e620000000800 */
[----:B------:R-:W-:Y:S02]  /*24030*/  LOP3.LUT R9, R34, 0x80, RZ, 0xfc, !PT ;  /* 0x0000008022097812 */ /* 0x000fe400078efcff */
[----:B--2---:R-:W-:Y:S02]  /*24040*/  MOV R21, R20 ;  /* 0x0000001400157202 */ /* 0x004fe40000000f00 */
[----:B------:R-:W2:Y:S01]  /*24050*/  S2R R20, SR_TID.X ;  /* 0x0000000000147919 */ /* 0x000ea20000002100 */
[----:B------:R-:W-:Y:S02]  /*24060*/  IMAD.MOV.U32 R3, RZ, RZ, R2 ;  /* 0x000000ffff037224 */ /* 0x000fe400078e0002 */
[----:B------:R-:W-:-:S04]  /*24070*/  IMAD.MOV.U32 R2, RZ, RZ, R26 ;  /* 0x000000ffff027224 */ /* 0x000fc800078e001a */
[----:B------:R-:W-:Y:S01]  /*24080*/  IMAD.WIDE.U32 R2, R18, UR4, R2 ;  /* 0x0000000412027c25 */ /* 0x000fe2000f8e0002 */
[----:B------:R-:W-:-:S03]  /*24090*/  ULDC.64 UR4, c[0x0][0x2e0] ;  /* 0x0000b80000047ab9 */ /* 0x000fc60000000a00 */
[----:B------:R-:W-:Y:S02]  /*240a0*/  IMAD.IADD R3, R3, 0x1, R0 ;  /* 0x0000000103037824 */ /* 0x000fe400078e0200 */
[----:B------:R-:W-:Y:S02]  /*240b0*/  IMAD R0, R21, UR4, RZ ;  /* 0x0000000415007c24 */ /* 0x000fe4000f8e02ff */
[----:B------:R-:W-:-:S04]  /*240c0*/  IMAD.WIDE.U32 R2, R24, UR4, R2 ;  /* 0x0000000418027c25 */ /* 0x000fc8000f8e0002 */
[----:B------:R-:W-:Y:S01]  /*240d0*/  IMAD R0, R24, UR5, R0 ;  /* 0x0000000518007c24 */ /* 0x000fe2000f8e0200 */
[----:B------:R-:W-:-:S03]  /*240e0*/  ULDC.64 UR4, c[0x0][0x2d0] ;  /* 0x0000b40000047ab9 */ /* 0x000fc60000000a00 */
[----:B------:R-:W-:Y:S02]  /*240f0*/  IMAD.IADD R3, R3, 0x1, R0 ;  /* 0x0000000103037824 */ /* 0x000fe400078e0200 */
[----:B------:R-:W3:Y:S01]  /*24100*/  @P0 LDC R0, c[0x0][0x450] ;  /* 0x00011400ff000b82 */ /* 0x000ee20000000800 */
[C---:B--2---:R-:W-:Y:S01]  /*24110*/  LOP3.LUT R21, R20.reuse, 0x7f, RZ, 0xc0, !PT ;  /* 0x0000007f14157812 */ /* 0x044fe200078ec0ff */
[----:B------:R-:W-:-:S03]  /*24120*/  IMAD.SHL.U32 R20, R20, 0x10, RZ ;  /* 0x0000001014147824 */ /* 0x000fc600078e00ff */
[----:B------:R-:W-:-:S04]  /*24130*/  SHF.R.U32.HI R21, RZ, 0x3, R21 ;  /* 0x00000003ff157819 */ /* 0x000fc80000011615 */
[----:B------:R-:W-:-:S05]  /*24140*/  LOP3.LUT R20, R21, 0x70, R20, 0xf8, !PT ;  /* 0x0000007015147812 */ /* 0x000fca00078ef814 */
[----:B------:R-:W-:-:S04]  /*24150*/  IMAD.IADD R5, R20, 0x1, R17 ;  /* 0x0000000114057824 */ /* 0x000fc800078e0211 */
[----:B-1----:R-:W-:Y:S01]  /*24160*/  @P0 IMAD.HI.U32 R6, R5, R6, RZ ;  /* 0x0000000605060227 */ /* 0x002fe200078e00ff */
[----:B------:R-:W-:-:S04]  /*24170*/  MOV R4, R5 ;  /* 0x0000000500047202 */ /* 0x000fc80000000f00 */
[----:B---3--:R-:W-:Y:S01]  /*24180*/  @P0 SHF.R.U32.HI R4, RZ, R0, R6 ;  /* 0x00000000ff040219 */ /* 0x008fe20000011606 */
[----:B------:R-:W1:Y:S04]  /*24190*/  S2R R20, SR_TID.X ;  /* 0x0000000000147919 */ /* 0x000e680000002100 */
[----:B------:R-:W-:-:S04]  /*241a0*/  IMAD.MOV R0, RZ, RZ, -R4 ;  /* 0x000000ffff007224 */ /* 0x000fc800078e0a04 */
        /* <DEDUP_REMOVED lines=15> */
[----:B------:R-:W-:Y:S02]  /*242a0*/  IADD3.X R4, R3, UR5, R4, P0, !PT ;  /* 0x0000000503047c10 */ /* 0x000fe400087fe404 */
[----:B------:R-:W-:Y:S01]  /*242b0*/  ISETP.GE.AND P0, PT, R34, UR4, PT ;  /* 0x0000000422007c0c */ /* 0x000fe2000bf06270 */
[----:B------:R-:W-:Y:S01]  /*242c0*/  UMOV UR4, 0xffffffff ;  /* 0xffffffff00047882 */ /* 0x000fe20000000000 */
[----:B-1----:R-:W-:-:S04]  /*242d0*/  LOP3.LUT R20, R20, 0x7f, RZ, 0xc0, !PT ;  /* 0x0000007f14147812 */ /* 0x002fc800078ec0ff */
[----:B------:R-:W-:Y:S01]  /*242e0*/  SHF.R.U32.HI R9, RZ, 0x3, R20 ;  /* 0x00000003ff097819 */ /* 0x000fe20000011614 */
[----:B0-----:R-:W-:Y:S06]  /*242f0*/  BRA.DIV UR4, `(.L_x_2050) ;  /* 0x00000082047c7947 */ /* 0x001fec000b800000 */
[----:B------:R-:W0:Y:S01]  /*24300*/  SHFL.IDX PT, R3, R0, RZ, 0x181f ;  /* 0x00181fff00037589 */ /* 0x000e2200000e0000 */
[----:B------:R-:W-:Y:S02]  /*24310*/  IMAD R25, R25, R7, RZ ;  /* 0x0000000719197224 */ /* 0x000fe400078e02ff */
[----:B------:R-:W-:Y:S01]  /*24320*/  IMAD.IADD R17, R9, 0x1, R17 ;  /* 0x0000000109117824 */ /* 0x000fe200078e0211 */
[----:B------:R-:W1:Y:S03]  /*24330*/  SHFL.IDX PT, R2, R4, RZ, 0x181f ;  /* 0x00181fff04027589 */ /* 0x000e6600000e0000 */
[C---:B------:R-:W-:Y:S01]  /*24340*/  VIADD R6, R17.reuse, 0x10 ;  /* 0x0000001011067836 */ /* 0x040fe20000000000 */
[----:B------:R-:W-:Y:S01]  /*24350*/  ISETP.GE.AND P2, PT, R17, R25, PT ;  /* 0x000000191100720c */ /* 0x000fe20003f46270 */
[----:B------:R-:W-:-:S12]  /*24360*/  SHFL.IDX PT, R14, R0, 0x7, 0x181f ;  /* 0x00f81f00000e7f89 */ /* 0x000fd800000e0000 */
[----:B0-----:R-:W-:-:S05]  /*24370*/  @!P2 IADD3 R3, P3, R34, R3, RZ ;  /* 0x000000032203a210 */ /* 0x001fca0007f7e0ff */
[----:B-1----:R-:W-:-:S05]  /*24380*/  @!P2 IMAD.X R2, RZ, RZ, R2, P3 ;  /* 0x000000ffff02a224 */ /* 0x002fca00018e0602 */
[----:B------:R-:W-:-:S04]  /*24390*/  @!P2 LOP3.LUT R3, R3, R2, RZ, 0x3c, !PT ;  /* 0x000000020303a212 */ /* 0x000fc800078e3cff */
[----:B------:R-:W-:-:S04]  /*243a0*/  @!P2 LOP3.LUT R2, R3, R2, RZ, 0x3c, !PT ;  /* 0x000000020302a212 */ /* 0x000fc800078e3cff */
[----:B------:R-:W-:-:S05]  /*243b0*/  @!P2 LOP3.LUT R3, R3, R2, RZ, 0x3c, !PT ;  /* 0x000000020303a212 */ /* 0x000fca00078e3cff */
[----:B-----5:R-:W-:Y:S04]  /*243c0*/  @!P2 LDGSTS.E.BYPASS.LTC128B.128 [R8+0x18000], desc[UR36][R2.64], !P0 ;  /* 0x180000000208afae */ /* 0x020fe8000c101d64 */
        /* <DEDUP_REMOVED lines=60> */
[----:B0-----:R-:W-:-:S05]  /*24790*/  @!P2 IADD3 R3, P3, R34, R3, RZ ;  /* 0x000000032203a210 */ /* 0x001fca0007f7e0ff */
[----:B-1----:R-:W-:-:S05]  /*247a0*/  @!P2 IMAD.X R2, RZ, RZ, R2, P3 ;  /* 0x000000ffff02a224 */ /* 0x002fca00018e0602 */
[----:B------:R-:W-:-:S04]  /*247b0*/  @!P2 LOP3.LUT R3, R3, R2, RZ, 0x3c, !PT ;  /* 0x000000020303a212 */ /* 0x000fc800078e3cff */
[----:B------:R-:W-:-:S04]  /*247c0*/  @!P2 LOP3.LUT R2, R3, R2, RZ, 0x3c, !PT ;  /* 0x000000020302a212 */ /* 0x000fc800078e3cff */
[----:B------:R-:W-:-:S05]  /*247d0*/  @!P2 LOP3.LUT R3, R3, R2, RZ, 0x3c, !PT ;  /* 0x000000020303a212 */ /* 0x000fca00078e3cff */
[----:B------:R0:W-:Y:S04]  /*247e0*/  @!P2 LDGSTS.E.BYPASS.LTC128B.128 [R8+0x1b000], desc[UR36][R2.64], !P0 ;  /* 0x1b0000000208afae */ /* 0x0001e8000c101d64 */
[----:B--2---:R0:W-:Y:S02]  /*247f0*/  @!P2 LDGSTS.E.BYPASS.LTC128B.128 [R8+0x1f000], desc[UR36][R2.64+0x80], !P1 ;  /* 0x1f0000800208afae */ /* 0x0041e4000c901d64 */
.L_x_2323:
[----:B------:R-:W-:Y:S01]  /*24800*/  VIADD R0, R17, 0x70 ;  /* 0x0000007011007836 */ /* 0x000fe20000000000 */
[----:B------:R-:W-:Y:S04]  /*24810*/  BSSY B0, `(.L_x_2051) ;  /* 0x000000a000007945 */ /* 0x000fe80003800000 */
[----:B------:R-:W-:-:S13]  /*24820*/  ISETP.GE.AND P2, PT, R0, R25, PT ;  /* 0x000000190000720c */ /* 0x000fda0003f46270 */
[----:B------:R-:W-:Y:S05]  /*24830*/  @P2 BRA `(.L_x_2052) ;  /* 0x00000000001c2947 */ /* 0x000fea0003800000 */
[----:B0-----:R-:W-:-:S05]  /*24840*/  IADD3 R2, P2, R34, R14, RZ ;  /* 0x0000000e22027210 */ /* 0x001fca0007f5e0ff */
[----:B------:R-:W-:-:S05]  /*24850*/  IMAD.X R3, RZ, RZ, R4, P2 ;  /* 0x000000ffff037224 */ /* 0x000fca00010e0604 */
[----:B------:R-:W-:Y:S01]  /*24860*/  @!PT LDS RZ, [RZ] ;  /* 0x00000000fffff984 */ /* 0x000fe20000000800 */
[----:B------:R-:W-:Y:S01]  /*24870*/  @!PT LDS RZ, [RZ] ;  /* 0x00000000fffff984 */ /* 0x000fe20000000800 */
[----:B------:R-:W-:Y:S01]  /*24880*/  @!PT LDS RZ, [RZ] ;  /* 0x00000000fffff984 */ /* 0x000fe20000000800 */
[----:B------:R1:W-:Y:S04]  /*24890*/  LDGSTS.E.BYPASS.LTC128B.128 [R8+0x1b800], desc[UR36][R2.64], !P0 ;  /* 0x1b80000002087fae */ /* 0x0003e8000c101d64 */
[----:B------:R1:W-:Y:S02]  /*248a0*/  LDGSTS.E.BYPASS.LTC128B.128 [R8+0x1f800], desc[UR36][R2.64+0x80], !P1 ;  /* 0x1f80008002087fae */ /* 0x0003e4000c901d64 */
.L_x_2052:
[----:B------:R-:W-:Y:S05]  /*248b0*/  BSYNC B0 ;  /* 0x0000000000007941 */ /* 0x000fea0003800000 */
.L_x_2051:
[----:B------:R-:W-:Y:S01]  /*248c0*/  NOP ;  /* 0x0000000000007918 */ /* 0x000fe20000000000 */
[----:B------:R-:W-:-:S13]  /*248d0*/  PLOP3.LUT P0, PT, PT, PT, PT, 0x80, 0x0 ;  /* 0x000000000000781c */ /* 0x000fda0003f0f070 */
.L_x_2053:
[----:B------:R-:W-:Y:S02]  /*248e0*/  PLOP3.LUT P1, PT, P1, P0, PT, 0xa2, 0x0 ;  /* 0x000000000000781c */ /* 0x000fe40000f21472 */
[----:B------:R-:W-:-:S08]  /*248f0*/  @P0 R2UR P1, UR4, R23 ;  /* 0x00000000170402ca */ /* 0x000fd00000020000 */
[----:B------:R-:W-:-:S05]  /*24900*/  @P0 PLOP3.LUT P0, PT, P1, PT, PT, 0x80, 0x0 ;  /* 0x000000000000081c */ /* 0x000fca0000f0f070 */
[----:B------:R-:W-:Y:S01]  /*24910*/  @!P1 SYNCS.ARRIVE.TRANS64.RED.A0T1 RZ, [UR4+0x28400], RZ ;  /* 0x028400ffffff99a7 */ /* 0x000fe20008200404 */
[----:B------:R-:W-:Y:S07]  /*24920*/  @!P1 ARRIVES.LDGSTSBAR.64.TRANSCNT [UR4+0x28400] ;  /* 0x02840000ff0099b0 */ /* 0x000fee0008000a84 */
[----:B------:R-:W-:Y:S05]  /*24930*/  @P0 BRA.U.ANY `(.L_x_2053) ;  /* 0xfffffffd00e80947 */ /* 0x000fea000393ffff */
[----:B01----:R-:W2:Y:S02]  /*24940*/  LDL.LU R2, [R1+0x20] ;  /* 0x0000200001027983 */ /* 0x003ea40000300800 */
[----:B--2---:R-:W-:-:S05]  /*24950*/  VIADD R2, R2, 0x1 ;  /* 0x0000000102027836 */ /* 0x004fca0000000000 */
[----:B------:R0:W-:Y:S01]  /*24960*/  STL [R1+0x20], R2 ;  /* 0x0000200201007387 */ /* 0x0001e20000100800 */
[----:B------:R-:W-:-:S04]  /*24970*/  LEA.HI R0, R2, R2, RZ, 0x1 ;  /* 0x0000000202007211 */ /* 0x000fc800078f08ff */
[----:B------:R-:W-:-:S05]  /*24980*/  LOP3.LUT R0, R0, 0xfffffffe, RZ, 0xc0, !PT ;  /* 0xfffffffe00007812 */ /* 0x000fca00078ec0ff */
[----:B------:R-:W-:-:S05]  /*24990*/  IMAD.IADD R0, R2, 0x1, -R0 ;  /* 0x0000000102007824 */ /* 0x000fca00078e0a00 */
[----:B------:R-:W-:Y:S01]  /*249a0*/  SHF.L.U32 R0, R0, 0x1f, RZ ;  /* 0x0000001f00007819 */ /* 0x000fe200000006ff */
[----:B------:R-:W-:Y:S01]  /*249b0*/  NOP ;  /* 0x0000000000007918 */ /* 0x000fe20000000000 */
[----:B0-----:R-:W2:Y:S01]  /*249c0*/  LDL.LU R2, [R1+0x1c] ;  /* 0x00001c0001027983 */ /* 0x001ea20000300800 */
[----:B------:R0:W-:Y:S01]  /*249d0*/  SYNCS.ARRIVE.TRANS64.A1T0 RZ, [R23+URZ+0x28400], RZ ;  /* 0x028400ff17ff79a7 */ /* 0x0001e2000810003f */
[----:B------:R-:W-:Y:S01]  /*249e0*/  BSSY B0, `(.L_x_2054) ;  /* 0x0000005000007945 */ /* 0x000fe20003800000 */
[----:B------:R-:W1:Y:S01]  /*249f0*/  SYNCS.PHASECHK.TRANS64.TRYWAIT P1, [R23+URZ+0x28420], R0 ;  /* 0x02842000170075a7 */ /* 0x000e62000802017f */
[----:B--2---:R-:W-:-:S04]  /*24a00*/  IADD3 R20, R2, -0x2, RZ ;  /* 0xfffffffe02147810 */ /* 0x004fc80007ffe0ff */
[----:B------:R-:W-:Y:S01]  /*24a10*/  ISETP.GE.AND P0, PT, R20, R36, PT ;  /* 0x000000241400720c */ /* 0x000fe20003f06270 */
[----:B01----:R-:W-:-:S12]  /*24a20*/  @!P1 BRA `(.L_x_2055) ;  /* 0x00000084006c9947 */ /* 0x003fd80003800000 */
.L_x_2324:
[----:B------:R-:W-:Y:S05]  /*24a30*/  BSYNC B0 ;  /* 0x0000000000007941 */ /* 0x000fea0003800000 */
.L_x_2054:
[----:B------:R-:W-:Y:S05]  /*24a40*/  @!P0 BRA `(.L_x_2056) ;  /* 0x0000001000888947 */ /* 0x000fea0003800000 */
[----:B------:R-:W-:Y:S02]  /*24a50*/  IMAD.MOV.U32 R5, RZ, RZ, R28 ;  /* 0x000000ffff057224 */ /* 0x000fe400078e001c */
[----:B------:R-:W-:-:S07]  /*24a60*/  IMAD.MOV.U32 R6, RZ, RZ, R30 ;  /* 0x000000ffff067224 */ /* 0x000fce00078e001e */
.L_x_2076:
[----:B01----:R-:W0:Y:S01]  /*24a70*/  S2R R0, SR_TID.X ;  /* 0x0000000000007919 */ /* 0x003e220000002100 */
[----:B------:R-:W1:Y:S01]  /*24a80*/  LDC R7, c[0x0][0x430] ;  /* 0x00010c00ff077b82 */ /* 0x000e620000000800 */
[----:B------:R-:W-:Y:S01]  /*24a90*/  IMAD R4, R20, 0x40, R35 ;  /* 0x0000004014047824 */ /* 0x000fe200078e0223 */
[----:B------:R-:W-:Y:S01]  /*24aa0*/  LOP3.LUT P2, RZ, R22, 0x8, RZ, 0xc0, !PT ;  /* 0x0000000816ff7812 */ /* 0x000fe2000784c0ff */
[----:B------:R-:W2:Y:S01]  /*24ab0*/  S2R R2, SR_TID.X ;  /* 0x0000000000027919 */ /* 0x000ea20000002100 */
[----:B-1----:R-:W-:Y:S02]  /*24ac0*/  ISETP.NE.AND P0, PT, R7, 0x1, PT ;  /* 0x000000010700780c */ /* 0x002fe40003f05270 */
[----:B0-----:R-:W-:Y:S01]  /*24ad0*/  LOP3.LUT R0, R0, 0x7f, RZ, 0xc0, !PT ;  /* 0x0000007f00007812 */ /* 0x001fe200078ec0ff */
[----:B--2---:R-:W-:-:S03]  /*24ae0*/  IMAD.SHL.U32 R8, R2, 0x10, RZ ;  /* 0x0000001002087824 */ /* 0x004fc600078e00ff */
[----:B------:R-:W-:-:S07]  /*24af0*/  SHF.R.U32.HI R0, RZ, 0x3, R0 ;  /* 0x00000003ff007819 */ /* 0x000fce0000011600 */
[----:B------:R-:W0:Y:S01]  /*24b00*/  @P0 LDC R3, c[0x0][0x434] ;  /* 0x00010d00ff030b82 */ /* 0x000e220000000800 */
[----:B------:R-:W-:-:S04]  /*24b10*/  LOP3.LUT R8, R0, 0x70, R8, 0xf8, !PT ;  /* 0x0000007000087812 */ /* 0x000fc800078ef808 */
[----:B------:R-:W-:-:S03]  /*24b20*/  ISETP.GT.U32.AND P1, PT, R8, 0x3f, PT ;  /* 0x0000003f0800780c */ /* 0x000fc60003f24070 */
[----:B------:R-:W1:Y:S01]  /*24b30*/  @P0 LDC R0, c[0x0][0x438] ;  /* 0x00010e00ff000b82 */ /* 0x000e620000000800 */
[----:B------:R-:W-:-:S04]  /*24b40*/  IMAD.IADD R4, R8, 0x1, R4 ;  /* 0x0000000108047824 */ /* 0x000fc800078e0204 */
[----:B------:R-:W-:-:S05]  /*24b50*/  IMAD.MOV.U32 R2, RZ, RZ, R4 ;  /* 0x000000ffff027224 */ /* 0x000fca00078e0004 */
[----:B------:R-:W2:Y:S01]  /*24b60*/  @!P1 LDC.64 R8, c[0x0][0x428] ;  /* 0x00010a00ff089b82 */ /* 0x000ea20000000a00 */
[----:B0-----:R-:W-:-:S07]  /*24b70*/  @P0 IMAD.HI.U32 R3, R4, R3, RZ ;  /* 0x0000000304030227 */ /* 0x001fce00078e00ff */
[----:B------:R-:W0:Y:S01]  /*24b80*/  @!P1 LDC.64 R10, c[0x0][0x418] ;  /* 0x00010600ff0a9b82 */ /* 0x000e220000000a00 */
[----:B-1----:R-:W-:-:S04]  /*24b90*/  @P0 SHF.R.U32.HI R2, RZ, R0, R3 ;  /* 0x00000000ff020219 */ /* 0x002fc80000011603 */
[----:B------:R-:W-:Y:S02]  /*24ba0*/  IADD3 R0, -R2, RZ, RZ ;  /* 0x000000ff02007210 */ /* 0x000fe40007ffe1ff */
[----:B------:R-:W-:-:S03]  /*24bb0*/  @!P1 SHF.R.S32.HI R3, RZ, 0x1f, R2 ;  /* 0x0000001fff039819 */ /* 0x000fc60000011402 */
[----:B------:R-:W-:Y:S02]  /*24bc0*/  IMAD R7, R7, R0, R4 ;  /* 0x0000000007077224 */ /* 0x000fe400078e0204 */
[-C--:B--2---:R-:W-:Y:S02]  /*24bd0*/  @!P1 IMAD R0, R37, R8.reuse, RZ ;  /* 0x0000000825009224 */ /* 0x084fe400078e02ff */
[----:B------:R-:W-:-:S04]  /*24be0*/  @!P1 IMAD.WIDE.U32 R2, R32, R8, R2 ;  /* 0x0000000820029225 */ /* 0x000fc800078e0002 */
[----:B------:R-:W-:Y:S01]  /*24bf0*/  @!P1 IMAD R0, R32, R9, R0 ;  /* 0x0000000920009224 */ /* 0x000fe200078e0200 */
[----:B0-----:R-:W-:Y:S01]  /*24c00*/  @!P1 LEA R10, P0, R2, R10, 0x2 ;  /* 0x0000000a020a9211 */ /* 0x001fe200078010ff */
[----:B------:R-:W-:Y:S02]  /*24c10*/  VIADD R28, R5, 0x1 ;  /* 0x00000001051c7836 */ /* 0x000fe40000000000 */
[----:B------:R-:W-:Y:S02]  /*24c20*/  @!P1 IMAD.IADD R0, R0, 0x1, R3 ;  /* 0x0000000100009824 */ /* 0x000fe400078e0203 */
[----:B------:R-:W-:-:S03]  /*24c30*/  IMAD.MOV.U32 R8, RZ, RZ, RZ ;  /* 0x000000ffff087224 */ /* 0x000fc600078e00ff */
[----:B------:R-:W-:Y:S02]  /*24c40*/  @!P1 LEA.HI.X R11, R2, R11, R0, 0x2, P0 ;  /* 0x0000000b020b9211 */ /* 0x000fe400000f1400 */
[----:B------:R-:W-:Y:S01]  /*24c50*/  ISETP.NE.AND P0, PT, R28, 0x2, PT ;  /* 0x000000021c00780c */ /* 0x000fe20003f05270 */
[----:B------:R-:W-:Y:S05]  /*24c60*/  YIELD ;  /* 0x0000000000007946 */ /* 0x000fea0003800000 */
[----:B------:R-:W-:Y:S01]  /*24c70*/  SEL R3, RZ, 0x1, P0 ;  /* 0x00000001ff037807 */ /* 0x000fe20000000000 */
[----:B------:R0:W5:Y:S01]  /*24c80*/  @!P1 LDG.E R8, desc[UR36][R10.64] ;  /* 0x000000240a089981 */ /* 0x000162000c1e1900 */
[C---:B------:R-:W-:Y:S01]  /*24c90*/  ISETP.GT.AND P1, PT, R20.reuse, R36, PT ;  /* 0x000000241400720c */ /* 0x040fe20003f24270 */
[----:B------:R-:W-:Y:S01]  /*24ca0*/  VIADD R20, R20, 0xffffffff ;  /* 0xffffffff14147836 */ /* 0x000fe20000000000 */
[----:B------:R-:W-:-:S02]  /*24cb0*/  SEL R28, R28, RZ, P0 ;  /* 0x000000ff1c1c7207 */ /* 0x000fc40000000000 */
[----:B------:R-:W-:Y:S01]  /*24cc0*/  LOP3.LUT R30, R6, R3, RZ, 0x3c, !PT ;  /* 0x00000003061e7212 */ /* 0x000fe200078e3cff */
[----:B------:R-:W-:Y:S08]  /*24cd0*/  @!P2 BRA `(.L_x_2057) ;  /* 0x000000000004a947 */ /* 0x000ff00003800000 */
[----:B------:R-:W-:Y:S01]  /*24ce0*/  BPT.TRAP 0x1 ;  /* 0x000000040000795c */ /* 0x000fe20000300000 */
.L_x_2057:
[----:B------:R-:W-:Y:S01]  /*24cf0*/  IMAD R0, R28, 0x8, R23 ;  /* 0x000000081c007824 */ /* 0x000fe200078e0217 */
[----:B------:R-:W-:Y:S01]  /*24d00*/  SHF.L.U32 R17, R30, 0x1f, RZ ;  /* 0x0000001f1e117819 */ /* 0x000fe200000006ff */
[----:B------:R-:W-:Y:S01]  /*24d10*/  BSSY B0, `(.L_x_2058) ;  /* 0x0000004000007945 */ /* 0x000fe20003800000 */
[----:B------:R-:W-:Y:S02]  /*24d20*/  SHF.R.S32.HI R9, RZ, 0x1f, R7 ;  /* 0x0000001fff097819 */ /* 0x000fe40000011407 */
[----:B------:R-:W1:Y:S02]  /*24d30*/  SYNCS.PHASECHK.TRANS64.TRYWAIT P0, [R0+URZ+0x28480], R17 ;  /* 0x02848011000075a7 */ /* 0x000e64000800017f */
[----:B-1----:R-:W-:Y:S05]  /*24d40*/  @!P0 BRA `(.L_x_2059) ;  /* 0x0000008000b88947 */ /* 0x002fea0003800000 */
.L_x_2325:
[----:B------:R-:W-:Y:S05]  /*24d50*/  BSYNC B0 ;  /* 0x0000000000007941 */ /* 0x000fea0003800000 */
.L_x_2058:
[----:B------:R-:W2:Y:S01]  /*24d60*/  LDL R13, [R1+0x4] ;  /* 0x00000400010d7983 */ /* 0x000ea20000100800 */
[----:B------:R-:W-:Y:S01]  /*24d70*/  ULDC.64 UR4, c[0x0][0x328] ;  /* 0x0000ca0000047ab9 */ /* 0x000fe20000000a00 */
[----:B0----5:R-:W-:Y:S01]  /*24d80*/  SHF.R.S32.HI R10, RZ, 0x1f, R8 ;  /* 0x0000001fff0a7819 */ /* 0x021fe20000011408 */
[----:B------:R-:W-:Y:S01]  /*24d90*/  IMAD R4, R9, UR4, RZ ;  /* 0x0000000409047c24 */ /* 0x000fe2000f8e02ff */
[----:B------:R-:W0:Y:S01]  /*24da0*/  LDC R11, c[0x0][0x2f4] ;  /* 0x0000bd00ff0b7b82 */ /* 0x000e220000000800 */
[C---:B------:R-:W-:Y:S01]  /*24db0*/  IMAD.WIDE.U32 R2, R7.reuse, UR4, RZ ;  /* 0x0000000407027c25 */ /* 0x040fe2000f8e00ff */
[----:B------:R-:W-:Y:S01]  /*24dc0*/  ULDC.64 UR6, c[0x0][0x318] ;  /* 0x0000c60000067ab9 */ /* 0x000fe20000000a00 */
[----:B------:R-:W-:Y:S02]  /*24dd0*/  LOP3.LUT R12, R34, 0x80, RZ, 0xfc, !PT ;  /* 0x00000080220c7812 */ /* 0x000fe400078efcff */
        /* <DEDUP_REMOVED lines=10> */
[-C--:B0-----:R-:W-:Y:S01]  /*24e80*/  ISETP.GE.AND P2, PT, R12, R11.reuse, PT ;  /* 0x0000000b0c00720c */ /* 0x081fe20003f46270 */
[----:B------:R-:W-:Y:S01]  /*24e90*/  IMAD.WIDE.U32 R2, R18, UR4, R2 ;  /* 0x0000000412027c25 */ /* 0x000fe2000f8e0002 */
[----:B------:R-:W-:Y:S01]  /*24ea0*/  UMOV UR4, 0xffffffff ;  /* 0xffffffff00047882 */ /* 0x000fe20000000000 */
[----:B------:R-:W-:-:S02]  /*24eb0*/  ISETP.GE.AND P3, PT, R34, R11, PT ;  /* 0x0000000b2200720c */ /* 0x000fc40003f66270 */
[----:B------:R-:W-:-:S04]  /*24ec0*/  IADD3 R21, P0, R2, UR6, RZ ;  /* 0x0000000602157c10 */ /* 0x000fc8000ff1e0ff */
[----:B------:R-:W-:Y:S01]  /*24ed0*/  IADD3.X R24, R24, UR7, R3, P0, !PT ;  /* 0x0000000718187c10 */ /* 0x000fe200087fe403 */
[----:B--2---:R-:W-:Y:S01]  /*24ee0*/  IMAD R4, R28, 0x4000, R13 ;  /* 0x000040001c047824 */ /* 0x004fe200078e020d */
[----:B------:R-:W-:Y:S07]  /*24ef0*/  BRA.DIV UR4, `(.L_x_2060) ;  /* 0x0000008204607947 */ /* 0x000fee000b800000 */
        /* <DEDUP_REMOVED lines=22> */
.L_x_2335:
        /* <DEDUP_REMOVED lines=9> */
.L_x_2061:
        /* <DEDUP_REMOVED lines=10> */
.L_x_2062:
[----:B------:R3:W-:Y:S01]  /*25190*/  SYNCS.ARRIVE.TRANS64.A1T0 RZ, [R0+URZ+0x28470], RZ ;  /* 0x028470ff00ff79a7 */ /* 0x0007e2000810003f */
[----:B------:R-:W-:Y:S05]  /*251a0*/  @!P3 BRA `(.L_x_2063) ;  /* 0x000000000004b947 */ /* 0x000fea0003800000 */
[----:B------:R-:W-:Y:S01]  /*251b0*/  BPT.TRAP 0x1 ;  /* 0x000000040000795c */ /* 0x000fe20000300000 */
.L_x_2063:
[----:B------:R-:W4:Y:S01]  /*251c0*/  SYNCS.PHASECHK.TRANS64.TRYWAIT P0, [R0+URZ+0x28440], R17 ;  /* 0x02844011000075a7 */ /* 0x000f22000800017f */
[----:B------:R-:W-:Y:S04]  /*251d0*/  BSSY B0, `(.L_x_2064) ;  /* 0x0000002000007945 */ /* 0x000fe80003800000 */
[----:B----4-:R-:W-:Y:S05]  /*251e0*/  @!P0 BRA `(.L_x_2065) ;  /* 0x0000008000cc8947 */ /* 0x010fea0003800000 */
.L_x_2336:
[----:B------:R-:W-:Y:S05]  /*251f0*/  BSYNC B0 ;  /* 0x0000000000007941 */ /* 0x000fea0003800000 */
.L_x_2064:
[----:B------:R-:W-:Y:S01]  /*25200*/  ULDC.64 UR4, c[0x0][0x300] ;  /* 0x0000c00000047ab9 */ /* 0x000fe20000000a00 */
[----:B------:R-:W5:Y:S01]  /*25210*/  LDC R11, c[0x0][0x2f4] ;  /* 0x0000bd00ff0b7b82 */ /* 0x000f620000000800 */
[----:B------:R-:W-:Y:S01]  /*25220*/  IMAD R9, R9, UR4, RZ ;  /* 0x0000000409097c24 */ /* 0x000fe2000f8e02ff */
[----:B------:R-:W-:Y:S01]  /*25230*/  ULDC.64 UR6, c[0x0][0x2e8] ;  /* 0x0000ba0000067ab9 */ /* 0x000fe20000000a00 */
[----:B--2---:R-:W-:Y:S01]  /*25240*/  IMAD.WIDE.U32 R2, R7, UR4, RZ ;  /* 0x0000000407027c25 */ /* 0x004fe2000f8e00ff */
[----:B------:R-:W-:-:S03]  /*25250*/  LOP3.LUT R12, R34, 0x80, RZ, 0xfc, !PT ;  /* 0x00000080220c7812 */ /* 0x000fc600078efcff */
[----:B------:R-:W-:Y:S01]  /*25260*/  IMAD R9, R7, UR5, R9 ;  /* 0x0000000507097c24 */ /* 0x000fe2000f8e0209 */
[----:B------:R-:W-:Y:S02]  /*25270*/  ULDC.64 UR4, c[0x0][0x310] ;  /* 0x0000c40000047ab9 */ /* 0x000fe40000000a00 */
[----:B------:R-:W-:Y:S02]  /*25280*/  IMAD R10, R10, UR4, RZ ;  /* 0x000000040a0a7c24 */ /* 0x000fe4000f8e02ff */
[----:B------:R-:W-:Y:S02]  /*25290*/  IADD3 R3, R3, R9, RZ ;  /* 0x0000000903037210 */ /* 0x000fe40007ffe0ff */
[C---:B------:R-:W-:Y:S02]  /*252a0*/  IMAD R10, R8.reuse, UR5, R10 ;  /* 0x00000005080a7c24 */ /* 0x040fe4000f8e020a */
[----:B------:R-:W-:Y:S01]  /*252b0*/  IMAD.WIDE.U32 R2, R8, UR4, R2 ;  /* 0x0000000408027c25 */ /* 0x000fe2000f8e0002 */
[----:B------:R-:W-:-:S03]  /*252c0*/  ULDC.64 UR4, c[0x0][0x308] ;  /* 0x0000c20000047ab9 */ /* 0x000fc60000000a00 */
[----:B------:R-:W-:Y:S02]  /*252d0*/  IMAD.IADD R3, R3, 0x1, R10 ;  /* 0x0000000103037824 */ /* 0x000fe400078e020a */
[----:B------:R-:W-:Y:S01]  /*252e0*/  IMAD R8, R33, UR4, RZ ;  /* 0x0000000421087c24 */ /* 0x000fe2000f8e02ff */
[-C--:B-----5:R-:W-:Y:S01]  /*252f0*/  ISETP.GE.AND P2, PT, R12, R11.reuse, PT ;  /* 0x0000000b0c00720c */ /* 0x0a0fe20003f46270 */
[----:B------:R-:W-:Y:S01]  /*25300*/  IMAD.WIDE.U32 R2, R18, UR4, R2 ;  /* 0x0000000412027c25 */ /* 0x000fe2000f8e0002 */
[----:B------:R-:W-:Y:S01]  /*25310*/  UMOV UR4, 0xffffffff ;  /* 0xffffffff00047882 */ /* 0x000fe20000000000 */
[----:B------:R-:W-:Y:S02]  /*25320*/  ISETP.GE.AND P3, PT, R34, R11, PT ;  /* 0x0000000b2200720c */ /* 0x000fe40003f66270 */
[----:B------:R-:W-:Y:S01]  /*25330*/  IMAD R8, R18, UR5, R8 ;  /* 0x0000000512087c24 */ /* 0x000fe2000f8e0208 */
[----:B------:R-:W-:-:S04]  /*25340*/  IADD3 R7, P0, R2, UR6, RZ ;  /* 0x0000000602077c10 */ /* 0x000fc8000ff1e0ff */
[----:B------:R-:W-:Y:S01]  /*25350*/  IADD3.X R8, R8, UR7, R3, P0, !PT ;  /* 0x0000000708087c10 */ /* 0x000fe200087fe403 */
[----:B------:R-:W-:Y:S08]  /*25360*/  BRA.DIV UR4, `(.L_x_2066) ;  /* 0x0000008204807947 */ /* 0x000ff0000b800000 */
[----:B------:R-:W2:Y:S04]  /*25370*/  SHFL.IDX PT, R2, R7, RZ, 0x181f ;  /* 0x00181fff07027589 */ /* 0x000ea800000e0000 */
[----:B------:R-:W5:Y:S01]  /*25380*/  SHFL.IDX PT, R3, R8, RZ, 0x181f ;  /* 0x00181fff08037589 */ /* 0x000f6200000e0000 */
[----:B--2---:R-:W-:-:S05]  /*25390*/  IADD3 R2, P0, R34, R2, RZ ;  /* 0x0000000222027210 */ /* 0x004fca0007f1e0ff */
[----:B-----5:R-:W-:-:S05]  /*253a0*/  IMAD.X R3, RZ, RZ, R3, P0 ;  /* 0x000000ffff037224 */ /* 0x020fca00000e0603 */
[----:B------:R-:W-:Y:S01]  /*253b0*/  @!PT LDS RZ, [RZ] ;  /* 0x00000000fffff984 */ /* 0x000fe20000000800 */
[----:B------:R-:W-:Y:S04]  /*253c0*/  LDGSTS.E.BYPASS.LTC128B.128 [R4+0x20000], desc[UR36][R2.64], !P3 ;  /* 0x2000000002047fae */ /* 0x000fe8000d901d64 */
[----:B------:R2:W-:Y:S04]  /*253d0*/  LDGSTS.E.BYPASS.LTC128B.128 [R4+0x22000], desc[UR36][R2.64+0x80], !P2 ;  /* 0x2200008002047fae */ /* 0x0005e8000d101d64 */
[----:B--2---:R-:W2:Y:S04]  /*253e0*/  SHFL.IDX PT, R2, R7, 0x1, 0x181f ;  /* 0x00381f0007027f89 */ /* 0x004ea800000e0000 */
[----:B------:R-:W5:Y:S01]  /*253f0*/  SHFL.IDX PT, R3, R8, 0x1, 0x181f ;  /* 0x00381f0008037f89 */ /* 0x000f6200000e0000 */
[----:B--2---:R-:W-:-:S05]  /*25400*/  IADD3 R2, P0, R34, R2, RZ ;  /* 0x0000000222027210 */ /* 0x004fca0007f1e0ff */
[----:B-----5:R-:W-:-:S05]  /*25410*/  IMAD.X R3, RZ, RZ, R3, P0 ;  /* 0x000000ffff037224 */ /* 0x020fca00000e0603 */
[----:B------:R-:W-:Y:S04]  /*25420*/  LDGSTS.E.BYPASS.LTC128B.128 [R4+0x20800], desc[UR36][R2.64], !P3 ;  /* 0x2080000002047fae */ /* 0x000fe8000d901d64 */
[----:B------:R2:W-:Y:S04]  /*25430*/  LDGSTS.E.BYPASS.LTC128B.128 [R4+0x22800], desc[UR36][R2.64+0x80], !P2 ;  /* 0x2280008002047fae */ /* 0x0005e8000d101d64 */
[----:B--2---:R-:W2:Y:S04]  /*25440*/  SHFL.IDX PT, R2, R7, 0x2, 0x181f ;  /* 0x00581f0007027f89 */ /* 0x004ea800000e0000 */
[----:B------:R-:W5:Y:S04]  /*25450*/  SHFL.IDX PT, R3, R8, 0x2, 0x181f ;  /* 0x00581f0008037f89 */ /* 0x000f6800000e0000 */
[----:B------:R-:W0:Y:S01]  /*25460*/  SHFL.IDX PT, R8, R8, 0x3, 0x181f ;  /* 0x00781f0008087f89 */ /* 0x000e2200000e0000 */
[----:B--2---:R-:W-:-:S05]  /*25470*/  IADD3 R2, P0, R34, R2, RZ ;  /* 0x0000000222027210 */ /* 0x004fca0007f1e0ff */
[----:B-----5:R-:W-:-:S05]  /*25480*/  IMAD.X R3, RZ, RZ, R3, P0 ;  /* 0x000000ffff037224 */ /* 0x020fca00000e0603 */
[----:B------:R-:W-:Y:S04]  /*25490*/  LDGSTS.E.BYPASS.LTC128B.128 [R4+0x21000], desc[UR36][R2.64], !P3 ;  /* 0x2100000002047fae */ /* 0x000fe8000d901d64 */
[----:B------:R2:W-:Y:S04]  /*254a0*/  LDGSTS.E.BYPASS.LTC128B.128 [R4+0x23000], desc[UR36][R2.64+0x80], !P2 ;  /* 0x2300008002047fae */ /* 0x0005e8000d101d64 */
[----:B--2---:R2:W0:Y:S02]  /*254b0*/  SHFL.IDX PT, R2, R7, 0x3, 0x181f ;  /* 0x00781f0007027f89 */ /* 0x00442400000e0000 */
.L_x_2346:
        /* <DEDUP_REMOVED lines=9> */
.L_x_2067:
        /* <DEDUP_REMOVED lines=10> */
.L_x_2068:
[----:B------:R1:W-:Y:S02]  /*255f0*/  SYNCS.ARRIVE.TRANS64.A1T0 RZ, [R0+URZ+0x28430], RZ ;  /* 0x028430ff00ff79a7 */ /* 0x0003e4000810003f */
[----:B-1-34-:R-:W-:-:S05]  /*25600*/  IMAD.U32 R0, RZ, RZ, UR38 ;  /* 0x00000026ff007e24 */ /* 0x01afca000f8e00ff */
[----:B------:R-:W-:-:S13]  /*25610*/  ISETP.NE.AND P0, PT, R0, 0x3, PT ;  /* 0x000000030000780c */ /* 0x000fda0003f05270 */
[----:B------:R-:W-:Y:S05]  /*25620*/  @!P0 BRA `(.L_x_2069) ;  /* 0x0000000000048947 */ /* 0x000fea0003800000 */
[----:B------:R-:W-:Y:S01]  /*25630*/  BPT.TRAP 0x1 ;  /* 0x000000040000795c */ /* 0x000fe20000300000 */
.L_x_2069:
[----:B0-----:R-:W-:Y:S01]  /*25640*/  LOP3.LUT R3, R6, 0x1, RZ, 0x3c, !PT ;  /* 0x0000000106037812 */ /* 0x001fe200078e3cff */
[----:B------:R-:W-:Y:S01]  /*25650*/  BSSY B0, `(.L_x_2070) ;  /* 0x0000005000007945 */ /* 0x000fe20003800000 */
[----:B------:R-:W-:Y:S02]  /*25660*/  LEA R0, R5, R23, 0x3 ;  /* 0x0000001705007211 */ /* 0x000fe400078e18ff */
[----:B------:R-:W-:-:S04]  /*25670*/  SHF.L.U32 R3, R3, 0x1f, RZ ;  /* 0x0000001f03037819 */ /* 0x000fc800000006ff */
[----:B------:R-:W0:Y:S02]  /*25680*/  SYNCS.PHASECHK.TRANS64.TRYWAIT P2, [R0+URZ+0x28470], R3 ;  /* 0x02847003000075a7 */ /* 0x000e24000804017f */
[----:B0-----:R-:W-:Y:S05]  /*25690*/  @!P2 BRA `(.L_x_2071) ;  /* 0x0000008000d8a947 */ /* 0x001fea0003800000 */
.L_x_2347:
[----:B------:R-:W-:Y:S05]  /*256a0*/  BSYNC B0 ;  /* 0x0000000000007941 */ /* 0x000fea0003800000 */
.L_x_2070:
[----:B------:R-:W-:-:S13]  /*256b0*/  LOP3.LUT P2, RZ, R22, 0x8, RZ, 0xc0, !PT ;  /* 0x0000000816ff7812 */ /* 0x000fda000784c0ff */
[----:B------:R-:W-:Y:S05]  /*256c0*/  @!P2 BRA `(.L_x_2072) ;  /* 0x000000000004a947 */ /* 0x000fea0003800000 */
[----:B------:R-:W-:Y:S01]  /*256d0*/  BPT.TRAP 0x1 ;  /* 0x000000040000795c */ /* 0x000fe20000300000 */
.L_x_2072:
[----:B0-----:R-:W-:Y:S01]  /*256e0*/  SHF.L.U32 R3, R6, 0x1f, RZ ;  /* 0x0000001f06037819 */ /* 0x001fe200000006ff */
[----:B------:R-:W-:-:S03]  /*256f0*/  IMAD.SHL.U32 R12, R5, 0x4000, RZ ;  /* 0x00004000050c7824 */ /* 0x000fc600078e00ff */
[----:B------:R-:W0:Y:S02]  /*25700*/  SYNCS.PHASECHK.TRANS64.TRYWAIT P2, [R0+URZ+0x28460], R3 ;  /* 0x02846003000075a7 */ /* 0x000e24000804017f */
[----:B0-----:R-:W-:Y:S05]  /*25710*/  @!P2 BRA `(.L_x_2073) ;  /* 0x0000008000cca947 */ /* 0x001fea0003800000 */
.L_x_2348:
[----:B------:R-:W3:Y:S04]  /*25720*/  LDL R2, [R1+0x10] ;  /* 0x0000100001027983 */ /* 0x000ee80000100800 */
[----:B------:R-:W4:Y:S01]  /*25730*/  LDL R13, [R1+0x8] ;  /* 0x00000800010d7983 */ /* 0x000f220000100800 */
[----:B------:R-:W-:Y:S05]  /*25740*/  WARPSYNC.ALL ;  /* 0x0000000000007948 */ /* 0x000fea0003800000 */
[----:B------:R-:W1:Y:S01]  /*25750*/  S2R R9, SR_TID.X ;  /* 0x0000000000097919 */ /* 0x000e620000002100 */
[----:B------:R-:W-:Y:S01]  /*25760*/  IMAD.MOV.U32 R14, RZ, RZ, 0x40 ;  /* 0x00000040ff0e7424 */ /* 0x000fe200078e00ff */
[----:B------:R-:W-:Y:S01]  /*25770*/  LOP3.LUT P2, RZ, R22, 0x8, RZ, 0xc0, !PT ;  /* 0x0000000816ff7812 */ /* 0x000fe2000784c0ff */
[----:B------:R-:W5:Y:S01]  /*25780*/  S2R R21, SR_TID.X ;  /* 0x0000000000157919 */ /* 0x000f620000002100 */
[----:B-1----:R-:W-:-:S04]  /*25790*/  LOP3.LUT P3, RZ, R9, 0x4, RZ, 0xc0, !PT ;  /* 0x0000000409ff7812 */ /* 0x002fc8000786c0ff */
[----:B------:R-:W-:Y:S02]  /*257a0*/  SEL R14, R14, 0xffffffc0, !P3 ;  /* 0xffffffc00e0e7807 */ /* 0x000fe40005800000 */
[----:B-----5:R-:W-:Y:S01]  /*257b0*/  LOP3.LUT P3, RZ, R21, 0x4, RZ, 0xc0, !PT ;  /* 0x0000000415ff7812 */ /* 0x020fe2000786c0ff */
[----:B------:R-:W-:-:S05]  /*257c0*/  IMAD.MOV.U32 R21, RZ, RZ, 0x20 ;  /* 0x00000020ff157424 */ /* 0x000fca00078e00ff */
[----:B------:R-:W-:Y:S02]  /*257d0*/  SEL R21, R21, 0xffffffe0, !P3 ;  /* 0xffffffe015157807 */ /* 0x000fe40005800000 */
[C---:B---3--:R-:W-:Y:S02]  /*257e0*/  LOP3.LUT R2, R12.reuse, R2, RZ, 0xfc, !PT ;  /* 0x000000020c027212 */ /* 0x048fe400078efcff */
[----:B----4-:R-:W-:-:S03]  /*257f0*/  LOP3.LUT R17, R12, R13, RZ, 0xfc, !PT ;  /* 0x0000000d0c117212 */ /* 0x010fc600078efcff */
[----:B------:R-:W-:-:S04]  /*25800*/  IMAD.IADD R2, R23, 0x1, R2 ;  /* 0x0000000117027824 */ /* 0x000fc800078e0202 */
[----:B0-----:R-:W-:Y:S01]  /*25810*/  IMAD.IADD R3, R14, 0x1, R2 ;  /* 0x000000010e037824 */ /* 0x001fe200078e0202 */
[----:B--2---:R-:W0:Y:S01]  /*25820*/  LDSM.16.MT88.4 R4, [R2+0x10000] ;  /* 0x010000000204783b */ /* 0x004e220000004200 */
[----:B------:R-:W-:Y:S01]  /*25830*/  IMAD.IADD R17, R23, 0x1, R17 ;  /* 0x0000000117117824 */ /* 0x000fe200078e0211 */
        /* <DEDUP_REMOVED lines=30> */
[----:B------:R0:W-:Y:S02]  /*25a20*/  STSM.16.M88.4 [R17], R4 ;  /* 0x0000000411007844 */ /* 0x0001e40000000200 */
[C-C-:B0-----:R-:W-:Y:S02]  /*25a30*/  PRMT R4, R8.reuse, 0x6420, R9.reuse ;  /* 0x0000642008047816 */ /* 0x141fe40000000009 */
[----:B------:R-:W-:-:S02]  /*25a40*/  PRMT R5, R8, 0x7531, R9 ;  /* 0x0000753108057816 */ /* 0x000fc40000000009 */
        /* <DEDUP_REMOVED lines=23> */
.L_x_2074:
[----:B-1----:R1:W-:Y:S01]  /*25bc0*/  SYNCS.ARRIVE.TRANS64.A1T0 RZ, [R0+URZ+0x28450], RZ ;  /* 0x028450ff00ff79a7 */ /* 0x0023e2000810003f */
[----:B------:R-:W-:Y:S06]  /*25bd0*/  BAR.SYNC.DEFER_BLOCKING 0x2, 0x80 ;  /* 0x0082000000007b1d */ /* 0x000fec0000010000 */
[----:B------:R-:W-:Y:S05]  /*25be0*/  @!P0 BRA `(.L_x_2075) ;  /* 0x0000000000048947 */ /* 0x000fea0003800000 */
[----:B------:R-:W-:Y:S01]  /*25bf0*/  BPT.TRAP 0x1 ;  /* 0x000000040000795c */ /* 0x000fe20000300000 */
.L_x_2075:
[----:B------:R-:W2:Y:S01]  /*25c00*/  LDL R2, [R1] ;  /* 0x0000000001027983 */ /* 0x000ea20000100800 */
[----:B-1----:R-:W-:Y:S01]  /*25c10*/  IADD3 R0, R0, 0x28480, RZ ;  /* 0x0002848000007810 */ /* 0x002fe20007ffe0ff */
[----:B------:R-:W-:Y:S02]  /*25c20*/  IMAD.MOV.U32 R5, RZ, RZ, R28 ;  /* 0x000000ffff057224 */ /* 0x000fe400078e001c */
[----:B------:R-:W-:Y:S01]  /*25c30*/  IMAD.MOV.U32 R6, RZ, RZ, R30 ;  /* 0x000000ffff067224 */ /* 0x000fe200078e001e */
[----:B--2---:R-:W-:-:S04]  /*25c40*/  PRMT R0, R2, 0x654, R0 ;  /* 0x0000065402007816 */ /* 0x004fc80000000000 */
[----:B------:R1:W-:Y:S01]  /*25c50*/  SYNCS.ARRIVE.TRANS64.RED.A1T0 RZ, [R0+URZ], RZ ;  /* 0x000000ff00ff79a7 */ /* 0x0003e2000810043f */
[----:B------:R-:W-:Y:S05]  /*25c60*/  @P1 BRA `(.L_x_2076) ;  /* 0xffffffec00801947 */ /* 0x000fea000383ffff */
.L_x_2056:
[----:B01----:R-:W0:Y:S01]  /*25c70*/  S2R R0, SR_TID.X ;  /* 0x0000000000007919 */ /* 0x003e220000002100 */
        /* <DEDUP_REMOVED lines=17> */
[----:B0-----:R-:W-:-:S07]  /*25d90*/  IADD3 R16, R0, UR39, R7 ;  /* 0x0000002700107c10 */ /* 0x001fce000fffe007 */
.L_x_2078:
[----:B------:R-:W-:Y:S05]  /*25da0*/  BSYNC B0 ;  /* 0x0000000000007941 */ /* 0x000fea0003800000 */
.L_x_2077:
[----:B------:R-:W-:Y:S05]  /*25db0*/  @!P0 BRA `(.L_x_2079) ;  /* 0x0000000000048947 */ /* 0x000fea0003800000 */
[----:B------:R-:W-:Y:S01]  /*25dc0*/  BPT.TRAP 0x1 ;  /* 0x000000040000795c */ /* 0x000fe20000300000 */
.L_x_2079:
[----:B------:R-:W-:Y:S01]  /*25dd0*/  LOP3.LUT R0, R30, 0x1, RZ, 0x3c, !PT ;  /* 0x000000011e007812 */ /* 0x000fe200078e3cff */
[----:B------:R-:W-:Y:S01]  /*25de0*/  IMAD R17, R28, 0x8, R23 ;  /* 0x000000081c117824 */ /* 0x000fe200078e0217 */
[----:B------:R-:W-:Y:S02]  /*25df0*/  BSSY B0, `(.L_x_2080) ;  /* 0x0000004000007945 */ /* 0x000fe40003800000 */
[----:B------:R-:W-:-:S04]  /*25e00*/  SHF.L.U32 R0, R0, 0x1f, RZ ;  /* 0x0000001f00007819 */ /* 0x000fc800000006ff */
[----:B------:R-:W0:Y:S02]  /*25e10*/  SYNCS.PHASECHK.TRANS64.TRYWAIT P1, [R17+URZ+0x28470], R0 ;  /* 0x02847000110075a7 */ /* 0x000e24000802017f */
[----:B0-----:R-:W-:Y:S05]  /*25e20*/  @!P1 BRA `(.L_x_2081) ;  /* 0x0000007c001c9947 */ /* 0x001fea0003800000 */
.L_x_2349:
[----:B------:R-:W-:Y:S05]  /*25e30*/  BSYNC B0 ;  /* 0x0000000000007941 */ /* 0x000fea0003800000 */
.L_x_2080:
[----:B------:R-:W-:-:S13]  /*25e40*/  LOP3.LUT P1, RZ, R22, 0x8, RZ, 0xc0, !PT ;  /* 0x0000000816ff7812 */ /* 0x000fda000782c0ff */
[----:B------:R-:W-:Y:S05]  /*25e50*/  @!P1 BRA `(.L_x_2082) ;  /* 0x0000000000049947 */ /* 0x000fea0003800000 */
[----:B------:R-:W-:Y:S01]  /*25e60*/  BPT.TRAP 0x1 ;  /* 0x000000040000795c */ /* 0x000fe20000300000 */
.L_x_2082:
[----:B0-----:R-:W-:-:S04]  /*25e70*/  SHF.L.U32 R0, R30, 0x1f, RZ ;  /* 0x0000001f1e007819 */ /* 0x001fc800000006ff */
[----:B------:R-:W0:Y:S02]  /*25e80*/  SYNCS.PHASECHK.TRANS64.TRYWAIT P1, [R17+URZ+0x28460], R0 ;  /* 0x02846000110075a7 */ /* 0x000e24000802017f */
[----:B0-----:R-:W-:Y:S05]  /*25e90*/  @!P1 BRA `(.L_x_2083) ;  /* 0x0000007c00149947 */ /* 0x001fea0003800000 */
.L_x_2350:
[----:B------:R-:W2:Y:S04]  /*25ea0*/  LDL R2, [R1+0x10] ;  /* 0x0000100001027983 */ /* 0x000ea80000100800 */
[----:B------:R-:W3:Y:S01]  /*25eb0*/  LDL R12, [R1+0x8] ;  /* 0x00000800010c7983 */ /* 0x000ee20000100800 */
[----:B0-----:R-:W-:Y:S01]  /*25ec0*/  IMAD.SHL.U32 R0, R28, 0x4000, RZ ;  /* 0x000040001c007824 */ /* 0x001fe200078e00ff */
[----:B------:R-:W-:Y:S05]  /*25ed0*/  WARPSYNC.ALL ;  /* 0x0000000000007948 */ /* 0x000fea0003800000 */
[----:B------:R-:W0:Y:S01]  /*25ee0*/  S2R R3, SR_TID.X ;  /* 0x0000000000037919 */ /* 0x000e220000002100 */
[----:B------:R-:W-:Y:S01]  /*25ef0*/  LOP3.LUT P1, RZ, R22, 0x8, RZ, 0xc0, !PT ;  /* 0x0000000816ff7812 */ /* 0x000fe2000782c0ff */
[----:B------:R-:W1:Y:S01]  /*25f00*/  S2R R18, SR_TID.X ;  /* 0x0000000000127919 */ /* 0x000e620000002100 */
[----:B0-----:R-:W-:-:S02]  /*25f10*/  LOP3.LUT P2, RZ, R3, 0x4, RZ, 0xc0, !PT ;  /* 0x0000000403ff7812 */ /* 0x001fc4000784c0ff */
[----:B------:R-:W-:-:S04]  /*25f20*/  MOV R3, 0x40 ;  /* 0x0000004000037802 */ /* 0x000fc80000000f00 */
[----:B------:R-:W-:Y:S02]  /*25f30*/  SEL R3, R3, 0xffffffc0, !P2 ;  /* 0xffffffc003037807 */ /* 0x000fe40005000000 */
[----:B-1----:R-:W-:Y:S01]  /*25f40*/  LOP3.LUT P2, RZ, R18, 0x4, RZ, 0xc0, !PT ;  /* 0x0000000412ff7812 */ /* 0x002fe2000784c0ff */
[----:B------:R-:W-:-:S05]  /*25f50*/  IMAD.MOV.U32 R18, RZ, RZ, 0x20 ;  /* 0x00000020ff127424 */ /* 0x000fca00078e00ff */
[----:B------:R-:W-:Y:S02]  /*25f60*/  SEL R18, R18, 0xffffffe0, !P2 ;  /* 0xffffffe012127807 */ /* 0x000fe40005000000 */
[C---:B--2---:R-:W-:Y:S02]  /*25f70*/  LOP3.LUT R2, R0.reuse, R2, RZ, 0xfc, !PT ;  /* 0x0000000200027212 */ /* 0x044fe400078efcff */
[----:B---3--:R-:W-:-:S03]  /*25f80*/  LOP3.LUT R0, R0, R12, RZ, 0xfc, !PT ;  /* 0x0000000c00007212 */ /* 0x008fc600078efcff */
[----:B------:R-:W-:-:S04]  /*25f90*/  IMAD.IADD R2, R23, 0x1, R2 ;  /* 0x0000000117027824 */ /* 0x000fc800078e0202 */
[----:B------:R-:W-:Y:S01]  /*25fa0*/  IMAD.IADD R3, R3, 0x1, R2 ;  /* 0x0000000103037824 */ /* 0x000fe200078e0202 */
[----:B------:R-:W0:Y:S01]  /*25fb0*/  LDSM.16.MT88.4 R4, [R2+0x10000] ;  /* 0x010000000204783b */ /* 0x000e220000004200 */
[----:B------:R-:W-:Y:S01]  /*25fc0*/  IMAD.IADD R0, R23, 0x1, R0 ;  /* 0x0000000117007824 */ /* 0x000fe200078e0200 */
[C-C-:B0-----:R-:W-:Y:S02]  /*25fd0*/  PRMT R8, R4.reuse, 0x6420, R5.reuse ;  /* 0x0000642004087816 */ /* 0x141fe40000000005 */
[----:B------:R-:W-:Y:S02]  /*25fe0*/  PRMT R9, R4, 0x7531, R5 ;  /* 0x0000753104097816 */ /* 0x000fe40000000005 */
[C-C-:B------:R-:W-:Y:S02]  /*25ff0*/  PRMT R10, R6.reuse, 0x6420, R7.reuse ;  /* 0x00006420060a7816 */ /* 0x140fe40000000007 */
[----:B------:R-:W-:Y:S02]  /*26000*/  PRMT R11, R6, 0x7531, R7 ;  /* 0x00007531060b7816 */ /* 0x000fe40000000007 */
[----:B------:R-:W0:Y:S04]  /*26010*/  LDSM.16.MT88.4 R4, [R3+0x10000] ;  /* 0x010000000304783b */ /* 0x000e280000004200 */
[----:B------:R0:W-:Y:S02]  /*26020*/  STSM.16.M88.4 [R0+0x8000], R8 ;  /* 0x0080000800007844 */ /* 0x0001e40000000200 */
        /* <DEDUP_REMOVED lines=50> */
.L_x_2084:
[----:B-1----:R1:W-:Y:S01]  /*26350*/  SYNCS.ARRIVE.TRANS64.A1T0 RZ, [R17+URZ+0x28450], RZ ;  /* 0x028450ff11ff79a7 */ /* 0x0023e2000810003f */
[----:B------:R-:W-:Y:S06]  /*26360*/  BAR.SYNC.DEFER_BLOCKING 0x2, 0x80 ;  /* 0x0082000000007b1d */ /* 0x000fec0000010000 */
[----:B------:R-:W-:Y:S05]  /*26370*/  @!P0 BRA `(.L_x_2085) ;  /* 0x0000000000048947 */ /* 0x000fea0003800000 */
[----:B------:R-:W-:Y:S01]  /*26380*/  BPT.TRAP 0x1 ;  /* 0x000000040000795c */ /* 0x000fe20000300000 */
.L_x_2085:
[----:B0-----:R-:W2:Y:S01]  /*26390*/  LDL R0, [R1] ;  /* 0x0000000001007983 */ /* 0x001ea20000100800 */
[----:B-1----:R-:W-:Y:S02]  /*263a0*/  VIADD R17, R17, 0x28480 ;  /* 0x0002848011117836 */ /* 0x002fe40000000000 */
[----:B------:R-:W-:-:S05]  /*263b0*/  VIADD R28, R28, 0x1 ;  /* 0x000000011c1c7836 */ /* 0x000fca0000000000 */
[----:B------:R-:W-:-:S04]  /*263c0*/  ISETP.NE.AND P0, PT, R28, 0x2, PT ;  /* 0x000000021c00780c */ /* 0x000fc80003f05270 */
[----:B------:R-:W-:Y:S02]  /*263d0*/  SEL R3, RZ, 0x1, P0 ;  /* 0x00000001ff037807 */ /* 0x000fe40000000000 */
[----:B------:R-:W-:Y:S02]  /*263e0*/  SEL R28, R28, RZ, P0 ;  /* 0x000000ff1c1c7207 */ /* 0x000fe40000000000 */
[----:B------:R-:W-:Y:S02]  /*263f0*/  LOP3.LUT R30, R30, R3, RZ, 0x3c, !PT ;  /* 0x000000031e1e7212 */ /* 0x000fe400078e3cff */
[----:B--2---:R-:W-:-:S04]  /*26400*/  PRMT R17, R0, 0x654, R17 ;  /* 0x0000065400117816 */ /* 0x004fc80000000011 */
[----:B------:R0:W-:Y:S03]  /*26410*/  SYNCS.ARRIVE.TRANS64.RED.A1T0 RZ, [R17+URZ], RZ ;  /* 0x000000ff11ff79a7 */ /* 0x0001e6000810043f */
.L_x_2026:
[----:B------:R-:W-:-:S13]  /*26420*/  LOP3.LUT P0, RZ, R22, 0x10, RZ, 0xc0, !PT ;  /* 0x0000001016ff7812 */ /* 0x000fda000780c0ff */
[----:B------:R-:W-:Y:S05]  /*26430*/  @!P0 BRA `(.L_x_2086) ;  /* 0x0000000000288947 */ /* 0x000fea0003800000 */
[----:B------:R-:W-:Y:S05]  /*26440*/  WARPSYNC.ALL ;  /* 0x0000000000007948 */ /* 0x000fea0003800000 */
[----:B------:R-:W1:Y:S08]  /*26450*/  S2UR UR4, SR_CgaCtaId ;  /* 0x00000000000479c3 */ /* 0x000e700000008800 */
[----:B------:R-:W-:Y:S01]  /*26460*/  BAR.SYNC.DEFER_BLOCKING 0x5, 0x180 ;  /* 0x0146000000007b1d */ /* 0x000fe20000010000 */
[----:B------:R-:W-:Y:S01]  /*26470*/  MOV R23, 0x400 ;  /* 0x0000040000177802 */ /* 0x000fe20000000f00 */
[----:B-1----:R-:W-:-:S05]  /*26480*/  IMAD.U32 R0, RZ, RZ, UR4 ;  /* 0x00000004ff007e24 */ /* 0x002fca000f8e00ff */
[----:B------:R-:W-:Y:S01]  /*26490*/  LEA R23, R0, R23, 0x18 ;  /* 0x0000001700177211 */ /* 0x000fe200078ec0ff */
[----:B------:R1:W-:Y:S04]  /*264a0*/  STL [R1], R0 ;  /* 0x0000000001007387 */ /* 0x0003e80000100800 */
[----:B0-----:R1:W0:Y:S01]  /*264b0*/  LDS.128 R16, [R23+0x284d0] ;  /* 0x0284d00017107984 */ /* 0x0012220000000c00 */
[----:B------:R-:W-:Y:S06]  /*264c0*/  BAR.ARV 0x4, 0x180 ;  /* 0x0106000000007b1d */ /* 0x000fec0000002000 */
[----:B------:R-:W-:Y:S05]  /*264d0*/  BRA `(.L_x_2087) ;  /* 0x0000000800d47947 */ /* 0x000fea0003800000 */
.L_x_2086:
[----:B------:R-:W1:Y:S01]  /*264e0*/  S2R R0, SR_TID.X ;  /* 0x0000000000007919 */ /* 0x000e620000002100 */
[----:B------:R-:W-:Y:S01]  /*264f0*/  UMOV UR4, 0xffffffff ;  /* 0xffffffff00047882 */ /* 0x000fe20000000000 */
[----:B-1----:R-:W-:-:S04]  /*26500*/  LOP3.LUT R8, R0, 0x1f, RZ, 0xc0, !PT ;  /* 0x0000001f00087812 */ /* 0x002fc800078ec0ff */
[----:B------:R-:W-:Y:S01]  /*26510*/  ISETP.NE.AND P0, PT, R8, 0x1f, PT ;  /* 0x0000001f0800780c */ /* 0x000fe20003f05270 */
[----:B------:R-:W-:-:S12]  /*26520*/  BRA.DIV UR4, `(.L_x_2088) ;  /* 0x0000007604847947 */ /* 0x000fd8000b800000 */
[----:B------:R-:W-:Y:S01]  /*26530*/  IADD3 R5, R19, R8, RZ ;  /* 0x0000000813057210 */ /* 0x000fe20007ffe0ff */
[----:B------:R-:W-:-:S03]  /*26540*/  ULDC UR4, c[0x0][0xc3c] ;  /* 0x00030f0000047ab9 */ /* 0x000fc60000000800 */
[----:B------:R-:W-:-:S13]  /*26550*/  ISETP.GE.OR P1, PT, R5, UR4, !P0 ;  /* 0x0000000405007c0c */ /* 0x000fda000c726670 */
[----:B------:R-:W1:Y:S02]  /*26560*/  @!P1 LDC.64 R2, c[0x0][0xc80] ;  /* 0x00032000ff029b82 */ /* 0x000e640000000a00 */
[----:B-1----:R-:W-:-:S06]  /*26570*/  @!P1 IMAD.WIDE R2, R5, 0x4, R2 ;  /* 0x0000000405029825 */ /* 0x002fcc00078e0202 */
[----:B------:R-:W2:Y:S01]  /*26580*/  @!P1 LDG.E R2, desc[UR36][R2.64] ;  /* 0x0000002402029981 */ /* 0x000ea2000c1e1900 */
[----:B0-----:R-:W-:Y:S01]  /*26590*/  IMAD.MOV.U32 R17, RZ, RZ, RZ ;  /* 0x000000ffff117224 */ /* 0x001fe200078e00ff */
[C---:B------:R-:W-:Y:S02]  /*265a0*/  ISETP.GE.U32.AND P2, PT, R8.reuse, 0x2, PT ;  /* 0x000000020800780c */ /* 0x040fe40003f46070 */
[C---:B------:R-:W-:Y:S01]  /*265b0*/  ISETP.GE.U32.AND P3, PT, R8.reuse, 0x4, PT ;  /* 0x000000040800780c */ /* 0x040fe20003f66070 */
[----:B------:R-:W-:Y:S01]  /*265c0*/  SHFL.IDX PT, R0, R16, RZ, 0x1f ;  /* 0x00001fff10007589 */ /* 0x000fe200000e0000 */
[C---:B------:R-:W-:Y:S02]  /*265d0*/  ISETP.GE.U32.AND P4, PT, R8.reuse, 0x8, PT ;  /* 0x000000080800780c */ /* 0x040fe40003f86070 */
[C---:B------:R-:W-:Y:S01]  /*265e0*/  ISETP.GE.U32.AND P5, PT, R8.reuse, 0x10, PT ;  /* 0x000000100800780c */ /* 0x040fe20003fa6070 */
[----:B--2---:R-:W-:Y:S01]  /*265f0*/  @!P1 IMAD.MOV.U32 R17, RZ, RZ, R2 ;  /* 0x000000ffff119224 */ /* 0x004fe200078e0002 */
[----:B------:R-:W-:-:S04]  /*26600*/  ISETP.NE.AND P1, PT, R8, RZ, PT ;  /* 0x000000ff0800720c */ /* 0x000fc80003f25270 */
[----:B------:R-:W0:Y:S02]  /*26610*/  SHFL.UP PT, R14, R17, 0x1, RZ ;  /* 0x04200000110e7989 */ /* 0x000e2400000e00ff */
[----:B0-----:R-:W-:-:S05]  /*26620*/  SEL R4, R14, RZ, P1 ;  /* 0x000000ff0e047207 */ /* 0x001fca0000800000 */
[----:B------:R-:W-:-:S05]  /*26630*/  IMAD.IADD R4, R17, 0x1, R4 ;  /* 0x0000000111047824 */ /* 0x000fca00078e0204 */
        /* <DEDUP_REMOVED lines=14> */
.L_x_2360:
[----:B------:R-:W-:Y:S02]  /*26720*/  ULDC UR4, c[0x0][0xc38] ;  /* 0x00030e0000047ab9 */ /* 0x000fe40000000800 */
[----:B------:R-:W-:-:S04]  /*26730*/  IMAD.U32 R4, RZ, RZ, UR4 ;  /* 0x00000004ff047e24 */ /* 0x000fc8000f8e00ff */
[----:B-1----:R-:W-:-:S04]  /*26740*/  IMAD R14, R14, R4, RZ ;  /* 0x000000040e0e7224 */ /* 0x002fc800078e02ff */
[----:B------:R-:W-:-:S05]  /*26750*/  IMAD.IADD R5, R5, 0x1, R14 ;  /* 0x0000000105057824 */ /* 0x000fca00078e020e */
[----:B------:R-:W-:-:S13]  /*26760*/  ISETP.GT.AND P6, PT, R5, R0, PT ;  /* 0x000000000500720c */ /* 0x000fda0003fc4270 */
[----:B------:R-:W-:Y:S05]  /*26770*/  @P6 BRA `(.L_x_2089) ;  /* 0x00000000009c6947 */ /* 0x000fea0003800000 */
.L_x_2094:
[----:B------:R-:W1:Y:S01]  /*26780*/  LDC R2, c[0x0][0xc3c] ;  /* 0x00030f00ff027b82 */ /* 0x000e620000000800 */
[----:B------:R-:W-:-:S05]  /*26790*/  VIADD R19, R19, 0x1f ;  /* 0x0000001f13137836 */ /* 0x000fca0000000000 */
[----:B-1----:R-:W-:-:S13]  /*267a0*/  ISETP.GE.AND P6, PT, R19, R2, PT ;  /* 0x000000021300720c */ /* 0x002fda0003fc6270 */
[----:B------:R-:W-:Y:S05]  /*267b0*/  @P6 BRA `(.L_x_2090) ;  /* 0x0000000400d06947 */ /* 0x000fea0003800000 */
[----:B0-----:R-:W0:Y:S01]  /*267c0*/  S2R R3, SR_TID.X ;  /* 0x0000000000037919 */ /* 0x001e220000002100 */
        /* <DEDUP_REMOVED lines=9> */
.L_x_2092:
[----:B------:R-:W-:Y:S05]  /*26860*/  BSYNC B0 ;  /* 0x0000000000007941 */ /* 0x000fea0003800000 */
.L_x_2091:
[----:B------:R-:W-:-:S03]  /*26870*/  UMOV UR4, 0xffffffff ;  /* 0xffffffff00047882 */ /* 0x000fc60000000000 */
[----:B------:R-:W-:Y:S05]  /*26880*/  BRA.DIV UR4, `(.L_x_2093) ;  /* 0x0000007604d07947 */ /* 0x000fea000b800000 */
[----:B-----5:R-:W1:Y:S02]  /*26890*/  SHFL.UP PT, R14, R17, 0x1, RZ ;  /* 0x04200000110e7989 */ /* 0x020e6400000e00ff */
[----:B-1----:R-:W-:-:S05]  /*268a0*/  SEL R14, R14, RZ, P1 ;  /* 0x000000ff0e0e7207 */ /* 0x002fca0000800000 */
        /* <DEDUP_REMOVED lines=13> */
[----:B------:R0:W1:Y:S02]  /*26980*/  SHFL.IDX PT, R14, R3, 0x1f, 0x1f ;  /* 0x03e01f00030e7f89 */ /* 0x00006400000e0000 */
.L_x_2368:
[----:B------:R-:W-:Y:S02]  /*26990*/  ULDC UR4, c[0x0][0xc38] ;  /* 0x00030e0000047ab9 */ /* 0x000fe40000000800 */
[----:B------:R-:W-:-:S04]  /*269a0*/  IMAD.U32 R4, RZ, RZ, UR4 ;  /* 0x00000004ff047e24 */ /* 0x000fc8000f8e00ff */
[----:B-1----:R-:W-:-:S04]  /*269b0*/  IMAD R14, R14, R4, RZ ;  /* 0x000000040e0e7224 */ /* 0x002fc800078e02ff */
[----:B------:R-:W-:-:S05]  /*269c0*/  IMAD.IADD R5, R14, 0x1, R5 ;  /* 0x000000010e057824 */ /* 0x000fca00078e0205 */
[----:B------:R-:W-:-:S13]  /*269d0*/  ISETP.GT.AND P6, PT, R5, R0, PT ;  /* 0x000000000500720c */ /* 0x000fda0003fc4270 */
[----:B------:R-:W-:Y:S05]  /*269e0*/  @!P6 BRA `(.L_x_2094) ;  /* 0xfffffffc0064e947 */ /* 0x000fea000383ffff */
.L_x_2089:
        /* <DEDUP_REMOVED lines=8> */
.L_x_2372:
[----:B------:R-:W-:Y:S02]  /*26a70*/  ISETP.NE.AND P0, PT, R2, RZ, PT ;  /* 0x000000ff0200720c */ /* 0x000fe40003f05270 */
[----:B------:R-:W-:-:S11]  /*26a80*/  MOV R14, RZ ;  /* 0x000000ff000e7202 */ /* 0x000fd60000000f00 */
[----:B------:R-:W-:Y:S05]  /*26a90*/  @!P0 BRA `(.L_x_2096) ;  /* 0x0000000000108947 */ /* 0x000fea0003800000 */
[----:B------:R-:W-:Y:S01]  /*26aa0*/  UMOV UR4, 0xffffffff ;  /* 0xffffffff00047882 */ /* 0x000fe20000000000 */
[----:B------:R-:W-:Y:S02]  /*26ab0*/  VIADD R12, R6, 0xffffffff ;  /* 0xffffffff060c7836 */ /* 0x000fe40000000000 */
[----:B------:R-:W-:Y:S05]  /*26ac0*/  BRA.DIV UR4, `(.L_x_2097) ;  /* 0x0000007a04447947 */ /* 0x000fea000b800000 */
[----:B------:R3:W4:Y:S02]  /*26ad0*/  SHFL.IDX PT, R14, R3, R12, 0x1f ;  /* 0x00001f0c030e7589 */ /* 0x00072400000e0000 */
.L_x_2096:
[----:B0--3--:R-:W0:Y:S01]  /*26ae0*/  LDC.64 R2, c[0x0][0xc90] ;  /* 0x00032400ff027b82 */ /* 0x009e220000000a00 */
[----:B------:R-:W-:-:S04]  /*26af0*/  IMAD.IADD R19, R6, 0x1, R19 ;  /* 0x0000000106137824 */ /* 0x000fc800078e0213 */
[----:B0-----:R-:W-:-:S05]  /*26b00*/  IMAD.WIDE R2, R19, 0x4, R2 ;  /* 0x0000000413027825 */ /* 0x001fca00078e0202 */
[----:B-1----:R0:W2:Y:S01]  /*26b10*/  LDG.E R6, desc[UR36][R2.64] ;  /* 0x0000002402067981 */ /* 0x0020a2000c1e1900 */
[----:B----4-:R-:W-:-:S04]  /*26b20*/  IMAD R16, R14, R4, R16 ;  /* 0x000000040e107224 */ /* 0x010fc800078e0210 */
[----:B------:R-:W-:Y:S02]  /*26b30*/  IMAD.IADD R0, R0, 0x1, -R16 ;  /* 0x0000000100007824 */ /* 0x000fe400078e0a10 */
[----:B0-----:R-:W-:Y:S02]  /*26b40*/  IMAD.MOV.U32 R2, RZ, RZ, RZ ;  /* 0x000000ffff027224 */ /* 0x001fe400078e00ff */
[----:B--2---:R-:W-:-:S05]  /*26b50*/  IMAD R5, R17, R6, RZ ;  /* 0x0000000611057224 */ /* 0x004fca00078e02ff */
[----:B------:R-:W-:-:S04]  /*26b60*/  IABS R7, R5 ;  /* 0x0000000500077213 */ /* 0x000fc80000000000 */
[----:B------:R-:W0:Y:S08]  /*26b70*/  I2F.RP R8, R7 ;  /* 0x0000000700087306 */ /* 0x000e300000209400 */
[----:B0-----:R-:W0:Y:S02]  /*26b80*/  MUFU.RCP R8, R8 ;  /* 0x0000000800087308 */ /* 0x001e240000001000 */
[----:B0-----:R-:W-:Y:S01]  /*26b90*/  VIADD R9, R8, 0xffffffe ;  /* 0x0ffffffe08097836 */ /* 0x001fe20000000000 */
[----:B------:R-:W-:-:S05]  /*26ba0*/  IABS R8, R5 ;  /* 0x0000000500087213 */ /* 0x000fca0000000000 */
[----:B------:R-:W0:Y:S01]  /*26bb0*/  F2I.FTZ.U32.TRUNC.NTZ R3, R9 ;  /* 0x0000000900037305 */ /* 0x000e22000021f000 */
[----:B------:R-:W-:Y:S01]  /*26bc0*/  IADD3 R8, RZ, -R8, RZ ;  /* 0x80000008ff087210 */ /* 0x000fe20007ffe0ff */
[----:B0-----:R-:W-:-:S04]  /*26bd0*/  IMAD.MOV R10, RZ, RZ, -R3 ;  /* 0x000000ffff0a7224 */ /* 0x001fc800078e0a03 */
[----:B------:R-:W-:-:S04]  /*26be0*/  IMAD R11, R10, R7, RZ ;  /* 0x000000070a0b7224 */ /* 0x000fc800078e02ff */
[----:B------:R-:W-:Y:S01]  /*26bf0*/  IMAD.HI.U32 R2, R3, R11, R2 ;  /* 0x0000000b03027227 */ /* 0x000fe200078e0002 */
[----:B------:R-:W-:-:S05]  /*26c00*/  IABS R3, R0 ;  /* 0x0000000000037213 */ /* 0x000fca0000000000 */
        /* <DEDUP_REMOVED lines=12> */
[----:B------:R-:W-:Y:S01]  /*26cd0*/  IMAD R7, R6, R9, RZ ;  /* 0x0000000906077224 */ /* 0x000fe200078e02ff */
[----:B------:R-:W-:-:S03]  /*26ce0*/  IADD3 R9, -R9, RZ, RZ ;  /* 0x000000ff09097210 */ /* 0x000fc60007ffe1ff */
[----:B------:R-:W-:Y:S02]  /*26cf0*/  IMAD.MOV R3, RZ, RZ, -R7 ;  /* 0x000000ffff037224 */ /* 0x000fe400078e0a07 */
[----:B------:R-:W-:-:S03]  /*26d00*/  IMAD R0, R5, R9, R0 ;  /* 0x0000000905007224 */ /* 0x000fc600078e0200 */
[----:B------:R-:W-:-:S04]  /*26d10*/  VIADDMNMX R4, R3, R4, R6, PT ;  /* 0x0000000403047246 */ /* 0x000fc80003800106 */
[----:B------:R-:W-:-:S04]  /*26d20*/  IABS R6, R4 ;  /* 0x0000000400067213 */ /* 0x000fc80000000000 */
[----:B------:R-:W0:Y:S08]  /*26d30*/  I2F.RP R8, R6 ;  /* 0x0000000600087306 */ /* 0x000e300000209400 */
[----:B0-----:R-:W0:Y:S02]  /*26d40*/  MUFU.RCP R8, R8 ;  /* 0x0000000800087308 */ /* 0x001e240000001000 */
[----:B0-----:R-:W-:Y:S01]  /*26d50*/  VIADD R2, R8, 0xffffffe ;  /* 0x0ffffffe08027836 */ /* 0x001fe20000000000 */
[----:B------:R-:W-:-:S05]  /*26d60*/  IABS R8, R0 ;  /* 0x0000000000087213 */ /* 0x000fca0000000000 */
[----:B------:R0:W1:Y:S02]  /*26d70*/  F2I.FTZ.U32.TRUNC.NTZ R3, R2 ;  /* 0x0000000200037305 */ /* 0x000064000021f000 */
[----:B0-----:R-:W-:Y:S02]  /*26d80*/  IMAD.MOV.U32 R2, RZ, RZ, RZ ;  /* 0x000000ffff027224 */ /* 0x001fe400078e00ff */
[----:B-1----:R-:W-:-:S04]  /*26d90*/  IMAD.MOV R5, RZ, RZ, -R3 ;  /* 0x000000ffff057224 */ /* 0x002fc800078e0a03 */
[----:B------:R-:W-:-:S04]  /*26da0*/  IMAD R5, R5, R6, RZ ;  /* 0x0000000605057224 */ /* 0x000fc800078e02ff */
[----:B------:R-:W-:Y:S01]  /*26db0*/  IMAD.HI.U32 R3, R3, R5, R2 ;  /* 0x0000000503037227 */ /* 0x000fe200078e0002 */
[-C--:B------:R-:W-:Y:S02]  /*26dc0*/  IABS R5, R4.reuse ;  /* 0x0000000400057213 */ /* 0x080fe40000000000 */
[C---:B------:R-:W-:Y:S01]  /*26dd0*/  LOP3.LUT R2, R0.reuse, R4, RZ, 0x3c, !PT ;  /* 0x0000000400027212 */ /* 0x040fe200078e3cff */
[----:B------:R-:W-:Y:S02]  /*26de0*/  IMAD.IADD R0, R0, 0x1, R7 ;  /* 0x0000000100007824 */ /* 0x000fe400078e0207 */
[----:B------:R-:W-:Y:S01]  /*26df0*/  IMAD.MOV R5, RZ, RZ, -R5 ;  /* 0x000000ffff057224 */ /* 0x000fe200078e0a05 */
[----:B------:R-:W-:Y:S01]  /*26e00*/  ISETP.GE.AND P2, PT, R2, RZ, PT ;  /* 0x000000ff0200720c */ /* 0x000fe20003f46270 */
[----:B------:R-:W-:-:S04]  /*26e10*/  IMAD.HI.U32 R3, R3, R8, RZ ;  /* 0x0000000803037227 */ /* 0x000fc800078e00ff */
[----:B------:R-:W-:-:S05]  /*26e20*/  IMAD R5, R3, R5, R8 ;  /* 0x0000000503057224 */ /* 0x000fca00078e0208 */
[----:B------:R-:W-:-:S13]  /*26e30*/  ISETP.GT.U32.AND P1, PT, R6, R5, PT ;  /* 0x000000050600720c */ /* 0x000fda0003f24070 */
[----:B------:R-:W-:Y:S02]  /*26e40*/  @!P1 IMAD.IADD R5, R5, 0x1, -R6 ;  /* 0x0000000105059824 */ /* 0x000fe400078e0a06 */
[----:B------:R-:W-:Y:S01]  /*26e50*/  @!P1 VIADD R3, R3, 0x1 ;  /* 0x0000000103039836 */ /* 0x000fe20000000000 */
[----:B------:R-:W-:Y:S02]  /*26e60*/  ISETP.NE.AND P1, PT, R4, RZ, PT ;  /* 0x000000ff0400720c */ /* 0x000fe40003f25270 */
[----:B------:R-:W-:-:S13]  /*26e70*/  ISETP.GE.U32.AND P0, PT, R5, R6, PT ;  /* 0x000000060500720c */ /* 0x000fda0003f06070 */
[----:B------:R-:W-:-:S05]  /*26e80*/  @P0 VIADD R3, R3, 0x1 ;  /* 0x0000000103030836 */ /* 0x000fca0000000000 */
[----:B------:R-:W-:Y:S02]  /*26e90*/  @!P2 IADD3 R3, -R3, RZ, RZ ;  /* 0x000000ff0303a210 */ /* 0x000fe40007ffe1ff */
[----:B------:R-:W-:Y:S01]  /*26ea0*/  @!P1 LOP3.LUT R3, RZ, R4, RZ, 0x33, !PT ;  /* 0x00000004ff039212 */ /* 0x000fe200078e33ff */
[----:B------:R-:W-:-:S04]  /*26eb0*/  IMAD.MOV R4, RZ, RZ, -R4 ;  /* 0x000000ffff047224 */ /* 0x000fc800078e0a04 */
[----:B------:R-:W-:Y:S01]  /*26ec0*/  IMAD R18, R3, R4, R0 ;  /* 0x0000000403127224 */ /* 0x000fe200078e0200 */
[----:B------:R-:W-:-:S05]  /*26ed0*/  LOP3.LUT R0, RZ, R3, RZ, 0x33, !PT ;  /* 0x00000003ff007212 */ /* 0x000fca00078e33ff */
[----:B------:R-:W-:Y:S01]  /*26ee0*/  IMAD.IADD R17, R17, 0x1, R0 ;  /* 0x0000000111117824 */ /* 0x000fe200078e0200 */
[----:B------:R-:W-:Y:S06]  /*26ef0*/  BRA `(.L_x_2098) ;  /* 0x00000000001c7947 */ /* 0x000fec0003800000 */
.L_x_2090:
[----:B------:R-:W-:Y:S01]  /*26f00*/  UMOV UR4, URZ ;  /* 0x0000003f00047c82 */ /* 0x000fe20008000000 */
[----:B------:R-:W-:Y:S01]  /*26f10*/  UMOV UR5, URZ ;  /* 0x0000003f00057c82 */ /* 0x000fe20008000000 */
[----:B------:R-:W-:Y:S01]  /*26f20*/  ULDC UR6, c[0x0][0xc3c] ;  /* 0x00030f0000067ab9 */ /* 0x000fe20000000800 */
[----:B------:R-:W-:Y:S01]  /*26f30*/  IMAD.MOV.U32 R16, RZ, RZ, R0 ;  /* 0x000000ffff107224 */ /* 0x000fe200078e0000 */
[----:B------:R-:W-:Y:S01]  /*26f40*/  MOV R19, UR6 ;  /* 0x0000000600137c02 */ /* 0x000fe20008000f00 */
[----:B------:R-:W-:Y:S02]  /*26f50*/  IMAD.U32 R17, RZ, RZ, UR4 ;  /* 0x00000004ff117e24 */ /* 0x000fe4000f8e00ff */
[----:B------:R-:W-:-:S07]  /*26f60*/  IMAD.U32 R18, RZ, RZ, UR5 ;  /* 0x00000005ff127e24 */ /* 0x000fce000f8e00ff */
.L_x_2098:
[----:B------:R2:W3:Y:S01]  /*26f70*/  LDL R2, [R1] ;  /* 0x0000000001027983 */ /* 0x0004e20000100800 */
[----:B------:R-:W1:Y:S01]  /*26f80*/  S2R R0, SR_TID.X ;  /* 0x0000000000007919 */ /* 0x000e620000002100 */
[----:B------:R-:W-:Y:S05]  /*26f90*/  WARPSYNC.ALL ;  /* 0x0000000000007948 */ /* 0x000fea0003800000 */
[----:B-1----:R-:W-:Y:S01]  /*26fa0*/  LOP3.LUT R0, R0, 0x1f, RZ, 0xc0, !PT ;  /* 0x0000001f00007812 */ /* 0x002fe200078ec0ff */
[----:B------:R-:W-:Y:S03]  /*26fb0*/  BAR.SYNC.DEFER_BLOCKING 0x4, 0x180 ;  /* 0x0106000000007b1d */ /* 0x000fe60000010000 */
[----:B------:R-:W-:-:S13]  /*26fc0*/  ISETP.NE.AND P0, PT, R0, RZ, PT ;  /* 0x000000ff0000720c */ /* 0x000fda0003f05270 */
[----:B------:R-:W-:Y:S01]  /*26fd0*/  @!P0 MOV R0, 0x400 ;  /* 0x0000040000008802 */ /* 0x000fe20000000f00 */
[----:B---3--:R-:W1:Y:S03]  /*26fe0*/  @!P0 S2R R2, SR_CgaCtaId ;  /* 0x0000000000028919 */ /* 0x008e660000008800 */
[----:B-1----:R-:W-:Y:S01]  /*26ff0*/  @!P0 LEA R23, R2, R0, 0x18 ;  /* 0x0000000002178211 */ /* 0x002fe200078ec0ff */
[----:B------:R2:W-:Y:S04]  /*27000*/  @!P0 STL [R1], R2 ;  /* 0x0000000201008387 */ /* 0x0005e80000100800 */
[----:B------:R2:W-:Y:S01]  /*27010*/  @!P0 STS.128 [R23+0x284d0], R16 ;  /* 0x0284d01017008388 */ /* 0x0005e20000000c00 */
[----:B------:R-:W-:Y:S06]  /*27020*/  BAR.ARV 0x5, 0x180 ;  /* 0x0146000000007b1d */ /* 0x000fec0000002000 */
.L_x_2087:
[----:B------:R-:W-:Y:S02]  /*27030*/  ULDC UR4, c[0x0][0xc3c] ;  /* 0x00030f0000047ab9 */ /* 0x000fe40000000800 */
[----:B0-----:R-:W-:-:S13]  /*27040*/  ISETP.GE.AND P0, PT, R19, UR4, PT ;  /* 0x0000000413007c0c */ /* 0x001fda000bf06270 */
[----:B------:R-:W-:Y:S05]  /*27050*/  @!P0 BRA `(.L_x_2099) ;  /* 0xffffff98007c8947 */ /* 0x000fea000383ffff */
[----:B------:R-:W-:Y:S05]  /*27060*/  BSYNC B7 ;  /* 0x0000000000077941 */ /* 0x000fea0003800000 */
.L_x_1969:
[----:B-12---:R-:W2:Y:S01]  /*27070*/  LDL.LU R0, [R1+0x20] ;  /* 0x0000200001007983 */ /* 0x006ea20000300800 */
[----:B------:R-:W-:Y:S01]  /*27080*/  BSSY B0, `(.L_x_2100) ;  /* 0x000000b000007945 */ /* 0x000fe20003800000 */
[----:B------:R-:W1:Y:S01]  /*27090*/  S2R R5, SR_CgaCtaId ;  /* 0x0000000000057919 */ /* 0x000e620000008800 */
[----:B--2---:R-:W-:-:S05]  /*270a0*/  VIADD R0, R0, 0x1 ;  /* 0x0000000100007836 */ /* 0x004fca0000000000 */
[----:B0-----:R-:W-:-:S04]  /*270b0*/  LEA.HI R2, R0, R0, RZ, 0x1 ;  /* 0x0000000000027211 */ /* 0x001fc800078f08ff */
[----:B------:R-:W-:Y:S02]  /*270c0*/  LOP3.LUT R3, R2, 0xfffffffe, RZ, 0xc0, !PT ;  /* 0xfffffffe02037812 */ /* 0x000fe400078ec0ff */
[----:B------:R-:W-:-:S03]  /*270d0*/  MOV R2, 0x400 ;  /* 0x0000040000027802 */ /* 0x000fc60000000f00 */
[----:B------:R-:W-:Y:S01]  /*270e0*/  IMAD.IADD R0, R0, 0x1, -R3 ;  /* 0x0000000100007824 */ /* 0x000fe200078e0a03 */
[----:B-1----:R-:W-:-:S04]  /*270f0*/  LEA R7, R5, R2, 0x18 ;  /* 0x0000000205077211 */ /* 0x002fc800078ec0ff */
[----:B------:R-:W-:-:S04]  /*27100*/  SHF.L.U32 R0, R0, 0x1f, RZ ;  /* 0x0000001f00007819 */ /* 0x000fc800000006ff */
[----:B------:R-:W0:Y:S02]  /*27110*/  SYNCS.PHASECHK.TRANS64.TRYWAIT P0, [R7+URZ+0x28420], R0 ;  /* 0x02842000070075a7 */ /* 0x000e24000800017f */
[----:B0-----:R-:W-:Y:S05]  /*27120*/  @!P0 BRA `(.L_x_2101) ;  /* 0x0000007000d08947 */ /* 0x001fea0003800000 */
.L_x_2375:
[----:B------:R-:W-:Y:S05]  /*27130*/  BSYNC B0 ;  /* 0x0000000000007941 */ /* 0x000fea0003800000 */
.L_x_2100:
[----:B------:R-:W-:-:S03]  /*27140*/  UMOV UR4, 0xffffffff ;  /* 0xffffffff00047882 */ /* 0x000fc60000000000 */
[----:B------:R-:W-:Y:S05]  /*27150*/  BRA.DIV UR4, `(.L_x_2102) ;  /* 0x0000007204d87947 */ /* 0x000fea000b800000 */
[----:B0-----:R-:W0:Y:S02]  /*27160*/  S2R R0, SR_TID.X ;  /* 0x0000000000007919 */ /* 0x001e240000002100 */
[----:B0-----:R-:W-:-:S04]  /*27170*/  SHF.R.U32.HI R0, RZ, 0x5, R0 ;  /* 0x00000005ff007819 */ /* 0x001fc80000011600 */
[----:B------:R-:W-:-:S05]  /*27180*/  LOP3.LUT R0, R0, 0x3, RZ, 0xc0, !PT ;  /* 0x0000000300007812 */ /* 0x000fca00078ec0ff */
[----:B------:R0:W1:Y:S02]  /*27190*/  SHFL.IDX PT, R14, R0, RZ, 0x1f ;  /* 0x00001fff000e7589 */ /* 0x00006400000e0000 */
.L_x_2378:
[----:B-1----:R-:W-:-:S13]  /*271a0*/  ISETP.NE.AND P0, PT, R14, RZ, PT ;  /* 0x000000ff0e00720c */ /* 0x002fda0003f05270 */
[----:B------:R-:W-:Y:S05]  /*271b0*/  @P0 BRA `(.L_x_1720) ;  /* 0x0000000000b00947 */ /* 0x000fea0003800000 */
[----:B------:R-:W-:-:S03]  /*271c0*/  UMOV UR4, 0xffffffff ;  /* 0xffffffff00047882 */ /* 0x000fc60000000000 */
[----:B------:R-:W-:Y:S05]  /*271d0*/  BRA.DIV UR4, `(.L_x_2103) ;  /* 0x0000007204ec7947 */ /* 0x000fea000b800000 */
[----:B------:R-:W-:-:S13]  /*271e0*/  ELECT P6, URZ, PT ;  /* 0x00000000003f782f */ /* 0x000fda00038c0000 */
.L_x_2381:
        /* <DEDUP_REMOVED lines=8> */
.L_x_2104:
[----:B------:R-:W-:Y:S01]  /*27270*/  IMAD R5, R28, 0x8, R7 ;  /* 0x000000081c057824 */ /* 0x000fe200078e0207 */
[----:B------:R-:W-:Y:S01]  /*27280*/  SHF.L.U32 R0, R30, 0x1f, RZ ;  /* 0x0000001f1e007819 */ /* 0x000fe200000006ff */
[----:B------:R-:W-:-:S03]  /*27290*/  VIADD R28, R28, 0x1 ;  /* 0x000000011c1c7836 */ /* 0x000fc60000000000 */
[----:B------:R-:W0:Y:S02]  /*272a0*/  SYNCS.PHASECHK.TRANS64.TRYWAIT P1, [R5+URZ+0x28440], R0 ;  /* 0x02844000050075a7 */ /* 0x000e24000802017f */
[----:B------:R-:W-:-:S04]  /*272b0*/  ISETP.NE.AND P2, PT, R28, 0x2, PT ;  /* 0x000000021c00780c */ /* 0x000fc80003f45270 */
[----:B------:R-:W-:Y:S01]  /*272c0*/  SEL R3, RZ, 0x1, P2 ;  /* 0x00000001ff037807 */ /* 0x000fe20001000000 */
[----:B0-----:R-:W-:Y:S08]  /*272d0*/  @!P1 BRA `(.L_x_2105) ;  /* 0x0000007000cc9947 */ /* 0x001ff00003800000 */
.L_x_2382:
[----:B------:R-:W-:Y:S02]  /*272e0*/  SEL R28, R28, RZ, P2 ;  /* 0x000000ff1c1c7207 */ /* 0x000fe40001000000 */
[----:B------:R-:W-:Y:S01]  /*272f0*/  LOP3.LUT R2, R30, R3, RZ, 0x3c, !PT ;  /* 0x000000031e027212 */ /* 0x000fe200078e3cff */
[----:B------:R-:W-:Y:S06]  /*27300*/  @!P0 BRA `(.L_x_2106) ;  /* 0x0000000000048947 */ /* 0x000fec0003800000 */
[----:B------:R-:W-:Y:S01]  /*27310*/  BPT.TRAP 0x1 ;  /* 0x000000040000795c */ /* 0x000fe20000300000 */
.L_x_2106:
[----:B------:R-:W-:Y:S01]  /*27320*/  IMAD R3, R28, 0x8, R7 ;  /* 0x000000081c037824 */ /* 0x000fe200078e0207 */
[----:B------:R-:W-:-:S04]  /*27330*/  SHF.L.U32 R2, R2, 0x1f, RZ ;  /* 0x0000001f02027819 */ /* 0x000fc800000006ff */
[----:B------:R-:W1:Y:S02]  /*27340*/  SYNCS.PHASECHK.TRANS64.TRYWAIT P1, [R3+URZ+0x28440], R2 ;  /* 0x02844002030075a7 */ /* 0x000e64000802017f */
[----:B-1----:R-:W-:Y:S05]  /*27350*/  @!P1 BRA `(.L_x_2107) ;  /* 0x0000007000c09947 */ /* 0x002fea0003800000 */
.L_x_2383:
[----:B------:R-:W-:Y:S05]  /*27360*/  @!P0 BRA `(.L_x_2108) ;  /* 0x0000000000048947 */ /* 0x000fea0003800000 */
[----:B------:R-:W-:Y:S01]  /*27370*/  BPT.TRAP 0x1 ;  /* 0x000000040000795c */ /* 0x000fe20000300000 */
.L_x_2108:
[----:B------:R-:W2:Y:S02]  /*27380*/  SYNCS.PHASECHK.TRANS64.TRYWAIT P1, [R5+URZ+0x28460], R0 ;  /* 0x02846000050075a7 */ /* 0x000ea4000802017f */
[----:B--2---:R-:W-:Y:S05]  /*27390*/  @!P1 BRA `(.L_x_2109) ;  /* 0x0000007000c49947 */ /* 0x004fea0003800000 */
.L_x_2384:
[----:B------:R-:W-:Y:S05]  /*273a0*/  @!P0 BRA `(.L_x_2110) ;  /* 0x0000000000048947 */ /* 0x000fea0003800000 */
[----:B------:R-:W-:Y:S01]  /*273b0*/  BPT.TRAP 0x1 ;  /* 0x000000040000795c */ /* 0x000fe20000300000 */
.L_x_2110:
[----:B------:R-:W3:Y:S02]  /*273c0*/  SYNCS.PHASECHK.TRANS64.TRYWAIT P1, [R3+URZ+0x28460], R2 ;  /* 0x02846002030075a7 */ /* 0x000ee4000802017f */
[----:B---3--:R-:W-:Y:S05]  /*273d0*/  @!P1 BRA `(.L_x_2111) ;  /* 0x0000007000c89947 */ /* 0x008fea0003800000 */
.L_x_2385:
[----:B------:R-:W-:Y:S05]  /*273e0*/  @!P0 BRA `(.L_x_2112) ;  /* 0x0000000000048947 */ /* 0x000fea0003800000 */
[----:B------:R-:W-:Y:S01]  /*273f0*/  BPT.TRAP 0x1 ;  /* 0x000000040000795c */ /* 0x000fe20000300000 */
.L_x_2112:
[----:B------:R-:W4:Y:S02]  /*27400*/  SYNCS.PHASECHK.TRANS64.TRYWAIT P1, [R5+URZ+0x28480], R0 ;  /* 0x02848000050075a7 */ /* 0x000f24000802017f */
[----:B----4-:R-:W-:Y:S05]  /*27410*/  @!P1 BRA `(.L_x_2113) ;  /* 0x0000007000cc9947 */ /* 0x010fea0003800000 */
.L_x_2386:
[----:B------:R-:W-:Y:S05]  /*27420*/  @!P0 BRA `(.L_x_2114) ;  /* 0x0000000000048947 */ /* 0x000fea0003800000 */
[----:B------:R-:W-:Y:S01]  /*27430*/  BPT.TRAP 0x1 ;  /* 0x000000040000795c */ /* 0x000fe20000300000 */
.L_x_2114:
[----:B------:R0:W0:Y:S02]  /*27440*/  SYNCS.PHASECHK.TRANS64.TRYWAIT P0, [R3+URZ+0x28480], R2 ;  /* 0x02848002030075a7 */ /* 0x000024000800017f */
[----:B0-----:R-:W-:Y:S05]  /*27450*/  @!P0 NANOSLEEP.SYNCS 0x989680 ;  /* 0x009896800000895d */ /* 0x001fea0003900000 */
[----:B------:R-:W0:Y:S02]  /*27460*/  @!P0 SYNCS.PHASECHK.TRANS64 P0, [R3+URZ+0x28480], R2 ;  /* 0x02848002030085a7 */ /* 0x000e24000800007f */
[----:B0-----:R-:W-:Y:S05]  /*27470*/  @!P0 BRA `(.L_x_2114) ;  /* 0xfffffffc00f08947 */ /* 0x001fea000383ffff */
.L_x_1720:
[----:B------:R-:W-:Y:S05]  /*27480*/  BSYNC B8 ;  /* 0x0000000000087941 */ /* 0x000fea0003800000 */
.L_x_1717:
[----:B------:R-:W-:Y:S05]  /*27490*/  EXIT ;  /* 0x000000000000794d */ /* 0x000fea0003800000 */
.L_x_1746:
[----:B--2---:R2:W3:Y:S02]  /*274a0*/  SYNCS.PHASECHK.TRANS64.TRYWAIT P6, [R72+URZ+0x28490], R81 ;  /* 0x02849051480075a7 */ /* 0x0044e400080c017f */
[----:B---3--:R-:W-:Y:S05]  /*274b0*/  @!P6 NANOSLEEP.SYNCS 0x989680 ;  /* 0x009896800000e95d */ /* 0x008fea0003900000 */
[----:B------:R-:W3:Y:S02]  /*274c0*/  @!P6 SYNCS.PHASECHK.TRANS64 P6, [R72+URZ+0x28490], R81 ;  /* 0x028490514800e5a7 */ /* 0x000ee400080c007f */
[----:B---3--:R-:W-:Y:S05]  /*274d0*/  @!P6 BRA `(.L_x_1746) ;  /* 0xfffffffc00f0e947 */ /* 0x008fea000383ffff */
[----:B------:R-:W-:Y:S05]  /*274e0*/  BRA `(.L_x_2115) ;  /* 0xfffffdb400d47947 */ /* 0x000fea000383ffff */
.L_x_1747:
[----:B------:R-:W-:Y:S01]  /*274f0*/  BSSY B1, `(.L_x_2116) ;  /* 0x0000008000017945 */ /* 0x000fe20003800000 */
[----:B0-----:R-:W-:Y:S01]  /*27500*/  MOV R13, R2 ;  /* 0x00000002000d7202 */ /* 0x001fe20000000f00 */
[----:B------:R-:W-:Y:S02]  /*27510*/  IMAD.MOV.U32 R12, RZ, RZ, RZ ;  /* 0x000000ffff0c7224 */ /* 0x000fe400078e00ff */
[----:B------:R-:W-:Y:S02]  /*27520*/  IMAD.MOV.U32 R11, RZ, RZ, 0x181f ;  /* 0x0000181fff0b7424 */ /* 0x000fe400078e00ff */
[----:B------:R-:W-:-:S07]  /*27530*/  IMAD.MOV.U32 R15, RZ, RZ, -0x1 ;  /* 0xffffffffff0f7424 */ /* 0x000fce00078e00ff */
[----:B-12---:R-:W-:Y:S05]  /*27540*/  WARPSYNC.COLLECTIVE R15, `(.L_x_2117) ;  /* 0x000000000f087348 */ /* 0x006fea0003c00000 */
[----:B------:R0:W3:Y:S02]  /*27550*/  SHFL.IDX P6, R14, R13, R12, R11 ;  /* 0x0000000c0d0e7389 */ /* 0x0000e400000c000b */
[----:B0123--:R-:W-:Y:S01]  /*27560*/  ENDCOLLECTIVE ;  /* 0x000000000000791b */ /* 0x00ffe20003800000 */
.L_x_2117:
[----:B------:R-:W-:Y:S05]  /*27570*/  BSYNC B1 ;  /* 0x0000000000017941 */ /* 0x000fea0003800000 */
.L_x_2116:
[----:B------:R-:W-:Y:S01]  /*27580*/  IMAD.MOV.U32 R13, RZ, RZ, R0 ;  /* 0x000000ffff0d7224 */ /* 0x000fe200078e0000 */
[----:B------:R-:W-:Y:S01]  /*27590*/  MOV R11, 0x181f ;  /* 0x0000181f000b7802 */ /* 0x000fe20000000f00 */
[----:B------:R-:W-:Y:S02]  /*275a0*/  IMAD.MOV.U32 R12, RZ, RZ, RZ ;  /* 0x000000ffff0c7224 */ /* 0x000fe400078e00ff */
[----:B------:R-:W-:Y:S02]  /*275b0*/  IMAD.MOV.U32 R15, RZ, RZ, -0x1 ;  /* 0xffffffffff0f7424 */ /* 0x000fe400078e00ff */
[----:B------:R-:W-:-:S07]  /*275c0*/  IMAD.MOV.U32 R3, RZ, RZ, R14 ;  /* 0x000000ffff037224 */ /* 0x000fce00078e000e */
[----:B------:R-:W-:Y:S05]  /*275d0*/  WARPSYNC.COLLECTIVE R15, `(.L_x_2118) ;  /* 0x000000000f087348 */ /* 0x000fea0003c00000 */
[----:B------:R0:W1:Y:S02]  /*275e0*/  SHFL.IDX P6, R14, R13, R12, R11 ;  /* 0x0000000c0d0e7389 */ /* 0x00006400000c000b */
[----:B01----:R-:W-:Y:S01]  /*275f0*/  ENDCOLLECTIVE ;  /* 0x000000000000791b */ /* 0x003fe20003800000 */
.L_x_2118:
[----:B------:R-:W-:Y:S05]  /*27600*/  BRA `(.L_x_2119) ;  /* 0xfffffdb400a07947 */ /* 0x000fea000383ffff */
.L_x_1756:
[----:B------:R-:W-:Y:S01]  /*27610*/  BSSY B1, `(.L_x_2120) ;  /* 0x0000008000017945 */ /* 0x000fe20003800000 */
[----:B0-----:R-:W-:Y:S02]  /*27620*/  IMAD.MOV.U32 R13, RZ, RZ, R2 ;  /* 0x000000ffff0d7224 */ /* 0x001fe400078e0002 */
[----:B------:R-:W-:Y:S02]  /*27630*/  IMAD.MOV.U32 R12, RZ, RZ, 0x1 ;  /* 0x00000001ff0c7424 */ /* 0x000fe400078e00ff */
[----:B------:R-:W-:Y:S02]  /*27640*/  IMAD.MOV.U32 R11, RZ, RZ, 0x181f ;  /* 0x0000181fff0b7424 */ /* 0x000fe400078e00ff */
[----:B------:R-:W-:-:S07]  /*27650*/  IMAD.MOV.U32 R15, RZ, RZ, -0x1 ;  /* 0xffffffffff0f7424 */ /* 0x000fce00078e00ff */
[----:B-1234-:R-:W-:Y:S05]  /*27660*/  WARPSYNC.COLLECTIVE R15, `(.L_x_2121) ;  /* 0x000000000f087348 */ /* 0x01efea0003c00000 */
[----:B------:R0:W0:Y:S02]  /*27670*/  SHFL.IDX P6, R14, R13, R12, R11 ;  /* 0x0000000c0d0e7389 */ /* 0x00002400000c000b */
[----:B01234-:R-:W-:Y:S01]  /*27680*/  ENDCOLLECTIVE ;  /* 0x000000000000791b */ /* 0x01ffe20003800000 */
.L_x_2121:
[----:B------:R-:W-:Y:S05]  /*27690*/  BSYNC B1 ;  /* 0x0000000000017941 */ /* 0x000fea0003800000 */
.L_x_2120:
[----:B------:R-:W-:Y:S01]  /*276a0*/  MOV R13, R0 ;  /* 0x00000000000d7202 */ /* 0x000fe20000000f00 */
[----:B------:R-:W-:Y:S02]  /*276b0*/  IMAD.MOV.U32 R12, RZ, RZ, 0x1 ;  /* 0x00000001ff0c7424 */ /* 0x000fe400078e00ff */
[----:B------:R-:W-:Y:S02]  /*276c0*/  IMAD.MOV.U32 R11, RZ, RZ, 0x181f ;  /* 0x0000181fff0b7424 */ /* 0x000fe400078e00ff */
[----:B------:R-:W-:Y:S02]  /*276d0*/  IMAD.MOV.U32 R15, RZ, RZ, -0x1 ;  /* 0xffffffffff0f7424 */ /* 0x000fe400078e00ff */
[----:B------:R-:W-:-:S07]  /*276e0*/  IMAD.MOV.U32 R3, RZ, RZ, R14 ;  /* 0x000000ffff037224 */ /* 0x000fce00078e000e */
[----:B------:R-:W-:Y:S05]  /*276f0*/  WARPSYNC.COLLECTIVE R15, `(.L_x_2122) ;  /* 0x000000000f087348 */ /* 0x000fea0003c00000 */
[----:B------:R0:W1:Y:S02]  /*27700*/  SHFL.IDX P6, R14, R13, R12, R11 ;  /* 0x0000000c0d0e7389 */ /* 0x00006400000c000b */
[----:B01----:R-:W-:Y:S01]  /*27710*/  ENDCOLLECTIVE ;  /* 0x000000000000791b */ /* 0x003fe20003800000 */
.L_x_2122:
[----:B------:R-:W-:Y:S05]  /*27720*/  BRA `(.L_x_2123) ;  /* 0xfffffdc400087947 */ /* 0x000fea000383ffff */
.L_x_1766:
[----:B-1----:R1:W2:Y:S02]  /*27730*/  SYNCS.PHASECHK.TRANS64.TRYWAIT P4, [R72+URZ+0x28490], R81 ;  /* 0x02849051480075a7 */ /* 0x0022a4000808017f */
[----:B--2---:R-:W-:Y:S05]  /*27740*/  @!P4 NANOSLEEP.SYNCS 0x989680 ;  /* 0x009896800000c95d */ /* 0x004fea0003900000 */
[----:B------:R-:W2:Y:S02]  /*27750*/  @!P4 SYNCS.PHASECHK.TRANS64 P4, [R72+URZ+0x28490], R81 ;  /* 0x028490514800c5a7 */ /* 0x000ea4000808007f */
[----:B--2---:R-:W-:Y:S05]  /*27760*/  @!P4 BRA `(.L_x_1766) ;  /* 0xfffffffc00f0c947 */ /* 0x004fea000383ffff */
[----:B------:R-:W-:Y:S05]  /*27770*/  BRA `(.L_x_2124) ;  /* 0xfffffdd4004c7947 */ /* 0x000fea000383ffff */
.L_x_1767:
[----:B------:R-:W-:Y:S01]  /*27780*/  BSSY B1, `(.L_x_2125) ;  /* 0x0000008000017945 */ /* 0x000fe20003800000 */
[----:B------:R-:W-:Y:S01]  /*27790*/  IMAD.MOV.U32 R13, RZ, RZ, R2 ;  /* 0x000000ffff0d7224 */ /* 0x000fe200078e0002 */
[----:B------:R-:W-:Y:S01]  /*277a0*/  MOV R15, 0xffffffff ;  /* 0xffffffff000f7802 */ /* 0x000fe20000000f00 */
[----:B------:R-:W-:Y:S02]  /*277b0*/  IMAD.MOV.U32 R12, RZ, RZ, RZ ;  /* 0x000000ffff0c7224 */ /* 0x000fe400078e00ff */
[----:B------:R-:W-:-:S07]  /*277c0*/  IMAD.MOV.U32 R11, RZ, RZ, 0x181f ;  /* 0x0000181fff0b7424 */ /* 0x000fce00078e00ff */
[----:B-1----:R-:W-:Y:S05]  /*277d0*/  WARPSYNC.COLLECTIVE R15, `(.L_x_2126) ;  /* 0x000000000f087348 */ /* 0x002fea0003c00000 */
[----:B------:R0:W2:Y:S02]  /*277e0*/  SHFL.IDX P6, R14, R13, R12, R11 ;  /* 0x0000000c0d0e7389 */ /* 0x0000a400000c000b */
[----:B012---:R-:W-:Y:S01]  /*277f0*/  ENDCOLLECTIVE ;  /* 0x000000000000791b */ /* 0x007fe20003800000 */
.L_x_2126:
[----:B------:R-:W-:Y:S05]  /*27800*/  BSYNC B1 ;  /* 0x0000000000017941 */ /* 0x000fea0003800000 */
.L_x_2125:
        /* <DEDUP_REMOVED lines=8> */
.L_x_2127:
[----:B------:R-:W-:Y:S01]  /*27890*/  IMAD.MOV.U32 R38, RZ, RZ, R14 ;  /* 0x000000ffff267224 */ /* 0x000fe200078e000e */
[----:B------:R-:W-:Y:S06]  /*278a0*/  BRA `(.L_x_2128) ;  /* 0xfffffdd400187947 */ /* 0x000fec000383ffff */
.L_x_1772:
[----:B------:R-:W-:Y:S01]  /*278b0*/  BSSY B1, `(.L_x_2129) ;  /* 0x0000008000017945 */ /* 0x000fe20003800000 */
[----:B----4-:R-:W-:Y:S01]  /*278c0*/  MOV R13, R2 ;  /* 0x00000002000d7202 */ /* 0x010fe20000000f00 */
[----:B------:R-:W-:Y:S02]  /*278d0*/  IMAD.MOV.U32 R12, RZ, RZ, 0x1 ;  /* 0x00000001ff0c7424 */ /* 0x000fe400078e00ff */
[----:B------:R-:W-:Y:S02]  /*278e0*/  IMAD.MOV.U32 R11, RZ, RZ, 0x181f ;  /* 0x0000181fff0b7424 */ /* 0x000fe400078e00ff */
[----:B------:R-:W-:-:S07]  /*278f0*/  IMAD.MOV.U32 R15, RZ, RZ, -0x1 ;  /* 0xffffffffff0f7424 */ /* 0x000fce00078e00ff */
[----:B0123--:R-:W-:Y:S05]  /*27900*/  WARPSYNC.COLLECTIVE R15, `(.L_x_2130) ;  /* 0x000000000f087348 */ /* 0x00ffea0003c00000 */
[----:B------:R4:W0:Y:S02]  /*27910*/  SHFL.IDX P6, R14, R13, R12, R11 ;  /* 0x0000000c0d0e7389 */ /* 0x00082400000c000b */
[----:B01234-:R-:W-:Y:S01]  /*27920*/  ENDCOLLECTIVE ;  /* 0x000000000000791b */ /* 0x01ffe20003800000 */
.L_x_2130:
[----:B------:R-:W-:Y:S05]  /*27930*/  BSYNC B1 ;  /* 0x0000000000017941 */ /* 0x000fea0003800000 */
.L_x_2129:
        /* <DEDUP_REMOVED lines=8> */
.L_x_2131:
[----:B------:R-:W-:Y:S05]  /*279c0*/  BRA `(.L_x_2132) ;  /* 0xfffffde0009c7947 */ /* 0x000fea000383ffff */
.L_x_1777:
[----:B0-----:R0:W1:Y:S02]  /*279d0*/  SYNCS.PHASECHK.TRANS64.TRYWAIT P3, [R72+URZ+0x28490], R81 ;  /* 0x02849051480075a7 */ /* 0x001064000806017f */
[----:B-1----:R-:W-:Y:S05]  /*279e0*/  @!P3 NANOSLEEP.SYNCS 0x989680 ;  /* 0x009896800000b95d */ /* 0x002fea0003900000 */
[----:B------:R-:W1:Y:S02]  /*279f0*/  @!P3 SYNCS.PHASECHK.TRANS64 P3, [R72+URZ+0x28490], R81 ;  /* 0x028490514800b5a7 */ /* 0x000e64000806007f */
[----:B-1----:R-:W-:Y:S05]  /*27a00*/  @!P3 BRA `(.L_x_1777) ;  /* 0xfffffffc00f0b947 */ /* 0x002fea000383ffff */
[----:B------:R-:W-:Y:S05]  /*27a10*/  BRA `(.L_x_2133) ;  /* 0xfffffdf000887947 */ /* 0x000fea000383ffff */
.L_x_1778:
        /* <DEDUP_REMOVED lines=8> */
.L_x_2135:
[----:B------:R-:W-:Y:S05]  /*27aa0*/  BSYNC B1 ;  /* 0x0000000000017941 */ /* 0x000fea0003800000 */
.L_x_2134:
[----:B------:R-:W-:Y:S01]  /*27ab0*/  MOV R13, R0 ;  /* 0x00000000000d7202 */ /* 0x000fe20000000f00 */
[----:B------:R-:W-:Y:S02]  /*27ac0*/  IMAD.MOV.U32 R12, RZ, RZ, RZ ;  /* 0x000000ffff0c7224 */ /* 0x000fe400078e00ff */
[----:B------:R-:W-:Y:S02]  /*27ad0*/  IMAD.MOV.U32 R11, RZ, RZ, 0x181f ;  /* 0x0000181fff0b7424 */ /* 0x000fe400078e00ff */
[----:B------:R-:W-:Y:S02]  /*27ae0*/  IMAD.MOV.U32 R15, RZ, RZ, -0x1 ;  /* 0xffffffffff0f7424 */ /* 0x000fe400078e00ff */
[----:B------:R-:W-:-:S07]  /*27af0*/  IMAD.MOV.U32 R3, RZ, RZ, R14 ;  /* 0x000000ffff037224 */ /* 0x000fce00078e000e */
[----:B------:R-:W-:Y:S05]  /*27b00*/  WARPSYNC.COLLECTIVE R15, `(.L_x_2136) ;  /* 0x000000000f087348 */ /* 0x000fea0003c00000 */
[----:B------:R0:W1:Y:S02]  /*27b10*/  SHFL.IDX P6, R14, R13, R12, R11 ;  /* 0x0000000c0d0e7389 */ /* 0x00006400000c000b */
[----:B01----:R-:W-:Y:S01]  /*27b20*/  ENDCOLLECTIVE ;  /* 0x000000000000791b */ /* 0x003fe20003800000 */
.L_x_2136:
[----:B------:R-:W-:Y:S05]  /*27b30*/  BRA `(.L_x_2137) ;  /* 0xfffffdf000ac7947 */ /* 0x000fea000383ffff */
.L_x_1781:
[----:B------:R-:W-:Y:S01]  /*27b40*/  BSSY B1, `(.L_x_2138) ;  /* 0x0000008000017945 */ /* 0x000fe20003800000 */
[----:B------:R-:W-:Y:S01]  /*27b50*/  IMAD.MOV.U32 R13, RZ, RZ, R2 ;  /* 0x000000ffff0d7224 */ /* 0x000fe200078e0002 */
[----:B----4-:R-:W-:Y:S01]  /*27b60*/  MOV R15, 0xffffffff ;  /* 0xffffffff000f7802 */ /* 0x010fe20000000f00 */
[----:B------:R-:W-:Y:S02]  /*27b70*/  IMAD.MOV.U32 R12, RZ, RZ, 0x1 ;  /* 0x00000001ff0c7424 */ /* 0x000fe400078e00ff */
[----:B------:R-:W-:-:S07]  /*27b80*/  IMAD.MOV.U32 R11, RZ, RZ, 0x181f ;  /* 0x0000181fff0b7424 */ /* 0x000fce00078e00ff */
[----:B0123--:R-:W-:Y:S05]  /*27b90*/  WARPSYNC.COLLECTIVE R15, `(.L_x_2139) ;  /* 0x000000000f087348 */ /* 0x00ffea0003c00000 */
[----:B---3--:R3:W4:Y:S02]  /*27ba0*/  SHFL.IDX P6, R14, R13, R12, R11 ;  /* 0x0000000c0d0e7389 */ /* 0x00872400000c000b */
[----:B01234-:R-:W-:Y:S01]  /*27bb0*/  ENDCOLLECTIVE ;  /* 0x000000000000791b */ /* 0x01ffe20003800000 */
.L_x_2139:
[----:B------:R-:W-:Y:S05]  /*27bc0*/  BSYNC B1 ;  /* 0x0000000000017941 */ /* 0x000fea0003800000 */
.L_x_2138:
[----:B------:R-:W-:Y:S02]  /*27bd0*/  IMAD.MOV.U32 R13, RZ, RZ, R0 ;  /* 0x000000ffff0d7224 */ /* 0x000fe400078e0000 */
[----:B------:R-:W-:Y:S02]  /*27be0*/  IMAD.MOV.U32 R12, RZ, RZ, 0x1 ;  /* 0x00000001ff0c7424 */ /* 0x000fe400078e00ff */
[----:B------:R-:W-:Y:S02]  /*27bf0*/  IMAD.MOV.U32 R11, RZ, RZ, 0x181f ;  /* 0x0000181fff0b7424 */ /* 0x000fe400078e00ff */
[----:B------:R-:W-:Y:S02]  /*27c00*/  IMAD.MOV.U32 R15, RZ, RZ, -0x1 ;  /* 0xffffffffff0f7424 */ /* 0x000fe400078e00ff */
[----:B------:R-:W-:-:S07]  /*27c10*/  IMAD.MOV.U32 R3, RZ, RZ, R14 ;  /* 0x000000ffff037224 */ /* 0x000fce00078e000e */
[----:B------:R-:W-:Y:S05]  /*27c20*/  WARPSYNC.COLLECTIVE R15, `(.L_x_2140) ;  /* 0x000000000f087348 */ /* 0x000fea0003c00000 */
[----:B------:R0:W1:Y:S02]  /*27c30*/  SHFL.IDX P6, R14, R13, R12, R11 ;  /* 0x0000000c0d0e7389 */ /* 0x00006400000c000b */
[----:B01----:R-:W-:Y:S01]  /*27c40*/  ENDCOLLECTIVE ;  /* 0x000000000000791b */ /* 0x003fe20003800000 */
.L_x_2140:
[----:B------:R-:W-:Y:S05]  /*27c50*/  BRA `(.L_x_2141) ;  /* 0xfffffdf000ac7947 */ /* 0x000fea000383ffff */
.L_x_1785:
[----:B-1----:R1:W3:Y:S02]  /*27c60*/  SYNCS.PHASECHK.TRANS64.TRYWAIT P4, [R72+URZ+0x284b0], R81 ;  /* 0x0284b051480075a7 */ /* 0x0022e4000808017f */
[----:B---3--:R-:W-:Y:S05]  /*27c70*/  @!P4 NANOSLEEP.SYNCS 0x989680 ;  /* 0x009896800000c95d */ /* 0x008fea0003900000 */
[----:B------:R-:W3:Y:S02]  /*27c80*/  @!P4 SYNCS.PHASECHK.TRANS64 P4, [R72+URZ+0x284b0], R81 ;  /* 0x0284b0514800c5a7 */ /* 0x000ee4000808007f */
[----:B---3--:R-:W-:Y:S05]  /*27c90*/  @!P4 BRA `(.L_x_1785) ;  /* 0xfffffffc00f0c947 */ /* 0x008fea000383ffff */
[----:B------:R-:W-:Y:S05]  /*27ca0*/  BRA `(.L_x_2142) ;  /* 0xfffffdf400207947 */ /* 0x000fea000383ffff */
.L_x_1801:
[----:B------:R-:W0:Y:S01]  /*27cb0*/  S2R R20, SR_TID.X ;  /* 0x0000000000147919 */ /* 0x000e220000002100 */
[----:B------:R-:W-:Y:S01]  /*27cc0*/  BSSY B0, `(.L_x_2143) ;  /* 0x000000c000007945 */ /* 0x000fe20003800000 */
[----:B------:R-:W-:Y:S02]  /*27cd0*/  IMAD.MOV.U32 R12, RZ, RZ, RZ ;  /* 0x000000ffff0c7224 */ /* 0x000fe400078e00ff */
[----:B------:R-:W-:Y:S02]  /*27ce0*/  IMAD.MOV.U32 R11, RZ, RZ, 0x1f ;  /* 0x0000001fff0b7424 */ /* 0x000fe400078e00ff */
[----:B------:R-:W-:Y:S02]  /*27cf0*/  IMAD.MOV.U32 R15, RZ, RZ, -0x1 ;  /* 0xffffffffff0f7424 */ /* 0x000fe400078e00ff */
[----:B0-----:R-:W-:-:S05]  /*27d00*/  VIADD R21, R20, 0xffffff80 ;  /* 0xffffff8014157836 */ /* 0x001fca0000000000 */
[----:B------:R-:W-:-:S04]  /*27d10*/  SHF.R.S32.HI R20, RZ, 0x1f, R21 ;  /* 0x0000001fff147819 */ /* 0x000fc80000011415 */
[----:B------:R-:W-:-:S04]  /*27d20*/  LEA.HI R20, R20, R21, RZ, 0x7 ;  /* 0x0000001514147211 */ /* 0x000fc800078f38ff */
[----:B------:R-:W-:-:S04]  /*27d30*/  SHF.R.S32.HI R20, RZ, 0x7, R20 ;  /* 0x00000007ff147819 */ /* 0x000fc80000011414 */
[----:B------:R-:W-:-:S07]  /*27d40*/  MOV R13, R20 ;  /* 0x00000014000d7202 */ /* 0x000fce0000000f00 */
[----:B-----5:R-:W-:Y:S05]  /*27d50*/  WARPSYNC.COLLECTIVE R15, `(.L_x_2144) ;  /* 0x000000000f087348 */ /* 0x020fea0003c00000 */
[----:B------:R0:W1:Y:S02]  /*27d60*/  SHFL.IDX P6, R14, R13, R12, R11 ;  /* 0x0000000c0d0e7389 */ /* 0x00006400000c000b */
[----:B01---5:R-:W-:Y:S01]  /*27d70*/  ENDCOLLECTIVE ;  /* 0x000000000000791b */ /* 0x023fe20003800000 */
.L_x_2144:
[----:B------:R-:W-:Y:S05]  /*27d80*/  BSYNC B0 ;  /* 0x0000000000007941 */ /* 0x000fea0003800000 */
.L_x_2143:
[----:B------:R-:W-:Y:S05]  /*27d90*/  BRA `(.L_x_2145) ;  /* 0xfffffe0000607947 */ /* 0x000fea000383ffff */
.L_x_1811:
[----:B------:R-:W-:Y:S01]  /*27da0*/  BSSY B1, `(.L_x_2146) ;  /* 0x0000008000017945 */ /* 0x000fe20003800000 */
[----:B------:R-:W-:Y:S01]  /*27db0*/  IMAD.MOV.U32 R13, RZ, RZ, R6 ;  /* 0x000000ffff0d7224 */ /* 0x000fe200078e0006 */
[----:B------:R-:W-:Y:S01]  /*27dc0*/  MOV R15, 0xffffffff ;  /* 0xffffffff000f7802 */ /* 0x000fe20000000f00 */
[----:B------:R-:W-:Y:S02]  /*27dd0*/  IMAD.MOV.U32 R12, RZ, RZ, RZ ;  /* 0x000000ffff0c7224 */ /* 0x000fe400078e00ff */
[----:B------:R-:W-:-:S07]  /*27de0*/  IMAD.MOV.U32 R11, RZ, RZ, 0x181f ;  /* 0x0000181fff0b7424 */ /* 0x000fce00078e00ff */
[----:B------:R-:W-:Y:S05]  /*27df0*/  WARPSYNC.COLLECTIVE R15, `(.L_x_2147) ;  /* 0x000000000f087348 */ /* 0x000fea0003c00000 */
[----:B------:R0:W1:Y:S02]  /*27e00*/  SHFL.IDX P6, R14, R13, R12, R11 ;  /* 0x0000000c0d0e7389 */ /* 0x00006400000c000b */
[----:B01----:R-:W-:Y:S01]  /*27e10*/  ENDCOLLECTIVE ;  /* 0x000000000000791b */ /* 0x003fe20003800000 */
.L_x_2147:
[----:B------:R-:W-:Y:S05]  /*27e20*/  BSYNC B1 ;  /* 0x0000000000017941 */ /* 0x000fea0003800000 */
.L_x_2146:
        /* <DEDUP_REMOVED lines=8> */
.L_x_2148:
[----:B------:R-:W-:Y:S01]  /*27eb0*/  MOV R13, R8 ;  /* 0x00000008000d7202 */ /* 0x000fe20000000f00 */
[----:B------:R-:W-:-:S07]  /*27ec0*/  IMAD.MOV.U32 R3, RZ, RZ, R14 ;  /* 0x000000ffff037224 */ /* 0x000fce00078e000e */
[----:B------:R-:W-:Y:S05]  /*27ed0*/  WARPSYNC.COLLECTIVE R15, `(.L_x_2149) ;  /* 0x000000000f087348 */ /* 0x000fea0003c00000 */
[----:B------:R0:W1:Y:S02]  /*27ee0*/  SHFL.IDX P6, R14, R13, R12, R11 ;  /* 0x0000000c0d0e7389 */ /* 0x00006400000c000b */
[----:B01----:R-:W-:Y:S01]  /*27ef0*/  ENDCOLLECTIVE ;  /* 0x000000000000791b */ /* 0x003fe20003800000 */
.L_x_2149:
[----:B------:R-:W-:Y:S02]  /*27f00*/  IMAD.MOV.U32 R13, RZ, RZ, R7 ;  /* 0x000000ffff0d7224 */ /* 0x000fe400078e0007 */
[----:B------:R-:W-:-:S07]  /*27f10*/  IMAD.MOV.U32 R4, RZ, RZ, R14 ;  /* 0x000000ffff047224 */ /* 0x000fce00078e000e */
[----:B------:R-:W-:Y:S05]  /*27f20*/  WARPSYNC.COLLECTIVE R15, `(.L_x_2150) ;  /* 0x000000000f087348 */ /* 0x000fea0003c00000 */
[----:B------:R0:W1:Y:S02]  /*27f30*/  SHFL.IDX P6, R14, R13, R12, R11 ;  /* 0x0000000c0d0e7389 */ /* 0x00006400000c000b */
[----:B01----:R-:W-:Y:S01]  /*27f40*/  ENDCOLLECTIVE ;  /* 0x000000000000791b */ /* 0x003fe20003800000 */
.L_x_2150:
[----:B------:R-:W-:Y:S05]  /*27f50*/  BRA `(.L_x_2151) ;  /* 0xfffffe08005c7947 */ /* 0x000fea000383ffff */
.L_x_1814:
[----:B------:R-:W-:Y:S01]  /*27f60*/  BSSY B1, `(.L_x_2152) ;  /* 0x0000008000017945 */ /* 0x000fe20003800000 */
[----:B-1----:R-:W-:Y:S02]  /*27f70*/  IMAD.MOV.U32 R13, RZ, RZ, R6 ;  /* 0x000000ffff0d7224 */ /* 0x002fe400078e0006 */
[----:B------:R-:W-:Y:S02]  /*27f80*/  IMAD.MOV.U32 R12, RZ, RZ, 0x1 ;  /* 0x00000001ff0c7424 */ /* 0x000fe400078e00ff */
[----:B------:R-:W-:Y:S02]  /*27f90*/  IMAD.MOV.U32 R11, RZ, RZ, 0x181f ;  /* 0x0000181fff0b7424 */ /* 0x000fe400078e00ff */
[----:B------:R-:W-:-:S07]  /*27fa0*/  IMAD.MOV.U32 R15, RZ, RZ, -0x1 ;  /* 0xffffffffff0f7424 */ /* 0x000fce00078e00ff */
[----:B0-2345:R-:W-:Y:S05]  /*27fb0*/  WARPSYNC.COLLECTIVE R15, `(.L_x_2153) ;  /* 0x000000000f087348 */ /* 0x03dfea0003c00000 */
[----:B----4-:R1:W4:Y:S02]  /*27fc0*/  SHFL.IDX P6, R14, R13, R12, R11 ;  /* 0x0000000c0d0e7389 */ /* 0x01032400000c000b */
[----:B012345:R-:W-:Y:S01]  /*27fd0*/  ENDCOLLECTIVE ;  /* 0x000000000000791b */ /* 0x03ffe20003800000 */
.L_x_2153:
[----:B------:R-:W-:Y:S05]  /*27fe0*/  BSYNC B1 ;  /* 0x0000000000017941 */ /* 0x000fea0003800000 */
.L_x_2152:
[----:B------:R-:W-:Y:S01]  /*27ff0*/  IMAD.MOV.U32 R13, RZ, RZ, R5 ;  /* 0x000000ffff0d7224 */ /* 0x000fe200078e0005 */
[----:B------:R-:W-:Y:S01]  /*28000*/  MOV R0, R14 ;  /* 0x0000000e00007202 */ /* 0x000fe20000000f00 */
[----:B------:R-:W-:Y:S02]  /*28010*/  IMAD.MOV.U32 R12, RZ, RZ, 0x1 ;  /* 0x00000001ff0c7424 */ /* 0x000fe400078e00ff */
[----:B------:R-:W-:Y:S02]  /*28020*/  IMAD.MOV.U32 R11, RZ, RZ, 0x181f ;  /* 0x0000181fff0b7424 */ /* 0x000fe400078e00ff */
[----:B------:R-:W-:-:S07]  /*28030*/  IMAD.MOV.U32 R15, RZ, RZ, -0x1 ;  /* 0xffffffffff0f7424 */ /* 0x000fce00078e00ff */
[----:B------:R-:W-:Y:S05]  /*28040*/  WARPSYNC.COLLECTIVE R15, `(.L_x_2154) ;  /* 0x000000000f087348 */ /* 0x000fea0003c00000 */
[----:B------:R0:W1:Y:S02]  /*28050*/  SHFL.IDX P6, R14, R13, R12, R11 ;  /* 0x0000000c0d0e7389 */ /* 0x00006400000c000b */
[----:B01----:R-:W-:Y:S01]  /*28060*/  ENDCOLLECTIVE ;  /* 0x000000000000791b */ /* 0x003fe20003800000 */
.L_x_2154:
[----:B------:R-:W-:Y:S02]  /*28070*/  IMAD.MOV.U32 R13, RZ, RZ, R8 ;  /* 0x000000ffff0d7224 */ /* 0x000fe400078e0008 */
[----:B------:R-:W-:-:S07]  /*28080*/  IMAD.MOV.U32 R3, RZ, RZ, R14 ;  /* 0x000000ffff037224 */ /* 0x000fce00078e000e */
[----:B------:R-:W-:Y:S05]  /*28090*/  WARPSYNC.COLLECTIVE R15, `(.L_x_2155) ;  /* 0x000000000f087348 */ /* 0x000fea0003c00000 */
[----:B------:R0:W1:Y:S02]  /*280a0*/  SHFL.IDX P6, R14, R13, R12, R11 ;  /* 0x0000000c0d0e7389 */ /* 0x00006400000c000b */
[----:B01----:R-:W-:Y:S01]  /*280b0*/  ENDCOLLECTIVE ;  /* 0x000000000000791b */ /* 0x003fe20003800000 */
.L_x_2155:
[----:B------:R-:W-:Y:S01]  /*280c0*/  IMAD.MOV.U32 R13, RZ, RZ, R7 ;  /* 0x000000ffff0d7224 */ /* 0x000fe200078e0007 */
[----:B------:R-:W-:-:S07]  /*280d0*/  MOV R4, R14 ;  /* 0x0000000e00047202 */ /* 0x000fce0000000f00 */
[----:B------:R-:W-:Y:S05]  /*280e0*/  WARPSYNC.COLLECTIVE R15, `(.L_x_2156) ;  /* 0x000000000f087348 */ /* 0x000fea0003c00000 */
[----:B------:R0:W1:Y:S02]  /*280f0*/  SHFL.IDX P6, R14, R13, R12, R11 ;  /* 0x0000000c0d0e7389 */ /* 0x00006400000c000b */
[----:B01----:R-:W-:Y:S01]  /*28100*/  ENDCOLLECTIVE ;  /* 0x000000000000791b */ /* 0x003fe20003800000 */
.L_x_2156:
[----:B------:R-:W-:Y:S05]  /*28110*/  BRA `(.L_x_2157) ;  /* 0xfffffe0800787947 */ /* 0x000fea000383ffff */
.L_x_1817:
[----:B------:R-:W-:Y:S01]  /*28120*/  BSSY B1, `(.L_x_2158) ;  /* 0x0000008000017945 */ /* 0x000fe20003800000 */
[----:B0-----:R-:W-:Y:S02]  /*28130*/  IMAD.MOV.U32 R13, RZ, RZ, R6 ;  /* 0x000000ffff0d7224 */ /* 0x001fe400078e0006 */
[----:B------:R-:W-:Y:S02]  /*28140*/  IMAD.MOV.U32 R12, RZ, RZ, 0x2 ;  /* 0x00000002ff0c7424 */ /* 0x000fe400078e00ff */
[----:B------:R-:W-:Y:S02]  /*28150*/  IMAD.MOV.U32 R11, RZ, RZ, 0x181f ;  /* 0x0000181fff0b7424 */ /* 0x000fe400078e00ff */
[----:B------:R-:W-:-:S07]  /*28160*/  IMAD.MOV.U32 R15, RZ, RZ, -0x1 ;  /* 0xffffffffff0f7424 */ /* 0x000fce00078e00ff */
[----:B-12345:R-:W-:Y:S05]  /*28170*/  WARPSYNC.COLLECTIVE R15, `(.L_x_2159) ;  /* 0x000000000f087348 */ /* 0x03efea0003c00000 */
[----:B----4-:R0:W4:Y:S02]  /*28180*/  SHFL.IDX P6, R14, R13, R12, R11 ;  /* 0x0000000c0d0e7389 */ /* 0x01012400000c000b */
[----:B012345:R-:W-:Y:S01]  /*28190*/  ENDCOLLECTIVE ;  /* 0x000000000000791b */ /* 0x03ffe20003800000 */
.L_x_2159:
[----:B------:R-:W-:Y:S05]  /*281a0*/  BSYNC B1 ;  /* 0x0000000000017941 */ /* 0x000fea0003800000 */
.L_x_2158:
        /* <DEDUP_REMOVED lines=8> */
.L_x_2160:
[----:B------:R-:W-:Y:S02]  /*28230*/  IMAD.MOV.U32 R13, RZ, RZ, R8 ;  /* 0x000000ffff0d7224 */ /* 0x000fe400078e0008 */
[----:B------:R-:W-:-:S07]  /*28240*/  IMAD.MOV.U32 R3, RZ, RZ, R14 ;  /* 0x000000ffff037224 */ /* 0x000fce00078e000e */
[----:B------:R-:W-:Y:S05]  /*28250*/  WARPSYNC.COLLECTIVE R15, `(.L_x_2161) ;  /* 0x000000000f087348 */ /* 0x000fea0003c00000 */
[----:B------:R0:W1:Y:S02]  /*28260*/  SHFL.IDX P6, R14, R13, R12, R11 ;  /* 0x0000000c0d0e7389 */ /* 0x00006400000c000b */
[----:B01----:R-:W-:Y:S01]  /*28270*/  ENDCOLLECTIVE ;  /* 0x000000000000791b */ /* 0x003fe20003800000 */
.L_x_2161:
[----:B------:R-:W-:Y:S01]  /*28280*/  MOV R13, R7 ;  /* 0x00000007000d7202 */ /* 0x000fe20000000f00 */
[----:B------:R-:W-:-:S07]  /*28290*/  IMAD.MOV.U32 R4, RZ, RZ, R14 ;  /* 0x000000ffff047224 */ /* 0x000fce00078e000e */
[----:B------:R-:W-:Y:S05]  /*282a0*/  WARPSYNC.COLLECTIVE R15, `(.L_x_2162) ;  /* 0x000000000f087348 */ /* 0x000fea0003c00000 */
[----:B------:R0:W1:Y:S02]  /*282b0*/  SHFL.IDX P6, R14, R13, R12, R11 ;  /* 0x0000000c0d0e7389 */ /* 0x00006400000c000b */
[----:B01----:R-:W-:Y:S01]  /*282c0*/  ENDCOLLECTIVE ;  /* 0x000000000000791b */ /* 0x003fe20003800000 */
.L_x_2162:
[----:B------:R-:W-:Y:S05]  /*282d0*/  BRA `(.L_x_2163) ;  /* 0xfffffe08008c7947 */ /* 0x000fea000383ffff */
.L_x_1820:
[----:B------:R-:W-:Y:S01]  /*282e0*/  BSSY B1, `(.L_x_2164) ;  /* 0x0000008000017945 */ /* 0x000fe20003800000 */
[----:B------:R-:W-:Y:S02]  /*282f0*/  IMAD.MOV.U32 R13, RZ, RZ, R6 ;  /* 0x000000ffff0d7224 */ /* 0x000fe400078e0006 */
[----:B------:R-:W-:Y:S02]  /*28300*/  IMAD.MOV.U32 R12, RZ, RZ, 0x3 ;  /* 0x00000003ff0c7424 */ /* 0x000fe400078e00ff */
[----:B------:R-:W-:Y:S02]  /*28310*/  IMAD.MOV.U32 R11, RZ, RZ, 0x181f ;  /* 0x0000181fff0b7424 */ /* 0x000fe400078e00ff */
[----:B------:R-:W-:-:S07]  /*28320*/  IMAD.MOV.U32 R15, RZ, RZ, -0x1 ;  /* 0xffffffffff0f7424 */ /* 0x000fce00078e00ff */
[----:B-12345:R-:W-:Y:S05]  /*28330*/  WARPSYNC.COLLECTIVE R15, `(.L_x_2165) ;  /* 0x000000000f087348 */ /* 0x03efea0003c00000 */
[----:B----4-:R0:W4:Y:S02]  /*28340*/  SHFL.IDX P6, R14, R13, R12, R11 ;  /* 0x0000000c0d0e7389 */ /* 0x01012400000c000b */
[----:B012345:R-:W-:Y:S01]  /*28350*/  ENDCOLLECTIVE ;  /* 0x000000000000791b */ /* 0x03ffe20003800000 */
.L_x_2165:
[----:B------:R-:W-:Y:S05]  /*28360*/  BSYNC B1 ;  /* 0x0000000000017941 */ /* 0x000fea0003800000 */
.L_x_2164:
        /* <DEDUP_REMOVED lines=8> */
.L_x_2166:
[----:B------:R-:W-:Y:S02]  /*283f0*/  IMAD.MOV.U32 R13, RZ, RZ, R8 ;  /* 0x000000ffff0d7224 */ /* 0x000fe400078e0008 */
[----:B------:R-:W-:-:S07]  /*28400*/  IMAD.MOV.U32 R3, RZ, RZ, R14 ;  /* 0x000000ffff037224 */ /* 0x000fce00078e000e */
[----:B------:R-:W-:Y:S05]  /*28410*/  WARPSYNC.COLLECTIVE R15, `(.L_x_2167) ;  /* 0x000000000f087348 */ /* 0x000fea0003c00000 */
[----:B------:R0:W1:Y:S02]  /*28420*/  SHFL.IDX P6, R14, R13, R12, R11 ;  /* 0x0000000c0d0e7389 */ /* 0x00006400000c000b */
[----:B01----:R-:W-:Y:S01]  /*28430*/  ENDCOLLECTIVE ;  /* 0x000000000000791b */ /* 0x003fe20003800000 */
.L_x_2167:
[----:B------:R-:W-:Y:S02]  /*28440*/  IMAD.MOV.U32 R13, RZ, RZ, R7 ;  /* 0x000000ffff0d7224 */ /* 0x000fe400078e0007 */
[----:B------:R-:W-:-:S07]  /*28450*/  IMAD.MOV.U32 R4, RZ, RZ, R14 ;  /* 0x000000ffff047224 */ /* 0x000fce00078e000e */
[----:B------:R-:W-:Y:S05]  /*28460*/  WARPSYNC.COLLECTIVE R15, `(.L_x_2168) ;  /* 0x000000000f087348 */ /* 0x000fea0003c00000 */
[----:B------:R0:W1:Y:S02]  /*28470*/  SHFL.IDX P6, R14, R13, R12, R11 ;  /* 0x0000000c0d0e7389 */ /* 0x00006400000c000b */
[----:B01----:R-:W-:Y:S01]  /*28480*/  ENDCOLLECTIVE ;  /* 0x000000000000791b */ /* 0x003fe20003800000 */
.L_x_2168:
[----:B------:R-:W-:Y:S05]  /*28490*/  BRA `(.L_x_2169) ;  /* 0xfffffe0800a87947 */ /* 0x000fea000383ffff */
.L_x_1824:
[----:B-1----:R1:W2:Y:S02]  /*284a0*/  SYNCS.PHASECHK.TRANS64.TRYWAIT P0, [R184+URZ+0x28400], R5 ;  /* 0x02840005b80075a7 */ /* 0x0022a4000800017f */
[----:B--2---:R-:W-:Y:S05]  /*284b0*/  @!P0 NANOSLEEP.SYNCS 0x989680 ;  /* 0x009896800000895d */ /* 0x004fea0003900000 */
[----:B------:R-:W2:Y:S02]  /*284c0*/  @!P0 SYNCS.PHASECHK.TRANS64 P0, [R184+URZ+0x28400], R5 ;  /* 0x02840005b80085a7 */ /* 0x000ea4000800007f */
[----:B--2---:R-:W-:Y:S05]  /*284d0*/  @!P0 BRA `(.L_x_1824) ;  /* 0xfffffffc00f08947 */ /* 0x004fea000383ffff */
[----:B------:R-:W-:Y:S05]  /*284e0*/  BRA `(.L_x_2170) ;  /* 0xfffffe0c00247947 */ /* 0x000fea000383ffff */
.L_x_1840:
[----:B------:R-:W0:Y:S01]  /*284f0*/  LDC R59, c[0x0][0x3f4] ;  /* 0x0000fd00ff3b7b82 */ /* 0x000e220000000800 */
[----:B------:R-:W-:Y:S01]  /*28500*/  BSSY B1, `(.L_x_2171) ;  /* 0x0000008000017945 */ /* 0x000fe20003800000 */
[----:B------:R-:W-:Y:S01]  /*28510*/  MOV R13, R10 ;  /* 0x0000000a000d7202 */ /* 0x000fe20000000f00 */
[----:B------:R-:W-:Y:S02]  /*28520*/  IMAD.MOV.U32 R12, RZ, RZ, RZ ;  /* 0x000000ffff0c7224 */ /* 0x000fe400078e00ff */
[----:B------:R-:W-:Y:S02]  /*28530*/  IMAD.MOV.U32 R11, RZ, RZ, 0x181f ;  /* 0x0000181fff0b7424 */ /* 0x000fe400078e00ff */
[----:B------:R-:W-:-:S07]  /*28540*/  IMAD.MOV.U32 R15, RZ, RZ, -0x1 ;  /* 0xffffffffff0f7424 */ /* 0x000fce00078e00ff */
[----:B0-----:R-:W-:Y:S05]  /*28550*/  WARPSYNC.COLLECTIVE R15, `(.L_x_2172) ;  /* 0x000000000f087348 */ /* 0x001fea0003c00000 */
[----:B------:R1:W2:Y:S02]  /*28560*/  SHFL.IDX P6, R14, R13, R12, R11 ;  /* 0x0000000c0d0e7389 */ /* 0x0002a400000c000b */
[----:B012---:R-:W-:Y:S01]  /*28570*/  ENDCOLLECTIVE ;  /* 0x000000000000791b */ /* 0x007fe20003800000 */
.L_x_2172:
[----:B------:R-:W-:Y:S05]  /*28580*/  BSYNC B1 ;  /* 0x0000000000017941 */ /* 0x000fea0003800000 */
.L_x_2171:
[----:B------:R-:W-:Y:S01]  /*28590*/  IMAD.MOV.U32 R13, RZ, RZ, R37 ;  /* 0x000000ffff0d7224 */ /* 0x000fe200078e0025 */
[----:B------:R-:W-:Y:S01]  /*285a0*/  MOV R11, 0x181f ;  /* 0x0000181f000b7802 */ /* 0x000fe20000000f00 */
[----:B------:R-:W-:Y:S01]  /*285b0*/  IMAD.MOV.U32 R12, RZ, RZ, RZ ;  /* 0x000000ffff0c7224 */ /* 0x000fe200078e00ff */
[----:B------:R-:W-:Y:S01]  /*285c0*/  ISETP.GE.AND P0, PT, R16, R59, PT ;  /* 0x0000003b1000720c */ /* 0x000fe20003f06270 */
[----:B------:R-:W-:Y:S02]  /*285d0*/  IMAD.MOV.U32 R15, RZ, RZ, -0x1 ;  /* 0xffffffffff0f7424 */ /* 0x000fe400078e00ff */
[----:B------:R-:W-:Y:S02]  /*285e0*/  IMAD.MOV.U32 R3, RZ, RZ, R14 ;  /* 0x000000ffff037224 */ /* 0x000fe400078e000e */
[----:B------:R-:W-:-:S08]  /*285f0*/  IMAD R57, R190, R57, RZ ;  /* 0x00000039be397224 */ /* 0x000fd000078e02ff */
[----:B------:R-:W-:Y:S05]  /*28600*/  WARPSYNC.COLLECTIVE R15, `(.L_x_2173) ;  /* 0x000000000f087348 */ /* 0x000fea0003c00000 */
[----:B------:R0:W1:Y:S02]  /*28610*/  SHFL.IDX P6, R14, R13, R12, R11 ;  /* 0x0000000c0d0e7389 */ /* 0x00006400000c000b */
[----:B01----:R-:W-:Y:S01]  /*28620*/  ENDCOLLECTIVE ;  /* 0x000000000000791b */ /* 0x003fe20003800000 */
.L_x_2173:
[----:B------:R-:W-:Y:S01]  /*28630*/  ISETP.GE.OR P1, PT, R52, R57, P0 ;  /* 0x000000393400720c */ /* 0x000fe20000726670 */
[----:B------:R-:W-:Y:S02]  /*28640*/  IMAD.MOV.U32 R13, RZ, RZ, R53 ;  /* 0x000000ffff0d7224 */ /* 0x000fe400078e0035 */
[----:B------:R-:W-:-:S10]  /*28650*/  IMAD.MOV.U32 R5, RZ, RZ, R14 ;  /* 0x000000ffff057224 */ /* 0x000fd400078e000e */
[----:B------:R-:W-:Y:S05]  /*28660*/  WARPSYNC.COLLECTIVE R15, `(.L_x_2174) ;  /* 0x000000000f087348 */ /* 0x000fea0003c00000 */
[----:B------:R0:W1:Y:S02]  /*28670*/  SHFL.IDX P6, R14, R13, R12, R11 ;  /* 0x0000000c0d0e7389 */ /* 0x00006400000c000b */
[----:B01----:R-:W-:Y:S01]  /*28680*/  ENDCOLLECTIVE ;  /* 0x000000000000791b */ /* 0x003fe20003800000 */
.L_x_2174:
[----:B------:R-:W-:-:S05]  /*28690*/  @!P1 IADD3 R0, P2, R16, R5, RZ ;  /* 0x0000000510009210 */ /* 0x000fca0007f5e0ff */
[----:B------:R-:W-:Y:S02]  /*286a0*/  @!P1 IMAD.X R5, R3, 0x1, R17, P2 ;  /* 0x0000000103059824 */ /* 0x000fe400010e0611 */
[----:B------:R-:W-:Y:S02]  /*286b0*/  @!P1 IMAD.MOV.U32 R4, RZ, RZ, R0 ;  /* 0x000000ffff049224 */ /* 0x000fe400078e0000 */
[----:B------:R-:W-:Y:S02]  /*286c0*/  IMAD.MOV.U32 R13, RZ, RZ, R55 ;  /* 0x000000ffff0d7224 */ /* 0x000fe400078e0037 */
[----:B------:R-:W-:-:S07]  /*286d0*/  IMAD.MOV.U32 R7, RZ, RZ, R14 ;  /* 0x000000ffff077224 */ /* 0x000fce00078e000e */
[----:B------:R-:W-:Y:S05]  /*286e0*/  WARPSYNC.COLLECTIVE R15, `(.L_x_2175) ;  /* 0x000000000f087348 */ /* 0x000fea0003c00000 */
[----:B------:R0:W1:Y:S02]  /*286f0*/  SHFL.IDX P6, R14, R13, R12, R11 ;  /* 0x0000000c0d0e7389 */ /* 0x00006400000c000b */
[----:B01----:R-:W-:Y:S01]  /*28700*/  ENDCOLLECTIVE ;  /* 0x000000000000791b */ /* 0x003fe20003800000 */
.L_x_2175:
[----:B------:R-:W-:-:S04]  /*28710*/  @!P1 IADD3 R14, P3, R16, R14, RZ ;  /* 0x0000000e100e9210 */ /* 0x000fc80007f7e0ff */
[----:B------:R-:W-:Y:S01]  /*28720*/  @!P1 IADD3.X R3, R7, R17, RZ, P3, !PT ;  /* 0x0000001107039210 */ /* 0x000fe20001ffe4ff */
[----:B------:R-:W-:Y:S01]  /*28730*/  @!P1 IMAD.MOV.U32 R24, RZ, RZ, R14 ;  /* 0x000000ffff189224 */ /* 0x000fe200078e000e */
[----:B------:R-:W5:Y:S03]  /*28740*/  @!P1 LD.E.128 R4, desc[UR36][R4.64] ;  /* 0x0000002404049980 */ /* 0x000f66000c101d00 */
[----:B------:R-:W-:-:S06]  /*28750*/  @!P1 IMAD.MOV.U32 R25, RZ, RZ, R3 ;  /* 0x000000ffff199224 */ /* 0x000fcc00078e0003 */
[----:B------:R-:W5:Y:S01]  /*28760*/  @!P1 LD.E.128 R24, desc[UR36][R24.64] ;  /* 0x0000002418189980 */ /* 0x000f62000c101d00 */
[----:B------:R-:W-:Y:S01]  /*28770*/  IMAD.MOV.U32 R13, RZ, RZ, R10 ;  /* 0x000000ffff0d7224 */ /* 0x000fe200078e000a */
[----:B------:R-:W-:Y:S01]  /*28780*/  CS2R R20, SRZ ;  /* 0x0000000000147805 */ /* 0x000fe2000001ff00 */
[----:B------:R-:W-:Y:S01]  /*28790*/  IMAD.MOV.U32 R12, RZ, RZ, 0x1 ;  /* 0x00000001ff0c7424 */ /* 0x000fe200078e00ff */
[----:B------:R-:W-:Y:S02]  /*287a0*/  CS2R R38, SRZ ;  /* 0x0000000000267805 */ /* 0x000fe4000001ff00 */
[----:B------:R-:W-:Y:S02]  /*287b0*/  CS2R R40, SRZ ;  /* 0x0000000000287805 */ /* 0x000fe4000001ff00 */
[----:B------:R-:W-:-:S07]  /*287c0*/  CS2R R42, SRZ ;  /* 0x00000000002a7805 */ /* 0x000fce000001ff00 */
[----:B-----5:R-:W-:Y:S05]  /*287d0*/  WARPSYNC.COLLECTIVE R15, `(.L_x_2176) ;  /* 0x000000000f087348 */ /* 0x020fea0003c00000 */
[----:B------:R0:W1:Y:S02]  /*287e0*/  SHFL.IDX P6, R14, R13, R12, R11 ;  /* 0x0000000c0d0e7389 */ /* 0x00006400000c000b */
[----:B01---5:R-:W-:Y:S01]  /*287f0*/  ENDCOLLECTIVE ;  /* 0x000000000000791b */ /* 0x023fe20003800000 */
.L_x_2176:
[----:B------:R-:W-:Y:S01]  /*28800*/  MOV R13, R37 ;  /* 0x00000025000d7202 */ /* 0x000fe20000000f00 */
[----:B------:R-:W-:-:S07]  /*28810*/  IMAD.MOV.U32 R3, RZ, RZ, R14 ;  /* 0x000000ffff037224 */ /* 0x000fce00078e000e */
[----:B------:R-:W-:Y:S05]  /*28820*/  WARPSYNC.COLLECTIVE R15, `(.L_x_2177) ;  /* 0x000000000f087348 */ /* 0x000fea0003c00000 */
[----:B------:R0:W1:Y:S02]  /*28830*/  SHFL.IDX P6, R14, R13, R12, R11 ;  /* 0x0000000c0d0e7389 */ /* 0x00006400000c000b */
[----:B01----:R-:W-:Y:S01]  /*28840*/  ENDCOLLECTIVE ;  /* 0x000000000000791b */ /* 0x003fe20003800000 */
.L_x_2177:
[----:B------:R-:W-:Y:S02]  /*28850*/  IMAD.MOV.U32 R13, RZ, RZ, R53 ;  /* 0x000000ffff0d7224 */ /* 0x000fe400078e0035 */
[----:B------:R-:W-:-:S07]  /*28860*/  IMAD.MOV.U32 R9, RZ, RZ, R14 ;  /* 0x000000ffff097224 */ /* 0x000fce00078e000e */
[----:B------:R-:W-:Y:S05]  /*28870*/  WARPSYNC.COLLECTIVE R15, `(.L_x_2178) ;  /* 0x000000000f087348 */ /* 0x000fea0003c00000 */
[----:B------:R0:W1:Y:S02]  /*28880*/  SHFL.IDX P6, R14, R13, R12, R11 ;  /* 0x0000000c0d0e7389 */ /* 0x00006400000c000b */
[----:B01----:R-:W-:Y:S01]  /*28890*/  ENDCOLLECTIVE ;  /* 0x000000000000791b */ /* 0x003fe20003800000 */
.L_x_2178:
[----:B------:R-:W-:Y:S02]  /*288a0*/  IMAD.MOV.U32 R13, RZ, RZ, R55 ;  /* 0x000000ffff0d7224 */ /* 0x000fe400078e0037 */
[----:B------:R-:W-:-:S07]  /*288b0*/  IMAD.MOV.U32 R33, RZ, RZ, R14 ;  /* 0x000000ffff217224 */ /* 0x000fce00078e000e */
[----:B------:R-:W-:Y:S05]  /*288c0*/  WARPSYNC.COLLECTIVE R15, `(.L_x_2179) ;  /* 0x000000000f087348 */ /* 0x000fea0003c00000 */
[----:B------:R0:W1:Y:S02]  /*288d0*/  SHFL.IDX P6, R14, R13, R12, R11 ;  /* 0x0000000c0d0e7389 */ /* 0x00006400000c000b */
[----:B01----:R-:W-:Y:S01]  /*288e0*/  ENDCOLLECTIVE ;  /* 0x000000000000791b */ /* 0x003fe20003800000 */
.L_x_2179:
[----:B------:R-:W-:Y:S01]  /*288f0*/  @!P1 IMAD.MOV.U32 R20, RZ, RZ, R4 ;  /* 0x000000ffff149224 */ /* 0x000fe200078e0004 */
[----:B------:R-:W-:Y:S01]  /*28900*/  @!P1 MOV R38, R6 ;  /* 0x0000000600269202 */ /* 0x000fe20000000f00 */
[----:B------:R-:W-:Y:S01]  /*28910*/  @!P1 IMAD.MOV.U32 R21, RZ, RZ, R5 ;  /* 0x000000ffff159224 */ /* 0x000fe200078e0005 */
[----:B------:R-:W-:Y:S01]  /*28920*/  CS2R R4, SRZ ;  /* 0x0000000000047805 */ /* 0x000fe2000001ff00 */
[----:B------:R-:W-:Y:S02]  /*28930*/  @!P1 IMAD.MOV.U32 R39, RZ, RZ, R7 ;  /* 0x000000ffff279224 */ /* 0x000fe400078e0007 */
[----:B------:R-:W-:Y:S02]  /*28940*/  @!P1 IMAD.MOV.U32 R40, RZ, RZ, R24 ;  /* 0x000000ffff289224 */ /* 0x000fe400078e0018 */
[----:B------:R-:W-:Y:S02]  /*28950*/  @!P1 IMAD.MOV.U32 R41, RZ, RZ, R25 ;  /* 0x000000ffff299224 */ /* 0x000fe400078e0019 */
[----:B------:R-:W-:-:S02]  /*28960*/  @!P1 IMAD.MOV.U32 R42, RZ, RZ, R26 ;  /* 0x000000ffff2a9224 */ /* 0x000fc400078e001a */
[----:B------:R-:W-:Y:S01]  /*28970*/  @!P1 IMAD.MOV.U32 R43, RZ, RZ, R27 ;  /* 0x000000ffff2b9224 */ /* 0x000fe200078e001b */
[----:B------:R-:W-:Y:S06]  /*28980*/  BRA `(.L_x_2180) ;  /* 0xfffffe48009c7947 */ /* 0x000fec000383ffff */
.L_x_1843:
[----:B------:R-:W-:Y:S01]  /*28990*/  BSSY B1, `(.L_x_2181) ;  /* 0x0000008000017945 */ /* 0x000fe20003800000 */
[----:B------:R-:W-:Y:S01]  /*289a0*/  IMAD.MOV.U32 R13, RZ, RZ, R10 ;  /* 0x000000ffff0d7224 */ /* 0x000fe200078e000a */
[----:B------:R-:W-:Y:S01]  /*289b0*/  MOV R12, 0x2 ;  /* 0x00000002000c7802 */ /* 0x000fe20000000f00 */
[----:B------:R-:W-:Y:S02]  /*289c0*/  IMAD.MOV.U32 R11, RZ, RZ, 0x181f ;  /* 0x0000181fff0b7424 */ /* 0x000fe400078e00ff */
[----:B------:R-:W-:-:S07]  /*289d0*/  IMAD.MOV.U32 R15, RZ, RZ, -0x1 ;  /* 0xffffffffff0f7424 */ /* 0x000fce00078e00ff */
[----:B-----5:R-:W-:Y:S05]  /*289e0*/  WARPSYNC.COLLECTIVE R15, `(.L_x_2182) ;  /* 0x000000000f087348 */ /* 0x020fea0003c00000 */
[----:B------:R0:W1:Y:S02]  /*289f0*/  SHFL.IDX P6, R14, R13, R12, R11 ;  /* 0x0000000c0d0e7389 */ /* 0x00006400000c000b */
[----:B01---5:R-:W-:Y:S01]  /*28a00*/  ENDCOLLECTIVE ;  /* 0x000000000000791b */ /* 0x023fe20003800000 */
.L_x_2182:
[----:B------:R-:W-:Y:S05]  /*28a10*/  BSYNC B1 ;  /* 0x0000000000017941 */ /* 0x000fea0003800000 */
.L_x_2181:
[----:B------:R-:W-:Y:S01]  /*28a20*/  IMAD.MOV.U32 R13, RZ, RZ, R37 ;  /* 0x000000ffff0d7224 */ /* 0x000fe200078e0025 */
[----:B------:R-:W-:Y:S01]  /*28a30*/  MOV R15, 0xffffffff ;  /* 0xffffffff000f7802 */ /* 0x000fe20000000f00 */
[----:B------:R-:W-:Y:S02]  /*28a40*/  IMAD.MOV.U32 R12, RZ, RZ, 0x2 ;  /* 0x00000002ff0c7424 */ /* 0x000fe400078e00ff */
[----:B------:R-:W-:Y:S02]  /*28a50*/  IMAD.MOV.U32 R11, RZ, RZ, 0x181f ;  /* 0x0000181fff0b7424 */ /* 0x000fe400078e00ff */
[----:B------:R-:W-:Y:S02]  /*28a60*/  IMAD.MOV.U32 R3, RZ, RZ, R14 ;  /* 0x000000ffff037224 */ /* 0x000fe400078e000e */
[----:B------:R-:W-:-:S07]  /*28a70*/  VIADD R0, R52, 0x40 ;  /* 0x0000004034007836 */ /* 0x000fce0000000000 */
[----:B------:R-:W-:Y:S05]  /*28a80*/  WARPSYNC.COLLECTIVE R15, `(.L_x_2183) ;  /* 0x000000000f087348 */ /* 0x000fea0003c00000 */
[----:B------:R0:W1:Y:S02]  /*28a90*/  SHFL.IDX P6, R14, R13, R12, R11 ;  /* 0x0000000c0d0e7389 */ /* 0x00006400000c000b */
[----:B01----:R-:W-:Y:S01]  /*28aa0*/  ENDCOLLECTIVE ;  /* 0x000000000000791b */ /* 0x003fe20003800000 */
.L_x_2183:
[----:B------:R-:W-:Y:S01]  /*28ab0*/  ISETP.GE.OR P1, PT, R0, R57, P0 ;  /* 0x000000390000720c */ /* 0x000fe20000726670 */
[----:B------:R-:W-:Y:S02]  /*28ac0*/  IMAD.MOV.U32 R13, RZ, RZ, R53 ;  /* 0x000000ffff0d7224 */ /* 0x000fe400078e0035 */
[----:B------:R-:W-:-:S10]  /*28ad0*/  IMAD.MOV.U32 R9, RZ, RZ, R14 ;  /* 0x000000ffff097224 */ /* 0x000fd400078e000e */
[----:B------:R-:W-:Y:S05]  /*28ae0*/  WARPSYNC.COLLECTIVE R15, `(.L_x_2184) ;  /* 0x000000000f087348 */ /* 0x000fea0003c00000 */
[----:B------:R0:W1:Y:S02]  /*28af0*/  SHFL.IDX P6, R14, R13, R12, R11 ;  /* 0x0000000c0d0e7389 */ /* 0x00006400000c000b */
[----:B01----:R-:W-:Y:S01]  /*28b00*/  ENDCOLLECTIVE ;  /* 0x000000000000791b */ /* 0x003fe20003800000 */
.L_x_2184:
        /* <DEDUP_REMOVED lines=8> */
.L_x_2185:
[----:B------:R-:W-:-:S04]  /*28b90*/  @!P1 IADD3 R14, P3, R16, R14, RZ ;  /* 0x0000000e100e9210 */ /* 0x000fc80007f7e0ff */
[----:B------:R-:W-:Y:S01]  /*28ba0*/  @!P1 IADD3.X R3, R25, R17, RZ, P3, !PT ;  /* 0x0000001119039210 */ /* 0x000fe20001ffe4ff */
[----:B------:R-:W-:Y:S01]  /*28bb0*/  @!P1 IMAD.MOV.U32 R32, RZ, RZ, R14 ;  /* 0x000000ffff209224 */ /* 0x000fe200078e000e */
[----:B------:R0:W5:Y:S03]  /*28bc0*/  @!P1 LD.E.128 R24, desc[UR36][R8.64] ;  /* 0x0000002408189980 */ /* 0x000166000c101d00 */
[----:B------:R-:W-:-:S06]  /*28bd0*/  @!P1 IMAD.MOV.U32 R33, RZ, RZ, R3 ;  /* 0x000000ffff219224 */ /* 0x000fcc00078e0003 */
[----:B------:R-:W5:Y:S01]  /*28be0*/  @!P1 LD.E.128 R32, desc[UR36][R32.64] ;  /* 0x0000002420209980 */ /* 0x000f62000c101d00 */
[----:B------:R-:W-:Y:S01]  /*28bf0*/  IMAD.MOV.U32 R13, RZ, RZ, R10 ;  /* 0x000000ffff0d7224 */ /* 0x000fe200078e000a */
[----:B------:R-:W-:Y:S01]  /*28c00*/  CS2R R44, SRZ ;  /* 0x00000000002c7805 */ /* 0x000fe2000001ff00 */
[----:B------:R-:W-:Y:S01]  /*28c10*/  IMAD.MOV.U32 R12, RZ, RZ, 0x3 ;  /* 0x00000003ff0c7424 */ /* 0x000fe200078e00ff */
[----:B------:R-:W-:Y:S02]  /*28c20*/  CS2R R46, SRZ ;  /* 0x00000000002e7805 */ /* 0x000fe4000001ff00 */
[----:B------:R-:W-:Y:S02]  /*28c30*/  CS2R R48, SRZ ;  /* 0x0000000000307805 */ /* 0x000fe4000001ff00 */
[----:B------:R-:W-:Y:S02]  /*28c40*/  CS2R R50, SRZ ;  /* 0x0000000000327805 */ /* 0x000fe4000001ff00 */
[----:B0-----:R-:W-:-:S07]  /*28c50*/  CS2R R8, SRZ ;  /* 0x0000000000087805 */ /* 0x001fce000001ff00 */
[----:B-----5:R-:W-:Y:S05]  /*28c60*/  WARPSYNC.COLLECTIVE R15, `(.L_x_2186) ;  /* 0x000000000f087348 */ /* 0x020fea0003c00000 */
[----:B------:R0:W1:Y:S02]  /*28c70*/  SHFL.IDX P6, R14, R13, R12, R11 ;  /* 0x0000000c0d0e7389 */ /* 0x00006400000c000b */
[----:B01---5:R-:W-:Y:S01]  /*28c80*/  ENDCOLLECTIVE ;  /* 0x000000000000791b */ /* 0x023fe20003800000 */
.L_x_2186:
[----:B------:R-:W-:Y:S01]  /*28c90*/  MOV R13, R37 ;  /* 0x00000025000d7202 */ /* 0x000fe20000000f00 */
[----:B------:R-:W-:-:S07]  /*28ca0*/  IMAD.MOV.U32 R3, RZ, RZ, R14 ;  /* 0x000000ffff037224 */ /* 0x000fce00078e000e */
[----:B------:R-:W-:Y:S05]  /*28cb0*/  WARPSYNC.COLLECTIVE R15, `(.L_x_2187) ;  /* 0x000000000f087348 */ /* 0x000fea0003c00000 */
[----:B------:R0:W1:Y:S02]  /*28cc0*/  SHFL.IDX P6, R14, R13, R12, R11 ;  /* 0x0000000c0d0e7389 */ /* 0x00006400000c000b */
[----:B01----:R-:W-:Y:S01]  /*28cd0*/  ENDCOLLECTIVE ;  /* 0x000000000000791b */ /* 0x003fe20003800000 */
.L_x_2187:
[----:B------:R-:W-:Y:S02]  /*28ce0*/  IMAD.MOV.U32 R13, RZ, RZ, R53 ;  /* 0x000000ffff0d7224 */ /* 0x000fe400078e0035 */
[----:B------:R-:W-:-:S07]  /*28cf0*/  IMAD.MOV.U32 R37, RZ, RZ, R14 ;  /* 0x000000ffff257224 */ /* 0x000fce00078e000e */
[----:B------:R-:W-:Y:S05]  /*28d00*/  WARPSYNC.COLLECTIVE R15, `(.L_x_2188) ;  /* 0x000000000f087348 */ /* 0x000fea0003c00000 */
[----:B------:R0:W1:Y:S02]  /*28d10*/  SHFL.IDX P6, R14, R13, R12, R11 ;  /* 0x0000000c0d0e7389 */ /* 0x00006400000c000b */
[----:B01----:R-:W-:Y:S01]  /*28d20*/  ENDCOLLECTIVE ;  /* 0x000000000000791b */ /* 0x003fe20003800000 */
.L_x_2188:
[----:B------:R-:W-:Y:S02]  /*28d30*/  IMAD.MOV.U32 R13, RZ, RZ, R55 ;  /* 0x000000ffff0d7224 */ /* 0x000fe400078e0037 */
[----:B------:R-:W-:-:S07]  /*28d40*/  IMAD.MOV.U32 R53, RZ, RZ, R14 ;  /* 0x000000ffff357224 */ /* 0x000fce00078e000e */
[----:B------:R-:W-:Y:S05]  /*28d50*/  WARPSYNC.COLLECTIVE R15, `(.L_x_2189) ;  /* 0x000000000f087348 */ /* 0x000fea0003c00000 */
[----:B------:R0:W1:Y:S02]  /*28d60*/  SHFL.IDX P6, R14, R13, R12, R11 ;  /* 0x0000000c0d0e7389 */ /* 0x00006400000c000b */
[----:B01----:R-:W-:Y:S01]  /*28d70*/  ENDCOLLECTIVE ;  /* 0x000000000000791b */ /* 0x003fe20003800000 */
.L_x_2189:
[----:B------:R-:W-:Y:S02]  /*28d80*/  IMAD.MOV.U32 R55, RZ, RZ, R14 ;  /* 0x000000ffff377224 */ /* 0x000fe400078e000e */
[----:B------:R-:W-:Y:S01]  /*28d90*/  @!P1 IMAD.MOV.U32 R44, RZ, RZ, R24 ;  /* 0x000000ffff2c9224 */ /* 0x000fe200078e0018 */
[----:B------:R-:W-:Y:S01]  /*28da0*/  @!P1 MOV R45, R25 ;  /* 0x00000019002d9202 */ /* 0x000fe20000000f00 */
[----:B------:R-:W-:Y:S02]  /*28db0*/  @!P1 IMAD.MOV.U32 R46, RZ, RZ, R26 ;  /* 0x000000ffff2e9224 */ /* 0x000fe400078e001a */
[----:B------:R-:W-:Y:S02]  /*28dc0*/  @!P1 IMAD.MOV.U32 R47, RZ, RZ, R27 ;  /* 0x000000ffff2f9224 */ /* 0x000fe400078e001b */
[----:B------:R-:W-:Y:S02]  /*28dd0*/  @!P1 IMAD.MOV.U32 R48, RZ, RZ, R32 ;  /* 0x000000ffff309224 */ /* 0x000fe400078e0020 */
[----:B------:R-:W-:-:S02]  /*28de0*/  @!P1 IMAD.MOV.U32 R49, RZ, RZ, R33 ;  /* 0x000000ffff319224 */ /* 0x000fc400078e0021 */
[----:B------:R-:W-:Y:S02]  /*28df0*/  @!P1 IMAD.MOV.U32 R50, RZ, RZ, R34 ;  /* 0x000000ffff329224 */ /* 0x000fe400078e0022 */
[----:B------:R-:W-:Y:S01]  /*28e00*/  @!P1 IMAD.MOV.U32 R51, RZ, RZ, R35 ;  /* 0x000000ffff339224 */ /* 0x000fe200078e0023 */
[----:B------:R-:W-:Y:S06]  /*28e10*/  BRA `(.L_x_2190) ;  /* 0xfffffe4800487947 */ /* 0x000fec000383ffff */
.L_x_1847:
[----:B0-----:R0:W1:Y:S02]  /*28e20*/  SYNCS.PHASECHK.TRANS64.TRYWAIT P4, [R184+URZ+0x28400], R25 ;  /* 0x02840019b80075a7 */ /* 0x001064000808017f */
[----:B-1----:R-:W-:Y:S05]  /*28e30*/  @!P4 NANOSLEEP.SYNCS 0x989680 ;  /* 0x009896800000c95d */ /* 0x002fea0003900000 */
[----:B------:R-:W1:Y:S02]  /*28e40*/  @!P4 SYNCS.PHASECHK.TRANS64 P4, [R184+URZ+0x28400], R25 ;  /* 0x02840019b800c5a7 */ /* 0x000e64000808007f */
[----:B-1----:R-:W-:Y:S05]  /*28e50*/  @!P4 BRA `(.L_x_1847) ;  /* 0xfffffffc00f0c947 */ /* 0x002fea000383ffff */
[----:B------:R-:W-:Y:S05]  /*28e60*/  BRA `(.L_x_2191) ;  /* 0xfffffe4800b47947 */ /* 0x000fea000383ffff */
.L_x_1857:
[----:B--2---:R2:W3:Y:S02]  /*28e70*/  SYNCS.PHASECHK.TRANS64.TRYWAIT P1, [R5+URZ+0x28430], R8 ;  /* 0x02843008050075a7 */ /* 0x0044e4000802017f */
[----:B---3--:R-:W-:Y:S05]  /*28e80*/  @!P1 NANOSLEEP.SYNCS 0x989680 ;  /* 0x009896800000995d */ /* 0x008fea0003900000 */
[----:B------:R-:W3:Y:S02]  /*28e90*/  @!P1 SYNCS.PHASECHK.TRANS64 P1, [R5+URZ+0x28430], R8 ;  /* 0x02843008050095a7 */ /* 0x000ee4000802007f */
[----:B---3--:R-:W-:Y:S05]  /*28ea0*/  @!P1 BRA `(.L_x_1857) ;  /* 0xfffffffc00f09947 */ /* 0x008fea000383ffff */
[----:B------:R-:W-:Y:S05]  /*28eb0*/  BRA `(.L_x_1856) ;  /* 0xfffffe8800ec7947 */ /* 0x000fea000383ffff */
.L_x_1871:
[----:B-1----:R1:W2:Y:S02]  /*28ec0*/  SYNCS.PHASECHK.TRANS64.TRYWAIT P2, [R5+URZ+0x28450], R8 ;  /* 0x02845008050075a7 */ /* 0x0022a4000804017f */
[----:B--2---:R-:W-:Y:S05]  /*28ed0*/  @!P2 NANOSLEEP.SYNCS 0x989680 ;  /* 0x009896800000a95d */ /* 0x004fea0003900000 */
[----:B------:R-:W2:Y:S02]  /*28ee0*/  @!P2 SYNCS.PHASECHK.TRANS64 P2, [R5+URZ+0x28450], R8 ;  /* 0x028450080500a5a7 */ /* 0x000ea4000804007f */
[----:B--2---:R-:W-:Y:S05]  /*28ef0*/  @!P2 BRA `(.L_x_1871) ;  /* 0xfffffffc00f0a947 */ /* 0x004fea000383ffff */
[----:B------:R-:W-:Y:S05]  /*28f00*/  BRA `(.L_x_1870) ;  /* 0xfffffeac005c7947 */ /* 0x000fea000383ffff */
.L_x_1881:
[----:B-1----:R1:W2:Y:S02]  /*28f10*/  SYNCS.PHASECHK.TRANS64.TRYWAIT P2, [R10+URZ+0x28430], R9 ;  /* 0x028430090a0075a7 */ /* 0x0022a4000804017f */
[----:B--2---:R-:W-:Y:S05]  /*28f20*/  @!P2 NANOSLEEP.SYNCS 0x989680 ;  /* 0x009896800000a95d */ /* 0x004fea0003900000 */
[----:B------:R-:W2:Y:S02]  /*28f30*/  @!P2 SYNCS.PHASECHK.TRANS64 P2, [R10+URZ+0x28430], R9 ;  /* 0x028430090a00a5a7 */ /* 0x000ea4000804007f */
[----:B--2---:R-:W-:Y:S05]  /*28f40*/  @!P2 BRA `(.L_x_1881) ;  /* 0xfffffffc00f0a947 */ /* 0x004fea000383ffff */
[----:B------:R-:W-:Y:S05]  /*28f50*/  BRA `(.L_x_1880) ;  /* 0xfffffeb000c07947 */ /* 0x000fea000383ffff */
.L_x_1895:
[----:B---3--:R3:W4:Y:S02]  /*28f60*/  SYNCS.PHASECHK.TRANS64.TRYWAIT P2, [R10+URZ+0x28450], R9 ;  /* 0x028450090a0075a7 */ /* 0x008724000804017f */
[----:B----4-:R-:W-:Y:S05]  /*28f70*/  @!P2 NANOSLEEP.SYNCS 0x989680 ;  /* 0x009896800000a95d */ /* 0x010fea0003900000 */
[----:B------:R-:W4:Y:S02]  /*28f80*/  @!P2 SYNCS.PHASECHK.TRANS64 P2, [R10+URZ+0x28450], R9 ;  /* 0x028450090a00a5a7 */ /* 0x000f24000804007f */
[----:B----4-:R-:W-:Y:S05]  /*28f90*/  @!P2 BRA `(.L_x_1895) ;  /* 0xfffffffc00f0a947 */ /* 0x010fea000383ffff */
[----:B------:R-:W-:Y:S05]  /*28fa0*/  BRA `(.L_x_1894) ;  /* 0xfffffed800407947 */ /* 0x000fea000383ffff */
.L_x_1906:
[----:B-1----:R1:W2:Y:S02]  /*28fb0*/  SYNCS.PHASECHK.TRANS64.TRYWAIT P2, [R12+URZ+0x28430], R5 ;  /* 0x028430050c0075a7 */ /* 0x0022a4000804017f */
[----:B--2---:R-:W-:Y:S05]  /*28fc0*/  @!P2 NANOSLEEP.SYNCS 0x989680 ;  /* 0x009896800000a95d */ /* 0x004fea0003900000 */
[----:B------:R-:W2:Y:S02]  /*28fd0*/  @!P2 SYNCS.PHASECHK.TRANS64 P2, [R12+URZ+0x28430], R5 ;  /* 0x028430050c00a5a7 */ /* 0x000ea4000804007f */
[----:B--2---:R-:W-:Y:S05]  /*28fe0*/  @!P2 BRA `(.L_x_1906) ;  /* 0xfffffffc00f0a947 */ /* 0x004fea000383ffff */
[----:B------:R-:W-:Y:S05]  /*28ff0*/  BRA `(.L_x_1905) ;  /* 0xfffffedc00b47947 */ /* 0x000fea000383ffff */
.L_x_1912:
[----:B---3--:R3:W4:Y:S02]  /*29000*/  SYNCS.PHASECHK.TRANS64.TRYWAIT P2, [R12+URZ+0x28450], R5 ;  /* 0x028450050c0075a7 */ /* 0x008724000804017f */
[----:B----4-:R-:W-:Y:S05]  /*29010*/  @!P2 NANOSLEEP.SYNCS 0x989680 ;  /* 0x009896800000a95d */ /* 0x010fea0003900000 */
[----:B------:R-:W4:Y:S02]  /*29020*/  @!P2 SYNCS.PHASECHK.TRANS64 P2, [R12+URZ+0x28450], R5 ;  /* 0x028450050c00a5a7 */ /* 0x000f24000804007f */
[----:B----4-:R-:W-:Y:S05]  /*29030*/  @!P2 BRA `(.L_x_1912) ;  /* 0xfffffffc00f0a947 */ /* 0x010fea000383ffff */
[----:B------:R-:W-:Y:S05]  /*29040*/  BRA `(.L_x_1911) ;  /* 0xfffffef8008c7947 */ /* 0x000fea000383ffff */
.L_x_1919:
[----:B0-----:R0:W2:Y:S02]  /*29050*/  SYNCS.PHASECHK.TRANS64.TRYWAIT P1, [R11+URZ+0x28430], R10 ;  /* 0x0284300a0b0075a7 */ /* 0x0010a4000802017f */
[----:B--2---:R-:W-:Y:S05]  /*29060*/  @!P1 NANOSLEEP.SYNCS 0x989680 ;  /* 0x009896800000995d */ /* 0x004fea0003900000 */
[----:B------:R-:W2:Y:S02]  /*29070*/  @!P1 SYNCS.PHASECHK.TRANS64 P1, [R11+URZ+0x28430], R10 ;  /* 0x0284300a0b0095a7 */ /* 0x000ea4000802007f */
[----:B--2---:R-:W-:Y:S05]  /*29080*/  @!P1 BRA `(.L_x_1919) ;  /* 0xfffffffc00f09947 */ /* 0x004fea000383ffff */
[----:B------:R-:W-:Y:S05]  /*29090*/  BRA `(.L_x_1918) ;  /* 0xfffffefc00507947 */ /* 0x000fea000383ffff */
.L_x_1933:
[----:B---3--:R3:W4:Y:S02]  /*290a0*/  SYNCS.PHASECHK.TRANS64.TRYWAIT P1, [R11+URZ+0x28450], R10 ;  /* 0x0284500a0b0075a7 */ /* 0x008724000802017f */
[----:B----4-:R-:W-:Y:S05]  /*290b0*/  @!P1 NANOSLEEP.SYNCS 0x989680 ;  /* 0x009896800000995d */ /* 0x010fea0003900000 */
[----:B------:R-:W4:Y:S02]  /*290c0*/  @!P1 SYNCS.PHASECHK.TRANS64 P1, [R11+URZ+0x28450], R10 ;  /* 0x0284500a0b0095a7 */ /* 0x000f24000802007f */
[----:B----4-:R-:W-:Y:S05]  /*290d0*/  @!P1 BRA `(.L_x_1933) ;  /* 0xfffffffc00f09947 */ /* 0x010fea000383ffff */
[----:B------:R-:W-:Y:S05]  /*290e0*/  BRA `(.L_x_1932) ;  /* 0xffffff2000c07947 */ /* 0x000fea000383ffff */
.L_x_1938:
[----:B------:R-:W-:Y:S02]  /*290f0*/  SEL R28, R9, R8, P0 ;  /* 0x00000008091c7207 */ /* 0x000fe40000000000 */
[----:B------:R-:W-:Y:S02]  /*29100*/  SEL R8, R8, R9, P0 ;  /* 0x0000000908087207 */ /* 0x000fe40000000000 */
[----:B------:R-:W-:Y:S02]  /*29110*/  SEL R32, R11, R12, P0 ;  /* 0x0000000c0b207207 */ /* 0x000fe40000000000 */
[----:B------:R-:W-:Y:S01]  /*29120*/  SEL R9, R12, R11, P0 ;  /* 0x0000000b0c097207 */ /* 0x000fe20000000000 */
[----:B------:R-:W-:Y:S01]  /*29130*/  IMAD.MOV.U32 R11, RZ, RZ, 0x1c1f ;  /* 0x00001c1fff0b7424 */ /* 0x000fe200078e00ff */
[----:B------:R-:W-:Y:S02]  /*29140*/  SEL R40, R15, R38, P0 ;  /* 0x000000260f287207 */ /* 0x000fe40000000000 */
[----:B------:R-:W-:Y:S01]  /*29150*/  SEL R27, R38, R15, P0 ;  /* 0x0000000f261b7207 */ /* 0x000fe20000000000 */
[----:B------:R-:W-:Y:S01]  /*29160*/  IMAD.MOV.U32 R15, RZ, RZ, -0x1 ;  /* 0xffffffffff0f7424 */ /* 0x000fe200078e00ff */
[----:B-----5:R-:W-:-:S02]  /*29170*/  MOV R12, R3 ;  /* 0x00000003000c7202 */ /* 0x020fc40000000f00 */
[----:B------:R-:W-:Y:S02]  /*29180*/  SEL R36, R25, R14, P0 ;  /* 0x0000000e19247207 */ /* 0x000fe40000000000 */
[----:B------:R-:W-:-:S07]  /*29190*/  SEL R25, R14, R25, P0 ;  /* 0x000000190e197207 */ /* 0x000fce0000000000 */
[----:B0-----:R-:W-:Y:S05]  /*291a0*/  WARPSYNC.COLLECTIVE R15, `(.L_x_2192) ;  /* 0x000000000f087348 */ /* 0x001fea0003c00000 */
[----:B------:R1:W2:Y:S02]  /*291b0*/  SHFL.IDX P6, R14, R13, R12, R11 ;  /* 0x0000000c0d0e7389 */ /* 0x0002a400000c000b */
[----:B012---:R-:W-:Y:S01]  /*291c0*/  ENDCOLLECTIVE ;  /* 0x000000000000791b */ /* 0x007fe20003800000 */
.L_x_2192:
[----:B------:R-:W-:Y:S02]  /*291d0*/  SEL R26, R7, R20, P0 ;  /* 0x00000014071a7207 */ /* 0x000fe40000000000 */
[----:B------:R-:W-:Y:S02]  /*291e0*/  SEL R7, R20, R7, P0 ;  /* 0x0000000714077207 */ /* 0x000fe40000000000 */
[----:B------:R-:W-:Y:S02]  /*291f0*/  LOP3.LUT R20, R3, 0x2, RZ, 0x3c, !PT ;  /* 0x0000000203147812 */ /* 0x000fe400078e3cff */
        /* <DEDUP_REMOVED lines=10> */
[----:B------:R-:W-:Y:S01]  /*292a0*/  SEL R44, R31, R48, P0 ;  /* 0x000000301f2c7207 */ /* 0x000fe20000000000 */
[----:B------:R-:W-:Y:S01]  /*292b0*/  IMAD.MOV.U32 R10, RZ, RZ, R14 ;  /* 0x000000ffff0a7224 */ /* 0x000fe200078e000e */
[----:B------:R-:W-:-:S07]  /*292c0*/  SEL R31, R48, R31, P0 ;  /* 0x0000001f301f7207 */ /* 0x000fce0000000000 */
[----:B------:R-:W-:Y:S05]  /*292d0*/  WARPSYNC.COLLECTIVE R15, `(.L_x_2193) ;  /* 0x000000000f087348 */ /* 0x000fea0003c00000 */
[----:B------:R0:W1:Y:S02]  /*292e0*/  SHFL.IDX P6, R14, R13, R12, R11 ;  /* 0x0000000c0d0e7389 */ /* 0x00006400000c000b */
[----:B01----:R-:W-:Y:S01]  /*292f0*/  ENDCOLLECTIVE ;  /* 0x000000000000791b */ /* 0x003fe20003800000 */
.L_x_2193:
        /* <DEDUP_REMOVED lines=8> */
[----:B------:R-:W-:Y:S02]  /*29380*/  MOV R13, R26 ;  /* 0x0000001a000d7202 */ /* 0x000fe40000000f00 */
        /* <DEDUP_REMOVED lines=9> */
.L_x_2194:
        /* <DEDUP_REMOVED lines=19> */
.L_x_2195:
        /* <DEDUP_REMOVED lines=18> */
.L_x_2196:
[----:B------:R-:W-:Y:S02]  /*29670*/  SEL R119, R124, R119, P0 ;  /* 0x000000777c777207 */ /* 0x000fe40000000000 */
[----:B------:R-:W-:Y:S02]  /*29680*/  SEL R124, R127, R126, P0 ;  /* 0x0000007e7f7c7207 */ /* 0x000fe40000000000 */
[----:B------:R-:W-:Y:S02]  /*29690*/  SEL R127, R126, R127, P0 ;  /* 0x0000007f7e7f7207 */ /* 0x000fe40000000000 */
[----:B------:R-:W-:Y:S02]  /*296a0*/  SEL R126, R133, R132, P0 ;  /* 0x00000084857e7207 */ /* 0x000fe40000000000 */
[----:B------:R-:W-:Y:S02]  /*296b0*/  SEL R133, R132, R133, P0 ;  /* 0x0000008584857207 */ /* 0x000fe40000000000 */
[----:B------:R-:W-:Y:S01]  /*296c0*/  SEL R4, R10, R37, P0 ;  /* 0x000000250a047207 */ /* 0x000fe20000000000 */
[----:B------:R-:W-:Y:S01]  /*296d0*/  IMAD.MOV.U32 R13, RZ, RZ, R8 ;  /* 0x000000ffff0d7224 */ /* 0x000fe200078e0008 */
[----:B------:R-:W-:Y:S01]  /*296e0*/  SEL R8, R26, R7, P0 ;  /* 0x000000071a087207 */ /* 0x000fe20000000000 */
[----:B------:R-:W-:-:S02]  /*296f0*/  IMAD.MOV.U32 R12, RZ, RZ, R20 ;  /* 0x000000ffff0c7224 */ /* 0x000fc400078e0014 */
[----:B------:R-:W-:-:S07]  /*29700*/  IMAD.MOV.U32 R28, RZ, RZ, R14 ;  /* 0x000000ffff1c7224 */ /* 0x000fce00078e000e */
[----:B------:R-:W-:Y:S05]  /*29710*/  WARPSYNC.COLLECTIVE R15, `(.L_x_2197) ;  /* 0x000000000f087348 */ /* 0x000fea0003c00000 */
[----:B------:R0:W1:Y:S02]  /*29720*/  SHFL.IDX P6, R14, R13, R12, R11 ;  /* 0x0000000c0d0e7389 */ /* 0x00006400000c000b */
[----:B01----:R-:W-:Y:S01]  /*29730*/  ENDCOLLECTIVE ;  /* 0x000000000000791b */ /* 0x003fe20003800000 */
.L_x_2197:
[----:B------:R-:W-:Y:S02]  /*29740*/  IMAD.MOV.U32 R13, RZ, RZ, R32 ;  /* 0x000000ffff0d7224 */ /* 0x000fe400078e0020 */
[----:B------:R-:W-:Y:S02]  /*29750*/  IMAD.MOV.U32 R12, RZ, RZ, R3 ;  /* 0x000000ffff0c7224 */ /* 0x000fe400078e0003 */
[----:B------:R-:W-:-:S07]  /*29760*/  IMAD.MOV.U32 R99, RZ, RZ, R14 ;  /* 0x000000ffff637224 */ /* 0x000fce00078e000e */
[----:B------:R-:W-:Y:S05]  /*29770*/  WARPSYNC.COLLECTIVE R15, `(.L_x_2198) ;  /* 0x000000000f087348 */ /* 0x000fea0003c00000 */
[----:B------:R0:W1:Y:S02]  /*29780*/  SHFL.IDX P6, R14, R13, R12, R11 ;  /* 0x0000000c0d0e7389 */ /* 0x00006400000c000b */
[----:B01----:R-:W-:Y:S01]  /*29790*/  ENDCOLLECTIVE ;  /* 0x000000000000791b */ /* 0x003fe20003800000 */
.L_x_2198:
[----:B------:R-:W-:Y:S02]  /*297a0*/  IMAD.MOV.U32 R13, RZ, RZ, R9 ;  /* 0x000000ffff0d7224 */ /* 0x000fe400078e0009 */
[----:B------:R-:W-:Y:S01]  /*297b0*/  IMAD.MOV.U32 R12, RZ, RZ, R20 ;  /* 0x000000ffff0c7224 */ /* 0x000fe200078e0014 */
[----:B------:R-:W-:-:S07]  /*297c0*/  MOV R32, R14 ;  /* 0x0000000e00207202 */ /* 0x000fce0000000f00 */
[----:B------:R-:W-:Y:S05]  /*297d0*/  WARPSYNC.COLLECTIVE R15, `(.L_x_2199) ;  /* 0x000000000f087348 */ /* 0x000fea0003c00000 */
[----:B------:R0:W1:Y:S02]  /*297e0*/  SHFL.IDX P6, R14, R13, R12, R11 ;  /* 0x0000000c0d0e7389 */ /* 0x00006400000c000b */
[----:B01----:R-:W-:Y:S01]  /*297f0*/  ENDCOLLECTIVE ;  /* 0x000000000000791b */ /* 0x003fe20003800000 */
.L_x_2199:
[----:B------:R-:W-:Y:S02]  /*29800*/  IMAD.MOV.U32 R13, RZ, RZ, R36 ;  /* 0x000000ffff0d7224 */ /* 0x000fe400078e0024 */
[----:B------:R-:W-:Y:S02]  /*29810*/  IMAD.MOV.U32 R12, RZ, RZ, R3 ;  /* 0x000000ffff0c7224 */ /* 0x000fe400078e0003 */
[----:B------:R-:W-:-:S07]  /*29820*/  IMAD.MOV.U32 R9, RZ, RZ, R14 ;  /* 0x000000ffff097224 */ /* 0x000fce00078e000e */
[----:B------:R-:W-:Y:S05]  /*29830*/  WARPSYNC.COLLECTIVE R15, `(.L_x_2200) ;  /* 0x000000000f087348 */ /* 0x000fea0003c00000 */
[----:B------:R0:W1:Y:S02]  /*29840*/  SHFL.IDX P6, R14, R13, R12, R11 ;  /* 0x0000000c0d0e7389 */ /* 0x00006400000c000b */
[----:B01----:R-:W-:Y:S01]  /*29850*/  ENDCOLLECTIVE ;  /* 0x000000000000791b */ /* 0x003fe20003800000 */
.L_x_2200:
[----:B------:R-:W-:Y:S01]  /*29860*/  MOV R13, R25 ;  /* 0x00000019000d7202 */ /* 0x000fe20000000f00 */
[----:B------:R-:W-:Y:S02]  /*29870*/  IMAD.MOV.U32 R12, RZ, RZ, R20 ;  /* 0x000000ffff0c7224 */ /* 0x000fe400078e0014 */
[----:B------:R-:W-:-:S07]  /*29880*/  IMAD.MOV.U32 R30, RZ, RZ, R14 ;  /* 0x000000ffff1e7224 */ /* 0x000fce00078e000e */
[----:B------:R-:W-:Y:S05]  /*29890*/  WARPSYNC.COLLECTIVE R15, `(.L_x_2201) ;  /* 0x000000000f087348 */ /* 0x000fea0003c00000 */
[----:B------:R0:W1:Y:S02]  /*298a0*/  SHFL.IDX P6, R14, R13, R12, R11 ;  /* 0x0000000c0d0e7389 */ /* 0x00006400000c000b */
[----:B01----:R-:W-:Y:S01]  /*298b0*/  ENDCOLLECTIVE ;  /* 0x000000000000791b */ /* 0x003fe20003800000 */
.L_x_2201:
[----:B------:R-:W-:Y:S02]  /*298c0*/  IMAD.MOV.U32 R13, RZ, RZ, R40 ;  /* 0x000000ffff0d7224 */ /* 0x000fe400078e0028 */
[----:B------:R-:W-:Y:S02]  /*298d0*/  IMAD.MOV.U32 R12, RZ, RZ, R3 ;  /* 0x000000ffff0c7224 */ /* 0x000fe400078e0003 */
[----:B------:R-:W-:-:S07]  /*298e0*/  IMAD.MOV.U32 R25, RZ, RZ, R14 ;  /* 0x000000ffff197224 */ /* 0x000fce00078e000e */
[----:B------:R-:W-:Y:S05]  /*298f0*/  WARPSYNC.COLLECTIVE R15, `(.L_x_2202) ;  /* 0x000000000f087348 */ /* 0x000fea0003c00000 */
[----:B------:R0:W1:Y:S02]  /*29900*/  SHFL.IDX P6, R14, R13, R12, R11 ;  /* 0x0000000c0d0e7389 */ /* 0x00006400000c000b */
[----:B01----:R-:W-:Y:S01]  /*29910*/  ENDCOLLECTIVE ;  /* 0x000000000000791b */ /* 0x003fe20003800000 */
.L_x_2202:
[----:B------:R-:W-:Y:S01]  /*29920*/  IMAD.MOV.U32 R13, RZ, RZ, R27 ;  /* 0x000000ffff0d7224 */ /* 0x000fe200078e001b */
[----:B------:R-:W-:Y:S01]  /*29930*/  MOV R12, R20 ;  /* 0x00000014000c7202 */ /* 0x000fe20000000f00 */
[----:B------:R-:W-:-:S07]  /*29940*/  IMAD.MOV.U32 R34, RZ, RZ, R14 ;  /* 0x000000ffff227224 */ /* 0x000fce00078e000e */
[----:B------:R-:W-:Y:S05]  /*29950*/  WARPSYNC.COLLECTIVE R15, `(.L_x_2203) ;  /* 0x000000000f087348 */ /* 0x000fea0003c00000 */
[----:B------:R0:W1:Y:S02]  /*29960*/  SHFL.IDX P6, R14, R13, R12, R11 ;  /* 0x0000000c0d0e7389 */ /* 0x00006400000c000b */
[----:B01----:R-:W-:Y:S01]  /*29970*/  ENDCOLLECTIVE ;  /* 0x000000000000791b */ /* 0x003fe20003800000 */
.L_x_2203:
[----:B------:R-:W-:Y:S02]  /*29980*/  IMAD.MOV.U32 R13, RZ, RZ, R38 ;  /* 0x000000ffff0d7224 */ /* 0x000fe400078e0026 */
[----:B------:R-:W-:Y:S02]  /*29990*/  IMAD.MOV.U32 R12, RZ, RZ, R3 ;  /* 0x000000ffff0c7224 */ /* 0x000fe400078e0003 */
[----:B------:R-:W-:-:S07]  /*299a0*/  IMAD.MOV.U32 R27, RZ, RZ, R14 ;  /* 0x000000ffff1b7224 */ /* 0x000fce00078e000e */
[----:B------:R-:W-:Y:S05]  /*299b0*/  WARPSYNC.COLLECTIVE R15, `(.L_x_2204) ;  /* 0x000000000f087348 */ /* 0x000fea0003c00000 */
[----:B------:R0:W1:Y:S02]  /*299c0*/  SHFL.IDX P6, R14, R13, R12, R11 ;  /* 0x0000000c0d0e7389 */ /* 0x00006400000c000b */
[----:B01----:R-:W-:Y:S01]  /*299d0*/  ENDCOLLECTIVE ;  /* 0x000000000000791b */ /* 0x003fe20003800000 */
.L_x_2204:
[----:B------:R-:W-:Y:S02]  /*299e0*/  IMAD.MOV.U32 R13, RZ, RZ, R29 ;  /* 0x000000ffff0d7224 */ /* 0x000fe400078e001d */
[----:B------:R-:W-:Y:S02]  /*299f0*/  IMAD.MOV.U32 R12, RZ, RZ, R20 ;  /* 0x000000ffff0c7224 */ /* 0x000fe400078e0014 */
[----:B------:R-:W-:-:S07]  /*29a00*/  IMAD.MOV.U32 R38, RZ, RZ, R14 ;  /* 0x000000ffff267224 */ /* 0x000fce00078e000e */
[----:B------:R-:W-:Y:S05]  /*29a10*/  WARPSYNC.COLLECTIVE R15, `(.L_x_2205) ;  /* 0x000000000f087348 */ /* 0x000fea0003c00000 */
[----:B------:R0:W1:Y:S02]  /*29a20*/  SHFL.IDX P6, R14, R13, R12, R11 ;  /* 0x0000000c0d0e7389 */ /* 0x00006400000c000b */
[----:B01----:R-:W-:Y:S01]  /*29a30*/  ENDCOLLECTIVE ;  /* 0x000000000000791b */ /* 0x003fe20003800000 */
.L_x_2205:
[----:B------:R-:W-:Y:S02]  /*29a40*/  IMAD.MOV.U32 R13, RZ, RZ, R44 ;  /* 0x000000ffff0d7224 */ /* 0x000fe400078e002c */
[----:B------:R-:W-:Y:S01]  /*29a50*/  IMAD.MOV.U32 R12, RZ, RZ, R3 ;  /* 0x000000ffff0c7224 */ /* 0x000fe200078e0003 */
[----:B------:R-:W-:-:S07]  /*29a60*/  MOV R29, R14 ;  /* 0x0000000e001d7202 */ /* 0x000fce0000000f00 */
[----:B------:R-:W-:Y:S05]  /*29a70*/  WARPSYNC.COLLECTIVE R15, `(.L_x_2206) ;  /* 0x000000000f087348 */ /* 0x000fea0003c00000 */
[----:B------:R0:W1:Y:S02]  /*29a80*/  SHFL.IDX P6, R14, R13, R12, R11 ;  /* 0x0000000c0d0e7389 */ /* 0x00006400000c000b */
[----:B01----:R-:W-:Y:S01]  /*29a90*/  ENDCOLLECTIVE ;  /* 0x000000000000791b */ /* 0x003fe20003800000 */
.L_x_2206:
[----:B------:R-:W-:Y:S02]  /*29aa0*/  SEL R36, R38, R29, P0 ;  /* 0x0000001d26247207 */ /* 0x000fe40000000000 */
[----:B------:R-:W-:Y:S01]  /*29ab0*/  SEL R38, R29, R38, P0 ;  /* 0x000000261d267207 */ /* 0x000fe20000000000 */
[----:B------:R-:W-:Y:S02]  /*29ac0*/  IMAD.MOV.U32 R13, RZ, RZ, R31 ;  /* 0x000000ffff0d7224 */ /* 0x000fe400078e001f */
[----:B------:R-:W-:Y:S02]  /*29ad0*/  IMAD.MOV.U32 R12, RZ, RZ, R20 ;  /* 0x000000ffff0c7224 */ /* 0x000fe400078e0014 */
[----:B------:R-:W-:-:S07]  /*29ae0*/  IMAD.MOV.U32 R42, RZ, RZ, R14 ;  /* 0x000000ffff2a7224 */ /* 0x000fce00078e000e */
[----:B------:R-:W-:Y:S05]  /*29af0*/  WARPSYNC.COLLECTIVE R15, `(.L_x_2207) ;  /* 0x000000000f087348 */ /* 0x000fea0003c00000 */
[----:B------:R0:W1:Y:S02]  /*29b00*/  SHFL.IDX P6, R14, R13, R12, R11 ;  /* 0x0000000c0d0e7389 */ /* 0x00006400000c000b */
[----:B01----:R-:W-:Y:S01]  /*29b10*/  ENDCOLLECTIVE ;  /* 0x000000000000791b */ /* 0x003fe20003800000 */
.L_x_2207:
[----:B------:R-:W-:Y:S01]  /*29b20*/  MOV R13, R48 ;  /* 0x00000030000d7202 */ /* 0x000fe20000000f00 */
[----:B------:R-:W-:Y:S02]  /*29b30*/  IMAD.MOV.U32 R12, RZ, RZ, R3 ;  /* 0x000000ffff0c7224 */ /* 0x000fe400078e0003 */
[----:B------:R-:W-:-:S07]  /*29b40*/  IMAD.MOV.U32 R31, RZ, RZ, R14 ;  /* 0x000000ffff1f7224 */ /* 0x000fce00078e000e */
[----:B------:R-:W-:Y:S05]  /*29b50*/  WARPSYNC.COLLECTIVE R15, `(.L_x_2208) ;  /* 0x000000000f087348 */ /* 0x000fea0003c00000 */
[----:B------:R0:W1:Y:S02]  /*29b60*/  SHFL.IDX P6, R14, R13, R12, R11 ;  /* 0x0000000c0d0e7389 */ /* 0x00006400000c000b */
[----:B01----:R-:W-:Y:S01]  /*29b70*/  ENDCOLLECTIVE ;  /* 0x000000000000791b */ /* 0x003fe20003800000 */
.L_x_2208:
        /* <DEDUP_REMOVED lines=8> */
.L_x_2209:
[----:B------:R-:W-:Y:S01]  /*29c00*/  IMAD.MOV.U32 R13, RZ, RZ, R50 ;  /* 0x000000ffff0d7224 */ /* 0x000fe200078e0032 */
[----:B------:R-:W-:Y:S01]  /*29c10*/  MOV R12, R3 ;  /* 0x00000003000c7202 */ /* 0x000fe20000000f00 */
[----:B------:R-:W-:-:S07]  /*29c20*/  IMAD.MOV.U32 R33, RZ, RZ, R14 ;  /* 0x000000ffff217224 */ /* 0x000fce00078e000e */
[----:B------:R-:W-:Y:S05]  /*29c30*/  WARPSYNC.COLLECTIVE R15, `(.L_x_2210) ;  /* 0x000000000f087348 */ /* 0x000fea0003c00000 */
[----:B------:R0:W1:Y:S02]  /*29c40*/  SHFL.IDX P6, R14, R13, R12, R11 ;  /* 0x0000000c0d0e7389 */ /* 0x00006400000c000b */
[----:B01----:R-:W-:Y:S01]  /*29c50*/  ENDCOLLECTIVE ;  /* 0x000000000000791b */ /* 0x003fe20003800000 */
.L_x_2210:
        /* <DEDUP_REMOVED lines=8> */
.L_x_2211:
[----:B------:R-:W-:Y:S02]  /*29ce0*/  IMAD.MOV.U32 R13, RZ, RZ, R52 ;  /* 0x000000ffff0d7224 */ /* 0x000fe400078e0034 */
[----:B------:R-:W-:Y:S02]  /*29cf0*/  IMAD.MOV.U32 R12, RZ, RZ, R3 ;  /* 0x000000ffff0c7224 */ /* 0x000fe400078e0003 */
[----:B------:R-:W-:-:S07]  /*29d00*/  IMAD.MOV.U32 R45, RZ, RZ, R14 ;  /* 0x000000ffff2d7224 */ /* 0x000fce00078e000e */
[----:B------:R-:W-:Y:S05]  /*29d10*/  WARPSYNC.COLLECTIVE R15, `(.L_x_2212) ;  /* 0x000000000f087348 */ /* 0x000fea0003c00000 */
[----:B------:R0:W1:Y:S02]  /*29d20*/  SHFL.IDX P6, R14, R13, R12, R11 ;  /* 0x0000000c0d0e7389 */ /* 0x00006400000c000b */
[----:B01----:R-:W-:Y:S01]  /*29d30*/  ENDCOLLECTIVE ;  /* 0x000000000000791b */ /* 0x003fe20003800000 */
.L_x_2212:
[----:B------:R-:W-:Y:S02]  /*29d40*/  SEL R48, R50, R45, P0 ;  /* 0x0000002d32307207 */ /* 0x000fe40000000000 */
[----:B------:R-:W-:Y:S01]  /*29d50*/  SEL R50, R45, R50, P0 ;  /* 0x000000322d327207 */ /* 0x000fe20000000000 */
[----:B------:R-:W-:Y:S02]  /*29d60*/  IMAD.MOV.U32 R13, RZ, RZ, R61 ;  /* 0x000000ffff0d7224 */ /* 0x000fe400078e003d */
[----:B------:R-:W-:Y:S01]  /*29d70*/  IMAD.MOV.U32 R12, RZ, RZ, R20 ;  /* 0x000000ffff0c7224 */ /* 0x000fe200078e0014 */
[----:B------:R-:W-:-:S07]  /*29d80*/  MOV R54, R14 ;  /* 0x0000000e00367202 */ /* 0x000fce0000000f00 */
[----:B------:R-:W-:Y:S05]  /*29d90*/  WARPSYNC.COLLECTIVE R15, `(.L_x_2213) ;  /* 0x000000000f087348 */ /* 0x000fea0003c00000 */
[----:B------:R0:W1:Y:S02]  /*29da0*/  SHFL.IDX P6, R14, R13, R12, R11 ;  /* 0x0000000c0d0e7389 */ /* 0x00006400000c000b */
[----:B01----:R-:W-:Y:S01]  /*29db0*/  ENDCOLLECTIVE ;  /* 0x000000000000791b */ /* 0x003fe20003800000 */
.L_x_2213:
[----:B------:R-:W-:Y:S02]  /*29dc0*/  IMAD.MOV.U32 R13, RZ, RZ, R58 ;  /* 0x000000ffff0d7224 */ /* 0x000fe400078e003a */
[----:B------:R-:W-:Y:S02]  /*29dd0*/  IMAD.MOV.U32 R12, RZ, RZ, R3 ;  /* 0x000000ffff0c7224 */ /* 0x000fe400078e0003 */
[----:B------:R-:W-:-:S07]  /*29de0*/  IMAD.MOV.U32 R61, RZ, RZ, R14 ;  /* 0x000000ffff3d7224 */ /* 0x000fce00078e000e */
[----:B------:R-:W-:Y:S05]  /*29df0*/  WARPSYNC.COLLECTIVE R15, `(.L_x_2214) ;  /* 0x000000000f087348 */ /* 0x000fea0003c00000 */
[----:B------:R0:W1:Y:S02]  /*29e00*/  SHFL.IDX P6, R14, R13, R12, R11 ;  /* 0x0000000c0d0e7389 */ /* 0x00006400000c000b */
[----:B01----:R-:W-:Y:S01]  /*29e10*/  ENDCOLLECTIVE ;  /* 0x000000000000791b */ /* 0x003fe20003800000 */
.L_x_2214:
[----:B------:R-:W-:Y:S02]  /*29e20*/  SEL R52, R54, R61, P0 ;  /* 0x0000003d36347207 */ /* 0x000fe40000000000 */
[----:B------:R-:W-:Y:S02]  /*29e30*/  SEL R54, R61, R54, P0 ;  /* 0x000000363d367207 */ /* 0x000fe40000000000 */
[----:B------:R-:W-:Y:S01]  /*29e40*/  MOV R13, R81 ;  /* 0x00000051000d7202 */ /* 0x000fe20000000f00 */
[----:B------:R-:W-:Y:S02]  /*29e50*/  IMAD.MOV.U32 R12, RZ, RZ, R20 ;  /* 0x000000ffff0c7224 */ /* 0x000fe400078e0014 */
[----:B------:R-:W-:-:S07]  /*29e60*/  IMAD.MOV.U32 R58, RZ, RZ, R14 ;  /* 0x000000ffff3a7224 */ /* 0x000fce00078e000e */
[----:B------:R-:W-:Y:S05]  /*29e70*/  WARPSYNC.COLLECTIVE R15, `(.L_x_2215) ;  /* 0x000000000f087348 */ /* 0x000fea0003c00000 */
[----:B------:R0:W1:Y:S02]  /*29e80*/  SHFL.IDX P6, R14, R13, R12, R11 ;  /* 0x0000000c0d0e7389 */ /* 0x00006400000c000b */
[----:B01----:R-:W-:Y:S01]  /*29e90*/  ENDCOLLECTIVE ;  /* 0x000000000000791b */ /* 0x003fe20003800000 */
.L_x_2215:
[----:B------:R-:W-:Y:S02]  /*29ea0*/  IMAD.MOV.U32 R13, RZ, RZ, R56 ;  /* 0x000000ffff0d7224 */ /* 0x000fe400078e0038 */
[----:B------:R-:W-:Y:S02]  /*29eb0*/  IMAD.MOV.U32 R12, RZ, RZ, R3 ;  /* 0x000000ffff0c7224 */ /* 0x000fe400078e0003 */
[----:B------:R-:W-:-:S07]  /*29ec0*/  IMAD.MOV.U32 R81, RZ, RZ, R14 ;  /* 0x000000ffff517224 */ /* 0x000fce00078e000e */
[----:B------:R-:W-:Y:S05]  /*29ed0*/  WARPSYNC.COLLECTIVE R15, `(.L_x_2216) ;  /* 0x000000000f087348 */ /* 0x000fea0003c00000 */
[----:B------:R0:W1:Y:S02]  /*29ee0*/  SHFL.IDX P6, R14, R13, R12, R11 ;  /* 0x0000000c0d0e7389 */ /* 0x00006400000c000b */
[----:B01----:R-:W-:Y:S01]  /*29ef0*/  ENDCOLLECTIVE ;  /* 0x000000000000791b */ /* 0x003fe20003800000 */
.L_x_2216:
[----:B------:R-:W-:Y:S02]  /*29f00*/  SEL R56, R58, R81, P0 ;  /* 0x000000513a387207 */ /* 0x000fe40000000000 */
[----:B------:R-:W-:Y:S01]  /*29f10*/  SEL R58, R81, R58, P0 ;  /* 0x0000003a513a7207 */ /* 0x000fe20000000000 */
[----:B------:R-:W-:Y:S01]  /*29f20*/  IMAD.MOV.U32 R13, RZ, RZ, R85 ;  /* 0x000000ffff0d7224 */ /* 0x000fe200078e0055 */
[----:B------:R-:W-:Y:S01]  /*29f30*/  MOV R12, R20 ;  /* 0x00000014000c7202 */ /* 0x000fe20000000f00 */
[----:B------:R-:W-:-:S07]  /*29f40*/  IMAD.MOV.U32 R62, RZ, RZ, R14 ;  /* 0x000000ffff3e7224 */ /* 0x000fce00078e000e */
[----:B------:R-:W-:Y:S05]  /*29f50*/  WARPSYNC.COLLECTIVE R15, `(.L_x_2217) ;  /* 0x000000000f087348 */ /* 0x000fea0003c00000 */
[----:B------:R0:W1:Y:S02]  /*29f60*/  SHFL.IDX P6, R14, R13, R12, R11 ;  /* 0x0000000c0d0e7389 */ /* 0x00006400000c000b */
[----:B01----:R-:W-:Y:S01]  /*29f70*/  ENDCOLLECTIVE ;  /* 0x000000000000791b */ /* 0x003fe20003800000 */
.L_x_2217:
[----:B------:R-:W-:Y:S02]  /*29f80*/  IMAD.MOV.U32 R13, RZ, RZ, R66 ;  /* 0x000000ffff0d7224 */ /* 0x000fe400078e0042 */
[----:B------:R-:W-:Y:S02]  /*29f90*/  IMAD.MOV.U32 R12, RZ, RZ, R3 ;  /* 0x000000ffff0c7224 */ /* 0x000fe400078e0003 */
[----:B------:R-:W-:-:S07]  /*29fa0*/  IMAD.MOV.U32 R85, RZ, RZ, R14 ;  /* 0x000000ffff557224 */ /* 0x000fce00078e000e */
[----:B------:R-:W-:Y:S05]  /*29fb0*/  WARPSYNC.COLLECTIVE R15, `(.L_x_2218) ;  /* 0x000000000f087348 */ /* 0x000fea0003c00000 */
[----:B------:R0:W1:Y:S02]  /*29fc0*/  SHFL.IDX P6, R14, R13, R12, R11 ;  /* 0x0000000c0d0e7389 */ /* 0x00006400000c000b */
[----:B01----:R-:W-:Y:S01]  /*29fd0*/  ENDCOLLECTIVE ;  /* 0x000000000000791b */ /* 0x003fe20003800000 */
.L_x_2218:
[----:B------:R-:W-:Y:S02]  /*29fe0*/  IMAD.MOV.U32 R13, RZ, RZ, R79 ;  /* 0x000000ffff0d7224 */ /* 0x000fe400078e004f */
[----:B------:R-:W-:Y:S02]  /*29ff0*/  IMAD.MOV.U32 R12, RZ, RZ, R20 ;  /* 0x000000ffff0c7224 */ /* 0x000fe400078e0014 */
[----:B------:R-:W-:-:S07]  /*2a000*/  IMAD.MOV.U32 R66, RZ, RZ, R14 ;  /* 0x000000ffff427224 */ /* 0x000fce00078e000e */
[----:B------:R-:W-:Y:S05]  /*2a010*/  WARPSYNC.COLLECTIVE R15, `(.L_x_2219) ;  /* 0x000000000f087348 */ /* 0x000fea0003c00000 */
[----:B------:R0:W1:Y:S02]  /*2a020*/  SHFL.IDX P6, R14, R13, R12, R11 ;  /* 0x0000000c0d0e7389 */ /* 0x00006400000c000b */
[----:B01----:R-:W-:Y:S01]  /*2a030*/  ENDCOLLECTIVE ;  /* 0x000000000000791b */ /* 0x003fe20003800000 */
.L_x_2219:
[----:B------:R-:W-:Y:S01]  /*2a040*/  IMAD.MOV.U32 R13, RZ, RZ, R60 ;  /* 0x000000ffff0d7224 */ /* 0x000fe200078e003c */
[----:B------:R-:W-:Y:S01]  /*2a050*/  SEL R60, R62, R85, P0 ;  /* 0x000000553e3c7207 */ /* 0x000fe20000000000 */
[----:B------:R-:W-:Y:S01]  /*2a060*/  IMAD.MOV.U32 R12, RZ, RZ, R3 ;  /* 0x000000ffff0c7224 */ /* 0x000fe200078e0003 */
[----:B------:R-:W-:Y:S02]  /*2a070*/  SEL R62, R85, R62, P0 ;  /* 0x0000003e553e7207 */ /* 0x000fe40000000000 */
[----:B------:R-:W-:-:S07]  /*2a080*/  MOV R79, R14 ;  /* 0x0000000e004f7202 */ /* 0x000fce0000000f00 */
[----:B------:R-:W-:Y:S05]  /*2a090*/  WARPSYNC.COLLECTIVE R15, `(.L_x_2220) ;  /* 0x000000000f087348 */ /* 0x000fea0003c00000 */
[----:B------:R0:W1:Y:S02]  /*2a0a0*/  SHFL.IDX P6, R14, R13, R12, R11 ;  /* 0x0000000c0d0e7389 */ /* 0x00006400000c000b */
[----:B01----:R-:W-:Y:S01]  /*2a0b0*/  ENDCOLLECTIVE ;  /* 0x000000000000791b */ /* 0x003fe20003800000 */
.L_x_2220:
[----:B------:R-:W-:Y:S02]  /*2a0c0*/  IMAD.MOV.U32 R13, RZ, RZ, R57 ;  /* 0x000000ffff0d7224 */ /* 0x000fe400078e0039 */
[----:B------:R-:W-:Y:S02]  /*2a0d0*/  IMAD.MOV.U32 R12, RZ, RZ, R20 ;  /* 0x000000ffff0c7224 */ /* 0x000fe400078e0014 */
[----:B------:R-:W-:-:S07]  /*2a0e0*/  IMAD.MOV.U32 R70, RZ, RZ, R14 ;  /* 0x000000ffff467224 */ /* 0x000fce00078e000e */
[----:B------:R-:W-:Y:S05]  /*2a0f0*/  WARPSYNC.COLLECTIVE R15, `(.L_x_2221) ;  /* 0x000000000f087348 */ /* 0x000fea0003c00000 */
[----:B------:R0:W1:Y:S02]  /*2a100*/  SHFL.IDX P6, R14, R13, R12, R11 ;  /* 0x0000000c0d0e7389 */ /* 0x00006400000c000b */
[----:B01----:R-:W-:Y:S01]  /*2a110*/  ENDCOLLECTIVE ;  /* 0x000000000000791b */ /* 0x003fe20003800000 */
.L_x_2221:
[----:B------:R-:W-:Y:S01]  /*2a120*/  MOV R13, R74 ;  /* 0x0000004a000d7202 */ /* 0x000fe20000000f00 */
[----:B------:R-:W-:Y:S02]  /*2a130*/  IMAD.MOV.U32 R12, RZ, RZ, R3 ;  /* 0x000000ffff0c7224 */ /* 0x000fe400078e0003 */
[----:B------:R-:W-:-:S07]  /*2a140*/  IMAD.MOV.U32 R57, RZ, RZ, R14 ;  /* 0x000000ffff397224 */ /* 0x000fce00078e000e */
[----:B------:R-:W-:Y:S05]  /*2a150*/  WARPSYNC.COLLECTIVE R15, `(.L_x_2222) ;  /* 0x000000000f087348 */ /* 0x000fea0003c00000 */
[----:B------:R0:W1:Y:S02]  /*2a160*/  SHFL.IDX P6, R14, R13, R12, R11 ;  /* 0x0000000c0d0e7389 */ /* 0x00006400000c000b */
[----:B01----:R-:W-:Y:S01]  /*2a170*/  ENDCOLLECTIVE ;  /* 0x000000000000791b */ /* 0x003fe20003800000 */
.L_x_2222:
[----:B------:R-:W-:Y:S02]  /*2a180*/  IMAD.MOV.U32 R13, RZ, RZ, R41 ;  /* 0x000000ffff0d7224 */ /* 0x000fe400078e0029 */
[----:B------:R-:W-:Y:S02]  /*2a190*/  IMAD.MOV.U32 R12, RZ, RZ, R20 ;  /* 0x000000ffff0c7224 */ /* 0x000fe400078e0014 */
[----:B------:R-:W-:-:S07]  /*2a1a0*/  IMAD.MOV.U32 R74, RZ, RZ, R14 ;  /* 0x000000ffff4a7224 */ /* 0x000fce00078e000e */
[----:B------:R-:W-:Y:S05]  /*2a1b0*/  WARPSYNC.COLLECTIVE R15, `(.L_x_2223) ;  /* 0x000000000f087348 */ /* 0x000fea0003c00000 */
[----:B------:R0:W1:Y:S02]  /*2a1c0*/  SHFL.IDX P6, R14, R13, R12, R11 ;  /* 0x0000000c0d0e7389 */ /* 0x00006400000c000b */
[----:B01----:R-:W-:Y:S01]  /*2a1d0*/  ENDCOLLECTIVE ;  /* 0x000000000000791b */ /* 0x003fe20003800000 */
.L_x_2223:
[----:B------:R-:W-:Y:S01]  /*2a1e0*/  IMAD.MOV.U32 R13, RZ, RZ, R80 ;  /* 0x000000ffff0d7224 */ /* 0x000fe200078e0050 */
[----:B------:R-:W-:Y:S01]  /*2a1f0*/  MOV R12, R3 ;  /* 0x00000003000c7202 */ /* 0x000fe20000000f00 */
[----:B------:R-:W-:-:S07]  /*2a200*/  IMAD.MOV.U32 R41, RZ, RZ, R14 ;  /* 0x000000ffff297224 */ /* 0x000fce00078e000e */
[----:B------:R-:W-:Y:S05]  /*2a210*/  WARPSYNC.COLLECTIVE R15, `(.L_x_2224) ;  /* 0x000000000f087348 */ /* 0x000fea0003c00000 */
[----:B------:R0:W1:Y:S02]  /*2a220*/  SHFL.IDX P6, R14, R13, R12, R11 ;  /* 0x0000000c0d0e7389 */ /* 0x00006400000c000b */
[----:B01----:R-:W-:Y:S01]  /*2a230*/  ENDCOLLECTIVE ;  /* 0x000000000000791b */ /* 0x003fe20003800000 */
.L_x_2224:
[----:B------:R-:W-:Y:S02]  /*2a240*/  IMAD.MOV.U32 R13, RZ, RZ, R53 ;  /* 0x000000ffff0d7224 */ /* 0x000fe400078e0035 */
[----:B------:R-:W-:Y:S02]  /*2a250*/  IMAD.MOV.U32 R12, RZ, RZ, R20 ;  /* 0x000000ffff0c7224 */ /* 0x000fe400078e0014 */
[----:B------:R-:W-:-:S07]  /*2a260*/  IMAD.MOV.U32 R80, RZ, RZ, R14 ;  /* 0x000000ffff507224 */ /* 0x000fce00078e000e */
[----:B------:R-:W-:Y:S05]  /*2a270*/  WARPSYNC.COLLECTIVE R15, `(.L_x_2225) ;  /* 0x000000000f087348 */ /* 0x000fea0003c00000 */
[----:B------:R0:W1:Y:S02]  /*2a280*/  SHFL.IDX P6, R14, R13, R12, R11 ;  /* 0x0000000c0d0e7389 */ /* 0x00006400000c000b */
[----:B01----:R-:W-:Y:S01]  /*2a290*/  ENDCOLLECTIVE ;  /* 0x000000000000791b */ /* 0x003fe20003800000 */
.L_x_2225:
[----:B------:R-:W-:Y:S01]  /*2a2a0*/  IMAD.MOV.U32 R13, RZ, RZ, R64 ;  /* 0x000000ffff0d7224 */ /* 0x000fe200078e0040 */
[----:B------:R-:W-:Y:S01]  /*2a2b0*/  SEL R64, R66, R79, P0 ;  /* 0x0000004f42407207 */ /* 0x000fe20000000000 */
[----:B------:R-:W-:Y:S01]  /*2a2c0*/  IMAD.MOV.U32 R12, RZ, RZ, R3 ;  /* 0x000000ffff0c7224 */ /* 0x000fe200078e0003 */
[----:B------:R-:W-:Y:S01]  /*2a2d0*/  SEL R66, R79, R66, P0 ;  /* 0x000000424f427207 */ /* 0x000fe20000000000 */
[----:B------:R-:W-:-:S07]  /*2a2e0*/  IMAD.MOV.U32 R53, RZ, RZ, R14 ;  /* 0x000000ffff357224 */ /* 0x000fce00078e000e */
[----:B------:R-:W-:Y:S05]  /*2a2f0*/  WARPSYNC.COLLECTIVE R15, `(.L_x_2226) ;  /* 0x000000000f087348 */ /* 0x000fea0003c00000 */
[----:B------:R0:W1:Y:S02]  /*2a300*/  SHFL.IDX P6, R14, R13, R12, R11 ;  /* 0x0000000c0d0e7389 */ /* 0x00006400000c000b */
[----:B01----:R-:W-:Y:S01]  /*2a310*/  ENDCOLLECTIVE ;  /* 0x000000000000791b */ /* 0x003fe20003800000 */
.L_x_2226:
[----:B------:R-:W-:Y:S02]  /*2a320*/  IMAD.MOV.U32 R13, RZ, RZ, R73 ;  /* 0x000000ffff0d7224 */ /* 0x000fe400078e0049 */
[----:B------:R-:W-:Y:S01]  /*2a330*/  IMAD.MOV.U32 R12, RZ, RZ, R20 ;  /* 0x000000ffff0c7224 */ /* 0x000fe200078e0014 */
[----:B------:R-:W-:-:S07]  /*2a340*/  MOV R78, R14 ;  /* 0x0000000e004e7202 */ /* 0x000fce0000000f00 */
[----:B------:R-:W-:Y:S05]  /*2a350*/  WARPSYNC.COLLECTIVE R15, `(.L_x_2227) ;  /* 0x000000000f087348 */ /* 0x000fea0003c00000 */
[----:B------:R0:W1:Y:S02]  /*2a360*/  SHFL.IDX P6, R14, R13, R12, R11 ;  /* 0x0000000c0d0e7389 */ /* 0x00006400000c000b */
[----:B01----:R-:W-:Y:S01]  /*2a370*/  ENDCOLLECTIVE ;  /* 0x000000000000791b */ /* 0x003fe20003800000 */
.L_x_2227:
        /* <DEDUP_REMOVED lines=8> */
.L_x_2228:
[----:B------:R-:W-:Y:S01]  /*2a400*/  MOV R13, R83 ;  /* 0x00000053000d7202 */ /* 0x000fe20000000f00 */
[----:B------:R-:W-:Y:S02]  /*2a410*/  IMAD.MOV.U32 R12, RZ, RZ, R20 ;  /* 0x000000ffff0c7224 */ /* 0x000fe400078e0014 */
[----:B------:R-:W-:-:S07]  /*2a420*/  IMAD.MOV.U32 R69, RZ, RZ, R14 ;  /* 0x000000ffff457224 */ /* 0x000fce00078e000e */
[----:B------:R-:W-:Y:S05]  /*2a430*/  WARPSYNC.COLLECTIVE R15, `(.L_x_2229) ;  /* 0x000000000f087348 */ /* 0x000fea0003c00000 */
[----:B------:R0:W1:Y:S02]  /*2a440*/  SHFL.IDX P6, R14, R13, R12, R11 ;  /* 0x0000000c0d0e7389 */ /* 0x00006400000c000b */
[----:B01----:R-:W-:Y:S01]  /*2a450*/  ENDCOLLECTIVE ;  /* 0x000000000000791b */ /* 0x003fe20003800000 */
.L_x_2229:
        /* <DEDUP_REMOVED lines=8> */
.L_x_2230:
[----:B------:R-:W-:Y:S01]  /*2a4e0*/  IMAD.MOV.U32 R13, RZ, RZ, R105 ;  /* 0x000000ffff0d7224 */ /* 0x000fe200078e0069 */
[----:B------:R-:W-:Y:S01]  /*2a4f0*/  MOV R12, R20 ;  /* 0x00000014000c7202 */ /* 0x000fe20000000f00 */
[----:B------:R-:W-:-:S07]  /*2a500*/  IMAD.MOV.U32 R65, RZ, RZ, R14 ;  /* 0x000000ffff417224 */ /* 0x000fce00078e000e */
[----:B------:R-:W-:Y:S05]  /*2a510*/  WARPSYNC.COLLECTIVE R15, `(.L_x_2231) ;  /* 0x000000000f087348 */ /* 0x000fea0003c00000 */
[----:B------:R0:W1:Y:S02]  /*2a520*/  SHFL.IDX P6, R14, R13, R12, R11 ;  /* 0x0000000c0d0e7389 */ /* 0x00006400000c000b */
[----:B01----:R-:W-:Y:S01]  /*2a530*/  ENDCOLLECTIVE ;  /* 0x000000000000791b */ /* 0x003fe20003800000 */
.L_x_2231:
[----:B------:R-:W-:Y:S02]  /*2a540*/  IMAD.MOV.U32 R13, RZ, RZ, R104 ;  /* 0x000000ffff0d7224 */ /* 0x000fe400078e0068 */
[----:B------:R-:W-:Y:S02]  /*2a550*/  IMAD.MOV.U32 R12, RZ, RZ, R3 ;  /* 0x000000ffff0c7224 */ /* 0x000fe400078e0003 */
[----:B------:R-:W-:-:S07]  /*2a560*/  IMAD.MOV.U32 R102, RZ, RZ, R14 ;  /* 0x000000ffff667224 */ /* 0x000fce00078e000e */
[----:B------:R-:W-:Y:S05]  /*2a570*/  WARPSYNC.COLLECTIVE R15, `(.L_x_2232) ;  /* 0x000000000f087348 */ /* 0x000fea0003c00000 */
[----:B------:R0:W1:Y:S02]  /*2a580*/  SHFL.IDX P6, R14, R13, R12, R11 ;  /* 0x0000000c0d0e7389 */ /* 0x00006400000c000b */
[----:B01----:R-:W-:Y:S01]  /*2a590*/  ENDCOLLECTIVE ;  /* 0x000000000000791b */ /* 0x003fe20003800000 */
.L_x_2232:
[----:B------:R-:W-:Y:S02]  /*2a5a0*/  IMAD.MOV.U32 R13, RZ, RZ, R107 ;  /* 0x000000ffff0d7224 */ /* 0x000fe400078e006b */
[----:B------:R-:W-:Y:S02]  /*2a5b0*/  IMAD.MOV.U32 R12, RZ, RZ, R20 ;  /* 0x000000ffff0c7224 */ /* 0x000fe400078e0014 */
[----:B------:R-:W-:-:S07]  /*2a5c0*/  IMAD.MOV.U32 R49, RZ, RZ, R14 ;  /* 0x000000ffff317224 */ /* 0x000fce00078e000e */
[----:B------:R-:W-:Y:S05]  /*2a5d0*/  WARPSYNC.COLLECTIVE R15, `(.L_x_2233) ;  /* 0x000000000f087348 */ /* 0x000fea0003c00000 */
[----:B------:R0:W1:Y:S02]  /*2a5e0*/  SHFL.IDX P6, R14, R13, R12, R11 ;  /* 0x0000000c0d0e7389 */ /* 0x00006400000c000b */
[----:B01----:R-:W-:Y:S01]  /*2a5f0*/  ENDCOLLECTIVE ;  /* 0x000000000000791b */ /* 0x003fe20003800000 */
.L_x_2233:
[----:B------:R-:W-:Y:S02]  /*2a600*/  IMAD.MOV.U32 R13, RZ, RZ, R106 ;  /* 0x000000ffff0d7224 */ /* 0x000fe400078e006a */
[----:B------:R-:W-:Y:S01]  /*2a610*/  IMAD.MOV.U32 R12, RZ, RZ, R3 ;  /* 0x000000ffff0c7224 */ /* 0x000fe200078e0003 */
[----:B------:R-:W-:-:S07]  /*2a620*/  MOV R104, R14 ;  /* 0x0000000e00687202 */ /* 0x000fce0000000f00 */
[----:B------:R-:W-:Y:S05]  /*2a630*/  WARPSYNC.COLLECTIVE R15, `(.L_x_2234) ;  /* 0x000000000f087348 */ /* 0x000fea0003c00000 */
[----:B------:R0:W1:Y:S02]  /*2a640*/  SHFL.IDX P6, R14, R13, R12, R11 ;  /* 0x0000000c0d0e7389 */ /* 0x00006400000c000b */
[----:B01----:R-:W-:Y:S01]  /*2a650*/  ENDCOLLECTIVE ;  /* 0x000000000000791b */ /* 0x003fe20003800000 */
.L_x_2234:
        /* <DEDUP_REMOVED lines=8> */
.L_x_2235:
[----:B------:R-:W-:Y:S02]  /*2a6e0*/  IMAD.MOV.U32 R13, RZ, RZ, R108 ;  /* 0x000000ffff0d7224 */ /* 0x000fe400078e006c */
[----:B------:R-:W-:Y:S01]  /*2a6f0*/  IMAD.MOV.U32 R12, RZ, RZ, R3 ;  /* 0x000000ffff0c7224 */ /* 0x000fe200078e0003 */
[----:B------:R-:W-:-:S07]  /*2a700*/  MOV R106, R14 ;  /* 0x0000000e006a7202 */ /* 0x000fce0000000f00 */
[----:B------:R-:W-:Y:S05]  /*2a710*/  WARPSYNC.COLLECTIVE R15, `(.L_x_2236) ;  /* 0x000000000f087348 */ /* 0x000fea0003c00000 */
[----:B------:R0:W1:Y:S02]  /*2a720*/  SHFL.IDX P6, R14, R13, R12, R11 ;  /* 0x0000000c0d0e7389 */ /* 0x00006400000c000b */
[----:B01----:R-:W-:Y:S01]  /*2a730*/  ENDCOLLECTIVE ;  /* 0x000000000000791b */ /* 0x003fe20003800000 */
.L_x_2236:
        /* <DEDUP_REMOVED lines=8> */
.L_x_2237:
[----:B------:R-:W-:Y:S02]  /*2a7c0*/  IMAD.MOV.U32 R13, RZ, RZ, R112 ;  /* 0x000000ffff0d7224 */ /* 0x000fe400078e0070 */
[----:B------:R-:W-:Y:S01]  /*2a7d0*/  IMAD.MOV.U32 R12, RZ, RZ, R3 ;  /* 0x000000ffff0c7224 */ /* 0x000fe200078e0003 */
[----:B------:R-:W-:-:S07]  /*2a7e0*/  MOV R108, R14 ;  /* 0x0000000e006c7202 */ /* 0x000fce0000000f00 */
[----:B------:R-:W-:Y:S05]  /*2a7f0*/  WARPSYNC.COLLECTIVE R15, `(.L_x_2238) ;  /* 0x000000000f087348 */ /* 0x000fea0003c00000 */
[----:B------:R0:W1:Y:S02]  /*2a800*/  SHFL.IDX P6, R14, R13, R12, R11 ;  /* 0x0000000c0d0e7389 */ /* 0x00006400000c000b */
[----:B01----:R-:W-:Y:S01]  /*2a810*/  ENDCOLLECTIVE ;  /* 0x000000000000791b */ /* 0x003fe20003800000 */
.L_x_2238:
[----:B------:R-:W-:Y:S02]  /*2a820*/  IMAD.MOV.U32 R13, RZ, RZ, R115 ;  /* 0x000000ffff0d7224 */ /* 0x000fe400078e0073 */
[----:B------:R-:W-:Y:S02]  /*2a830*/  IMAD.MOV.U32 R12, RZ, RZ, R20 ;  /* 0x000000ffff0c7224 */ /* 0x000fe400078e0014 */
[----:B------:R-:W-:-:S07]  /*2a840*/  IMAD.MOV.U32 R43, RZ, RZ, R14 ;  /* 0x000000ffff2b7224 */ /* 0x000fce00078e000e */
[----:B------:R-:W-:Y:S05]  /*2a850*/  WARPSYNC.COLLECTIVE R15, `(.L_x_2239) ;  /* 0x000000000f087348 */ /* 0x000fea0003c00000 */
[----:B------:R0:W1:Y:S02]  /*2a860*/  SHFL.IDX P6, R14, R13, R12, R11 ;  /* 0x0000000c0d0e7389 */ /* 0x00006400000c000b */
[----:B01----:R-:W-:Y:S01]  /*2a870*/  ENDCOLLECTIVE ;  /* 0x000000000000791b */ /* 0x003fe20003800000 */
.L_x_2239:
[----:B------:R-:W-:Y:S01]  /*2a880*/  IMAD.MOV.U32 R13, RZ, RZ, R24 ;  /* 0x000000ffff0d7224 */ /* 0x000fe200078e0018 */
[----:B------:R-:W-:Y:S01]  /*2a890*/  SEL R24, R32, R9, P0 ;  /* 0x0000000920187207 */ /* 0x000fe20000000000 */
[----:B------:R-:W-:Y:S01]  /*2a8a0*/  IMAD.MOV.U32 R12, RZ, RZ, R3 ;  /* 0x000000ffff0c7224 */ /* 0x000fe200078e0003 */
[----:B------:R-:W-:-:S07]  /*2a8b0*/  MOV R110, R14 ;  /* 0x0000000e006e7202 */ /* 0x000fce0000000f00 */
[----:B------:R-:W-:Y:S05]  /*2a8c0*/  WARPSYNC.COLLECTIVE R15, `(.L_x_2240) ;  /* 0x000000000f087348 */ /* 0x000fea0003c00000 */
[----:B------:R0:W1:Y:S02]  /*2a8d0*/  SHFL.IDX P6, R14, R13, R12, R11 ;  /* 0x0000000c0d0e7389 */ /* 0x00006400000c000b */
[----:B01----:R-:W-:Y:S01]  /*2a8e0*/  ENDCOLLECTIVE ;  /* 0x000000000000791b */ /* 0x003fe20003800000 */
.L_x_2240:
        /* <DEDUP_REMOVED lines=8> */
.L_x_2241:
[----:B------:R-:W-:Y:S02]  /*2a970*/  IMAD.MOV.U32 R13, RZ, RZ, R114 ;  /* 0x000000ffff0d7224 */ /* 0x000fe400078e0072 */
[----:B------:R-:W-:Y:S01]  /*2a980*/  IMAD.MOV.U32 R12, RZ, RZ, R3 ;  /* 0x000000ffff0c7224 */ /* 0x000fe200078e0003 */
[----:B------:R-:W-:-:S07]  /*2a990*/  MOV R112, R14 ;  /* 0x0000000e00707202 */ /* 0x000fce0000000f00 */
[----:B------:R-:W-:Y:S05]  /*2a9a0*/  WARPSYNC.COLLECTIVE R15, `(.L_x_2242) ;  /* 0x000000000f087348 */ /* 0x000fea0003c00000 */
[----:B------:R0:W1:Y:S02]  /*2a9b0*/  SHFL.IDX P6, R14, R13, R12, R11 ;  /* 0x0000000c0d0e7389 */ /* 0x00006400000c000b */
[----:B01----:R-:W-:Y:S01]  /*2a9c0*/  ENDCOLLECTIVE ;  /* 0x000000000000791b */ /* 0x003fe20003800000 */
.L_x_2242:
        /* <DEDUP_REMOVED lines=8> */
.L_x_2243:
[----:B------:R-:W-:Y:S02]  /*2aa50*/  IMAD.MOV.U32 R13, RZ, RZ, R116 ;  /* 0x000000ffff0d7224 */ /* 0x000fe400078e0074 */
[----:B------:R-:W-:Y:S01]  /*2aa60*/  IMAD.MOV.U32 R12, RZ, RZ, R3 ;  /* 0x000000ffff0c7224 */ /* 0x000fe200078e0003 */
[----:B------:R-:W-:-:S07]  /*2aa70*/  MOV R114, R14 ;  /* 0x0000000e00727202 */ /* 0x000fce0000000f00 */
[----:B------:R-:W-:Y:S05]  /*2aa80*/  WARPSYNC.COLLECTIVE R15, `(.L_x_2244) ;  /* 0x000000000f087348 */ /* 0x000fea0003c00000 */
[----:B------:R0:W1:Y:S02]  /*2aa90*/  SHFL.IDX P6, R14, R13, R12, R11 ;  /* 0x0000000c0d0e7389 */ /* 0x00006400000c000b */
[----:B01----:R-:W-:Y:S01]  /*2aaa0*/  ENDCOLLECTIVE ;  /* 0x000000000000791b */ /* 0x003fe20003800000 */
.L_x_2244:
        /* <DEDUP_REMOVED lines=8> */
.L_x_2245:
[----:B------:R-:W-:Y:S02]  /*2ab30*/  IMAD.MOV.U32 R13, RZ, RZ, R120 ;  /* 0x000000ffff0d7224 */ /* 0x000fe400078e0078 */
[----:B------:R-:W-:Y:S01]  /*2ab40*/  IMAD.MOV.U32 R12, RZ, RZ, R3 ;  /* 0x000000ffff0c7224 */ /* 0x000fe200078e0003 */
[----:B------:R-:W-:-:S07]  /*2ab50*/  MOV R116, R14 ;  /* 0x0000000e00747202 */ /* 0x000fce0000000f00 */
[----:B------:R-:W-:Y:S05]  /*2ab60*/  WARPSYNC.COLLECTIVE R15, `(.L_x_2246) ;  /* 0x000000000f087348 */ /* 0x000fea0003c00000 */
[----:B------:R0:W1:Y:S02]  /*2ab70*/  SHFL.IDX P6, R14, R13, R12, R11 ;  /* 0x0000000c0d0e7389 */ /* 0x00006400000c000b */
[----:B01----:R-:W-:Y:S01]  /*2ab80*/  ENDCOLLECTIVE ;  /* 0x000000000000791b */ /* 0x003fe20003800000 */
.L_x_2246:
[----:B------:R-:W-:Y:S02]  /*2ab90*/  IMAD.MOV.U32 R13, RZ, RZ, R111 ;  /* 0x000000ffff0d7224 */ /* 0x000fe400078e006f */
[----:B------:R-:W-:Y:S02]  /*2aba0*/  IMAD.MOV.U32 R12, RZ, RZ, R20 ;  /* 0x000000ffff0c7224 */ /* 0x000fe400078e0014 */
[----:B------:R-:W-:-:S07]  /*2abb0*/  IMAD.MOV.U32 R59, RZ, RZ, R14 ;  /* 0x000000ffff3b7224 */ /* 0x000fce00078e000e */
[----:B------:R-:W-:Y:S05]  /*2abc0*/  WARPSYNC.COLLECTIVE R15, `(.L_x_2247) ;  /* 0x000000000f087348 */ /* 0x000fea0003c00000 */
[----:B------:R0:W1:Y:S02]  /*2abd0*/  SHFL.IDX P6, R14, R13, R12, R11 ;  /* 0x0000000c0d0e7389 */ /* 0x00006400000c000b */
[----:B01----:R-:W-:Y:S01]  /*2abe0*/  ENDCOLLECTIVE ;  /* 0x000000000000791b */ /* 0x003fe20003800000 */
.L_x_2247:
[----:B------:R-:W-:Y:S02]  /*2abf0*/  IMAD.MOV.U32 R13, RZ, RZ, R122 ;  /* 0x000000ffff0d7224 */ /* 0x000fe400078e007a */
[----:B------:R-:W-:Y:S01]  /*2ac00*/  IMAD.MOV.U32 R12, RZ, RZ, R3 ;  /* 0x000000ffff0c7224 */ /* 0x000fe200078e0003 */
[----:B------:R-:W-:-:S07]  /*2ac10*/  MOV R118, R14 ;  /* 0x0000000e00767202 */ /* 0x000fce0000000f00 */
[----:B------:R-:W-:Y:S05]  /*2ac20*/  WARPSYNC.COLLECTIVE R15, `(.L_x_2248) ;  /* 0x000000000f087348 */ /* 0x000fea0003c00000 */
[----:B------:R0:W1:Y:S02]  /*2ac30*/  SHFL.IDX P6, R14, R13, R12, R11 ;  /* 0x0000000c0d0e7389 */ /* 0x00006400000c000b */
[----:B01----:R-:W-:Y:S01]  /*2ac40*/  ENDCOLLECTIVE ;  /* 0x000000000000791b */ /* 0x003fe20003800000 */
.L_x_2248:
        /* <DEDUP_REMOVED lines=8> */
.L_x_2249:
[----:B------:R-:W-:Y:S02]  /*2acd0*/  IMAD.MOV.U32 R13, RZ, RZ, R124 ;  /* 0x000000ffff0d7224 */ /* 0x000fe400078e007c */
[----:B------:R-:W-:Y:S01]  /*2ace0*/  IMAD.MOV.U32 R12, RZ, RZ, R3 ;  /* 0x000000ffff0c7224 */ /* 0x000fe200078e0003 */
[----:B------:R-:W-:-:S07]  /*2acf0*/  MOV R120, R14 ;  /* 0x0000000e00787202 */ /* 0x000fce0000000f00 */
[----:B------:R-:W-:Y:S05]  /*2ad00*/  WARPSYNC.COLLECTIVE R15, `(.L_x_2250) ;  /* 0x000000000f087348 */ /* 0x000fea0003c00000 */
[----:B------:R0:W1:Y:S02]  /*2ad10*/  SHFL.IDX P6, R14, R13, R12, R11 ;  /* 0x0000000c0d0e7389 */ /* 0x00006400000c000b */
[----:B01----:R-:W-:Y:S01]  /*2ad20*/  ENDCOLLECTIVE ;  /* 0x000000000000791b */ /* 0x003fe20003800000 */
.L_x_2250:
        /* <DEDUP_REMOVED lines=8> */
.L_x_2251:
[----:B------:R-:W-:Y:S02]  /*2adb0*/  IMAD.MOV.U32 R13, RZ, RZ, R126 ;  /* 0x000000ffff0d7224 */ /* 0x000fe400078e007e */
[----:B------:R-:W-:Y:S01]  /*2adc0*/  IMAD.MOV.U32 R12, RZ, RZ, R3 ;  /* 0x000000ffff0c7224 */ /* 0x000fe200078e0003 */
[----:B------:R-:W-:-:S07]  /*2add0*/  MOV R122, R14 ;  /* 0x0000000e007a7202 */ /* 0x000fce0000000f00 */
[----:B------:R-:W-:Y:S05]  /*2ade0*/  WARPSYNC.COLLECTIVE R15, `(.L_x_2252) ;  /* 0x000000000f087348 */ /* 0x000fea0003c00000 */
[----:B------:R0:W1:Y:S02]  /*2adf0*/  SHFL.IDX P6, R14, R13, R12, R11 ;  /* 0x0000000c0d0e7389 */ /* 0x00006400000c000b */
[----:B01----:R-:W-:Y:S01]  /*2ae00*/  ENDCOLLECTIVE ;  /* 0x000000000000791b */ /* 0x003fe20003800000 */
.L_x_2252:
[----:B------:R-:W-:Y:S02]  /*2ae10*/  IMAD.MOV.U32 R13, RZ, RZ, R133 ;  /* 0x000000ffff0d7224 */ /* 0x000fe400078e0085 */
[----:B------:R-:W-:Y:S02]  /*2ae20*/  IMAD.MOV.U32 R12, RZ, RZ, R20 ;  /* 0x000000ffff0c7224 */ /* 0x000fe400078e0014 */
[----:B------:R-:W-:-:S07]  /*2ae30*/  IMAD.MOV.U32 R71, RZ, RZ, R14 ;  /* 0x000000ffff477224 */ /* 0x000fce00078e000e */
[----:B------:R-:W-:Y:S05]  /*2ae40*/  WARPSYNC.COLLECTIVE R15, `(.L_x_2253) ;  /* 0x000000000f087348 */ /* 0x000fea0003c00000 */
[----:B------:R0:W1:Y:S02]  /*2ae50*/  SHFL.IDX P6, R14, R13, R12, R11 ;  /* 0x0000000c0d0e7389 */ /* 0x00006400000c000b */
[----:B01----:R-:W-:Y:S01]  /*2ae60*/  ENDCOLLECTIVE ;  /* 0x000000000000791b */ /* 0x003fe20003800000 */
.L_x_2253:
        /* <DEDUP_REMOVED lines=11> */
.L_x_2254:
[----:B------:R-:W-:Y:S02]  /*2af20*/  SEL R7, R53, R80, P0 ;  /* 0x0000005035077207 */ /* 0x000fe40000000000 */
[----:B------:R-:W-:Y:S02]  /*2af30*/  SEL R27, R102, R65, P0 ;  /* 0x00000041661b7207 */ /* 0x000fe40000000000 */
[----:B------:R-:W-:Y:S02]  /*2af40*/  SEL R37, R39, R108, P0 ;  /* 0x0000006c27257207 */ /* 0x000fe40000000000 */
[----:B------:R-:W-:Y:S02]  /*2af50*/  SEL R9, R78, R73, P0 ;  /* 0x000000494e097207 */ /* 0x000fe40000000000 */
[----:B------:R-:W-:Y:S01]  /*2af60*/  SEL R39, R108, R39, P0 ;  /* 0x000000276c277207 */ /* 0x000fe20000000000 */
[----:B------:R-:W-:Y:S01]  /*2af70*/  IMAD.MOV.U32 R13, RZ, RZ, R5 ;  /* 0x000000ffff0d7224 */ /* 0x000fe200078e0005 */
[----:B------:R-:W-:Y:S01]  /*2af80*/  SEL R5, R80, R53, P0 ;  /* 0x0000003550057207 */ /* 0x000fe20000000000 */
[----:B------:R-:W-:Y:S01]  /*2af90*/  IMAD.MOV.U32 R12, RZ, RZ, R20 ;  /* 0x000000ffff0c7224 */ /* 0x000fe200078e0014 */
[----:B------:R-:W-:Y:S01]  /*2afa0*/  SEL R53, R55, R116, P0 ;  /* 0x0000007437357207 */ /* 0x000fe20000000000 */
[----:B------:R-:W-:Y:S01]  /*2afb0*/  IMAD.MOV.U32 R20, RZ, RZ, RZ ;  /* 0x000000ffff147224 */ /* 0x000fe200078e00ff */
[----:B------:R-:W-:Y:S01]  /*2afc0*/  SEL R55, R116, R55, P0 ;  /* 0x0000003774377207 */ /* 0x000fe20000000000 */
[----:B------:R-:W-:-:S07]  /*2afd0*/  IMAD.MOV.U32 R75, RZ, RZ, R14 ;  /* 0x000000ffff4b7224 */ /* 0x000fce00078e000e */
[----:B------:R-:W-:Y:S05]  /*2afe0*/  WARPSYNC.COLLECTIVE R15, `(.L_x_2255) ;  /* 0x000000000f087348 */ /* 0x000fea0003c00000 */
[----:B------:R0:W1:Y:S02]  /*2aff0*/  SHFL.IDX P6, R14, R13, R12, R11 ;  /* 0x0000000c0d0e7389 */ /* 0x00006400000c000b */
[----:B01----:R-:W-:Y:S01]  /*2b000*/  ENDCOLLECTIVE ;  /* 0x000000000000791b */ /* 0x003fe20003800000 */
.L_x_2255:
        /* <DEDUP_REMOVED lines=14> */
.L_x_1950:
[----:B------:R-:W-:Y:S02]  /*2b0f0*/  IMAD.MOV.U32 R13, RZ, RZ, R3 ;  /* 0x000000ffff0d7224 */ /* 0x000fe400078e0003 */
[----:B------:R-:W-:Y:S02]  /*2b100*/  IMAD.MOV.U32 R12, RZ, RZ, RZ ;  /* 0x000000ffff0c7224 */ /* 0x000fe400078e00ff */
[----:B------:R-:W-:Y:S02]  /*2b110*/  IMAD.MOV.U32 R11, RZ, RZ, 0x181f ;  /* 0x0000181fff0b7424 */ /* 0x000fe400078e00ff */
[----:B------:R-:W-:-:S07]  /*2b120*/  IMAD.MOV.U32 R15, RZ, RZ, -0x1 ;  /* 0xffffffffff0f7424 */ /* 0x000fce00078e00ff */
[----:B------:R-:W-:Y:S05]  /*2b130*/  WARPSYNC.COLLECTIVE R15, `(.L_x_2257) ;  /* 0x000000000f087348 */ /* 0x000fea0003c00000 */
[----:B------:R0:W1:Y:S02]  /*2b140*/  SHFL.IDX P6, R14, R13, R12, R11 ;  /* 0x0000000c0d0e7389 */ /* 0x00006400000c000b */
[----:B01----:R-:W-:Y:S01]  /*2b150*/  ENDCOLLECTIVE ;  /* 0x000000000000791b */ /* 0x003fe20003800000 */
.L_x_2257:
[----:B------:R-:W-:Y:S01]  /*2b160*/  IMAD.MOV.U32 R13, RZ, RZ, R2 ;  /* 0x000000ffff0d7224 */ /* 0x000fe200078e0002 */
[----:B------:R-:W-:-:S07]  /*2b170*/  MOV R0, R14 ;  /* 0x0000000e00007202 */ /* 0x000fce0000000f00 */
[----:B------:R-:W-:Y:S05]  /*2b180*/  WARPSYNC.COLLECTIVE R15, `(.L_x_2258) ;  /* 0x000000000f087348 */ /* 0x000fea0003c00000 */
[----:B------:R0:W1:Y:S02]  /*2b190*/  SHFL.IDX P6, R14, R13, R12, R11 ;  /* 0x0000000c0d0e7389 */ /* 0x00006400000c000b */
[----:B01----:R-:W-:Y:S01]  /*2b1a0*/  ENDCOLLECTIVE ;  /* 0x000000000000791b */ /* 0x003fe20003800000 */
.L_x_2258:
[----:B------:R-:W-:Y:S05]  /*2b1b0*/  BRA `(.L_x_2259) ;  /* 0xffffff4000d07947 */ /* 0x000fea000383ffff */
.L_x_1953:
[----:B------:R-:W-:Y:S01]  /*2b1c0*/  BSSY B1, `(.L_x_2260) ;  /* 0x0000008000017945 */ /* 0x000fe20003800000 */
[----:B------:R-:W-:Y:S02]  /*2b1d0*/  IMAD.MOV.U32 R13, RZ, RZ, R3 ;  /* 0x000000ffff0d7224 */ /* 0x000fe400078e0003 */
[----:B------:R-:W-:Y:S02]  /*2b1e0*/  IMAD.MOV.U32 R12, RZ, RZ, 0x1 ;  /* 0x00000001ff0c7424 */ /* 0x000fe400078e00ff */
[----:B------:R-:W-:Y:S02]  /*2b1f0*/  IMAD.MOV.U32 R11, RZ, RZ, 0x181f ;  /* 0x0000181fff0b7424 */ /* 0x000fe400078e00ff */
[----:B---3--:R-:W-:-:S07]  /*2b200*/  IMAD.MOV.U32 R15, RZ, RZ, -0x1 ;  /* 0xffffffffff0f7424 */ /* 0x008fce00078e00ff */
[----:B012---:R-:W-:Y:S05]  /*2b210*/  WARPSYNC.COLLECTIVE R15, `(.L_x_2261) ;  /* 0x000000000f087348 */ /* 0x007fea0003c00000 */
[----:B--2---:R2:W3:Y:S02]  /*2b220*/  SHFL.IDX P6, R14, R13, R12, R11 ;  /* 0x0000000c0d0e7389 */ /* 0x0044e400000c000b */
[----:B0123--:R-:W-:Y:S01]  /*2b230*/  ENDCOLLECTIVE ;  /* 0x000000000000791b */ /* 0x00ffe20003800000 */
.L_x_2261:
[----:B------:R-:W-:Y:S05]  /*2b240*/  BSYNC B1 ;  /* 0x0000000000017941 */ /* 0x000fea0003800000 */
.L_x_2260:
        /* <DEDUP_REMOVED lines=8> */
.L_x_2262:
[----:B------:R-:W-:Y:S05]  /*2b2d0*/  BRA `(.L_x_2263) ;  /* 0xffffff4000f07947 */ /* 0x000fea000383ffff */
.L_x_1956:
[----:B------:R-:W-:Y:S01]  /*2b2e0*/  BSSY B1, `(.L_x_2264) ;  /* 0x0000008000017945 */ /* 0x000fe20003800000 */
[----:B------:R-:W-:Y:S01]  /*2b2f0*/  IMAD.MOV.U32 R13, RZ, RZ, R3 ;  /* 0x000000ffff0d7224 */ /* 0x000fe200078e0003 */
[----:B------:R-:W-:Y:S01]  /*2b300*/  MOV R12, 0x2 ;  /* 0x00000002000c7802 */ /* 0x000fe20000000f00 */
[----:B------:R-:W-:Y:S02]  /*2b310*/  IMAD.MOV.U32 R11, RZ, RZ, 0x181f ;  /* 0x0000181fff0b7424 */ /* 0x000fe400078e00ff */
[----:B---3--:R-:W-:-:S07]  /*2b320*/  IMAD.MOV.U32 R15, RZ, RZ, -0x1 ;  /* 0xffffffffff0f7424 */ /* 0x008fce00078e00ff */
[----:B012-4-:R-:W-:Y:S05]  /*2b330*/  WARPSYNC.COLLECTIVE R15, `(.L_x_2265) ;  /* 0x000000000f087348 */ /* 0x017fea0003c00000 */
[----:B--2---:R2:W3:Y:S02]  /*2b340*/  SHFL.IDX P6, R14, R13, R12, R11 ;  /* 0x0000000c0d0e7389 */ /* 0x0044e400000c000b */
[----:B01234-:R-:W-:Y:S01]  /*2b350*/  ENDCOLLECTIVE ;  /* 0x000000000000791b */ /* 0x01ffe20003800000 */
.L_x_2265:
[----:B------:R-:W-:Y:S05]  /*2b360*/  BSYNC B1 ;  /* 0x0000000000017941 */ /* 0x000fea0003800000 */
.L_x_2264:
        /* <DEDUP_REMOVED lines=8> */
.L_x_2266:
[----:B------:R-:W-:Y:S05]  /*2b3f0*/  BRA `(.L_x_2267) ;  /* 0xffffff4400107947 */ /* 0x000fea000383ffff */
.L_x_1959:
[----:B------:R-:W-:Y:S01]  /*2b400*/  BSSY B1, `(.L_x_2268) ;  /* 0x0000008000017945 */ /* 0x000fe20003800000 */
[----:B------:R-:W-:Y:S02]  /*2b410*/  IMAD.MOV.U32 R13, RZ, RZ, R3 ;  /* 0x000000ffff0d7224 */ /* 0x000fe400078e0003 */
[----:B------:R-:W-:Y:S02]  /*2b420*/  IMAD.MOV.U32 R12, RZ, RZ, 0x3 ;  /* 0x00000003ff0c7424 */ /* 0x000fe400078e00ff */
[----:B------:R-:W-:Y:S02]  /*2b430*/  IMAD.MOV.U32 R11, RZ, RZ, 0x181f ;  /* 0x0000181fff0b7424 */ /* 0x000fe400078e00ff */
[----:B---3--:R-:W-:-:S07]  /*2b440*/  IMAD.MOV.U32 R15, RZ, RZ, -0x1 ;  /* 0xffffffffff0f7424 */ /* 0x008fce00078e00ff */
[----:B012-4-:R-:W-:Y:S05]  /*2b450*/  WARPSYNC.COLLECTIVE R15, `(.L_x_2269) ;  /* 0x000000000f087348 */ /* 0x017fea0003c00000 */
[----:B--2---:R2:W3:Y:S02]  /*2b460*/  SHFL.IDX P6, R14, R13, R12, R11 ;  /* 0x0000000c0d0e7389 */ /* 0x0044e400000c000b */
[----:B01234-:R-:W-:Y:S01]  /*2b470*/  ENDCOLLECTIVE ;  /* 0x000000000000791b */ /* 0x01ffe20003800000 */
.L_x_2269:
[----:B------:R-:W-:Y:S05]  /*2b480*/  BSYNC B1 ;  /* 0x0000000000017941 */ /* 0x000fea0003800000 */
.L_x_2268:
        /* <DEDUP_REMOVED lines=8> */
.L_x_2270:
[----:B------:R-:W-:Y:S05]  /*2b510*/  BRA `(.L_x_2271) ;  /* 0xffffff4400307947 */ /* 0x000fea000383ffff */
.L_x_1983:
[----:B------:R-:W0:Y:S01]  /*2b520*/  S2R R5, SR_TID.X ;  /* 0x0000000000057919 */ /* 0x000e220000002100 */
        /* <DEDUP_REMOVED lines=10> */
.L_x_2273:
[----:B------:R-:W-:Y:S05]  /*2b5d0*/  BSYNC B1 ;  /* 0x0000000000017941 */ /* 0x000fea0003800000 */
.L_x_2272:
[----:B------:R-:W-:Y:S05]  /*2b5e0*/  BRA `(.L_x_2274) ;  /* 0xffffff5c00a07947 */ /* 0x000fea000383ffff */
.L_x_1985:
[----:B------:R-:W-:Y:S01]  /*2b5f0*/  BSSY B1, `(.L_x_2275) ;  /* 0x0000006000017945 */ /* 0x000fe20003800000 */
[----:B------:R-:W-:-:S07]  /*2b600*/  IMAD.MOV.U32 R15, RZ, RZ, -0x1 ;  /* 0xffffffffff0f7424 */ /* 0x000fce00078e00ff */
[----:B0-----:R-:W-:Y:S05]  /*2b610*/  WARPSYNC.COLLECTIVE R15, `(.L_x_2276) ;  /* 0x000000000f0c7348 */ /* 0x001fea0003c00000 */
[----:B------:R-:W-:Y:S02]  /*2b620*/  ELECT P6, UR62, PT ;  /* 0x00000000003e782f */ /* 0x000fe400038c0000 */
[----:B------:R-:W-:Y:S01]  /*2b630*/  MOV R14, UR62 ;  /* 0x0000003e000e7c02 */ /* 0x000fe20008000f00 */
[----:B0-----:R-:W-:Y:S10]  /*2b640*/  ENDCOLLECTIVE ;  /* 0x000000000000791b */ /* 0x001ff40003800000 */
.L_x_2276:
[----:B------:R-:W-:Y:S05]  /*2b650*/  BSYNC B1 ;  /* 0x0000000000017941 */ /* 0x000fea0003800000 */
.L_x_2275:
[----:B------:R-:W-:Y:S05]  /*2b660*/  BRA `(.L_x_1984) ;  /* 0xffffff5c00987947 */ /* 0x000fea000383ffff */
.L_x_1987:
[----:B0-----:R0:W1:Y:S02]  /*2b670*/  SYNCS.PHASECHK.TRANS64.TRYWAIT P0, [R23+URZ+0x28420], R5 ;  /* 0x02842005170075a7 */ /* 0x001064000800017f */
[----:B-1----:R-:W-:Y:S05]  /*2b680*/  @!P0 NANOSLEEP.SYNCS 0x989680 ;  /* 0x009896800000895d */ /* 0x002fea0003900000 */
[----:B------:R-:W1:Y:S02]  /*2b690*/  @!P0 SYNCS.PHASECHK.TRANS64 P0, [R23+URZ+0x28420], R5 ;  /* 0x02842005170085a7 */ /* 0x000e64000800007f */
[----:B-1----:R-:W-:Y:S05]  /*2b6a0*/  @!P0 BRA `(.L_x_1987) ;  /* 0xfffffffc00f08947 */ /* 0x002fea000383ffff */
[----:B------:R-:W-:Y:S05]  /*2b6b0*/  BRA `(.L_x_2277) ;  /* 0xffffff5c00a87947 */ /* 0x000fea000383ffff */
.L_x_1991:
[----:B-1----:R1:W2:Y:S02]  /*2b6c0*/  SYNCS.PHASECHK.TRANS64.TRYWAIT P0, [R12+URZ+0x284a0], R11 ;  /* 0x0284a00b0c0075a7 */ /* 0x0022a4000800017f */
[----:B--2---:R-:W-:Y:S05]  /*2b6d0*/  @!P0 NANOSLEEP.SYNCS 0x989680 ;  /* 0x009896800000895d */ /* 0x004fea0003900000 */
[----:B------:R-:W2:Y:S02]  /*2b6e0*/  @!P0 SYNCS.PHASECHK.TRANS64 P0, [R12+URZ+0x284a0], R11 ;  /* 0x0284a00b0c0085a7 */ /* 0x000ea4000800007f */
[----:B--2---:R-:W-:Y:S05]  /*2b6f0*/  @!P0 BRA `(.L_x_1991) ;  /* 0xfffffffc00f08947 */ /* 0x004fea000383ffff */
[----:B------:R-:W-:Y:S05]  /*2b700*/  BRA `(.L_x_2278) ;  /* 0xffffff5c00c07947 */ /* 0x000fea000383ffff */
.L_x_1997:
[----:B0-----:R0:W2:Y:S02]  /*2b710*/  SYNCS.PHASECHK.TRANS64.TRYWAIT P0, [R12+URZ+0x284c0], R11 ;  /* 0x0284c00b0c0075a7 */ /* 0x0010a4000800017f */
[----:B--2---:R-:W-:Y:S05]  /*2b720*/  @!P0 NANOSLEEP.SYNCS 0x989680 ;  /* 0x009896800000895d */ /* 0x004fea0003900000 */
[----:B------:R-:W2:Y:S02]  /*2b730*/  @!P0 SYNCS.PHASECHK.TRANS64 P0, [R12+URZ+0x284c0], R11 ;  /* 0x0284c00b0c0085a7 */ /* 0x000ea4000800007f */
[----:B--2---:R-:W-:Y:S05]  /*2b740*/  @!P0 BRA `(.L_x_1997) ;  /* 0xfffffffc00f08947 */ /* 0x004fea000383ffff */
[----:B------:R-:W-:Y:S05]  /*2b750*/  BRA `(.L_x_2279) ;  /* 0xffffff60007c7947 */ /* 0x000fea000383ffff */
.L_x_2005:
[----:B-1----:R1:W2:Y:S02]  /*2b760*/  SYNCS.PHASECHK.TRANS64.TRYWAIT P1, [R11+URZ+0x284a0], R9 ;  /* 0x0284a0090b0075a7 */ /* 0x0022a4000802017f */
[----:B--2---:R-:W-:Y:S05]  /*2b770*/  @!P1 NANOSLEEP.SYNCS 0x989680 ;  /* 0x009896800000995d */ /* 0x004fea0003900000 */
[----:B------:R-:W2:Y:S02]  /*2b780*/  @!P1 SYNCS.PHASECHK.TRANS64 P1, [R11+URZ+0x284a0], R9 ;  /* 0x0284a0090b0095a7 */ /* 0x000ea4000802007f */
[----:B--2---:R-:W-:Y:S05]  /*2b790*/  @!P1 BRA `(.L_x_2005) ;  /* 0xfffffffc00f09947 */ /* 0x004fea000383ffff */
[----:B------:R-:W-:Y:S05]  /*2b7a0*/  BRA `(.L_x_2280) ;  /* 0xffffff6400747947 */ /* 0x000fea000383ffff */
.L_x_2011:
[----:B0-----:R0:W2:Y:S02]  /*2b7b0*/  SYNCS.PHASECHK.TRANS64.TRYWAIT P1, [R11+URZ+0x284c0], R9 ;  /* 0x0284c0090b0075a7 */ /* 0x0010a4000802017f */
[----:B--2---:R-:W-:Y:S05]  /*2b7c0*/  @!P1 NANOSLEEP.SYNCS 0x989680 ;  /* 0x009896800000995d */ /* 0x004fea0003900000 */
[----:B------:R-:W2:Y:S02]  /*2b7d0*/  @!P1 SYNCS.PHASECHK.TRANS64 P1, [R11+URZ+0x284c0], R9 ;  /* 0x0284c0090b0095a7 */ /* 0x000ea4000802007f */
[----:B--2---:R-:W-:Y:S05]  /*2b7e0*/  @!P1 BRA `(.L_x_2011) ;  /* 0xfffffffc00f09947 */ /* 0x004fea000383ffff */
[----:B------:R-:W-:Y:S05]  /*2b7f0*/  BRA `(.L_x_2281) ;  /* 0xffffff68002c7947 */ /* 0x000fea000383ffff */
.L_x_2035:
        /* <DEDUP_REMOVED lines=11> */
.L_x_2283:
[----:B------:R-:W-:Y:S05]  /*2b8b0*/  BSYNC B0 ;  /* 0x0000000000007941 */ /* 0x000fea0003800000 */
.L_x_2282:
[----:B------:R-:W-:Y:S05]  /*2b8c0*/  BRA `(.L_x_2284) ;  /* 0xffffff7800687947 */ /* 0x000fea000383ffff */
.L_x_2038:
[----:B0-----:R0:W1:Y:S02]  /*2b8d0*/  SYNCS.PHASECHK.TRANS64.TRYWAIT P0, [R6+URZ+0x28480], R21 ;  /* 0x02848015060075a7 */ /* 0x001064000800017f */
[----:B-1----:R-:W-:Y:S05]  /*2b8e0*/  @!P0 NANOSLEEP.SYNCS 0x989680 ;  /* 0x009896800000895d */ /* 0x002fea0003900000 */
[----:B------:R-:W1:Y:S02]  /*2b8f0*/  @!P0 SYNCS.PHASECHK.TRANS64 P0, [R6+URZ+0x28480], R21 ;  /* 0x02848015060085a7 */ /* 0x000e64000800007f */
[----:B-1----:R-:W-:Y:S05]  /*2b900*/  @!P0 BRA `(.L_x_2038) ;  /* 0xfffffffc00f08947 */ /* 0x002fea000383ffff */
[----:B------:R-:W-:Y:S05]  /*2b910*/  BRA `(.L_x_2285) ;  /* 0xffffff7800887947 */ /* 0x000fea000383ffff */
.L_x_2039:
        /* <DEDUP_REMOVED lines=8> */
.L_x_2287:
[----:B------:R-:W-:Y:S05]  /*2b9a0*/  BSYNC B0 ;  /* 0x0000000000007941 */ /* 0x000fea0003800000 */
.L_x_2286:
[----:B------:R-:W-:Y:S01]  /*2b9b0*/  IMAD.MOV.U32 R13, RZ, RZ, R2 ;  /* 0x000000ffff0d7224 */ /* 0x000fe200078e0002 */
[----:B------:R-:W-:Y:S01]  /*2b9c0*/  MOV R5, R14 ;  /* 0x0000000e00057202 */ /* 0x000fe20000000f00 */
[----:B------:R-:W-:Y:S01]  /*2b9d0*/  IMAD.MOV.U32 R12, RZ, RZ, RZ ;  /* 0x000000ffff0c7224 */ /* 0x000fe200078e00ff */
[----:B------:R-:W-:Y:S01]  /*2b9e0*/  LOP3.LUT R27, R34, 0x80, RZ, 0xfc, !PT ;  /* 0x00000080221b7812 */ /* 0x000fe200078efcff */
[----:B------:R-:W-:Y:S01]  /*2b9f0*/  IMAD.MOV.U32 R11, RZ, RZ, 0x181f ;  /* 0x0000181fff0b7424 */ /* 0x000fe200078e00ff */
[C---:B------:R-:W-:Y:S01]  /*2ba00*/  ISETP.GE.AND P3, PT, R24.reuse, 0x11, PT ;  /* 0x000000111800780c */ /* 0x040fe20003f66270 */
[----:B------:R-:W-:Y:S01]  /*2ba10*/  IMAD.MOV.U32 R15, RZ, RZ, -0x1 ;  /* 0xffffffffff0f7424 */ /* 0x000fe200078e00ff */
[----:B------:R-:W-:-:S13]  /*2ba20*/  ISETP.GE.AND P5, PT, R24, 0x31, PT ;  /* 0x000000311800780c */ /* 0x000fda0003fa6270 */
[----:B------:R-:W-:Y:S05]  /*2ba30*/  WARPSYNC.COLLECTIVE R15, `(.L_x_2288) ;  /* 0x000000000f087348 */ /* 0x000fea0003c00000 */
[----:B------:R0:W1:Y:S02]  /*2ba40*/  SHFL.IDX P6, R14, R13, R12, R11 ;  /* 0x0000000c0d0e7389 */ /* 0x00006400000c000b */
[----:B01----:R-:W-:Y:S01]  /*2ba50*/  ENDCOLLECTIVE ;  /* 0x000000000000791b */ /* 0x003fe20003800000 */
.L_x_2288:
[----:B------:R-:W0:Y:S01]  /*2ba60*/  LDC R15, c[0x0][0x2f4] ;  /* 0x0000bd00ff0f7b82 */ /* 0x000e220000000800 */
[----:B------:R-:W-:Y:S02]  /*2ba70*/  IMAD.MOV.U32 R13, RZ, RZ, R3 ;  /* 0x000000ffff0d7224 */ /* 0x000fe400078e0003 */
[----:B------:R-:W-:Y:S02]  /*2ba80*/  IMAD.MOV.U32 R12, RZ, RZ, 0x1 ;  /* 0x00000001ff0c7424 */ /* 0x000fe400078e00ff */
        /* <DEDUP_REMOVED lines=11> */
.L_x_2289:
[----:B------:R-:W-:Y:S01]  /*2bb40*/  @!PT LDS RZ, [RZ] ;  /* 0x00000000fffff984 */ /* 0x000fe20000000800 */
[----:B------:R-:W-:Y:S01]  /*2bb50*/  @!PT LDS RZ, [RZ] ;  /* 0x00000000fffff984 */ /* 0x000fe20000000800 */
[----:B------:R-:W-:Y:S01]  /*2bb60*/  @!PT LDS RZ, [RZ] ;  /* 0x00000000fffff984 */ /* 0x000fe20000000800 */
[----:B------:R0:W-:Y:S01]  /*2bb70*/  LDGSTS.E.BYPASS.LTC128B.128 [R5+0x10000], desc[UR36][R8.64], !P1 ;  /* 0x1000000008057fae */ /* 0x0001e2000c901d64 */
[----:B------:R-:W-:Y:S02]  /*2bb80*/  ISETP.LT.OR P1, PT, R24, 0x1, P0 ;  /* 0x000000011800780c */ /* 0x000fe40000721670 */
[----:B------:R-:W-:-:S11]  /*2bb90*/  MOV R13, R2 ;  /* 0x00000002000d7202 */ /* 0x000fd60000000f00 */
[----:B------:R0:W-:Y:S01]  /*2bba0*/  LDGSTS.E.BYPASS.LTC128B.128 [R5+0x12000], desc[UR36][R8.64+0x80], !P1 ;  /* 0x1200008008057fae */ /* 0x0001e2000c901d64 */
[----:B------:R-:W-:-:S07]  /*2bbb0*/  IMAD.MOV.U32 R7, RZ, RZ, R14 ;  /* 0x000000ffff077224 */ /* 0x000fce00078e000e */
[----:B0-----:R-:W-:Y:S05]  /*2bbc0*/  WARPSYNC.COLLECTIVE R15, `(.L_x_2290) ;  /* 0x000000000f087348 */ /* 0x001fea0003c00000 */
[----:B------:R1:W2:Y:S02]  /*2bbd0*/  SHFL.IDX P6, R14, R13, R12, R11 ;  /* 0x0000000c0d0e7389 */ /* 0x0002a400000c000b */
[----:B012---:R-:W-:Y:S01]  /*2bbe0*/  ENDCOLLECTIVE ;  /* 0x000000000000791b */ /* 0x007fe20003800000 */
.L_x_2290:
[----:B------:R-:W-:Y:S02]  /*2bbf0*/  IMAD.MOV.U32 R13, RZ, RZ, R3 ;  /* 0x000000ffff0d7224 */ /* 0x000fe400078e0003 */
[----:B------:R-:W-:Y:S02]  /*2bc00*/  IMAD.MOV.U32 R12, RZ, RZ, 0x2 ;  /* 0x00000002ff0c7424 */ /* 0x000fe400078e00ff */
[----:B------:R-:W-:-:S07]  /*2bc10*/  IMAD.MOV.U32 R8, RZ, RZ, R14 ;  /* 0x000000ffff087224 */ /* 0x000fce00078e000e */
[----:B------:R-:W-:Y:S05]  /*2bc20*/  WARPSYNC.COLLECTIVE R15, `(.L_x_2291) ;  /* 0x000000000f087348 */ /* 0x000fea0003c00000 */
[----:B------:R0:W1:Y:S02]  /*2bc30*/  SHFL.IDX P6, R14, R13, R12, R11 ;  /* 0x0000000c0d0e7389 */ /* 0x00006400000c000b */
[----:B01----:R-:W-:Y:S01]  /*2bc40*/  ENDCOLLECTIVE ;  /* 0x000000000000791b */ /* 0x003fe20003800000 */
.L_x_2291:
        /* <DEDUP_REMOVED lines=13> */
.L_x_2292:
[----:B------:R-:W-:Y:S01]  /*2bd20*/  @!PT LDS RZ, [RZ] ;  /* 0x00000000fffff984 */ /* 0x000fe20000000800 */
[----:B------:R-:W-:Y:S01]  /*2bd30*/  @!PT LDS RZ, [RZ] ;  /* 0x00000000fffff984 */ /* 0x000fe20000000800 */
[----:B------:R-:W-:Y:S01]  /*2bd40*/  @!PT LDS RZ, [RZ] ;  /* 0x00000000fffff984 */ /* 0x000fe20000000800 */
[----:B------:R0:W-:Y:S01]  /*2bd50*/  LDGSTS.E.BYPASS.LTC128B.128 [R5+0x12800], desc[UR36][R8.64+0x80], !P1 ;  /* 0x1280008008057fae */ /* 0x0001e2000c901d64 */
[----:B------:R-:W-:Y:S02]  /*2bd60*/  IMAD.MOV.U32 R13, RZ, RZ, R3 ;  /* 0x000000ffff0d7224 */ /* 0x000fe400078e0003 */
[----:B------:R-:W-:Y:S02]  /*2bd70*/  IMAD.MOV.U32 R12, RZ, RZ, 0x3 ;  /* 0x00000003ff0c7424 */ /* 0x000fe400078e00ff */
[----:B0-----:R-:W-:-:S07]  /*2bd80*/  IMAD.MOV.U32 R8, RZ, RZ, R14 ;  /* 0x000000ffff087224 */ /* 0x001fce00078e000e */
[----:B------:R-:W-:Y:S05]  /*2bd90*/  WARPSYNC.COLLECTIVE R15, `(.L_x_2293) ;  /* 0x000000000f087348 */ /* 0x000fea0003c00000 */
[----:B------:R0:W1:Y:S02]  /*2bda0*/  SHFL.IDX P6, R14, R13, R12, R11 ;  /* 0x0000000c0d0e7389 */ /* 0x00006400000c000b */
[----:B01----:R-:W-:Y:S01]  /*2bdb0*/  ENDCOLLECTIVE ;  /* 0x000000000000791b */ /* 0x003fe20003800000 */
.L_x_2293:
        /* <DEDUP_REMOVED lines=13> */
.L_x_2294:
[----:B------:R-:W-:Y:S01]  /*2be90*/  @!PT LDS RZ, [RZ] ;  /* 0x00000000fffff984 */ /* 0x000fe20000000800 */
[----:B------:R-:W-:Y:S01]  /*2bea0*/  @!PT LDS RZ, [RZ] ;  /* 0x00000000fffff984 */ /* 0x000fe20000000800 */
[----:B------:R-:W-:Y:S01]  /*2beb0*/  @!PT LDS RZ, [RZ] ;  /* 0x00000000fffff984 */ /* 0x000fe20000000800 */
[----:B------:R2:W-:Y:S01]  /*2bec0*/  LDGSTS.E.BYPASS.LTC128B.128 [R5+0x13000], desc[UR36][R8.64+0x80], !P1 ;  /* 0x1300008008057fae */ /* 0x0005e2000c901d64 */
[----:B------:R-:W-:Y:S01]  /*2bed0*/  ISETP.GE.AND P1, PT, R24, 0x21, PT ;  /* 0x000000211800780c */ /* 0x000fe20003f26270 */
[----:B------:R-:W-:Y:S01]  /*2bee0*/  IMAD.MOV.U32 R2, RZ, RZ, R14 ;  /* 0x000000ffff027224 */ /* 0x000fe200078e000e */
[----:B------:R-:W-:Y:S11]  /*2bef0*/  BRA `(.L_x_2295) ;  /* 0xffffff7400f87947 */ /* 0x000ff6000383ffff */
.L_x_2044:
[----:B------:R0:W0:Y:S02]  /*2bf00*/  SYNCS.PHASECHK.TRANS64.TRYWAIT P0, [R6+URZ+0x28440], R21 ;  /* 0x02844015060075a7 */ /* 0x000024000800017f */
[----:B0-----:R-:W-:Y:S05]  /*2bf10*/  @!P0 NANOSLEEP.SYNCS 0x989680 ;  /* 0x009896800000895d */ /* 0x001fea0003900000 */
[----:B------:R-:W0:Y:S02]  /*2bf20*/  @!P0 SYNCS.PHASECHK.TRANS64 P0, [R6+URZ+0x28440], R21 ;  /* 0x02844015060085a7 */ /* 0x000e24000800007f */
[----:B0-----:R-:W-:Y:S05]  /*2bf30*/  @!P0 BRA `(.L_x_2044) ;  /* 0xfffffffc00f08947 */ /* 0x001fea000383ffff */
[----:B------:R-:W-:Y:S05]  /*2bf40*/  BRA `(.L_x_2296) ;  /* 0xffffff7800507947 */ /* 0x000fea000383ffff */
.L_x_2045:
[----:B------:R-:W-:Y:S01]  /*2bf50*/  BSSY B0, `(.L_x_2297) ;  /* 0x0000008000007945 */ /* 0x000fe20003800000 */
[----:B------:R-:W-:Y:S02]  /*2bf60*/  IMAD.MOV.U32 R13, RZ, RZ, R0 ;  /* 0x000000ffff0d7224 */ /* 0x000fe400078e0000 */
[----:B------:R-:W-:Y:S02]  /*2bf70*/  IMAD.MOV.U32 R12, RZ, RZ, RZ ;  /* 0x000000ffff0c7224 */ /* 0x000fe400078e00ff */
[----:B------:R-:W-:Y:S02]  /*2bf80*/  IMAD.MOV.U32 R11, RZ, RZ, 0x181f ;  /* 0x0000181fff0b7424 */ /* 0x000fe400078e00ff */
[----:B------:R-:W-:-:S07]  /*2bf90*/  IMAD.MOV.U32 R15, RZ, RZ, -0x1 ;  /* 0xffffffffff0f7424 */ /* 0x000fce00078e00ff */
[----:B0---4-:R-:W-:Y:S05]  /*2bfa0*/  WARPSYNC.COLLECTIVE R15, `(.L_x_2298) ;  /* 0x000000000f087348 */ /* 0x011fea0003c00000 */
[----:B------:R1:W2:Y:S02]  /*2bfb0*/  SHFL.IDX P6, R14, R13, R12, R11 ;  /* 0x0000000c0d0e7389 */ /* 0x0002a400000c000b */
[----:B012-4-:R-:W-:Y:S01]  /*2bfc0*/  ENDCOLLECTIVE ;  /* 0x000000000000791b */ /* 0x017fe20003800000 */
.L_x_2298:
[----:B------:R-:W-:Y:S05]  /*2bfd0*/  BSYNC B0 ;  /* 0x0000000000007941 */ /* 0x000fea0003800000 */
.L_x_2297:
[----:B------:R-:W-:Y:S01]  /*2bfe0*/  IMAD.MOV.U32 R13, RZ, RZ, R4 ;  /* 0x000000ffff0d7224 */ /* 0x000fe200078e0004 */
[----:B------:R-:W-:Y:S01]  /*2bff0*/  MOV R2, R14 ;  /* 0x0000000e00027202 */ /* 0x000fe20000000f00 */
[----:B------:R-:W-:Y:S02]  /*2c000*/  IMAD.MOV.U32 R12, RZ, RZ, RZ ;  /* 0x000000ffff0c7224 */ /* 0x000fe400078e00ff */
[----:B------:R-:W-:Y:S02]  /*2c010*/  IMAD.MOV.U32 R11, RZ, RZ, 0x181f ;  /* 0x0000181fff0b7424 */ /* 0x000fe400078e00ff */
[----:B------:R-:W-:-:S07]  /*2c020*/  IMAD.MOV.U32 R15, RZ, RZ, -0x1 ;  /* 0xffffffffff0f7424 */ /* 0x000fce00078e00ff */
[----:B------:R-:W-:Y:S05]  /*2c030*/  WARPSYNC.COLLECTIVE R15, `(.L_x_2299) ;  /* 0x000000000f087348 */ /* 0x000fea0003c00000 */
[----:B------:R0:W1:Y:S02]  /*2c040*/  SHFL.IDX P6, R14, R13, R12, R11 ;  /* 0x0000000c0d0e7389 */ /* 0x00006400000c000b */
[----:B01----:R-:W-:Y:S01]  /*2c050*/  ENDCOLLECTIVE ;  /* 0x000000000000791b */ /* 0x003fe20003800000 */
.L_x_2299:
        /* <DEDUP_REMOVED lines=16> */
.L_x_2300:
        /* <DEDUP_REMOVED lines=10> */
.L_x_2301:
[----:B------:R-:W-:Y:S02]  /*2c200*/  IMAD.MOV.U32 R13, RZ, RZ, R0 ;  /* 0x000000ffff0d7224 */ /* 0x000fe400078e0000 */
[----:B------:R-:W-:Y:S02]  /*2c210*/  IMAD.MOV.U32 R12, RZ, RZ, 0x2 ;  /* 0x00000002ff0c7424 */ /* 0x000fe400078e00ff */
[----:B------:R-:W-:-:S07]  /*2c220*/  IMAD.MOV.U32 R3, RZ, RZ, R14 ;  /* 0x000000ffff037224 */ /* 0x000fce00078e000e */
[----:B------:R-:W-:Y:S05]  /*2c230*/  WARPSYNC.COLLECTIVE R15, `(.L_x_2302) ;  /* 0x000000000f087348 */ /* 0x000fea0003c00000 */
[----:B------:R0:W1:Y:S02]  /*2c240*/  SHFL.IDX P6, R14, R13, R12, R11 ;  /* 0x0000000c0d0e7389 */ /* 0x00006400000c000b */
[----:B01----:R-:W-:Y:S01]  /*2c250*/  ENDCOLLECTIVE ;  /* 0x000000000000791b */ /* 0x003fe20003800000 */
.L_x_2302:
        /* <DEDUP_REMOVED lines=11> */
[----:B0-----:R-:W-:-:S07]  /*2c310*/  IMAD.MOV.U32 R2, RZ, RZ, R14 ;  /* 0x000000ffff027224 */ /* 0x001fce00078e000e */
[----:B------:R-:W-:Y:S05]  /*2c320*/  WARPSYNC.COLLECTIVE R15, `(.L_x_2303) ;  /* 0x000000000f087348 */ /* 0x000fea0003c00000 */
[----:B------:R0:W1:Y:S02]  /*2c330*/  SHFL.IDX P6, R14, R13, R12, R11 ;  /* 0x0000000c0d0e7389 */ /* 0x00006400000c000b */
[----:B01----:R-:W-:Y:S01]  /*2c340*/  ENDCOLLECTIVE ;  /* 0x000000000000791b */ /* 0x003fe20003800000 */
.L_x_2303:
[----:B------:R-:W-:Y:S02]  /*2c350*/  IMAD.MOV.U32 R13, RZ, RZ, R0 ;  /* 0x000000ffff0d7224 */ /* 0x000fe400078e0000 */
[----:B------:R-:W-:Y:S02]  /*2c360*/  IMAD.MOV.U32 R12, RZ, RZ, 0x3 ;  /* 0x00000003ff0c7424 */ /* 0x000fe400078e00ff */
[----:B------:R-:W-:-:S07]  /*2c370*/  IMAD.MOV.U32 R3, RZ, RZ, R14 ;  /* 0x000000ffff037224 */ /* 0x000fce00078e000e */
[----:B------:R-:W-:Y:S05]  /*2c380*/  WARPSYNC.COLLECTIVE R15, `(.L_x_2304) ;  /* 0x000000000f087348 */ /* 0x000fea0003c00000 */
[----:B------:R0:W1:Y:S02]  /*2c390*/  SHFL.IDX P6, R14, R13, R12, R11 ;  /* 0x0000000c0d0e7389 */ /* 0x00006400000c000b */
[----:B01----:R-:W-:Y:S01]  /*2c3a0*/  ENDCOLLECTIVE ;  /* 0x000000000000791b */ /* 0x003fe20003800000 */
.L_x_2304:
[----:B------:R-:W-:-:S04]  /*2c3b0*/  @P1 IADD3 R3, P0, R34, R3, RZ ;  /* 0x0000000322031210 */ /* 0x000fc80007f1e0ff */
[----:B------:R-:W-:-:S04]  /*2c3c0*/  @P1 IADD3.X R2, RZ, R2, RZ, P0, !PT ;  /* 0x00000002ff021210 */ /* 0x000fc800007fe4ff */
[----:B------:R-:W-:Y:S01]  /*2c3d0*/  @P1 LOP3.LUT R3, R3, R2, RZ, 0x3c, !PT ;  /* 0x0000000203031212 */ /* 0x000fe200078e3cff */
[----:B------:R-:W-:-:S03]  /*2c3e0*/  IMAD.MOV.U32 R13, RZ, RZ, R4 ;  /* 0x000000ffff0d7224 */ /* 0x000fc600078e0004 */
[----:B------:R-:W-:-:S04]  /*2c3f0*/  @P1 LOP3.LUT R2, R3, R2, RZ, 0x3c, !PT ;  /* 0x0000000203021212 */ /* 0x000fc800078e3cff */
[----:B------:R-:W-:Y:S01]  /*2c400*/  @P1 LOP3.LUT R3, R3, R2, RZ, 0x3c, !PT ;  /* 0x0000000203031212 */ /* 0x000fe200078e3cff */
[----:B------:R-:W-:-:S04]  /*2c410*/  IMAD.MOV.U32 R0, RZ, RZ, R14 ;  /* 0x000000ffff007224 */ /* 0x000fc800078e000e */
[----:B------:R-:W-:Y:S01]  /*2c420*/  @!PT LDS RZ, [RZ] ;  /* 0x00000000fffff984 */ /* 0x000fe20000000800 */
[----:B------:R-:W-:Y:S01]  /*2c430*/  @!PT LDS RZ, [RZ] ;  /* 0x00000000fffff984 */ /* 0x000fe20000000800 */
[----:B------:R-:W-:Y:S01]  /*2c440*/  @!PT LDS RZ, [RZ] ;  /* 0x00000000fffff984 */ /* 0x000fe20000000800 */
[----:B------:R0:W-:Y:S03]  /*2c450*/  @P1 LDGSTS.E.BYPASS.LTC128B.128 [R5+0x21000], desc[UR36][R2.64], !P4 ;  /* 0x2100000002051fae */ /* 0x0001e6000e101d64 */
[----:B0-----:R-:W-:Y:S05]  /*2c460*/  WARPSYNC.COLLECTIVE R15, `(.L_x_2305) ;  /* 0x000000000f087348 */ /* 0x001fea0003c00000 */
[----:B------:R1:W2:Y:S02]  /*2c470*/  SHFL.IDX P6, R14, R13, R12, R11 ;  /* 0x0000000c0d0e7389 */ /* 0x0002a400000c000b */
[----:B012---:R-:W-:Y:S01]  /*2c480*/  ENDCOLLECTIVE ;  /* 0x000000000000791b */ /* 0x007fe20003800000 */
.L_x_2305:
[----:B------:R-:W-:Y:S01]  /*2c490*/  @!PT LDS RZ, [RZ] ;  /* 0x00000000fffff984 */ /* 0x000fe20000000800 */
[----:B------:R-:W-:Y:S01]  /*2c4a0*/  @!PT LDS RZ, [RZ] ;  /* 0x00000000fffff984 */ /* 0x000fe20000000800 */
[----:B------:R-:W-:Y:S01]  /*2c4b0*/  @!PT LDS RZ, [RZ] ;  /* 0x00000000fffff984 */ /* 0x000fe20000000800 */
[----:B------:R0:W-:Y:S01]  /*2c4c0*/  @P1 LDGSTS.E.BYPASS.LTC128B.128 [R5+0x23000], desc[UR36][R2.64+0x80], !P2 ;  /* 0x2300008002051fae */ /* 0x0001e2000d101d64 */
[----:B------:R-:W-:Y:S01]  /*2c4d0*/  IMAD.MOV.U32 R4, RZ, RZ, R14 ;  /* 0x000000ffff047224 */ /* 0x000fe200078e000e */
[----:B------:R-:W-:Y:S06]  /*2c4e0*/  BRA `(.L_x_2306) ;  /* 0xffffff7400c07947 */ /* 0x000fec000383ffff */
.L_x_2050:
[----:B------:R-:W-:Y:S01]  /*2c4f0*/  MOV R13, R4 ;  /* 0x00000004000d7202 */ /* 0x000fe20000000f00 */
[----:B------:R-:W-:Y:S02]  /*2c500*/  IMAD.MOV.U32 R12, RZ, RZ, RZ ;  /* 0x000000ffff0c7224 */ /* 0x000fe400078e00ff */
[----:B------:R-:W-:Y:S02]  /*2c510*/  IMAD.MOV.U32 R11, RZ, RZ, 0x181f ;  /* 0x0000181fff0b7424 */ /* 0x000fe400078e00ff */
[----:B------:R-:W-:Y:S02]  /*2c520*/  IMAD.MOV.U32 R15, RZ, RZ, -0x1 ;  /* 0xffffffffff0f7424 */ /* 0x000fe400078e00ff */
[----:B------:R-:W-:Y:S02]  /*2c530*/  IMAD R25, R25, R7, RZ ;  /* 0x0000000719197224 */ /* 0x000fe400078e02ff */
[----:B------:R-:W-:-:S07]  /*2c540*/  IMAD.IADD R17, R9, 0x1, R17 ;  /* 0x0000000109117824 */ /* 0x000fce00078e0211 */
[----:B-----5:R-:W-:Y:S05]  /*2c550*/  WARPSYNC.COLLECTIVE R15, `(.L_x_2307) ;  /* 0x000000000f087348 */ /* 0x020fea0003c00000 */
[----:B------:R0:W1:Y:S02]  /*2c560*/  SHFL.IDX P6, R14, R13, R12, R11 ;  /* 0x0000000c0d0e7389 */ /* 0x00006400000c000b */
[----:B01---5:R-:W-:Y:S01]  /*2c570*/  ENDCOLLECTIVE ;  /* 0x000000000000791b */ /* 0x023fe20003800000 */
.L_x_2307:
[C---:B------:R-:W-:Y:S01]  /*2c580*/  VIADD R6, R17.reuse, 0x10 ;  /* 0x0000001011067836 */ /* 0x040fe20000000000 */
[----:B------:R-:W-:Y:S01]  /*2c590*/  ISETP.GE.AND P2, PT, R17, R25, PT ;  /* 0x000000191100720c */ /* 0x000fe20003f46270 */
[----:B------:R-:W-:Y:S02]  /*2c5a0*/  IMAD.MOV.U32 R13, RZ, RZ, R0 ;  /* 0x000000ffff0d7224 */ /* 0x000fe400078e0000 */
[----:B------:R-:W-:-:S10]  /*2c5b0*/  IMAD.MOV.U32 R2, RZ, RZ, R14 ;  /* 0x000000ffff027224 */ /* 0x000fd400078e000e */
[----:B------:R-:W-:Y:S05]  /*2c5c0*/  WARPSYNC.COLLECTIVE R15, `(.L_x_2308) ;  /* 0x000000000f087348 */ /* 0x000fea0003c00000 */
[----:B------:R0:W1:Y:S02]  /*2c5d0*/  SHFL.IDX P6, R14, R13, R12, R11 ;  /* 0x0000000c0d0e7389 */ /* 0x00006400000c000b */
[----:B01----:R-:W-:Y:S01]  /*2c5e0*/  ENDCOLLECTIVE ;  /* 0x000000000000791b */ /* 0x003fe20003800000 */
.L_x_2308:
[----:B------:R-:W-:Y:S02]  /*2c5f0*/  IMAD.MOV.U32 R13, RZ, RZ, R4 ;  /* 0x000000ffff0d7224 */ /* 0x000fe400078e0004 */
[----:B------:R-:W-:Y:S01]  /*2c600*/  IMAD.MOV.U32 R12, RZ, RZ, 0x1 ;  /* 0x00000001ff0c7424 */ /* 0x000fe200078e00ff */
[----:B------:R-:W-:-:S07]  /*2c610*/  MOV R3, R14 ;  /* 0x0000000e00037202 */ /* 0x000fce0000000f00 */
[----:B------:R-:W-:Y:S05]  /*2c620*/  WARPSYNC.COLLECTIVE R15, `(.L_x_2309) ;  /* 0x000000000f087348 */ /* 0x000fea0003c00000 */
[----:B------:R0:W1:Y:S02]  /*2c630*/  SHFL.IDX P6, R14, R13, R12, R11 ;  /* 0x0000000c0d0e7389 */ /* 0x00006400000c000b */
[----:B01----:R-:W-:Y:S01]  /*2c640*/  ENDCOLLECTIVE ;  /* 0x000000000000791b */ /* 0x003fe20003800000 */
.L_x_2309:
        /* <DEDUP_REMOVED lines=17> */
.L_x_2310:
[----:B------:R-:W-:Y:S01]  /*2c760*/  IMAD.MOV.U32 R13, RZ, RZ, R4 ;  /* 0x000000ffff0d7224 */ /* 0x000fe200078e0004 */
[----:B------:R-:W-:Y:S01]  /*2c770*/  MOV R12, 0x2 ;  /* 0x00000002000c7802 */ /* 0x000fe20000000f00 */
[----:B------:R-:W-:-:S07]  /*2c780*/  IMAD.MOV.U32 R3, RZ, RZ, R14 ;  /* 0x000000ffff037224 */ /* 0x000fce00078e000e */
[----:B------:R-:W-:Y:S05]  /*2c790*/  WARPSYNC.COLLECTIVE R15, `(.L_x_2311) ;  /* 0x000000000f087348 */ /* 0x000fea0003c00000 */
[----:B------:R0:W1:Y:S02]  /*2c7a0*/  SHFL.IDX P6, R14, R13, R12, R11 ;  /* 0x0000000c0d0e7389 */ /* 0x00006400000c000b */
[----:B01----:R-:W-:Y:S01]  /*2c7b0*/  ENDCOLLECTIVE ;  /* 0x000000000000791b */ /* 0x003fe20003800000 */
.L_x_2311:
        /* <DEDUP_REMOVED lines=17> */
.L_x_2312:
[----:B------:R-:W-:Y:S01]  /*2c8d0*/  MOV R13, R4 ;  /* 0x00000004000d7202 */ /* 0x000fe20000000f00 */
[----:B------:R-:W-:Y:S02]  /*2c8e0*/  IMAD.MOV.U32 R12, RZ, RZ, 0x3 ;  /* 0x00000003ff0c7424 */ /* 0x000fe400078e00ff */
[----:B------:R-:W-:-:S07]  /*2c8f0*/  IMAD.MOV.U32 R3, RZ, RZ, R14 ;  /* 0x000000ffff037224 */ /* 0x000fce00078e000e */
[----:B------:R-:W-:Y:S05]  /*2c900*/  WARPSYNC.COLLECTIVE R15, `(.L_x_2313) ;  /* 0x000000000f087348 */ /* 0x000fea0003c00000 */
[----:B------:R0:W1:Y:S02]  /*2c910*/  SHFL.IDX P6, R14, R13, R12, R11 ;  /* 0x0000000c0d0e7389 */ /* 0x00006400000c000b */
[----:B01----:R-:W-:Y:S01]  /*2c920*/  ENDCOLLECTIVE ;  /* 0x000000000000791b */ /* 0x003fe20003800000 */
.L_x_2313:
        /* <DEDUP_REMOVED lines=17> */
.L_x_2314:
[----:B------:R-:W-:Y:S02]  /*2ca40*/  IMAD.MOV.U32 R13, RZ, RZ, R4 ;  /* 0x000000ffff0d7224 */ /* 0x000fe400078e0004 */
[----:B------:R-:W-:Y:S02]  /*2ca50*/  IMAD.MOV.U32 R12, RZ, RZ, 0x4 ;  /* 0x00000004ff0c7424 */ /* 0x000fe400078e00ff */
[----:B------:R-:W-:-:S07]  /*2ca60*/  IMAD.MOV.U32 R3, RZ, RZ, R14 ;  /* 0x000000ffff037224 */ /* 0x000fce00078e000e */
[----:B------:R-:W-:Y:S05]  /*2ca70*/  WARPSYNC.COLLECTIVE R15, `(.L_x_2315) ;  /* 0x000000000f087348 */ /* 0x000fea0003c00000 */
[----:B------:R0:W1:Y:S02]  /*2ca80*/  SHFL.IDX P6, R14, R13, R12, R11 ;  /* 0x0000000c0d0e7389 */ /* 0x00006400000c000b */
[----:B01----:R-:W-:Y:S01]  /*2ca90*/  ENDCOLLECTIVE ;  /* 0x000000000000791b */ /* 0x003fe20003800000 */
.L_x_2315:
        /* <DEDUP_REMOVED lines=17> */
.L_x_2316:
[----:B------:R-:W-:Y:S02]  /*2cbb0*/  IMAD.MOV.U32 R13, RZ, RZ, R4 ;  /* 0x000000ffff0d7224 */ /* 0x000fe400078e0004 */
[----:B------:R-:W-:Y:S02]  /*2cbc0*/  IMAD.MOV.U32 R12, RZ, RZ, 0x5 ;  /* 0x00000005ff0c7424 */ /* 0x000fe400078e00ff */
[----:B------:R-:W-:-:S07]  /*2cbd0*/  IMAD.MOV.U32 R3, RZ, RZ, R14 ;  /* 0x000000ffff037224 */ /* 0x000fce00078e000e */
[----:B------:R-:W-:Y:S05]  /*2cbe0*/  WARPSYNC.COLLECTIVE R15, `(.L_x_2317) ;  /* 0x000000000f087348 */ /* 0x000fea0003c00000 */
[----:B------:R0:W1:Y:S02]  /*2cbf0*/  SHFL.IDX P6, R14, R13, R12, R11 ;  /* 0x0000000c0d0e7389 */ /* 0x00006400000c000b */
[----:B01----:R-:W-:Y:S01]  /*2cc00*/  ENDCOLLECTIVE ;  /* 0x000000000000791b */ /* 0x003fe20003800000 */
.L_x_2317:
        /* <DEDUP_REMOVED lines=17> */
.L_x_2318:
[----:B------:R-:W-:Y:S02]  /*2cd20*/  IMAD.MOV.U32 R13, RZ, RZ, R4 ;  /* 0x000000ffff0d7224 */ /* 0x000fe400078e0004 */
[----:B------:R-:W-:Y:S01]  /*2cd30*/  IMAD.MOV.U32 R12, RZ, RZ, 0x6 ;  /* 0x00000006ff0c7424 */ /* 0x000fe200078e00ff */
[----:B------:R-:W-:-:S07]  /*2cd40*/  MOV R3, R14 ;  /* 0x0000000e00037202 */ /* 0x000fce0000000f00 */
[----:B------:R-:W-:Y:S05]  /*2cd50*/  WARPSYNC.COLLECTIVE R15, `(.L_x_2319) ;  /* 0x000000000f087348 */ /* 0x000fea0003c00000 */
[----:B------:R0:W1:Y:S02]  /*2cd60*/  SHFL.IDX P6, R14, R13, R12, R11 ;  /* 0x0000000c0d0e7389 */ /* 0x00006400000c000b */
[----:B01----:R-:W-:Y:S01]  /*2cd70*/  ENDCOLLECTIVE ;  /* 0x000000000000791b */ /* 0x003fe20003800000 */
.L_x_2319:
        /* <DEDUP_REMOVED lines=16> */
.L_x_2320:
[----:B------:R-:W-:Y:S02]  /*2ce80*/  IMAD.MOV.U32 R13, RZ, RZ, R4 ;  /* 0x000000ffff0d7224 */ /* 0x000fe400078e0004 */
[----:B------:R-:W-:Y:S02]  /*2ce90*/  IMAD.MOV.U32 R12, RZ, RZ, 0x7 ;  /* 0x00000007ff0c7424 */ /* 0x000fe400078e00ff */
[----:B------:R-:W-:-:S07]  /*2cea0*/  IMAD.MOV.U32 R3, RZ, RZ, R14 ;  /* 0x000000ffff037224 */ /* 0x000fce00078e000e */
[----:B------:R-:W-:Y:S05]  /*2ceb0*/  WARPSYNC.COLLECTIVE R15, `(.L_x_2321) ;  /* 0x000000000f087348 */ /* 0x000fea0003c00000 */
[----:B------:R0:W1:Y:S02]  /*2cec0*/  SHFL.IDX P6, R14, R13, R12, R11 ;  /* 0x0000000c0d0e7389 */ /* 0x00006400000c000b */
[----:B01----:R-:W-:Y:S01]  /*2ced0*/  ENDCOLLECTIVE ;  /* 0x000000000000791b */ /* 0x003fe20003800000 */
.L_x_2321:
        /* <DEDUP_REMOVED lines=15> */
.L_x_2322:
[----:B------:R-:W-:Y:S05]  /*2cfd0*/  BRA `(.L_x_2323) ;  /* 0xffffff7800087947 */ /* 0x000fea000383ffff */
.L_x_2055:
[----:B0-----:R0:W1:Y:S02]  /*2cfe0*/  SYNCS.PHASECHK.TRANS64.TRYWAIT P1, [R23+URZ+0x28420], R0 ;  /* 0x02842000170075a7 */ /* 0x001064000802017f */
[----:B-1----:R-:W-:Y:S05]  /*2cff0*/  @!P1 NANOSLEEP.SYNCS 0x989680 ;  /* 0x009896800000995d */ /* 0x002fea0003900000 */
[----:B------:R-:W1:Y:S02]  /*2d000*/  @!P1 SYNCS.PHASECHK.TRANS64 P1, [R23+URZ+0x28420], R0 ;  /* 0x02842000170095a7 */ /* 0x000e64000802007f */
[----:B-1----:R-:W-:Y:S05]  /*2d010*/  @!P1 BRA `(.L_x_2055) ;  /* 0xfffffffc00f09947 */ /* 0x002fea000383ffff */
[----:B------:R-:W-:Y:S05]  /*2d020*/  BRA `(.L_x_2324) ;  /* 0xffffff7800807947 */ /* 0x000fea000383ffff */
.L_x_2059:
[----:B-1----:R1:W2:Y:S02]  /*2d030*/  SYNCS.PHASECHK.TRANS64.TRYWAIT P0, [R0+URZ+0x28480], R17 ;  /* 0x02848011000075a7 */ /* 0x0022a4000800017f */
[----:B--2---:R-:W-:Y:S05]  /*2d040*/  @!P0 NANOSLEEP.SYNCS 0x989680 ;  /* 0x009896800000895d */ /* 0x004fea0003900000 */
[----:B------:R-:W2:Y:S02]  /*2d050*/  @!P0 SYNCS.PHASECHK.TRANS64 P0, [R0+URZ+0x28480], R17 ;  /* 0x02848011000085a7 */ /* 0x000ea4000800007f */
[----:B--2---:R-:W-:Y:S05]  /*2d060*/  @!P0 BRA `(.L_x_2059) ;  /* 0xfffffffc00f08947 */ /* 0x004fea000383ffff */
[----:B------:R-:W-:Y:S05]  /*2d070*/  BRA `(.L_x_2325) ;  /* 0xffffff7c00347947 */ /* 0x000fea000383ffff */
.L_x_2060:
        /* <DEDUP_REMOVED lines=8> */
.L_x_2327:
[----:B------:R-:W-:Y:S05]  /*2d100*/  BSYNC B0 ;  /* 0x0000000000007941 */ /* 0x000fea0003800000 */
.L_x_2326:
[----:B------:R-:W-:Y:S01]  /*2d110*/  MOV R13, R21 ;  /* 0x00000015000d7202 */ /* 0x000fe20000000f00 */
[----:B------:R-:W-:Y:S01]  /*2d120*/  IMAD.MOV.U32 R12, RZ, RZ, RZ ;  /* 0x000000ffff0c7224 */ /* 0x000fe200078e00ff */
[----:B------:R-:W-:Y:S01]  /*2d130*/  IADD3 R4, R23, R4, RZ ;  /* 0x0000000417047210 */ /* 0x000fe20007ffe0ff */
[----:B------:R-:W-:Y:S02]  /*2d140*/  IMAD.MOV.U32 R11, RZ, RZ, 0x181f ;  /* 0x0000181fff0b7424 */ /* 0x000fe400078e00ff */
[----:B------:R-:W-:Y:S02]  /*2d150*/  IMAD.MOV.U32 R15, RZ, RZ, -0x1 ;  /* 0xffffffffff0f7424 */ /* 0x000fe400078e00ff */
[----:B------:R-:W-:-:S07]  /*2d160*/  IMAD.MOV.U32 R3, RZ, RZ, R14 ;  /* 0x000000ffff037224 */ /* 0x000fce00078e000e */
[----:B------:R-:W-:Y:S05]  /*2d170*/  WARPSYNC.COLLECTIVE R15, `(.L_x_2328) ;  /* 0x000000000f087348 */ /* 0x000fea0003c00000 */
[----:B------:R0:W1:Y:S02]  /*2d180*/  SHFL.IDX P6, R14, R13, R12, R11 ;  /* 0x0000000c0d0e7389 */ /* 0x00006400000c000b */
[----:B01----:R-:W-:Y:S01]  /*2d190*/  ENDCOLLECTIVE ;  /* 0x000000000000791b */ /* 0x003fe20003800000 */
.L_x_2328:
[----:B------:R-:W-:Y:S02]  /*2d1a0*/  IMAD.MOV.U32 R13, RZ, RZ, R24 ;  /* 0x000000ffff0d7224 */ /* 0x000fe400078e0018 */
[----:B------:R-:W-:Y:S02]  /*2d1b0*/  IMAD.MOV.U32 R12, RZ, RZ, 0x1 ;  /* 0x00000001ff0c7424 */ /* 0x000fe400078e00ff */
[----:B------:R-:W-:-:S07]  /*2d1c0*/  IMAD.MOV.U32 R2, RZ, RZ, R14 ;  /* 0x000000ffff027224 */ /* 0x000fce00078e000e */
[----:B------:R-:W-:Y:S05]  /*2d1d0*/  WARPSYNC.COLLECTIVE R15, `(.L_x_2329) ;  /* 0x000000000f087348 */ /* 0x000fea0003c00000 */
[----:B------:R0:W1:Y:S02]  /*2d1e0*/  SHFL.IDX P6, R14, R13, R12, R11 ;  /* 0x0000000c0d0e7389 */ /* 0x00006400000c000b */
[----:B01----:R-:W-:Y:S01]  /*2d1f0*/  ENDCOLLECTIVE ;  /* 0x000000000000791b */ /* 0x003fe20003800000 */
.L_x_2329:
        /* <DEDUP_REMOVED lines=12> */
.L_x_2330:
[----:B------:R-:W-:Y:S02]  /*2d2c0*/  IMAD.MOV.U32 R13, RZ, RZ, R24 ;  /* 0x000000ffff0d7224 */ /* 0x000fe400078e0018 */
[----:B------:R-:W-:Y:S02]  /*2d2d0*/  IMAD.MOV.U32 R12, RZ, RZ, 0x2 ;  /* 0x00000002ff0c7424 */ /* 0x000fe400078e00ff */
[----:B------:R-:W-:-:S07]  /*2d2e0*/  IMAD.MOV.U32 R2, RZ, RZ, R14 ;  /* 0x000000ffff027224 */ /* 0x000fce00078e000e */
[----:B------:R-:W-:Y:S05]  /*2d2f0*/  WARPSYNC.COLLECTIVE R15, `(.L_x_2331) ;  /* 0x000000000f087348 */ /* 0x000fea0003c00000 */
[----:B------:R0:W1:Y:S02]  /*2d300*/  SHFL.IDX P6, R14, R13, R12, R11 ;  /* 0x0000000c0d0e7389 */ /* 0x00006400000c000b */
[----:B01----:R-:W-:Y:S01]  /*2d310*/  ENDCOLLECTIVE ;  /* 0x000000000000791b */ /* 0x003fe20003800000 */
.L_x_2331:
        /* <DEDUP_REMOVED lines=12> */
.L_x_2332:
[----:B------:R-:W-:Y:S02]  /*2d3e0*/  IMAD.MOV.U32 R13, RZ, RZ, R24 ;  /* 0x000000ffff0d7224 */ /* 0x000fe400078e0018 */
[----:B------:R-:W-:Y:S02]  /*2d3f0*/  IMAD.MOV.U32 R12, RZ, RZ, 0x3 ;  /* 0x00000003ff0c7424 */ /* 0x000fe400078e00ff */
[----:B------:R-:W-:-:S07]  /*2d400*/  IMAD.MOV.U32 R2, RZ, RZ, R14 ;  /* 0x000000ffff027224 */ /* 0x000fce00078e000e */
[----:B------:R-:W-:Y:S05]  /*2d410*/  WARPSYNC.COLLECTIVE R15, `(.L_x_2333) ;  /* 0x000000000f087348 */ /* 0x000fea0003c00000 */
[----:B------:R0:W1:Y:S02]  /*2d420*/  SHFL.IDX P6, R14, R13, R12, R11 ;  /* 0x0000000c0d0e7389 */ /* 0x00006400000c000b */
[----:B01----:R-:W-:Y:S01]  /*2d430*/  ENDCOLLECTIVE ;  /* 0x000000000000791b */ /* 0x003fe20003800000 */
.L_x_2333:
        /* <DEDUP_REMOVED lines=12> */
.L_x_2334:
[----:B------:R-:W-:Y:S01]  /*2d500*/  IMAD.MOV.U32 R2, RZ, RZ, R14 ;  /* 0x000000ffff027224 */ /* 0x000fe200078e000e */
[----:B------:R-:W-:Y:S06]  /*2d510*/  BRA `(.L_x_2335) ;  /* 0xffffff7800d07947 */ /* 0x000fec000383ffff */
.L_x_2065:
[----:B----4-:R4:W0:Y:S02]  /*2d520*/  SYNCS.PHASECHK.TRANS64.TRYWAIT P0, [R0+URZ+0x28440], R17 ;  /* 0x02844011000075a7 */ /* 0x010824000800017f */
[----:B0-----:R-:W-:Y:S05]  /*2d530*/  @!P0 NANOSLEEP.SYNCS 0x989680 ;  /* 0x009896800000895d */ /* 0x001fea0003900000 */
[----:B------:R-:W0:Y:S02]  /*2d540*/  @!P0 SYNCS.PHASECHK.TRANS64 P0, [R0+URZ+0x28440], R17 ;  /* 0x02844011000085a7 */ /* 0x000e24000800007f */
[----:B0-----:R-:W-:Y:S05]  /*2d550*/  @!P0 BRA `(.L_x_2065) ;  /* 0xfffffffc00f08947 */ /* 0x001fea000383ffff */
[----:B------:R-:W-:Y:S05]  /*2d560*/  BRA `(.L_x_2336) ;  /* 0xffffff7c00207947 */ /* 0x000fea000383ffff */
.L_x_2066:
[----:B------:R-:W-:Y:S01]  /*2d570*/  BSSY B0, `(.L_x_2337) ;  /* 0x0000008000007945 */ /* 0x000fe20003800000 */
[----:B------:R-:W-:Y:S01]  /*2d580*/  MOV R13, R8 ;  /* 0x00000008000d7202 */ /* 0x000fe20000000f00 */
[----:B------:R-:W-:Y:S02]  /*2d590*/  IMAD.MOV.U32 R12, RZ, RZ, RZ ;  /* 0x000000ffff0c7224 */ /* 0x000fe400078e00ff */
[----:B------:R-:W-:Y:S02]  /*2d5a0*/  IMAD.MOV.U32 R11, RZ, RZ, 0x181f ;  /* 0x0000181fff0b7424 */ /* 0x000fe400078e00ff */
[----:B------:R-:W-:-:S07]  /*2d5b0*/  IMAD.MOV.U32 R15, RZ, RZ, -0x1 ;  /* 0xffffffffff0f7424 */ /* 0x000fce00078e00ff */
[----:B01-34-:R-:W-:Y:S05]  /*2d5c0*/  WARPSYNC.COLLECTIVE R15, `(.L_x_2338) ;  /* 0x000000000f087348 */ /* 0x01bfea0003c00000 */
[----:B------:R2:W0:Y:S02]  /*2d5d0*/  SHFL.IDX P6, R14, R13, R12, R11 ;  /* 0x0000000c0d0e7389 */ /* 0x00042400000c000b */
[----:B01234-:R-:W-:Y:S01]  /*2d5e0*/  ENDCOLLECTIVE ;  /* 0x000000000000791b */ /* 0x01ffe20003800000 */
.L_x_2338:
[----:B------:R-:W-:Y:S05]  /*2d5f0*/  BSYNC B0 ;  /* 0x0000000000007941 */ /* 0x000fea0003800000 */
.L_x_2337:
        /* <DEDUP_REMOVED lines=8> */
.L_x_2339:
[----:B------:R-:W-:Y:S01]  /*2d680*/  IMAD.MOV.U32 R13, RZ, RZ, R8 ;  /* 0x000000ffff0d7224 */ /* 0x000fe200078e0008 */
[----:B------:R-:W-:Y:S01]  /*2d690*/  MOV R12, 0x1 ;  /* 0x00000001000c7802 */ /* 0x000fe20000000f00 */
[----:B------:R-:W-:-:S07]  /*2d6a0*/  IMAD.MOV.U32 R2, RZ, RZ, R14 ;  /* 0x000000ffff027224 */ /* 0x000fce00078e000e */
[----:B------:R-:W-:Y:S05]  /*2d6b0*/  WARPSYNC.COLLECTIVE R15, `(.L_x_2340) ;  /* 0x000000000f087348 */ /* 0x000fea0003c00000 */
[----:B------:R0:W1:Y:S02]  /*2d6c0*/  SHFL.IDX P6, R14, R13, R12, R11 ;  /* 0x0000000c0d0e7389 */ /* 0x00006400000c000b */
[----:B01----:R-:W-:Y:S01]  /*2d6d0*/  ENDCOLLECTIVE ;  /* 0x000000000000791b */ /* 0x003fe20003800000 */
.L_x_2340:
        /* <DEDUP_REMOVED lines=12> */
.L_x_2341:
[----:B------:R-:W-:Y:S01]  /*2d7a0*/  IMAD.MOV.U32 R13, RZ, RZ, R8 ;  /* 0x000000ffff0d7224 */ /* 0x000fe200078e0008 */
[----:B------:R-:W-:Y:S01]  /*2d7b0*/  MOV R12, 0x2 ;  /* 0x00000002000c7802 */ /* 0x000fe20000000f00 */
[----:B------:R-:W-:-:S07]  /*2d7c0*/  IMAD.MOV.U32 R2, RZ, RZ, R14 ;  /* 0x000000ffff027224 */ /* 0x000fce00078e000e */
[----:B------:R-:W-:Y:S05]  /*2d7d0*/  WARPSYNC.COLLECTIVE R15, `(.L_x_2342) ;  /* 0x000000000f087348 */ /* 0x000fea0003c00000 */
[----:B------:R0:W1:Y:S02]  /*2d7e0*/  SHFL.IDX P6, R14, R13, R12, R11 ;  /* 0x0000000c0d0e7389 */ /* 0x00006400000c000b */
[----:B01----:R-:W-:Y:S01]  /*2d7f0*/  ENDCOLLECTIVE ;  /* 0x000000000000791b */ /* 0x003fe20003800000 */
.L_x_2342:
        /* <DEDUP_REMOVED lines=12> */
.L_x_2343:
[----:B------:R-:W-:Y:S01]  /*2d8c0*/  IMAD.MOV.U32 R13, RZ, RZ, R8 ;  /* 0x000000ffff0d7224 */ /* 0x000fe200078e0008 */
[----:B------:R-:W-:Y:S01]  /*2d8d0*/  MOV R12, 0x3 ;  /* 0x00000003000c7802 */ /* 0x000fe20000000f00 */
[----:B------:R-:W-:-:S07]  /*2d8e0*/  IMAD.MOV.U32 R2, RZ, RZ, R14 ;  /* 0x000000ffff027224 */ /* 0x000fce00078e000e */
[----:B------:R-:W-:Y:S05]  /*2d8f0*/  WARPSYNC.COLLECTIVE R15, `(.L_x_2344) ;  /* 0x000000000f087348 */ /* 0x000fea0003c00000 */
[----:B------:R0:W1:Y:S02]  /*2d900*/  SHFL.IDX P6, R14, R13, R12, R11 ;  /* 0x0000000c0d0e7389 */ /* 0x00006400000c000b */
[----:B01----:R-:W-:Y:S01]  /*2d910*/  ENDCOLLECTIVE ;  /* 0x000000000000791b */ /* 0x003fe20003800000 */
.L_x_2344:
        /* <DEDUP_REMOVED lines=12> */
.L_x_2345:
[----:B------:R-:W-:Y:S01]  /*2d9e0*/  IMAD.MOV.U32 R2, RZ, RZ, R14 ;  /* 0x000000ffff027224 */ /* 0x000fe200078e000e */
[----:B------:R-:W-:Y:S06]  /*2d9f0*/  BRA `(.L_x_2346) ;  /* 0xffffff7800b07947 */ /* 0x000fec000383ffff */
.L_x_2071:
[----:B0-----:R0:W1:Y:S02]  /*2da00*/  SYNCS.PHASECHK.TRANS64.TRYWAIT P2, [R0+URZ+0x28470], R3 ;  /* 0x02847003000075a7 */ /* 0x001064000804017f */
[----:B-1----:R-:W-:Y:S05]  /*2da10*/  @!P2 NANOSLEEP.SYNCS 0x989680 ;  /* 0x009896800000a95d */ /* 0x002fea0003900000 */
[----:B------:R-:W1:Y:S02]  /*2da20*/  @!P2 SYNCS.PHASECHK.TRANS64 P2, [R0+URZ+0x28470], R3 ;  /* 0x028470030000a5a7 */ /* 0x000e64000804007f */
[----:B-1----:R-:W-:Y:S05]  /*2da30*/  @!P2 BRA `(.L_x_2071) ;  /* 0xfffffffc00f0a947 */ /* 0x002fea000383ffff */
[----:B------:R-:W-:Y:S05]  /*2da40*/  BRA `(.L_x_2347) ;  /* 0xffffff7c00147947 */ /* 0x000fea000383ffff */
.L_x_2073:
[----:B0-----:R0:W1:Y:S02]  /*2da50*/  SYNCS.PHASECHK.TRANS64.TRYWAIT P2, [R0+URZ+0x28460], R3 ;  /* 0x02846003000075a7 */ /* 0x001064000804017f */
[----:B-1----:R-:W-:Y:S05]  /*2da60*/  @!P2 NANOSLEEP.SYNCS 0x989680 ;  /* 0x009896800000a95d */ /* 0x002fea0003900000 */
[----:B------:R-:W1:Y:S02]  /*2da70*/  @!P2 SYNCS.PHASECHK.TRANS64 P2, [R0+URZ+0x28460], R3 ;  /* 0x028460030000a5a7 */ /* 0x000e64000804007f */
[----:B-1----:R-:W-:Y:S05]  /*2da80*/  @!P2 BRA `(.L_x_2073) ;  /* 0xfffffffc00f0a947 */ /* 0x002fea000383ffff */
[----:B------:R-:W-:Y:S05]  /*2da90*/  BRA `(.L_x_2348) ;  /* 0xffffff7c00207947 */ /* 0x000fea000383ffff */
.L_x_2081:
[----:B0-----:R0:W1:Y:S02]  /*2daa0*/  SYNCS.PHASECHK.TRANS64.TRYWAIT P1, [R17+URZ+0x28470], R0 ;  /* 0x02847000110075a7 */ /* 0x001064000802017f */
[----:B-1----:R-:W-:Y:S05]  /*2dab0*/  @!P1 NANOSLEEP.SYNCS 0x989680 ;  /* 0x009896800000995d */ /* 0x002fea0003900000 */
[----:B------:R-:W1:Y:S02]  /*2dac0*/  @!P1 SYNCS.PHASECHK.TRANS64 P1, [R17+URZ+0x28470], R0 ;  /* 0x02847000110095a7 */ /* 0x000e64000802007f */
[----:B-1----:R-:W-:Y:S05]  /*2dad0*/  @!P1 BRA `(.L_x_2081) ;  /* 0xfffffffc00f09947 */ /* 0x002fea000383ffff */
[----:B------:R-:W-:Y:S05]  /*2dae0*/  BRA `(.L_x_2349) ;  /* 0xffffff8000d07947 */ /* 0x000fea000383ffff */
.L_x_2083:
[----:B0-----:R0:W1:Y:S02]  /*2daf0*/  SYNCS.PHASECHK.TRANS64.TRYWAIT P1, [R17+URZ+0x28460], R0 ;  /* 0x02846000110075a7 */ /* 0x001064000802017f */
[----:B-1----:R-:W-:Y:S05]  /*2db00*/  @!P1 NANOSLEEP.SYNCS 0x989680 ;  /* 0x009896800000995d */ /* 0x002fea0003900000 */
[----:B------:R-:W1:Y:S02]  /*2db10*/  @!P1 SYNCS.PHASECHK.TRANS64 P1, [R17+URZ+0x28460], R0 ;  /* 0x02846000110095a7 */ /* 0x000e64000802007f */
[----:B-1----:R-:W-:Y:S05]  /*2db20*/  @!P1 BRA `(.L_x_2083) ;  /* 0xfffffffc00f09947 */ /* 0x002fea000383ffff */
[----:B------:R-:W-:Y:S05]  /*2db30*/  BRA `(.L_x_2350) ;  /* 0xffffff8000d87947 */ /* 0x000fea000383ffff */
.L_x_2088:
        /* <DEDUP_REMOVED lines=8> */
.L_x_2352:
[----:B------:R-:W-:Y:S05]  /*2dbc0*/  BSYNC B0 ;  /* 0x0000000000007941 */ /* 0x000fea0003800000 */
.L_x_2351:
[----:B------:R-:W-:Y:S01]  /*2dbd0*/  IMAD.MOV.U32 R13, RZ, RZ, R16 ;  /* 0x000000ffff0d7224 */ /* 0x000fe200078e0010 */
[----:B------:R-:W-:Y:S01]  /*2dbe0*/  MOV R15, 0xffffffff ;  /* 0xffffffff000f7802 */ /* 0x000fe20000000f00 */
[----:B------:R-:W-:Y:S02]  /*2dbf0*/  IMAD.MOV.U32 R12, RZ, RZ, 0x1 ;  /* 0x00000001ff0c7424 */ /* 0x000fe400078e00ff */
[----:B------:R-:W-:Y:S02]  /*2dc00*/  IMAD.MOV.U32 R11, RZ, RZ, 0x1f ;  /* 0x0000001fff0b7424 */ /* 0x000fe400078e00ff */
[----:B------:R-:W-:Y:S02]  /*2dc10*/  IMAD.IADD R7, R19, 0x1, R8 ;  /* 0x0000000113077824 */ /* 0x000fe400078e0208 */
[----:B------:R-:W-:-:S07]  /*2dc20*/  IMAD.MOV.U32 R0, RZ, RZ, R14 ;  /* 0x000000ffff007224 */ /* 0x000fce00078e000e */
[----:B------:R-:W-:Y:S05]  /*2dc30*/  WARPSYNC.COLLECTIVE R15, `(.L_x_2353) ;  /* 0x000000000f087348 */ /* 0x000fea0003c00000 */
[----:B------:R0:W1:Y:S02]  /*2dc40*/  SHFL.IDX P6, R14, R13, R12, R11 ;  /* 0x0000000c0d0e7389 */ /* 0x00006400000c000b */
[----:B01----:R-:W-:Y:S01]  /*2dc50*/  ENDCOLLECTIVE ;  /* 0x000000000000791b */ /* 0x003fe20003800000 */
.L_x_2353:
[----:B------:R-:W-:Y:S02]  /*2dc60*/  ULDC UR4, c[0x0][0xc3c] ;  /* 0x00030f0000047ab9 */ /* 0x000fe40000000800 */
[----:B------:R-:W-:-:S13]  /*2dc70*/  ISETP.GE.OR P1, PT, R7, UR4, !P0 ;  /* 0x0000000407007c0c */ /* 0x000fda000c726670 */
[----:B------:R-:W0:Y:S01]  /*2dc80*/  @!P1 LDC.64 R2, c[0x0][0xc80] ;  /* 0x00032000ff029b82 */ /* 0x000e220000000a00 */
[----:B------:R-:W-:Y:S01]  /*2dc90*/  IMAD.MOV.U32 R17, RZ, RZ, RZ ;  /* 0x000000ffff117224 */ /* 0x000fe200078e00ff */
[----:B------:R-:W-:Y:S01]  /*2dca0*/  MOV R11, RZ ;  /* 0x000000ff000b7202 */ /* 0x000fe20000000f00 */
[----:B------:R-:W-:Y:S02]  /*2dcb0*/  IMAD.MOV.U32 R5, RZ, RZ, R14 ;  /* 0x000000ffff057224 */ /* 0x000fe400078e000e */
[----:B0-----:R-:W-:-:S06]  /*2dcc0*/  @!P1 IMAD.WIDE R2, R7, 0x4, R2 ;  /* 0x0000000407029825 */ /* 0x001fcc00078e0202 */
[----:B------:R-:W2:Y:S01]  /*2dcd0*/  @!P1 LDG.E R2, desc[UR36][R2.64] ;  /* 0x0000002402029981 */ /* 0x000ea2000c1e1900 */
        /* <DEDUP_REMOVED lines=10> */
.L_x_2354:
[----:B------:R-:W-:Y:S01]  /*2dd80*/  IMAD.MOV.U32 R12, RZ, RZ, 0x2 ;  /* 0x00000002ff0c7424 */ /* 0x000fe200078e00ff */
[----:B------:R-:W-:-:S05]  /*2dd90*/  SEL R4, R14, RZ, P1 ;  /* 0x000000ff0e047207 */ /* 0x000fca0000800000 */
[----:B------:R-:W-:-:S04]  /*2dda0*/  IMAD.IADD R4, R17, 0x1, R4 ;  /* 0x0000000111047824 */ /* 0x000fc800078e0204 */
[----:B------:R-:W-:-:S07]  /*2ddb0*/  IMAD.MOV.U32 R13, RZ, RZ, R4 ;  /* 0x000000ffff0d7224 */ /* 0x000fce00078e0004 */
[----:B------:R-:W-:Y:S05]  /*2ddc0*/  WARPSYNC.COLLECTIVE R15, `(.L_x_2355) ;  /* 0x000000000f087348 */ /* 0x000fea0003c00000 */
[----:B------:R0:W1:Y:S02]  /*2ddd0*/  SHFL.UP P6, R14, R13, R12, R11 ;  /* 0x0400000c0d0e7389 */ /* 0x00006400000c000b */
[----:B01----:R-:W-:Y:S01]  /*2dde0*/  ENDCOLLECTIVE ;  /* 0x000000000000791b */ /* 0x003fe20003800000 */
.L_x_2355:
[----:B------:R-:W-:Y:S02]  /*2ddf0*/  MOV R12, 0x4 ;  /* 0x00000004000c7802 */ /* 0x000fe40000000f00 */
[----:B------:R-:W-:-:S05]  /*2de00*/  SEL R3, R14, RZ, P2 ;  /* 0x000000ff0e037207 */ /* 0x000fca0001000000 */
[----:B------:R-:W-:-:S04]  /*2de10*/  IMAD.IADD R6, R4, 0x1, R3 ;  /* 0x0000000104067824 */ /* 0x000fc800078e0203 */
[----:B------:R-:W-:-:S07]  /*2de20*/  IMAD.MOV.U32 R13, RZ, RZ, R6 ;  /* 0x000000ffff0d7224 */ /* 0x000fce00078e0006 */
[----:B------:R-:W-:Y:S05]  /*2de30*/  WARPSYNC.COLLECTIVE R15, `(.L_x_2356) ;  /* 0x000000000f087348 */ /* 0x000fea0003c00000 */
[----:B------:R0:W1:Y:S02]  /*2de40*/  SHFL.UP P6, R14, R13, R12, R11 ;  /* 0x0400000c0d0e7389 */ /* 0x00006400000c000b */
[----:B01----:R-:W-:Y:S01]  /*2de50*/  ENDCOLLECTIVE ;  /* 0x000000000000791b */ /* 0x003fe20003800000 */
.L_x_2356:
[----:B------:R-:W-:Y:S01]  /*2de60*/  IMAD.MOV.U32 R12, RZ, RZ, 0x8 ;  /* 0x00000008ff0c7424 */ /* 0x000fe200078e00ff */
[----:B------:R-:W-:-:S05]  /*2de70*/  SEL R3, R14, RZ, P3 ;  /* 0x000000ff0e037207 */ /* 0x000fca0001800000 */
[----:B------:R-:W-:-:S04]  /*2de80*/  IMAD.IADD R2, R6, 0x1, R3 ;  /* 0x0000000106027824 */ /* 0x000fc800078e0203 */
[----:B------:R-:W-:-:S07]  /*2de90*/  IMAD.MOV.U32 R13, RZ, RZ, R2 ;  /* 0x000000ffff0d7224 */ /* 0x000fce00078e0002 */
[----:B------:R-:W-:Y:S05]  /*2dea0*/  WARPSYNC.COLLECTIVE R15, `(.L_x_2357) ;  /* 0x000000000f087348 */ /* 0x000fea0003c00000 */
[----:B------:R0:W1:Y:S02]  /*2deb0*/  SHFL.UP P6, R14, R13, R12, R11 ;  /* 0x0400000c0d0e7389 */ /* 0x00006400000c000b */
[----:B01----:R-:W-:Y:S01]  /*2dec0*/  ENDCOLLECTIVE ;  /* 0x000000000000791b */ /* 0x003fe20003800000 */
.L_x_2357:
[----:B------:R-:W-:Y:S02]  /*2ded0*/  MOV R12, 0x10 ;  /* 0x00000010000c7802 */ /* 0x000fe40000000f00 */
[----:B------:R-:W-:-:S05]  /*2dee0*/  SEL R3, R14, RZ, P4 ;  /* 0x000000ff0e037207 */ /* 0x000fca0002000000 */
[----:B------:R-:W-:-:S04]  /*2def0*/  IMAD.IADD R3, R2, 0x1, R3 ;  /* 0x0000000102037824 */ /* 0x000fc800078e0203 */
[----:B------:R-:W-:-:S07]  /*2df00*/  IMAD.MOV.U32 R13, RZ, RZ, R3 ;  /* 0x000000ffff0d7224 */ /* 0x000fce00078e0003 */
[----:B------:R-:W-:Y:S05]  /*2df10*/  WARPSYNC.COLLECTIVE R15, `(.L_x_2358) ;  /* 0x000000000f087348 */ /* 0x000fea0003c00000 */
[----:B------:R0:W1:Y:S02]  /*2df20*/  SHFL.UP P6, R14, R13, R12, R11 ;  /* 0x0400000c0d0e7389 */ /* 0x00006400000c000b */
[----:B01----:R-:W-:Y:S01]  /*2df30*/  ENDCOLLECTIVE ;  /* 0x000000000000791b */ /* 0x003fe20003800000 */
.L_x_2358:
[----:B------:R-:W-:Y:S02]  /*2df40*/  IMAD.MOV.U32 R12, RZ, RZ, 0x1f ;  /* 0x0000001fff0c7424 */ /* 0x000fe400078e00ff */
[----:B------:R-:W-:Y:S01]  /*2df50*/  IMAD.MOV.U32 R11, RZ, RZ, 0x1f ;  /* 0x0000001fff0b7424 */ /* 0x000fe200078e00ff */
[----:B------:R-:W-:-:S05]  /*2df60*/  SEL R14, R14, RZ, P5 ;  /* 0x000000ff0e0e7207 */ /* 0x000fca0002800000 */
[----:B------:R-:W-:-:S04]  /*2df70*/  IMAD.IADD R3, R3, 0x1, R14 ;  /* 0x0000000103037824 */ /* 0x000fc800078e020e */
[----:B------:R-:W-:-:S07]  /*2df80*/  IMAD.MOV.U32 R13, RZ, RZ, R3 ;  /* 0x000000ffff0d7224 */ /* 0x000fce00078e0003 */
[----:B------:R-:W-:Y:S05]  /*2df90*/  WARPSYNC.COLLECTIVE R15, `(.L_x_2359) ;  /* 0x000000000f087348 */ /* 0x000fea0003c00000 */
[----:B------:R0:W1:Y:S02]  /*2dfa0*/  SHFL.IDX P6, R14, R13, R12, R11 ;  /* 0x0000000c0d0e7389 */ /* 0x00006400000c000b */
[----:B01----:R-:W-:Y:S01]  /*2dfb0*/  ENDCOLLECTIVE ;  /* 0x000000000000791b */ /* 0x003fe20003800000 */
.L_x_2359:
[----:B------:R-:W-:Y:S05]  /*2dfc0*/  BRA `(.L_x_2360) ;  /* 0xffffff8400d47947 */ /* 0x000fea000383ffff */
.L_x_2093:
        /* <DEDUP_REMOVED lines=8> */
.L_x_2362:
[----:B------:R-:W-:Y:S05]  /*2e050*/  BSYNC B0 ;  /* 0x0000000000007941 */ /* 0x000fea0003800000 */
.L_x_2361:
[----:B------:R-:W-:Y:S01]  /*2e060*/  SEL R14, R14, RZ, P1 ;  /* 0x000000ff0e0e7207 */ /* 0x000fe20000800000 */
[----:B------:R-:W-:Y:S01]  /*2e070*/  IMAD.MOV.U32 R12, RZ, RZ, 0x2 ;  /* 0x00000002ff0c7424 */ /* 0x000fe200078e00ff */
[----:B------:R-:W-:Y:S01]  /*2e080*/  MOV R15, 0xffffffff ;  /* 0xffffffff000f7802 */ /* 0x000fe20000000f00 */
[----:B------:R-:W-:Y:S02]  /*2e090*/  IMAD.MOV.U32 R11, RZ, RZ, RZ ;  /* 0x000000ffff0b7224 */ /* 0x000fe400078e00ff */
[----:B------:R-:W-:-:S07]  /*2e0a0*/  IMAD.IADD R13, R17, 0x1, R14 ;  /* 0x00000001110d7824 */ /* 0x000fce00078e020e */
[----:B------:R-:W-:Y:S05]  /*2e0b0*/  WARPSYNC.COLLECTIVE R15, `(.L_x_2363) ;  /* 0x000000000f087348 */ /* 0x000fea0003c00000 */
[----:B------:R0:W1:Y:S02]  /*2e0c0*/  SHFL.UP P6, R14, R13, R12, R11 ;  /* 0x0400000c0d0e7389 */ /* 0x00006400000c000b */
[----:B01----:R-:W-:Y:S01]  /*2e0d0*/  ENDCOLLECTIVE ;  /* 0x000000000000791b */ /* 0x003fe20003800000 */
.L_x_2363:
[----:B------:R-:W-:Y:S01]  /*2e0e0*/  IMAD.MOV.U32 R12, RZ, RZ, 0x4 ;  /* 0x00000004ff0c7424 */ /* 0x000fe200078e00ff */
[----:B------:R-:W-:-:S05]  /*2e0f0*/  SEL R2, R14, RZ, P2 ;  /* 0x000000ff0e027207 */ /* 0x000fca0001000000 */
[----:B------:R-:W-:-:S04]  /*2e100*/  IMAD.IADD R2, R13, 0x1, R2 ;  /* 0x000000010d027824 */ /* 0x000fc800078e0202 */
[----:B------:R-:W-:-:S07]  /*2e110*/  IMAD.MOV.U32 R13, RZ, RZ, R2 ;  /* 0x000000ffff0d7224 */ /* 0x000fce00078e0002 */
[----:B------:R-:W-:Y:S05]  /*2e120*/  WARPSYNC.COLLECTIVE R15, `(.L_x_2364) ;  /* 0x000000000f087348 */ /* 0x000fea0003c00000 */
[----:B------:R0:W1:Y:S02]  /*2e130*/  SHFL.UP P6, R14, R13, R12, R11 ;  /* 0x0400000c0d0e7389 */ /* 0x00006400000c000b */
[----:B01----:R-:W-:Y:S01]  /*2e140*/  ENDCOLLECTIVE ;  /* 0x000000000000791b */ /* 0x003fe20003800000 */
.L_x_2364:
[----:B------:R-:W-:Y:S02]  /*2e150*/  MOV R12, 0x8 ;  /* 0x00000008000c7802 */ /* 0x000fe40000000f00 */
[----:B------:R-:W-:-:S05]  /*2e160*/  SEL R3, R14, RZ, P3 ;  /* 0x000000ff0e037207 */ /* 0x000fca0001800000 */
[----:B------:R-:W-:-:S04]  /*2e170*/  IMAD.IADD R3, R2, 0x1, R3 ;  /* 0x0000000102037824 */ /* 0x000fc800078e0203 */
[----:B------:R-:W-:-:S07]  /*2e180*/  IMAD.MOV.U32 R13, RZ, RZ, R3 ;  /* 0x000000ffff0d7224 */ /* 0x000fce00078e0003 */
[----:B------:R-:W-:Y:S05]  /*2e190*/  WARPSYNC.COLLECTIVE R15, `(.L_x_2365) ;  /* 0x000000000f087348 */ /* 0x000fea0003c00000 */
[----:B------:R0:W1:Y:S02]  /*2e1a0*/  SHFL.UP P6, R14, R13, R12, R11 ;  /* 0x0400000c0d0e7389 */ /* 0x00006400000c000b */
[----:B01----:R-:W-:Y:S01]  /*2e1b0*/  ENDCOLLECTIVE ;  /* 0x000000000000791b */ /* 0x003fe20003800000 */
.L_x_2365:
[----:B------:R-:W-:Y:S01]  /*2e1c0*/  IMAD.MOV.U32 R12, RZ, RZ, 0x10 ;  /* 0x00000010ff0c7424 */ /* 0x000fe200078e00ff */
[----:B------:R-:W-:-:S05]  /*2e1d0*/  SEL R4, R14, RZ, P4 ;  /* 0x000000ff0e047207 */ /* 0x000fca0002000000 */
[----:B------:R-:W-:-:S04]  /*2e1e0*/  IMAD.IADD R4, R3, 0x1, R4 ;  /* 0x0000000103047824 */ /* 0x000fc800078e0204 */
[----:B------:R-:W-:-:S07]  /*2e1f0*/  IMAD.MOV.U32 R13, RZ, RZ, R4 ;  /* 0x000000ffff0d7224 */ /* 0x000fce00078e0004 */
[----:B------:R-:W-:Y:S05]  /*2e200*/  WARPSYNC.COLLECTIVE R15, `(.L_x_2366) ;  /* 0x000000000f087348 */ /* 0x000fea0003c00000 */
[----:B------:R0:W1:Y:S02]  /*2e210*/  SHFL.UP P6, R14, R13, R12, R11 ;  /* 0x0400000c0d0e7389 */ /* 0x00006400000c000b */
[----:B01----:R-:W-:Y:S01]  /*2e220*/  ENDCOLLECTIVE ;  /* 0x000000000000791b */ /* 0x003fe20003800000 */
.L_x_2366:
        /* <DEDUP_REMOVED lines=8> */
.L_x_2367:
[----:B------:R-:W-:Y:S05]  /*2e2b0*/  BRA `(.L_x_2368) ;  /* 0xffffff8400b47947 */ /* 0x000fea000383ffff */
.L_x_2095:
[----:B------:R-:W-:Y:S01]  /*2e2c0*/  BSSY B0, `(.L_x_2369) ;  /* 0x0000006000007945 */ /* 0x000fe20003800000 */
[----:B------:R-:W-:Y:S01]  /*2e2d0*/  PLOP3.LUT P6, PT, P6, PT, PT, 0x8, 0x0 ;  /* 0x000000000000781c */ /* 0x000fe200037ce170 */
[----:B------:R-:W-:-:S12]  /*2e2e0*/  IMAD.MOV.U32 R15, RZ, RZ, -0x1 ;  /* 0xffffffffff0f7424 */ /* 0x000fd800078e00ff */
[----:B0-----:R-:W-:Y:S05]  /*2e2f0*/  WARPSYNC.COLLECTIVE R15, `(.L_x_2370) ;  /* 0x000000000f087348 */ /* 0x001fea0003c00000 */
[----:B------:R-:W-:Y:S01]  /*2e300*/  VOTE.ANY R14, PT, P6 ;  /* 0x00000000000e7806 */ /* 0x000fe200030e0100 */
[----:B0-----:R-:W-:Y:S06]  /*2e310*/  ENDCOLLECTIVE ;  /* 0x000000000000791b */ /* 0x001fec0003800000 */
.L_x_2370:
[----:B------:R-:W-:Y:S05]  /*2e320*/  BSYNC B0 ;  /* 0x0000000000007941 */ /* 0x000fea0003800000 */
.L_x_2369:
[----:B------:R-:W-:Y:S01]  /*2e330*/  IMAD.MOV.U32 R2, RZ, RZ, R14 ;  /* 0x000000ffff027224 */ /* 0x000fe200078e000e */
[----:B------:R-:W-:Y:S01]  /*2e340*/  MOV R11, 0x1f ;  /* 0x0000001f000b7802 */ /* 0x000fe20000000f00 */
[----:B------:R-:W-:Y:S02]  /*2e350*/  IMAD.MOV.U32 R13, RZ, RZ, R17 ;  /* 0x000000ffff0d7224 */ /* 0x000fe400078e0011 */
[----:B------:R-:W0:Y:S01]  /*2e360*/  POPC R6, R2 ;  /* 0x0000000200067309 */ /* 0x000e220000000000 */
[----:B------:R-:W-:Y:S02]  /*2e370*/  IMAD.MOV.U32 R15, RZ, RZ, -0x1 ;  /* 0xffffffffff0f7424 */ /* 0x000fe400078e00ff */
[----:B0-----:R-:W-:-:S07]  /*2e380*/  IMAD.MOV.U32 R12, RZ, RZ, R6 ;  /* 0x000000ffff0c7224 */ /* 0x001fce00078e0006 */
[----:B------:R-:W-:Y:S05]  /*2e390*/  WARPSYNC.COLLECTIVE R15, `(.L_x_2371) ;  /* 0x000000000f087348 */ /* 0x000fea0003c00000 */
[----:B------:R0:W1:Y:S02]  /*2e3a0*/  SHFL.IDX P6, R14, R13, R12, R11 ;  /* 0x0000000c0d0e7389 */ /* 0x00006400000c000b */
[----:B01----:R-:W-:Y:S01]  /*2e3b0*/  ENDCOLLECTIVE ;  /* 0x000000000000791b */ /* 0x003fe20003800000 */
.L_x_2371:
[----:B------:R-:W-:Y:S01]  /*2e3c0*/  IMAD.MOV.U32 R17, RZ, RZ, R14 ;  /* 0x000000ffff117224 */ /* 0x000fe200078e000e */
[----:B------:R-:W-:Y:S06]  /*2e3d0*/  BRA `(.L_x_2372) ;  /* 0xffffff8400a47947 */ /* 0x000fec000383ffff */
.L_x_2097:
[----:B------:R-:W-:Y:S01]  /*2e3e0*/  BSSY B0, `(.L_x_2373) ;  /* 0x0000007000007945 */ /* 0x000fe20003800000 */
[----:B------:R-:W-:Y:S02]  /*2e3f0*/  IMAD.MOV.U32 R13, RZ, RZ, R3 ;  /* 0x000000ffff0d7224 */ /* 0x000fe400078e0003 */
[----:B------:R-:W-:Y:S02]  /*2e400*/  IMAD.MOV.U32 R11, RZ, RZ, 0x1f ;  /* 0x0000001fff0b7424 */ /* 0x000fe400078e00ff */
[----:B------:R-:W-:-:S07]  /*2e410*/  IMAD.MOV.U32 R15, RZ, RZ, -0x1 ;  /* 0xffffffffff0f7424 */ /* 0x000fce00078e00ff */
[----:B012---:R-:W-:Y:S05]  /*2e420*/  WARPSYNC.COLLECTIVE R15, `(.L_x_2374) ;  /* 0x000000000f087348 */ /* 0x007fea0003c00000 */
[----:B------:R3:W4:Y:S02]  /*2e430*/  SHFL.IDX P6, R14, R13, R12, R11 ;  /* 0x0000000c0d0e7389 */ /* 0x00072400000c000b */
[----:B01234-:R-:W-:Y:S01]  /*2e440*/  ENDCOLLECTIVE ;  /* 0x000000000000791b */ /* 0x01ffe20003800000 */
.L_x_2374:
[----:B------:R-:W-:Y:S05]  /*2e450*/  BSYNC B0 ;  /* 0x0000000000007941 */ /* 0x000fea0003800000 */
.L_x_2373:
[----:B------:R-:W-:Y:S05]  /*2e460*/  BRA `(.L_x_2096) ;  /* 0xffffff84009c7947 */ /* 0x000fea000383ffff */
.L_x_2101:
[----:B0-----:R0:W1:Y:S02]  /*2e470*/  SYNCS.PHASECHK.TRANS64.TRYWAIT P0, [R7+URZ+0x28420], R0 ;  /* 0x02842000070075a7 */ /* 0x001064000800017f */
[----:B-1----:R-:W-:Y:S05]  /*2e480*/  @!P0 NANOSLEEP.SYNCS 0x989680 ;  /* 0x009896800000895d */ /* 0x002fea0003900000 */
[----:B------:R-:W1:Y:S02]  /*2e490*/  @!P0 SYNCS.PHASECHK.TRANS64 P0, [R7+URZ+0x28420], R0 ;  /* 0x02842000070085a7 */ /* 0x000e64000800007f */
[----:B-1----:R-:W-:Y:S05]  /*2e4a0*/  @!P0 BRA `(.L_x_2101) ;  /* 0xfffffffc00f08947 */ /* 0x002fea000383ffff */
[----:B------:R-:W-:Y:S05]  /*2e4b0*/  BRA `(.L_x_2375) ;  /* 0xffffff8c001c7947 */ /* 0x000fea000383ffff */
.L_x_2102:
[----:B------:R-:W1:Y:S01]  /*2e4c0*/  S2R R2, SR_TID.X ;  /* 0x0000000000027919 */ /* 0x000e620000002100 */
[----:B------:R-:W-:Y:S01]  /*2e4d0*/  BSSY B0, `(.L_x_2376) ;  /* 0x000000a000007945 */ /* 0x000fe20003800000 */
[----:B------:R-:W-:Y:S02]  /*2e4e0*/  IMAD.MOV.U32 R12, RZ, RZ, RZ ;  /* 0x000000ffff0c7224 */ /* 0x000fe400078e00ff */
[----:B------:R-:W-:Y:S02]  /*2e4f0*/  IMAD.MOV.U32 R11, RZ, RZ, 0x1f ;  /* 0x0000001fff0b7424 */ /* 0x000fe400078e00ff */
[----:B------:R-:W-:Y:S01]  /*2e500*/  IMAD.MOV.U32 R15, RZ, RZ, -0x1 ;  /* 0xffffffffff0f7424 */ /* 0x000fe200078e00ff */
[----:B-1----:R-:W-:-:S04]  /*2e510*/  SHF.R.U32.HI R2, RZ, 0x5, R2 ;  /* 0x00000005ff027819 */ /* 0x002fc80000011602 */
[----:B------:R-:W-:-:S04]  /*2e520*/  LOP3.LUT R2, R2, 0x3, RZ, 0xc0, !PT ;  /* 0x0000000302027812 */ /* 0x000fc800078ec0ff */
[----:B------:R-:W-:-:S07]  /*2e530*/  MOV R13, R2 ;  /* 0x00000002000d7202 */ /* 0x000fce0000000f00 */
[----:B0-----:R-:W-:Y:S05]  /*2e540*/  WARPSYNC.COLLECTIVE R15, `(.L_x_2377) ;  /* 0x000000000f087348 */ /* 0x001fea0003c00000 */
[----:B------:R1:W2:Y:S02]  /*2e550*/  SHFL.IDX P6, R14, R13, R12, R11 ;  /* 0x0000000c0d0e7389 */ /* 0x0002a400000c000b */
[----:B012---:R-:W-:Y:S01]  /*2e560*/  ENDCOLLECTIVE ;  /* 0x000000000000791b */ /* 0x007fe20003800000 */
.L_x_2377:
[----:B------:R-:W-:Y:S05]  /*2e570*/  BSYNC B0 ;  /* 0x0000000000007941 */ /* 0x000fea0003800000 */
.L_x_2376:
[----:B------:R-:W-:Y:S05]  /*2e580*/  BRA `(.L_x_2378) ;  /* 0xffffff8c00047947 */ /* 0x000fea000383ffff */
.L_x_2103:
[----:B------:R-:W-:Y:S01]  /*2e590*/  BSSY B0, `(.L_x_2379) ;  /* 0x0000006000007945 */ /* 0x000fe20003800000 */
[----:B------:R-:W-:-:S07]  /*2e5a0*/  IMAD.MOV.U32 R15, RZ, RZ, -0x1 ;  /* 0xffffffffff0f7424 */ /* 0x000fce00078e00ff */
[----:B0-----:R-:W-:Y:S05]  /*2e5b0*/  WARPSYNC.COLLECTIVE R15, `(.L_x_2380) ;  /* 0x000000000f0c7348 */ /* 0x001fea0003c00000 */
[----:B------:R-:W-:Y:S02]  /*2e5c0*/  ELECT P6, UR62, PT ;  /* 0x00000000003e782f */ /* 0x000fe400038c0000 */
[----:B------:R-:W-:Y:S01]  /*2e5d0*/  MOV R14, UR62 ;  /* 0x0000003e000e7c02 */ /* 0x000fe20008000f00 */
[----:B0-----:R-:W-:Y:S10]  /*2e5e0*/  ENDCOLLECTIVE ;  /* 0x000000000000791b */ /* 0x001ff40003800000 */
.L_x_2380:
[----:B------:R-:W-:Y:S05]  /*2e5f0*/  BSYNC B0 ;  /* 0x0000000000007941 */ /* 0x000fea0003800000 */
.L_x_2379:
[----:B------:R-:W-:Y:S05]  /*2e600*/  BRA `(.L_x_2381) ;  /* 0xffffff8800f87947 */ /* 0x000fea000383ffff */
.L_x_2105:
[----:B0-----:R0:W1:Y:S02]  /*2e610*/  SYNCS.PHASECHK.TRANS64.TRYWAIT P1, [R5+URZ+0x28440], R0 ;  /* 0x02844000050075a7 */ /* 0x001064000802017f */
[----:B-1----:R-:W-:Y:S05]  /*2e620*/  @!P1 NANOSLEEP.SYNCS 0x989680 ;  /* 0x009896800000995d */ /* 0x002fea0003900000 */
[----:B------:R-:W1:Y:S02]  /*2e630*/  @!P1 SYNCS.PHASECHK.TRANS64 P1, [R5+URZ+0x28440], R0 ;  /* 0x02844000050095a7 */ /* 0x000e64000802007f */
[----:B-1----:R-:W-:Y:S05]  /*2e640*/  @!P1 BRA `(.L_x_2105) ;  /* 0xfffffffc00f09947 */ /* 0x002fea000383ffff */
[----:B------:R-:W-:Y:S05]  /*2e650*/  BRA `(.L_x_2382) ;  /* 0xffffff8c00207947 */ /* 0x000fea000383ffff */
.L_x_2107:
[----:B-1----:R1:W2:Y:S02]  /*2e660*/  SYNCS.PHASECHK.TRANS64.TRYWAIT P1, [R3+URZ+0x28440], R2 ;  /* 0x02844002030075a7 */ /* 0x0022a4000802017f */
[----:B--2---:R-:W-:Y:S05]  /*2e670*/  @!P1 NANOSLEEP.SYNCS 0x989680 ;  /* 0x009896800000995d */ /* 0x004fea0003900000 */
[----:B------:R-:W2:Y:S02]  /*2e680*/  @!P1 SYNCS.PHASECHK.TRANS64 P1, [R3+URZ+0x28440], R2 ;  /* 0x02844002030095a7 */ /* 0x000ea4000802007f */
[----:B--2---:R-:W-:Y:S05]  /*2e690*/  @!P1 BRA `(.L_x_2107) ;  /* 0xfffffffc00f09947 */ /* 0x004fea000383ffff */
[----:B------:R-:W-:Y:S05]  /*2e6a0*/  BRA `(.L_x_2383) ;  /* 0xffffff8c002c7947 */ /* 0x000fea000383ffff */
.L_x_2109:
[----:B--2---:R2:W3:Y:S02]  /*2e6b0*/  SYNCS.PHASECHK.TRANS64.TRYWAIT P1, [R5+URZ+0x28460], R0 ;  /* 0x02846000050075a7 */ /* 0x0044e4000802017f */
[----:B---3--:R-:W-:Y:S05]  /*2e6c0*/  @!P1 NANOSLEEP.SYNCS 0x989680 ;  /* 0x009896800000995d */ /* 0x008fea0003900000 */
[----:B------:R-:W3:Y:S02]  /*2e6d0*/  @!P1 SYNCS.PHASECHK.TRANS64 P1, [R5+URZ+0x28460], R0 ;  /* 0x02846000050095a7 */ /* 0x000ee4000802007f */
[----:B---3--:R-:W-:Y:S05]  /*2e6e0*/  @!P1 BRA `(.L_x_2109) ;  /* 0xfffffffc00f09947 */ /* 0x008fea000383ffff */
[----:B------:R-:W-:Y:S05]  /*2e6f0*/  BRA `(.L_x_2384) ;  /* 0xffffff8c00287947 */ /* 0x000fea000383ffff */
.L_x_2111:
[----:B---3--:R3:W4:Y:S02]  /*2e700*/  SYNCS.PHASECHK.TRANS64.TRYWAIT P1, [R3+URZ+0x28460], R2 ;  /* 0x02846002030075a7 */ /* 0x008724000802017f */
[----:B----4-:R-:W-:Y:S05]  /*2e710*/  @!P1 NANOSLEEP.SYNCS 0x989680 ;  /* 0x009896800000995d */ /* 0x010fea0003900000 */
[----:B------:R-:W4:Y:S02]  /*2e720*/  @!P1 SYNCS.PHASECHK.TRANS64 P1, [R3+URZ+0x28460], R2 ;  /* 0x02846002030095a7 */ /* 0x000f24000802007f */
[----:B----4-:R-:W-:Y:S05]  /*2e730*/  @!P1 BRA `(.L_x_2111) ;  /* 0xfffffffc00f09947 */ /* 0x010fea000383ffff */
[----:B------:R-:W-:Y:S05]  /*2e740*/  BRA `(.L_x_2385) ;  /* 0xffffff8c00247947 */ /* 0x000fea000383ffff */
.L_x_2113:
[----:B----4-:R4:W0:Y:S02]  /*2e750*/  SYNCS.PHASECHK.TRANS64.TRYWAIT P1, [R5+URZ+0x28480], R0 ;  /* 0x02848000050075a7 */ /* 0x010824000802017f */
[----:B0-----:R-:W-:Y:S05]  /*2e760*/  @!P1 NANOSLEEP.SYNCS 0x989680 ;  /* 0x009896800000995d */ /* 0x001fea0003900000 */
[----:B------:R-:W0:Y:S02]  /*2e770*/  @!P1 SYNCS.PHASECHK.TRANS64 P1, [R5+URZ+0x28480], R0 ;  /* 0x02848000050095a7 */ /* 0x000e24000802007f */
[----:B0-----:R-:W-:Y:S05]  /*2e780*/  @!P1 BRA `(.L_x_2113) ;  /* 0xfffffffc00f09947 */ /* 0x001fea000383ffff */
[----:B------:R-:W-:Y:S05]  /*2e790*/  BRA `(.L_x_2386) ;  /* 0xffffff8c00207947 */ /* 0x000fea000383ffff */
.L_x_2387:
        /* <DEDUP_REMOVED lines=14> */
.L_x_3635:


//--------------------- .text._ZN7cutlass13device_kernelIN5flash11enable_sm90INS1_16FlashAttnFwdSm90INS1_25CollectiveMainloopFwdSm90ILi2EN4cute5tupleIJNS5_1CILi1EEES8_S8_EEENS6_IJNS7_ILi128EEESA_NS7_ILi256EEEEEELi256ENS_12float_e4m3_tEfNS_4arch4Sm90ELb1ELb0ELb1ELb0ELb1ELb0ELb0ELb1ELb0ELb1ELb0ELb0EEENS1_21CollectiveEpilogueFwdINS6_IJSA_SB_SA_EEES9_NS_10bfloat16_tESF_Li256ELb0ELb1ELb0ELb1EEENS1_30DynamicPersistentTileSchedulerILi256ELi128ELb0ELb1ELb1EEEEEEEEEvNT_6ParamsE --------------------------
	.section	.text._ZN7cutlass13device_kernelIN5flash11enable_sm90INS1_16FlashAttnFwdSm90INS1_25CollectiveMainloopFwdSm90ILi2EN4cute5tupleIJNS5_1CILi1EEES8_S8_EEENS6_IJNS7_ILi128EEESA_NS7_ILi256EEEEEELi256ENS_12float_e4m3_tEfNS_4arch4Sm90ELb1ELb0ELb1ELb0ELb1ELb0ELb0ELb1ELb0ELb1ELb0ELb0EEENS1_21CollectiveEpilogueFwdINS6_IJSA_SB_SA_EEES9_NS_10bfloat16_tESF_Li256ELb0ELb1ELb0ELb1EEENS1_30DynamicPersistentTileSchedulerILi256ELi128ELb0ELb1ELb1EEEEEEEEEvNT_6ParamsE,"ax",@progbits
	.align	128
.text._ZN7cutlass13device_kernelIN5flash11enable_sm90INS1_16FlashAttnFwdSm90INS1_25CollectiveMainloopFwdSm90ILi2EN4cute5tupleIJNS5_1CILi1EEES8_S8_EEENS6_IJNS7_ILi128EEESA_NS7_ILi256EEEEEELi256ENS_12float_e4m3_tEfNS_4arch4Sm90ELb1ELb0ELb1ELb0ELb1ELb0ELb0ELb1ELb0ELb1ELb0ELb0EEENS1_21CollectiveEpilogueFwdINS6_IJSA_SB_SA_EEES9_NS_10bfloat16_tESF_Li256ELb0ELb1ELb0ELb1EEENS1_30DynamicPersistentTileSchedulerILi256ELi128ELb0ELb1ELb1EEEEEEEEEvNT_6ParamsE:
        .type           _ZN7cutlass13device_kernelIN5flash11enable_sm90INS1_16FlashAttnFwdSm90INS1_25CollectiveMainloopFwdSm90ILi2EN4cute5tupleIJNS5_1CILi1EEES8_S8_EEENS6_IJNS7_ILi128EEESA_NS7_ILi256EEEEEELi256ENS_12float_e4m3_tEfNS_4arch4Sm90ELb1ELb0ELb1ELb0ELb1ELb0ELb0ELb1ELb0ELb1ELb0ELb0EEENS1_21CollectiveEpilogueFwdINS6_IJSA_SB_SA_EEES9_NS_10bfloat16_tESF_Li256ELb0ELb1ELb0ELb1EEENS1_30DynamicPersistentTileSchedulerILi256ELi128ELb0ELb1ELb1EEEEEEEEEvNT_6ParamsE,@function
        .size           _ZN7cutlass13device_kernelIN5flash11enable_sm90INS1_16FlashAttnFwdSm90INS1_25CollectiveMainloopFwdSm90ILi2EN4cute5tupleIJNS5_1CILi1EEES8_S8_EEENS6_IJNS7_ILi128EEESA_NS7_ILi256EEEEEELi256ENS_12float_e4m3_tEfNS_4arch4Sm90ELb1ELb0ELb1ELb0ELb1ELb0ELb0ELb1ELb0ELb1ELb0ELb0EEENS1_21CollectiveEpilogueFwdINS6_IJSA_SB_SA_EEES9_NS_10bfloat16_tESF_Li256ELb0ELb1ELb0ELb1EEENS1_30DynamicPersistentTileSchedulerILi256ELi128ELb0ELb1ELb1EEEEEEEEEvNT_6ParamsE,(.L_x_3636 - _ZN7cutlass13device_kernelIN5flash11enable_sm90INS1_16FlashAttnFwdSm90INS1_25CollectiveMainloopFwdSm90ILi2EN4cute5tupleIJNS5_1CILi1EEES8_S8_EEENS6_IJNS7_ILi128EEESA_NS7_ILi256EEEEEELi256ENS_12float_e4m3_tEfNS_4arch4Sm90ELb1ELb0ELb1ELb0ELb1ELb0ELb0ELb1ELb0ELb1ELb0ELb0EEENS1_21CollectiveEpilogueFwdINS6_IJSA_SB_SA_EEES9_NS_10bfloat16_tESF_Li256ELb0ELb1ELb0ELb1EEENS1_30DynamicPersistentTileSchedulerILi256ELi128ELb0ELb1ELb1EEEEEEEEEvNT_6ParamsE)
        .other          _ZN7cutlass13device_kernelIN5flash11enable_sm90INS1_16FlashAttnFwdSm90INS1_25CollectiveMainloopFwdSm90ILi2EN4cute5tupleIJNS5_1CILi1EEES8_S8_EEENS6_IJNS7_ILi128EEESA_NS7_ILi256EEEEEELi256ENS_12float_e4m3_tEfNS_4arch4Sm90ELb1ELb0ELb1ELb0ELb1ELb0ELb0ELb1ELb0ELb1ELb0ELb0EEENS1_21CollectiveEpilogueFwdINS6_IJSA_SB_SA_EEES9_NS_10bfloat16_tESF_Li256ELb0ELb1ELb0ELb1EEENS1_30DynamicPersistentTileSchedulerILi256ELi128ELb0ELb1ELb1EEEEEEEEEvNT_6ParamsE,@"STO_CUDA_ENTRY STV_DEFAULT"
_ZN7cutlass13device_kernelIN5flash11enable_sm90INS1_16FlashAttnFwdSm90INS1_25CollectiveMainloopFwdSm90ILi2EN4cute5tupleIJNS5_1CILi1EEES8_S8_EEENS6_IJNS7_ILi128EEESA_NS7_ILi256EEEEEELi256ENS_12float_e4m3_tEfNS_4arch4Sm90ELb1ELb0ELb1ELb0ELb1ELb0ELb0ELb1ELb0ELb1ELb0ELb0EEENS1_21CollectiveEpilogueFwdINS6_IJSA_SB_SA_EEES9_NS_10bfloat16_tESF_Li256ELb0ELb1ELb0ELb1EEENS1_30DynamicPersistentTileSchedulerILi256ELi128ELb0ELb1ELb1EEEEEEEEEvNT_6ParamsE:
        /* <DEDUP_REMOVED lines=45> */
.L_x_2388:
        /* <DEDUP_REMOVED lines=22> */
.L_x_2389:
        /* <DEDUP_REMOVED lines=18> */
.L_x_2390:
        /* <DEDUP_REMOVED lines=22> */
.L_x_2391:
        /* <DEDUP_REMOVED lines=24> */
.L_x_2392:
        /* <DEDUP_REMOVED lines=9> */
.L_x_2394:
        /* <DEDUP_REMOVED lines=72> */
.L_x_2451:
        /* <DEDUP_REMOVED lines=21> */
.L_x_2395:
[----:B------:R-:W-:Y:S01]  /*0e90*/  ULDC UR7, c[0x0][0xc54] ;  /* 0x0003150000077ab9 */ /* 0x000fe20000000800 */
[----:B------:R-:W-:Y:S01]  /*0ea0*/  UMOV UR6, UR9 ;  /* 0x0000000900067c82 */ /* 0x000fe20008000000 */
[----:B------:R-:W-:-:S11]  /*0eb0*/  UISETP.NE.AND UP0, UPT, UR7, 0x1, UPT ;  /* 0x000000010700788c */ /* 0x000fd6000bf05270 */
[----:B------:R-:W-:Y:S02]  /*0ec0*/  @UP0 ULDC.64 UR10, c[0x0][0xc58] ;  /* 0x00031600000a0ab9 */ /* 0x000fe40000000a00 */
[----:B------:R-:W-:-:S04]  /*0ed0*/  UIMAD.WIDE.U32 UR4, UR9, UR10, URZ ;  /* 0x0000000a090472a5 */ /* 0x000fc8000f8e003f */
[----:B------:R-:W-:-:S04]  /*0ee0*/  @UP0 USHF.R.U32.HI UR6, URZ, UR11, UR5 ;  /* 0x0000000b3f060299 */ /* 0x000fc80008011605 */
[----:B------:R-:W-:-:S12]  /*0ef0*/  UIMAD UR4, UR6, UR7, URZ ;  /* 0x00000007060472a4 */ /* 0x000fd8000f8e023f */
.L_x_2396:
[----:B------:R-:W-:Y:S01]  /*0f00*/  ULDC.64 UR10, c[0x0][0x418] ;  /* 0x00010600000a7ab9 */ /* 0x000fe20000000a00 */
[----:B------:R-:W-:Y:S01]  /*0f10*/  ULOP3.LUT UR6, URZ, UR6, URZ, 0x33, !UPT ;  /* 0x000000063f067292 */ /* 0x000fe2000f8e333f */
[----:B------:R-:W-:Y:S01]  /*0f20*/  PLOP3.LUT P0, PT, PT, PT, PT, 0x80, 0x0 ;  /* 0x000000000000781c */ /* 0x000fe20003f0f070 */
[----:B------:R-:W-:Y:S01]  /*0f30*/  UISETP.NE.U32.AND UP0, UPT, UR10, URZ, UPT ;  /* 0x0000003f0a00728c */ /* 0x000fe2000bf05070 */
[----:B------:R-:W-:Y:S01]  /*0f40*/  IMAD.MOV.U32 R0, RZ, RZ, RZ ;  /* 0x000000ffff007224 */ /* 0x000fe200078e00ff */
[----:B------:R-:W-:Y:S01]  /*0f50*/  ULDC UR5, c[0x0][0xc3c] ;  /* 0x00030f0000057ab9 */ /* 0x000fe20000000800 */
[----:B------:R-:W-:Y:S01]  /*0f60*/  UIADD3 UR4, UR9, -UR4, URZ ;  /* 0x8000000409047290 */ /* 0x000fe2000fffe03f */
[----:B------:R-:W-:Y:S01]  /*0f70*/  IMAD.MOV.U32 R2, RZ, RZ, RZ ;  /* 0x000000ffff027224 */ /* 0x000fe200078e00ff */
[----:B------:R-:W-:Y:S01]  /*0f80*/  UISETP.NE.AND.EX UP0, UPT, UR11, URZ, UPT, UP0 ;  /* 0x0000003f0b00728c */ /* 0x000fe2000bf05300 */
[----:B------:R-:W-:Y:S01]  /*0f90*/  CS2R R150, SRZ ;  /* 0x0000000000967805 */ /* 0x000fe2000001ff00 */
[----:B------:R-:W-:Y:S01]  /*0fa0*/  UIADD3 UR6, UR6, UR5, URZ ;  /* 0x0000000506067290 */ /* 0x000fe2000fffe03f */
[----:B------:R-:W-:Y:S01]  /*0fb0*/  CS2R R26, SRZ ;  /* 0x00000000001a7805 */ /* 0x000fe2000001ff00 */
[----:B------:R-:W-:Y:S01]  /*0fc0*/  ULDC UR11, c[0x0][0x448] ;  /* 0x00011200000b7ab9 */ /* 0x000fe20000000800 */
[----:B------:R-:W-:Y:S01]  /*0fd0*/  ULDC UR10, c[0x0][0xc54] ;  /* 0x00031500000a7ab9 */ /* 0x000fe20000000800 */
[----:B------:R-:W-:Y:S01]  /*0fe0*/  UISETP.NE.AND UP2, UPT, UR11, 0x1, UPT ;  /* 0x000000010b00788c */ /* 0x000fe2000bf45270 */
[----:B------:R-:W-:Y:S01]  /*0ff0*/  CS2R R92, SRZ ;  /* 0x00000000005c7805 */ /* 0x000fe2000001ff00 */
[----:B------:R-:W-:Y:S01]  /*1000*/  USHF.L.U32 UR39, UR6, 0x7, URZ ;  /* 0x0000000706277899 */ /* 0x000fe2000800063f */
[----:B------:R-:W-:Y:S01]  /*1010*/  CS2R R144, SRZ ;  /* 0x0000000000907805 */ /* 0x000fe2000001ff00 */
[----:B------:R-:W-:Y:S01]  /*1020*/  UIMAD UR10, UR8, UR10, UR4 ;  /* 0x0000000a080a72a4 */ /* 0x000fe2000f8e0204 */
[----:B------:R-:W-:Y:S01]  /*1030*/  CS2R R142, SRZ ;  /* 0x00000000008e7805 */ /* 0x000fe2000001ff00 */
[----:B------:R-:W-:Y:S01]  /*1040*/  UIADD3 UR6, UR39, 0x7f, URZ ;  /* 0x0000007f27067890 */ /* 0x000fe2000fffe03f */
[----:B------:R-:W-:Y:S01]  /*1050*/  CS2R R30, SRZ ;  /* 0x00000000001e7805 */ /* 0x000fe2000001ff00 */
[----:B------:R-:W-:Y:S01]  /*1060*/  ULDC UR45, c[0x0][0x424] ;  /* 0x00010900002d7ab9 */ /* 0x000fe20000000800 */
[----:B------:R-:W-:Y:S01]  /*1070*/  ULDC UR7, c[0x0][0x288] ;  /* 0x0000a20000077ab9 */ /* 0x000fe20000000800 */
[----:B------:R-:W-:Y:S01]  /*1080*/  USEL UR45, UR45, 0x1, UP0 ;  /* 0x000000012d2d7887 */ /* 0x000fe20008000000 */
[----:B------:R-:W-:Y:S01]  /*1090*/  CS2R R84, SRZ ;  /* 0x0000000000547805 */ /* 0x000fe2000001ff00 */
[----:B------:R-:W-:Y:S01]  /*10a0*/  @UP2 ULDC UR4, c[0x0][0x44c] ;  /* 0x0001130000042ab9 */ /* 0x000fe20000000800 */
[----:B------:R-:W-:Y:S01]  /*10b0*/  UIADD3 UR7, -UR7, 0x80, URZ ;  /* 0x0000008007077890 */ /* 0x000fe2000fffe13f */
[----:B------:R-:W-:Y:S01]  /*10c0*/  CS2R R136, SRZ ;  /* 0x0000000000887805 */ /* 0x000fe2000001ff00 */
[----:B------:R-:W-:Y:S01]  /*10d0*/  UIMAD.WIDE.U32 UR4, UR6, UR4, URZ ;  /* 0x00000004060472a5 */ /* 0x000fe2000f8e003f */
[----:B------:R-:W-:Y:S01]  /*10e0*/  CS2R R134, SRZ ;  /* 0x0000000000867805 */ /* 0x000fe2000001ff00 */
[----:B------:R-:W-:Y:S01]  /*10f0*/  ULDC UR9, c[0x0][0x2f0] ;  /* 0x0000bc0000097ab9 */ /* 0x000fe20000000800 */
[----:B------:R-:W-:Y:S01]  /*1100*/  @UP2 ULDC UR11, c[0x0][0x450] ;  /* 0x00011400000b2ab9 */ /* 0x000fe20000000800 */
[----:B------:R-:W-:Y:S01]  /*1110*/  UIMAD UR7, UR45, UR9, UR7 ;  /* 0x000000092d0772a4 */ /* 0x000fe2000f8e0207 */
[----:B------:R-:W-:Y:S01]  /*1120*/  CS2R R34, SRZ ;  /* 0x0000000000227805 */ /* 0x000fe2000001ff00 */
[----:B------:R-:W-:Y:S01]  /*1130*/  @UP2 USHF.R.U32.HI UR6, URZ, UR11, UR5 ;  /* 0x0000000b3f062299 */ /* 0x000fe20008011605 */
[----:B------:R-:W-:Y:S01]  /*1140*/  CS2R R76, SRZ ;  /* 0x00000000004c7805 */ /* 0x000fe2000001ff00 */
[----:B------:R-:W-:Y:S01]  /*1150*/  UIMAD UR4, UR45, UR9, 0x7f ;  /* 0x0000007f2d0474a4 */ /* 0x000fe2000f8e0209 */
[----:B------:R-:W-:Y:S01]  /*1160*/  CS2R R128, SRZ ;  /* 0x0000000000807805 */ /* 0x000fe2000001ff00 */
[----:B------:R-:W-:Y:S01]  /*1170*/  UIADD3 UR6, UR7, UR6, URZ ;  /* 0x0000000607067290 */ /* 0x000fe2000fffe03f */
[----:B------:R-:W-:Y:S01]  /*1180*/  CS2R R126, SRZ ;  /* 0x00000000007e7805 */ /* 0x000fe2000001ff00 */
[----:B------:R-:W-:Y:S01]  /*1190*/  USHF.R.S32.HI UR5, URZ, 0x1f, UR4 ;  /* 0x0000001f3f057899 */ /* 0x000fe20008011404 */
[----:B------:R-:W-:Y:S01]  /*11a0*/  CS2R R38, SRZ ;  /* 0x0000000000267805 */ /* 0x000fe2000001ff00 */
[----:B------:R-:W-:Y:S01]  /*11b0*/  USHF.R.S32.HI UR7, URZ, 0x1f, UR6 ;  /* 0x0000001f3f077899 */ /* 0x000fe20008011406 */
[----:B------:R-:W-:Y:S01]  /*11c0*/  CS2R R68, SRZ ;  /* 0x0000000000447805 */ /* 0x000fe2000001ff00 */
[----:B------:R-:W-:Y:S01]  /*11d0*/  ULEA.HI UR5, UR5, UR4, URZ, 0x7 ;  /* 0x0000000405057291 */ /* 0x000fe2000f8f383f */
[----:B------:R-:W-:Y:S01]  /*11e0*/  CS2R R120, SRZ ;  /* 0x0000000000787805 */ /* 0x000fe2000001ff00 */
[----:B------:R-:W-:Y:S01]  /*11f0*/  ULEA.HI UR7, UR7, UR6, URZ, 0x7 ;  /* 0x0000000607077291 */ /* 0x000fe2000f8f383f */
[----:B------:R-:W-:Y:S01]  /*1200*/  CS2R R118, SRZ ;  /* 0x0000000000767805 */ /* 0x000fe2000001ff00 */
[----:B------:R-:W-:Y:S01]  /*1210*/  USHF.R.S32.HI UR51, URZ, 0x7, UR5 ;  /* 0x000000073f337899 */ /* 0x000fe20008011405 */
[----:B------:R-:W-:Y:S01]  /*1220*/  CS2R R42, SRZ ;  /* 0x00000000002a7805 */ /* 0x000fe2000001ff00 */
[----:B------:R-:W-:Y:S01]  /*1230*/  USHF.R.S32.HI UR7, URZ, 0x7, UR7 ;  /* 0x000000073f077899 */ /* 0x000fe20008011407 */
[----:B------:R-:W-:Y:S01]  /*1240*/  CS2R R60, SRZ ;  /* 0x00000000003c7805 */ /* 0x000fe2000001ff00 */
[----:B------:R-:W-:Y:S01]  /*1250*/  ULDC UR41, c[0x0][0xc48] ;  /* 0x0003120000297ab9 */ /* 0x000fe20000000800 */
[----:B------:R-:W-:Y:S01]  /*1260*/  UMOV UR40, UR10 ;  /* 0x0000000a00287c82 */ /* 0x000fe20008000000 */
[----:B------:R-:W-:Y:S01]  /*1270*/  UISETP.LT.AND UP0, UPT, UR51, UR7, UPT ;  /* 0x000000073300728c */ /* 0x000fe2000bf01270 */
[----:B------:R-:W-:Y:S01]  /*1280*/  CS2R R112, SRZ ;  /* 0x0000000000707805 */ /* 0x000fe2000001ff00 */
[----:B------:R-:W-:Y:S01]  /*1290*/  UISETP.NE.AND UP1, UPT, UR41, 0x1, UPT ;  /* 0x000000012900788c */ /* 0x000fe2000bf25270 */
[----:B------:R-:W-:Y:S01]  /*12a0*/  CS2R R110, SRZ ;  /* 0x00000000006e7805 */ /* 0x000fe2000001ff00 */
[----:B------:R-:W-:Y:S01]  /*12b0*/  USEL UR51, UR51, UR7, UP0 ;  /* 0x0000000733337287 */ /* 0x000fe20008000000 */
[----:B------:R-:W-:Y:S01]  /*12c0*/  CS2R R46, SRZ ;  /* 0x00000000002e7805 */ /* 0x000fe2000001ff00 */
[----:B------:R-:W-:Y:S01]  /*12d0*/  UP2UR UR46, UPR, URZ, 0x4 ;  /* 0x000000043f2e7883 */ /* 0x000fe20008000000 */
[----:B------:R-:W-:Y:S01]  /*12e0*/  CS2R R52, SRZ ;  /* 0x0000000000347805 */ /* 0x000fe2000001ff00 */
[----:B------:R-:W-:Y:S01]  /*12f0*/  UISETP.GE.AND UP0, UPT, UR51, 0x1, UPT ;  /* 0x000000013300788c */ /* 0x000fe2000bf06270 */
[----:B------:R-:W-:-:S02]  /*1300*/  CS2R R104, SRZ ;  /* 0x0000000000687805 */ /* 0x000fc4000001ff00 */
[----:B------:R-:W-:Y:S02]  /*1310*/  CS2R R102, SRZ ;  /* 0x0000000000667805 */ /* 0x000fe4000001ff00 */
[----:B------:R-:W-:Y:S02]  /*1320*/  CS2R R50, SRZ ;  /* 0x0000000000327805 */ /* 0x000fe4000001ff00 */
[----:B------:R-:W-:Y:S01]  /*1330*/  CS2R R44, SRZ ;  /* 0x00000000002c7805 */ /* 0x000fe2000001ff00 */
[----:B------:R-:W-:Y:S01]  /*1340*/  @UP1 ULDC UR8, c[0x0][0xc4c] ;  /* 0x0003130000081ab9 */ /* 0x000fe20000000800 */
[----:B------:R-:W-:Y:S01]  /*1350*/  PLOP3.LUT P1, PT, PT, PT, UP0, 0x80, 0x0 ;  /* 0x000000000000781c */ /* 0x000fe20003f2f008 */
[----:B------:R-:W-:Y:S01]  /*1360*/  UIMAD.WIDE.U32 UR4, UR10, UR8, URZ ;  /* 0x000000080a0472a5 */ /* 0x000fe2000f8e003f */
[----:B------:R-:W-:Y:S01]  /*1370*/  CS2R R96, SRZ ;  /* 0x0000000000607805 */ /* 0x000fe2000001ff00 */
[----:B------:R-:W-:Y:S01]  /*1380*/  @UP1 ULDC UR6, c[0x0][0xc50] ;  /* 0x0003140000061ab9 */ /* 0x000fe20000000800 */
[----:B------:R-:W-:Y:S01]  /*1390*/  CS2R R94, SRZ ;  /* 0x00000000005e7805 */ /* 0x000fe2000001ff00 */
[----:B------:R-:W-:Y:S01]  /*13a0*/  @UP1 USHF.R.U32.HI UR40, URZ, UR6, UR5 ;  /* 0x000000063f281299 */ /* 0x000fe20008011605 */
[----:B------:R-:W-:-:S02]  /*13b0*/  CS2R R54, SRZ ;  /* 0x0000000000367805 */ /* 0x000fc4000001ff00 */
[----:B------:R-:W-:Y:S02]  /*13c0*/  CS2R R36, SRZ ;  /* 0x0000000000247805 */ /* 0x000fe4000001ff00 */
[----:B------:R-:W-:Y:S01]  /*13d0*/  CS2R R88, SRZ ;  /* 0x0000000000587805 */ /* 0x000fe2000001ff00 */
[----:B------:R-:W-:Y:S01]  /*13e0*/  UIADD3 UR4, -UR40, URZ, URZ ;  /* 0x0000003f28047290 */ /* 0x000fe2000fffe13f */
[----:B------:R-:W-:Y:S02]  /*13f0*/  CS2R R86, SRZ ;  /* 0x0000000000567805 */ /* 0x000fe4000001ff00 */
[----:B------:R-:W-:Y:S02]  /*1400*/  CS2R R58, SRZ ;  /* 0x00000000003a7805 */ /* 0x000fe4000001ff00 */
[----:B------:R-:W-:Y:S01]  /*1410*/  CS2R R28, SRZ ;  /* 0x00000000001c7805 */ /* 0x000fe2000001ff00 */
[----:B------:R-:W-:Y:S01]  /*1420*/  UIMAD UR41, UR41, UR4, UR10 ;  /* 0x00000004292972a4 */ /* 0x000fe2000f8e020a */
[----:B------:R-:W-:-:S02]  /*1430*/  CS2R R80, SRZ ;  /* 0x0000000000507805 */ /* 0x000fc4000001ff00 */
[----:B------:R-:W-:Y:S02]  /*1440*/  CS2R R78, SRZ ;  /* 0x00000000004e7805 */ /* 0x000fe4000001ff00 */
[----:B------:R-:W-:Y:S02]  /*1450*/  CS2R R62, SRZ ;  /* 0x00000000003e7805 */ /* 0x000fe4000001ff00 */
        /* <DEDUP_REMOVED lines=59> */
.L_x_2398:
        /* <DEDUP_REMOVED lines=57> */
.L_x_2535:
[----:B------:R-:W-:Y:S05]  /*1ba0*/  WARPSYNC.ALL ;  /* 0x0000000000007948 */ /* 0x000fea0003800000 */
[----:B------:R-:W-:Y:S01]  /*1bb0*/  UISETP.NE.AND UP0, UPT, UR43, 0x3, UPT ;  /* 0x000000032b00788c */ /* 0x000fe2000bf05270 */
[----:B------:R1:W-:Y:S05]  /*1bc0*/  BAR.SYNC.DEFER_BLOCKING R5, 0x100 ;  /* 0x000400050000751d */ /* 0x0003ea0000010000 */
[----:B------:R-:W-:-:S13]  /*1bd0*/  PLOP3.LUT P0, PT, PT, PT, UP0, 0x80, 0x0 ;  /* 0x000000000000781c */ /* 0x000fda0003f0f008 */
[----:B-1----:R-:W-:Y:S05]  /*1be0*/  @!P0 BRA `(.L_x_2400) ;  /* 0x0000000000048947 */ /* 0x002fea0003800000 */
[----:B------:R-:W-:Y:S01]  /*1bf0*/  BPT.TRAP 0x1 ;  /* 0x000000040000795c */ /* 0x000fe20000300000 */
.L_x_2400:
[----:B------:R-:W-:Y:S01]  /*1c00*/  ULEA UR52, UR37, UR47, 0x3 ;  /* 0x0000002f25347291 */ /* 0x000fe2000f8e183f */
[----:B------:R-:W-:-:S05]  /*1c10*/  IMAD.U32 R6, RZ, RZ, UR36 ;  /* 0x00000024ff067e24 */ /* 0x000fca000f8e00ff */
[----:B------:R-:W-:-:S04]  /*1c20*/  SHF.L.U32 R6, R6, 0x1f, RZ ;  /* 0x0000001f06067819 */ /* 0x000fc800000006ff */
[----:B------:R1:W2:Y:S01]  /*1c30*/  SYNCS.PHASECHK.TRANS64.TRYWAIT P1, [UR52+0x38830], R6 ;  /* 0x03883006ff0075a7 */ /* 0x0002a20008020174 */
[----:B------:R-:W-:Y:S05]  /*1c40*/  @!P0 BRA `(.L_x_2401) ;  /* 0x0000000000048947 */ /* 0x000fea0003800000 */
[----:B------:R-:W-:Y:S01]  /*1c50*/  BPT.TRAP 0x1 ;  /* 0x000000040000795c */ /* 0x000fe20000300000 */
.L_x_2401:
[----:B--2---:R-:W-:Y:S05]  /*1c60*/  @P1 BRA `(.L_x_2402) ;  /* 0x0000000000081947 */ /* 0x004fea0003800000 */
[----:B------:R-:W2:Y:S02]  /*1c70*/  SYNCS.PHASECHK.TRANS64.TRYWAIT P1, [UR52+0x38830], R6 ;  /* 0x03883006ff0075a7 */ /* 0x000ea40008020174 */
[----:B--2---:R-:W-:Y:S05]  /*1c80*/  @!P1 BRA `(.L_x_2403) ;  /* 0x00000124001c9947 */ /* 0x004fea0003800000 */
.L_x_2402:
        /* <DEDUP_REMOVED lines=29> */
[----:B0-----:R-:W-:Y:S01]  /*1e60*/  IADD3 R4, -R2, 0xb, RZ ;  /* 0x0000000b02047810 */ /* 0x001fe20007ffe1ff */
        /* <DEDUP_REMOVED lines=36> */
.L_x_2404:
[----:B------:R-:W-:Y:S01]  /*20b0*/  UISETP.NE.AND UP0, UPT, UR46, URZ, UPT ;  /* 0x0000003f2e00728c */ /* 0x000fe2000bf05270 */
[----:B------:R-:W-:Y:S01]  /*20c0*/  VIADD R20, R18, UR39 ;  /* 0x0000002712147c36 */ /* 0x000fe20008000000 */
[----:B------:R-:W-:Y:S01]  /*20d0*/  ULDC UR11, c[0x0][0x2f0] ;  /* 0x0000bc00000b7ab9 */ /* 0x000fe20000000800 */
[C---:B------:R-:W-:Y:S01]  /*20e0*/  FMUL.FTZ R30, R0.reuse, R30 ;  /* 0x0000001e001e7220 */ /* 0x040fe20000410000 */
[C---:B------:R-:W-:Y:S01]  /*20f0*/  FMUL.FTZ R26, R0.reuse, R26 ;  /* 0x0000001a001a7220 */ /* 0x040fe20000410000 */
[C---:B------:R-:W-:Y:S01]  /*2100*/  FMUL.FTZ R27, R0.reuse, R27 ;  /* 0x0000001b001b7220 */ /* 0x040fe20000410000 */
[----:B------:R-:W-:Y:S01]  /*2110*/  PLOP3.LUT P1, PT, PT, PT, UP0, 0x80, 0x0 ;  /* 0x000000000000781c */ /* 0x000fe20003f2f008 */
[----:B------:R2:W-:Y:S01]  /*2120*/  MUFU.TANH R91, R30 ;  /* 0x0000001e005b7308 */ /* 0x0005e20000002400 */
[----:B------:R-:W-:Y:S01]  /*2130*/  PLOP3.LUT P2, PT, PT, PT, UP0, 0x80, 0x0 ;  /* 0x000000000000781c */ /* 0x000fe20003f4f008 */
[C---:B------:R-:W-:Y:S01]  /*2140*/  FMUL.FTZ R7, R0.reuse, R29 ;  /* 0x0000001d00077220 */ /* 0x040fe20000410000 */
[C---:B------:R-:W-:Y:S01]  /*2150*/  FMUL.FTZ R31, R0.reuse, R31 ;  /* 0x0000001f001f7220 */ /* 0x040fe20000410000 */
[----:B------:R-:W-:Y:S01]  /*2160*/  @UP0 ULDC UR6, c[0x0][0x44c] ;  /* 0x0001130000060ab9 */ /* 0x000fe20000000800 */
[C---:B------:R-:W-:Y:S01]  /*2170*/  FMUL.FTZ R29, R0.reuse, R57 ;  /* 0x00000039001d7220 */ /* 0x040fe20000410000 */
[----:B------:R-:W-:Y:S01]  /*2180*/  ULDC UR14, c[0x0][0x288] ;  /* 0x0000a200000e7ab9 */ /* 0x000fe20000000800 */
[C---:B------:R-:W-:Y:S01]  /*2190*/  FMUL.FTZ R34, R0.reuse, R34 ;  /* 0x0000002200227220 */ /* 0x040fe20000410000 */
[----:B------:R3:W4:Y:S01]  /*21a0*/  MUFU.TANH R89, R26 ;  /* 0x0000001a00597308 */ /* 0x0007220000002400 */
[C---:B------:R-:W-:Y:S01]  /*21b0*/  FMUL.FTZ R35, R0.reuse, R35 ;  /* 0x0000002300237220 */ /* 0x040fe20000410000 */
[C---:B------:R-:W-:Y:S01]  /*21c0*/  FMUL.FTZ R58, R0.reuse, R58 ;  /* 0x0000003a003a7220 */ /* 0x040fe20000410000 */
[----:B------:R-:W-:Y:S01]  /*21d0*/  FMUL.FTZ R12, R0, R37 ;  /* 0x00000025000c7220 */ /* 0x000fe20000410000 */
[----:B------:R-:W-:Y:S01]  /*21e0*/  @P1 IMAD.HI.U32 R9, R20, UR6, RZ ;  /* 0x0000000614091c27 */ /* 0x000fe2000f8e00ff */
[----:B------:R-:W-:-:S03]  /*21f0*/  @UP0 ULDC UR6, c[0x0][0x450] ;  /* 0x0001140000060ab9 */ /* 0x000fc60000000800 */
[C---:B------:R-:W-:Y:S01]  /*2200*/  FMUL.FTZ R38, R0.reuse, R38 ;  /* 0x0000002600267220 */ /* 0x040fe20000410000 */
[C---:B------:R-:W-:Y:S01]  /*2210*/  FMUL.FTZ R59, R0.reuse, R59 ;  /* 0x0000003b003b7220 */ /* 0x040fe20000410000 */
[----:B------:R5:W0:Y:S01]  /*2220*/  MUFU.TANH R90, R27 ;  /* 0x0000001b005a7308 */ /* 0x000a220000002400 */
[----:B------:R-:W-:Y:S01]  /*2230*/  @P2 SHF.R.U32.HI R20, RZ, UR6, R9 ;  /* 0x00000006ff142c19 */ /* 0x000fe20008011609 */
[----:B------:R-:W-:Y:S01]  /*2240*/  UMOV UR6, 0xffffff80 ;  /* 0xffffff8000067882 */ /* 0x000fe20000000000 */
[C---:B------:R-:W-:Y:S01]  /*2250*/  FMUL.FTZ R39, R0.reuse, R39 ;  /* 0x0000002700277220 */ /* 0x040fe20000410000 */
[----:B------:R-:W-:Y:S01]  /*2260*/  UIMAD UR7, UR51, UR6, 0x81 ;  /* 0x00000081330774a4 */ /* 0x000fe2000f8e0206 */
[C---:B------:R-:W-:Y:S01]  /*2270*/  FMUL.FTZ R13, R0.reuse, R36 ;  /* 0x00000024000d7220 */ /* 0x040fe20000410000 */
[----:B------:R-:W1:Y:S01]  /*2280*/  SHFL.IDX PT, R9, R20, 0x1, 0x1c1f ;  /* 0x003c1f0014097f89 */ /* 0x000e6200000e0000 */
[----:B------:R-:W-:Y:S01]  /*2290*/  UIMAD UR6, UR51, UR6, 0x80 ;  /* 0x00000080330674a4 */ /* 0x000fe2000f8e0206 */
[----:B------:R-:W0:Y:S01]  /*22a0*/  MUFU.TANH R31, R31 ;  /* 0x0000001f001f7308 */ /* 0x000e220000002400 */
[----:B------:R-:W-:Y:S01]  /*22b0*/  UIMAD UR7, UR45, UR11, UR7 ;  /* 0x0000000b2d0772a4 */ /* 0x000fe2000f8e0207 */
[C---:B------:R-:W-:Y:S01]  /*22c0*/  FMUL.FTZ R42, R0.reuse, R42 ;  /* 0x0000002a002a7220 */ /* 0x040fe20000410000 */
[----:B------:R-:W-:Y:S01]  /*22d0*/  UIMAD UR6, UR45, UR11, UR6 ;  /* 0x0000000b2d0672a4 */ /* 0x000fe2000f8e0206 */
[C---:B------:R-:W-:Y:S01]  /*22e0*/  FMUL.FTZ R43, R0.reuse, R43 ;  /* 0x0000002b002b7220 */ /* 0x040fe20000410000 */
[C---:B------:R-:W-:Y:S01]  /*22f0*/  FMUL.FTZ R46, R0.reuse, R46 ;  /* 0x0000002e002e7220 */ /* 0x040fe20000410000 */
[----:B------:R-:W-:Y:S01]  /*2300*/  FMUL.FTZ R47, R0, R47 ;  /* 0x0000002f002f7220 */ /* 0x000fe20000410000 */
[----:B------:R-:W-:Y:S01]  /*2310*/  IMAD.U32 R88, RZ, RZ, UR7 ;  /* 0x00000007ff587e24 */ /* 0x000fe2000f8e00ff */
[----:B------:R-:W0:Y:S01]  /*2320*/  MUFU.TANH R34, R34 ;  /* 0x0000002200227308 */ /* 0x000e220000002400 */
[----:B--2---:R-:W-:-:S02]  /*2330*/  IMAD.U32 R30, RZ, RZ, UR6 ;  /* 0x00000006ff1e7e24 */ /* 0x004fc4000f8e00ff */
[C---:B------:R-:W-:Y:S01]  /*2340*/  FMUL.FTZ R11, R0.reuse, R32 ;  /* 0x00000020000b7220 */ /* 0x040fe20000410000 */
[C---:B------:R-:W-:Y:S02]  /*2350*/  IMAD R88, R17.reuse, -0x2, R88 ;  /* 0xfffffffe11587824 */ /* 0x040fe400078e0258 */
[C---:B------:R-:W-:Y:S01]  /*2360*/  FMUL.FTZ R55, R0.reuse, R55 ;  /* 0x0000003700377220 */ /* 0x040fe20000410000 */
[----:B------:R-:W-:Y:S02]  /*2370*/  IMAD R57, R17, -0x2, R30 ;  /* 0xfffffffe11397824 */ /* 0x000fe400078e021e */
[C---:B------:R-:W-:Y:S01]  /*2380*/  FMUL.FTZ R32, R0.reuse, R56 ;  /* 0x0000003800207220 */ /* 0x040fe20000410000 */
[C---:B------:R-:W-:Y:S01]  /*2390*/  FMUL.FTZ R50, R0.reuse, R50 ;  /* 0x0000003200327220 */ /* 0x040fe20000410000 */
[----:B------:R4:W-:Y:S01]  /*23a0*/  MUFU.TANH R37, R58 ;  /* 0x0000003a00257308 */ /* 0x0009e20000002400 */
[C---:B------:R-:W-:Y:S01]  /*23b0*/  FMUL.FTZ R10, R0.reuse, R33 ;  /* 0x00000021000a7220 */ /* 0x040fe20000410000 */
[C---:B------:R-:W-:Y:S01]  /*23c0*/  FMUL.FTZ R54, R0.reuse, R54 ;  /* 0x0000003600367220 */ /* 0x040fe20000410000 */
[C---:B---3--:R-:W-:Y:S01]  /*23d0*/  FMUL.FTZ R26, R0.reuse, R48 ;  /* 0x00000030001a7220 */ /* 0x048fe20000410000 */
[C---:B------:R-:W-:Y:S01]  /*23e0*/  FMUL.FTZ R51, R0.reuse, R51 ;  /* 0x0000003300337220 */ /* 0x040fe20000410000 */
[C---:B------:R-:W-:Y:S01]  /*23f0*/  FMUL.FTZ R3, R0.reuse, R25 ;  /* 0x0000001900037220 */ /* 0x040fe20000410000 */
[----:B-1----:R-:W-:Y:S01]  /*2400*/  IADD3 R30, R9, -UR14, R88 ;  /* 0x8000000e091e7c10 */ /* 0x002fe2000fffe058 */
[C---:B------:R-:W-:Y:S01]  /*2410*/  FMUL.FTZ R25, R0.reuse, R49 ;  /* 0x0000003100197220 */ /* 0x040fe20000410000 */
[----:B------:R-:W1:Y:S01]  /*2420*/  MUFU.TANH R35, R35 ;  /* 0x0000002300237308 */ /* 0x000e620000002400 */
[C---:B-----5:R-:W-:Y:S01]  /*2430*/  FMUL.FTZ R27, R0.reuse, R53 ;  /* 0x00000035001b7220 */ /* 0x060fe20000410000 */
[----:B------:R-:W-:Y:S01]  /*2440*/  VIMNMX R9, R57, R30, PT ;  /* 0x0000001e39097248 */ /* 0x000fe20003fe0100 */
[C---:B------:R-:W-:Y:S01]  /*2450*/  FMUL.FTZ R8, R0.reuse, R28 ;  /* 0x0000001c00087220 */ /* 0x040fe20000410000 */
[C---:B------:R-:W-:Y:S01]  /*2460*/  FMUL.FTZ R28, R0.reuse, R52 ;  /* 0x00000034001c7220 */ /* 0x040fe20000410000 */
[C---:B------:R-:W-:Y:S01]  /*2470*/  FMUL.FTZ R62, R0.reuse, R62 ;  /* 0x0000003e003e7220 */ /* 0x040fe20000410000 */
[C---:B------:R-:W-:Y:S01]  /*2480*/  ISETP.GT.AND P1, PT, R9.reuse, RZ, PT ;  /* 0x000000ff0900720c */ /* 0x040fe20003f24270 */
[C---:B------:R-:W-:Y:S01]  /*2490*/  FMUL.FTZ R63, R0.reuse, R63 ;  /* 0x0000003f003f7220 */ /* 0x040fe20000410000 */
[----:B------:R-:W-:Y:S01]  /*24a0*/  ISETP.GT.AND P2, PT, R9, 0x1, PT ;  /* 0x000000010900780c */ /* 0x000fe20003f44270 */
[----:B------:R-:W2:Y:S01]  /*24b0*/  MUFU.TANH R38, R38 ;  /* 0x0000002600267308 */ /* 0x000ea20000002400 */
[----:B----4-:R-:W-:Y:S01]  /*24c0*/  FSEL R58, R89, -INF , P1 ;  /* 0xff800000593a7808 */ /* 0x010fe20000800000 */
[C---:B------:R-:W-:Y:S01]  /*24d0*/  FMUL.FTZ R66, R0.reuse, R66 ;  /* 0x0000004200427220 */ /* 0x040fe20000410000 */
[C---:B------:R-:W-:Y:S01]  /*24e0*/  ISETP.GT.AND P3, PT, R9.reuse, 0x8, PT ;  /* 0x000000080900780c */ /* 0x040fe20003f64270 */
[----:B------:R-:W-:Y:S01]  /*24f0*/  FMUL.FTZ R67, R0, R67 ;  /* 0x0000004300437220 */ /* 0x000fe20000410000 */
[----:B0-----:R-:W-:Y:S01]  /*2500*/  FSEL R89, R90, -INF , P2 ;  /* 0xff8000005a597808 */ /* 0x001fe20001000000 */
[----:B------:R-:W-:Y:S01]  /*2510*/  FMUL.FTZ R70, R0, R70 ;  /* 0x0000004600467220 */ /* 0x000fe20000410000 */
[----:B------:R-:W-:Y:S01]  /*2520*/  ISETP.GT.AND P1, PT, R9, 0x9, PT ;  /* 0x000000090900780c */ /* 0x000fe20003f24270 */
[----:B------:R0:W-:Y:S01]  /*2530*/  MUFU.TANH R36, R59 ;  /* 0x0000003b00247308 */ /* 0x0001e20000002400 */
[----:B------:R-:W-:Y:S01]  /*2540*/  FMNMX.FTZ R30, R58, R89, !PT ;  /* 0x000000593a1e7209 */ /* 0x000fe20007810000 */
[C---:B------:R-:W-:Y:S01]  /*2550*/  FMUL.FTZ R71, R0.reuse, R71 ;  /* 0x0000004700477220 */ /* 0x040fe20000410000 */
[----:B------:R-:W-:Y:S01]  /*2560*/  FSEL R90, R31, -INF , P1 ;  /* 0xff8000001f5a7808 */ /* 0x000fe20000800000 */
[C---:B------:R-:W-:Y:S01]  /*2570*/  FMUL.FTZ R74, R0.reuse, R74 ;  /* 0x0000004a004a7220 */ /* 0x040fe20000410000 */
[C---:B------:R-:W-:Y:S01]  /*2580*/  ISETP.GT.AND P2, PT, R9.reuse, 0x10, PT ;  /* 0x000000100900780c */ /* 0x040fe20003f44270 */
[C---:B------:R-:W-:Y:S01]  /*2590*/  FMUL.FTZ R75, R0.reuse, R75 ;  /* 0x0000004b004b7220 */ /* 0x040fe20000410000 */
[----:B------:R-:W-:Y:S01]  /*25a0*/  ISETP.GT.AND P1, PT, R9, 0x11, PT ;  /* 0x000000110900780c */ /* 0x000fe20003f24270 */
[----:B------:R-:W3:Y:S01]  /*25b0*/  MUFU.TANH R39, R39 ;  /* 0x0000002700277308 */ /* 0x000ee20000002400 */
[----:B0-----:R-:W-:Y:S01]  /*25c0*/  FSEL R59, R91, -INF , P3 ;  /* 0xff8000005b3b7808 */ /* 0x001fe20001800000 */
[----:B------:R-:W-:Y:S01]  /*25d0*/  FMUL.FTZ R15, R0, R40 ;  /* 0x00000028000f7220 */ /* 0x000fe20000410000 */
[----:B------:R-:W-:Y:S01]  /*25e0*/  FSEL R91, R34, -INF , P2 ;  /* 0xff800000225b7808 */ /* 0x000fe20001000000 */
[C---:B------:R-:W-:Y:S01]  /*25f0*/  FMUL.FTZ R78, R0.reuse, R78 ;  /* 0x0000004e004e7220 */ /* 0x040fe20000410000 */
[----:B------:R-:W-:Y:S01]  /*2600*/  FMNMX.FTZ R31, R59, R30, !PT ;  /* 0x0000001e3b1f7209 */ /* 0x000fe20007810000 */
[----:B------:R-:W-:Y:S01]  /*2610*/  FMUL.FTZ R79, R0, R79 ;  /* 0x0000004f004f7220 */ /* 0x000fe20000410000 */
[----:B------:R-:W-:Y:S01]  /*2620*/  ISETP.GT.AND P2, PT, R9, 0x18, PT ;  /* 0x000000180900780c */ /* 0x000fe20003f44270 */
[----:B------:R-:W-:Y:S01]  /*2630*/  MUFU.TANH R42, R42 ;  /* 0x0000002a002a7308 */ /* 0x000fe20000002400 */
[----:B------:R-:W-:Y:S01]  /*2640*/  FMNMX.FTZ R30, R90, R31, !PT ;  /* 0x0000001f5a1e7209 */ /* 0x000fe20007810000 */
[C---:B------:R-:W-:Y:S01]  /*2650*/  FMUL.FTZ R82, R0.reuse, R82 ;  /* 0x0000005200527220 */ /* 0x040fe20000410000 */
[----:B-1----:R-:W-:Y:S01]  /*2660*/  FSEL R92, R35, -INF , P1 ;  /* 0xff800000235c7808 */ /* 0x002fe20000800000 */
[C---:B------:R-:W-:Y:S01]  /*2670*/  FMUL.FTZ R83, R0.reuse, R83 ;  /* 0x0000005300537220 */ /* 0x040fe20000410000 */
[----:B------:R-:W-:Y:S01]  /*2680*/  FMNMX.FTZ R31, R91, R30, !PT ;  /* 0x0000001e5b1f7209 */ /* 0x000fe20007810000 */
[----:B------:R-:W-:Y:S01]  /*2690*/  FMUL.FTZ R14, R0, R41 ;  /* 0x00000029000e7220 */ /* 0x000fe20000410000 */
[C---:B------:R-:W-:Y:S01]  /*26a0*/  ISETP.GT.AND P1, PT, R9.reuse, 0x19, PT ;  /* 0x000000190900780c */ /* 0x040fe20003f24270 */
[----:B------:R-:W0:Y:S01]  /*26b0*/  MUFU.TANH R43, R43 ;  /* 0x0000002b002b7308 */ /* 0x000e220000002400 */
[----:B--2---:R-:W-:Y:S01]  /*26c0*/  FSEL R56, R38, -INF , P2 ;  /* 0xff80000026387808 */ /* 0x004fe20001000000 */
[----:B------:R-:W-:Y:S01]  /*26d0*/  FMUL.FTZ R86, R0, R86 ;  /* 0x0000005600567220 */ /* 0x000fe20000410000 */
[----:B------:R-:W-:Y:S01]  /*26e0*/  FMNMX.FTZ R31, R92, R31, !PT ;  /* 0x0000001f5c1f7209 */ /* 0x000fe20007810000 */
[C---:B------:R-:W-:Y:S01]  /*26f0*/  FMUL.FTZ R87, R0.reuse, R87 ;  /* 0x0000005700577220 */ /* 0x040fe20000410000 */
[----:B------:R-:W-:Y:S01]  /*2700*/  ISETP.GT.AND P2, PT, R9, 0x20, PT ;  /* 0x000000200900780c */ /* 0x000fe20003f44270 */
[----:B------:R-:W-:Y:S01]  /*2710*/  FMUL.FTZ R2, R0, R24 ;  /* 0x0000001800027220 */ /* 0x000fe20000410000 */
[----:B------:R-:W-:Y:S01]  /*2720*/  FMNMX.FTZ R30, R56, R31, !PT ;  /* 0x0000001f381e7209 */ /* 0x000fe20007810000 */
[----:B------:R-:W1:Y:S01]  /*2730*/  MUFU.TANH R46, R46 ;  /* 0x0000002e002e7308 */ /* 0x000e620000002400 */
[C---:B------:R-:W-:Y:S01]  /*2740*/  FMUL.FTZ R24, R0.reuse, R44 ;  /* 0x0000002c00187220 */ /* 0x040fe20000410000 */
[C---:B------:R-:W-:Y:S01]  /*2750*/  FMUL.FTZ R21, R0.reuse, R45 ;  /* 0x0000002d00157220 */ /* 0x040fe20000410000 */
[----:B------:R-:W-:Y:S01]  /*2760*/  FMUL.FTZ R60, R0, R60 ;  /* 0x0000003c003c7220 */ /* 0x000fe20000410000 */
[----:B------:R-:W2:Y:S01]  /*2770*/  SHFL.IDX PT, R20, R20, RZ, 0x1c1f ;  /* 0x001c1fff14147589 */ /* 0x000ea200000e0000 */
[----:B------:R-:W-:Y:S01]  /*2780*/  ULDC UR10, c[0x0][0x988] ;  /* 0x00026200000a7ab9 */ /* 0x000fe20000000800 */
[----:B------:R-:W-:-:S02]  /*2790*/  VIADD R88, R88, -UR14 ;  /* 0x8000000e58587c36 */ /* 0x000fc40008000000 */
        /* <DEDUP_REMOVED lines=14> */
[----:B------:R-:W-:Y:S01]  /*2880*/  FMUL.FTZ R85, R0, R85 ;  /* 0x0000005500557220 */ /* 0x000fe20000410000 */
[----:B------:R-:W-:-:S02]  /*2890*/  UIADD3 UR6, UR52, 0x38840, URZ ;  /* 0x0003884034067890 */ /* 0x000fc4000fffe03f */
[----:B------:R-:W5:Y:S01]  /*28a0*/  MUFU.TANH R50, R50 ;  /* 0x0000003200327308 */ /* 0x000f620000002400 */
[----:B---3--:R-:W-:Y:S01]  /*28b0*/  FSEL R55, R39, -INF , P1 ;  /* 0xff80000027377808 */ /* 0x008fe20000800000 */
[----:B------:R-:W-:Y:S01]  /*28c0*/  UPRMT UR6, UR50, 0x654, UR6 ;  /* 0x0000065432067896 */ /* 0x000fe20008000006 */
[----:B------:R-:W-:Y:S02]  /*28d0*/  ISETP.GT.AND P1, PT, R9, 0x21, PT ;  /* 0x000000210900780c */ /* 0x000fe40003f24270 */
[----:B------:R-:W-:Y:S02]  /*28e0*/  FMNMX.FTZ R31, R55, R30, !PT ;  /* 0x0000001e371f7209 */ /* 0x000fe40007810000 */
[----:B0-----:R-:W-:Y:S01]  /*28f0*/  FSEL R53, R43, -INF , P1 ;  /* 0xff8000002b357808 */ /* 0x001fe20000800000 */
[----:B------:R0:W-:Y:S01]  /*2900*/  MUFU.TANH R48, R54 ;  /* 0x0000003600307308 */ /* 0x0001e20000002400 */
[----:B------:R-:W-:Y:S02]  /*2910*/  ISETP.GT.AND P1, PT, R9, 0x29, PT ;  /* 0x000000290900780c */ /* 0x000fe40003f24270 */
[----:B--2---:R-:W-:Y:S01]  /*2920*/  VIADDMNMX R88, R20, R88, R57, PT ;  /* 0x0000005814587246 */ /* 0x004fe20003800139 */
[----:B------:R-:W-:Y:S03]  /*2930*/  SYNCS.ARRIVE.TRANS64.RED.A1T0 RZ, [UR6], RZ ;  /* 0x000000ffffff79a7 */ /* 0x000fe60008100406 */
[----:B------:R-:W-:Y:S01]  /*2940*/  ISETP.GT.AND P3, PT, R88, 0x8, PT ;  /* 0x000000085800780c */ /* 0x000fe20003f64270 */
[----:B------:R4:W2:Y:S01]  /*2950*/  MUFU.TANH R49, R51 ;  /* 0x0000003300317308 */ /* 0x0008a20000002400 */
[----:B0-----:R-:W-:-:S02]  /*2960*/  FSEL R54, R42, -INF , P2 ;  /* 0xff8000002a367808 */ /* 0x001fc40001000000 */
[----:B------:R-:W-:Y:S02]  /*2970*/  ISETP.GT.AND P2, PT, R9, 0x28, PT ;  /* 0x000000280900780c */ /* 0x000fe40003f44270 */
[----:B------:R-:W-:Y:S02]  /*2980*/  FMNMX.FTZ R30, R54, R31, !PT ;  /* 0x0000001f361e7209 */ /* 0x000fe40007810000 */
[----:B-1----:R-:W-:Y:S01]  /*2990*/  FSEL R52, R46, -INF , P2 ;  /* 0xff8000002e347808 */ /* 0x002fe20001000000 */
[----:B------:R-:W0:Y:S01]  /*29a0*/  MUFU.TANH R62, R62 ;  /* 0x0000003e003e7308 */ /* 0x000e220000002400 */
[----:B------:R-:W-:Y:S02]  /*29b0*/  FMNMX.FTZ R31, R53, R30, !PT ;  /* 0x0000001e351f7209 */ /* 0x000fe40007810000 */
[----:B------:R-:W-:Y:S02]  /*29c0*/  ISETP.GT.AND P2, PT, R9, 0x30, PT ;  /* 0x000000300900780c */ /* 0x000fe40003f44270 */
[----:B----4-:R-:W-:-:S02]  /*29d0*/  FSEL R51, R47, -INF , P1 ;  /* 0xff8000002f337808 */ /* 0x010fc40000800000 */
[----:B------:R-:W-:Y:S01]  /*29e0*/  FMNMX.FTZ R30, R52, R31, !PT ;  /* 0x0000001f341e7209 */ /* 0x000fe20007810000 */
[----:B------:R-:W1:Y:S01]  /*29f0*/  MUFU.TANH R63, R63 ;  /* 0x0000003f003f7308 */ /* 0x000e620000002400 */
[----:B------:R-:W-:Y:S02]  /*2a00*/  ISETP.GT.AND P1, PT, R9, 0x31, PT ;  /* 0x000000310900780c */ /* 0x000fe40003f24270 */
[----:B-----5:R-:W-:Y:S02]  /*2a10*/  FSEL R50, R50, -INF , P2 ;  /* 0xff80000032327808 */ /* 0x020fe40001000000 */
[----:B------:R-:W-:Y:S02]  /*2a20*/  FMNMX.FTZ R31, R51, R30, !PT ;  /* 0x0000001e331f7209 */ /* 0x000fe40007810000 */
[----:B------:R-:W-:Y:S01]  /*2a30*/  ISETP.GT.AND P2, PT, R9, 0x38, PT ;  /* 0x000000380900780c */ /* 0x000fe20003f44270 */
[----:B------:R-:W3:Y:S01]  /*2a40*/  MUFU.TANH R66, R66 ;  /* 0x0000004200427308 */ /* 0x000ee20000002400 */
[----:B--2---:R-:W-:-:S02]  /*2a50*/  FSEL R49, R49, -INF , P1 ;  /* 0xff80000031317808 */ /* 0x004fc40000800000 */
[----:B------:R-:W-:Y:S02]  /*2a60*/  FMNMX.FTZ R30, R50, R31, !PT ;  /* 0x0000001f321e7209 */ /* 0x000fe40007810000 */
[----:B------:R-:W-:Y:S02]  /*2a70*/  ISETP.GT.AND P1, PT, R9, 0x39, PT ;  /* 0x000000390900780c */ /* 0x000fe40003f24270 */
[----:B------:R-:W-:Y:S01]  /*2a80*/  FSEL R48, R48, -INF , P2 ;  /* 0xff80000030307808 */ /* 0x000fe20001000000 */
[----:B------:R-:W2:Y:S01]  /*2a90*/  MUFU.TANH R67, R67 ;  /* 0x0000004300437308 */ /* 0x000ea20000002400 */
[----:B------:R-:W-:Y:S02]  /*2aa0*/  FMNMX.FTZ R31, R49, R30, !PT ;  /* 0x0000001e311f7209 */ /* 0x000fe40007810000 */
[----:B------:R-:W-:Y:S02]  /*2ab0*/  ISETP.GT.AND P2, PT, R9, 0x40, PT ;  /* 0x000000400900780c */ /* 0x000fe40003f44270 */
[----:B------:R-:W-:-:S02]  /*2ac0*/  FSEL R47, R33, -INF , P1 ;  /* 0xff800000212f7808 */ /* 0x000fc40000800000 */
[----:B------:R-:W-:Y:S01]  /*2ad0*/  FMNMX.FTZ R30, R48, R31, !PT ;  /* 0x0000001f301e7209 */ /* 0x000fe20007810000 */
[----:B------:R-:W4:Y:S01]  /*2ae0*/  MUFU.TANH R70, R70 ;  /* 0x0000004600467308 */ /* 0x000f220000002400 */
[----:B------:R-:W-:Y:S02]  /*2af0*/  ISETP.GT.AND P1, PT, R9, 0x41, PT ;  /* 0x000000410900780c */ /* 0x000fe40003f24270 */
[----:B------:R-:W-:Y:S02]  /*2b00*/  FSEL R37, R37, -INF , P2 ;  /* 0xff80000025257808 */ /* 0x000fe40001000000 */
[----:B------:R-:W-:Y:S02]  /*2b10*/  FMNMX.FTZ R30, R47, R30, !PT ;  /* 0x0000001e2f1e7209 */ /* 0x000fe40007810000 */
[----:B------:R-:W-:Y:S01]  /*2b20*/  ISETP.GT.AND P2, PT, R9, 0x48, PT ;  /* 0x000000480900780c */ /* 0x000fe20003f44270 */
[----:B------:R-:W5:Y:S01]  /*2b30*/  MUFU.TANH R71, R71 ;  /* 0x0000004700477308 */ /* 0x000f620000002400 */
[----:B------:R-:W-:-:S02]  /*2b40*/  FSEL R33, R36, -INF , P1 ;  /* 0xff80000024217808 */ /* 0x000fc40000800000 */
[----:B------:R-:W-:Y:S02]  /*2b50*/  FMNMX.FTZ R34, R37, R30, !PT ;  /* 0x0000001e25227209 */ /* 0x000fe40007810000 */
[----:B------:R-:W-:Y:S02]  /*2b60*/  ISETP.GT.AND P1, PT, R9, 0x49, PT ;  /* 0x000000490900780c */ /* 0x000fe40003f24270 */
[----:B0-----:R-:W-:Y:S01]  /*2b70*/  FSEL R30, R62, -INF , P2 ;  /* 0xff8000003e1e7808 */ /* 0x001fe20001000000 */
[----:B------:R-:W0:Y:S01]  /*2b80*/  MUFU.TANH R40, R74 ;  /* 0x0000004a00287308 */ /* 0x000e220000002400 */
[----:B------:R-:W-:Y:S02]  /*2b90*/  FMNMX.FTZ R35, R33, R34, !PT ;  /* 0x0000002221237209 */ /* 0x000fe40007810000 */
[----:B------:R-:W-:Y:S02]  /*2ba0*/  ISETP.GT.AND P2, PT, R9, 0x50, PT ;  /* 0x000000500900780c */ /* 0x000fe40003f44270 */
[----:B-1----:R-:W-:-:S02]  /*2bb0*/  FSEL R31, R63, -INF , P1 ;  /* 0xff8000003f1f7808 */ /* 0x002fc40000800000 */
[----:B------:R-:W-:Y:S01]  /*2bc0*/  FMNMX.FTZ R36, R30, R35, !PT ;  /* 0x000000231e247209 */ /* 0x000fe20007810000 */
[----:B------:R-:W1:Y:S01]  /*2bd0*/  MUFU.TANH R75, R75 ;  /* 0x0000004b004b7308 */ /* 0x000e620000002400 */
[----:B------:R-:W-:Y:S02]  /*2be0*/  ISETP.GT.AND P1, PT, R9, 0x51, PT ;  /* 0x000000510900780c */ /* 0x000fe40003f24270 */
[----:B---3--:R-:W-:Y:S02]  /*2bf0*/  FSEL R34, R66, -INF , P2 ;  /* 0xff80000042227808 */ /* 0x008fe40001000000 */
[----:B------:R-:W-:Y:S02]  /*2c00*/  FMNMX.FTZ R39, R31, R36, !PT ;  /* 0x000000241f277209 */ /* 0x000fe40007810000 */
[----:B------:R-:W-:Y:S01]  /*2c10*/  ISETP.GT.AND P2, PT, R9, 0x58, PT ;  /* 0x000000580900780c */ /* 0x000fe20003f44270 */
[----:B------:R-:W3:Y:S01]  /*2c20*/  MUFU.TANH R78, R78 ;  /* 0x0000004e004e7308 */ /* 0x000ee20000002400 */
[----:B--2---:R-:W-:-:S02]  /*2c30*/  FSEL R35, R67, -INF , P1 ;  /* 0xff80000043237808 */ /* 0x004fc40000800000 */
[----:B------:R-:W-:Y:S02]  /*2c40*/  FMNMX.FTZ R38, R34, R39, !PT ;  /* 0x0000002722267209 */ /* 0x000fe40007810000 */
[----:B------:R-:W-:Y:S02]  /*2c50*/  ISETP.GT.AND P1, PT, R9, 0x59, PT ;  /* 0x000000590900780c */ /* 0x000fe40003f24270 */
[----:B----4-:R-:W-:Y:S01]  /*2c60*/  FSEL R36, R70, -INF , P2 ;  /* 0xff80000046247808 */ /* 0x010fe20001000000 */
[----:B------:R-:W2:Y:S01]  /*2c70*/  MUFU.TANH R79, R79 ;  /* 0x0000004f004f7308 */ /* 0x000ea20000002400 */
[----:B------:R-:W-:Y:S02]  /*2c80*/  FMNMX.FTZ R39, R35, R38, !PT ;  /* 0x0000002623277209 */ /* 0x000fe40007810000 */
[----:B------:R-:W-:Y:S02]  /*2c90*/  ISETP.GT.AND P2, PT, R9, 0x60, PT ;  /* 0x000000600900780c */ /* 0x000fe40003f44270 */
[----:B-----5:R-:W-:-:S02]  /*2ca0*/  FSEL R38, R71, -INF , P1 ;  /* 0xff80000047267808 */ /* 0x020fc40000800000 */
[----:B------:R-:W-:Y:S01]  /*2cb0*/  FMNMX.FTZ R39, R36, R39, !PT ;  /* 0x0000002724277209 */ /* 0x000fe20007810000 */
[----:B------:R-:W4:Y:S01]  /*2cc0*/  MUFU.TANH R82, R82 ;  /* 0x0000005200527308 */ /* 0x000f220000002400 */
[C---:B------:R-:W-:Y:S02]  /*2cd0*/  ISETP.GT.AND P1, PT, R9.reuse, 0x61, PT ;  /* 0x000000610900780c */ /* 0x040fe40003f24270 */
[----:B0-----:R-:W-:Y:S02]  /*2ce0*/  FSEL R40, R40, -INF , P2 ;  /* 0xff80000028287808 */ /* 0x001fe40001000000 */
[----:B------:R-:W-:Y:S02]  /*2cf0*/  FMNMX.FTZ R41, R38, R39, !PT ;  /* 0x0000002726297209 */ /* 0x000fe40007810000 */
[----:B------:R-:W-:Y:S01]  /*2d00*/  ISETP.GT.AND P2, PT, R9, 0x68, PT ;  /* 0x000000680900780c */ /* 0x000fe20003f44270 */
[----:B------:R-:W0:Y:S01]  /*2d10*/  MUFU.TANH R83, R83 ;  /* 0x0000005300537308 */ /* 0x000e220000002400 */
[----:B-1----:R-:W-:-:S02]  /*2d20*/  FSEL R39, R75, -INF , P1 ;  /* 0xff8000004b277808 */ /* 0x002fc40000800000 */
[----:B------:R-:W-:Y:S02]  /*2d30*/  FMNMX.FTZ R42, R40, R41, !PT ;  /* 0x00000029282a7209 */ /* 0x000fe40007810000 */
[----:B------:R-:W-:Y:S02]  /*2d40*/  ISETP.GT.AND P1, PT, R9, 0x69, PT ;  /* 0x000000690900780c */ /* 0x000fe40003f24270 */
[----:B---3--:R-:W-:Y:S01]  /*2d50*/  FSEL R41, R78, -INF , P2 ;  /* 0xff8000004e297808 */ /* 0x008fe20001000000 */
[----:B------:R-:W1:Y:S01]  /*2d60*/  MUFU.TANH R46, R86 ;  /* 0x00000056002e7308 */ /* 0x000e620000002400 */
[----:B------:R-:W-:Y:S02]  /*2d70*/  FMNMX.FTZ R44, R39, R42, !PT ;  /* 0x0000002a272c7209 */ /* 0x000fe40007810000 */
[----:B------:R-:W-:Y:S02]  /*2d80*/  ISETP.GT.AND P2, PT, R9, 0x70, PT ;  /* 0x000000700900780c */ /* 0x000fe40003f44270 */
[----:B--2---:R-:W-:-:S02]  /*2d90*/  FSEL R42, R79, -INF , P1 ;  /* 0xff8000004f2a7808 */ /* 0x004fc40000800000 */
[----:B------:R-:W-:Y:S01]  /*2da0*/  FMNMX.FTZ R43, R41, R44, !PT ;  /* 0x0000002c292b7209 */ /* 0x000fe20007810000 */
[----:B------:R-:W2:Y:S01]  /*2db0*/  MUFU.TANH R87, R87 ;  /* 0x0000005700577308 */ /* 0x000ea20000002400 */
[C---:B------:R-:W-:Y:S02]  /*2dc0*/  ISETP.GT.AND P1, PT, R9.reuse, 0x71, PT ;  /* 0x000000710900780c */ /* 0x040fe40003f24270 */
[----:B----4-:R-:W-:Y:S02]  /*2dd0*/  FSEL R44, R82, -INF , P2 ;  /* 0xff800000522c7808 */ /* 0x010fe40001000000 */
[----:B------:R-:W-:Y:S02]  /*2de0*/  FMNMX.FTZ R45, R42, R43, !PT ;  /* 0x0000002b2a2d7209 */ /* 0x000fe40007810000 */
[----:B------:R-:W-:Y:S01]  /*2df0*/  ISETP.GT.AND P2, PT, R9, 0x78, PT ;  /* 0x000000780900780c */ /* 0x000fe20003f44270 */
[----:B------:R3:W-:Y:S01]  /*2e00*/  MUFU.TANH R71, R60 ;  /* 0x0000003c00477308 */ /* 0x0007e20000002400 */
[----:B0-----:R-:W-:-:S02]  /*2e10*/  FSEL R43, R83, -INF , P1 ;  /* 0xff800000532b7808 */ /* 0x001fc40000800000 */
[----:B------:R-:W-:Y:S02]  /*2e20*/  FMNMX.FTZ R62, R44, R45, !PT ;  /* 0x0000002d2c3e7209 */ /* 0x000fe40007810000 */
[----:B------:R-:W-:Y:S02]  /*2e30*/  ISETP.GT.AND P1, PT, R9, 0x79, PT ;  /* 0x000000790900780c */ /* 0x000fe40003f24270 */
[----:B-1----:R-:W-:Y:S01]  /*2e40*/  FSEL R46, R46, -INF , P2 ;  /* 0xff8000002e2e7808 */ /* 0x002fe20001000000 */
[----:B------:R-:W0:Y:S01]  /*2e50*/  MUFU.TANH R2, R2 ;  /* 0x0000000200027308 */ /* 0x000e220000002400 */
[----:B------:R-:W-:Y:S02]  /*2e60*/  FMNMX.FTZ R9, R43, R62, !PT ;  /* 0x0000003e2b097209 */ /* 0x000fe40007810000 */
[----:B--2---:R-:W-:Y:S02]  /*2e70*/  FSEL R45, R87, -INF , P1 ;  /* 0xff800000572d7808 */ /* 0x004fe40000800000 */
[----:B------:R-:W-:-:S02]  /*2e80*/  FMNMX.FTZ R62, R46, R9, !PT ;  /* 0x000000092e3e7209 */ /* 0x000fc40007810000 */
[----:B------:R-:W-:Y:S01]  /*2e90*/  ISETP.GT.AND P2, PT, R88, 0x1, PT ;  /* 0x000000015800780c */ /* 0x000fe20003f44270 */
[----:B------:R-:W1:Y:S01]  /*2ea0*/  MUFU.TANH R3, R3 ;  /* 0x0000000300037308 */ /* 0x000e620000002400 */
[----:B------:R-:W-:-:S05]  /*2eb0*/  FMNMX.FTZ R62, R45, R62, !PT ;  /* 0x0000003e2d3e7209 */ /* 0x000fca0007810000 */
[----:B------:R-:W3:Y:S02]  /*2ec0*/  SHFL.BFLY PT, R9, R62, 0x2, 0x1f ;  /* 0x0c401f003e097f89 */ /* 0x000ee400000e0000 */
[----:B------:R-:W2:Y:S08]  /*2ed0*/  MUFU.TANH R8, R8 ;  /* 0x0000000800087308 */ /* 0x000eb00000002400 */
[----:B------:R-:W4:Y:S08]  /*2ee0*/  MUFU.TANH R7, R7 ;  /* 0x0000000700077308 */ /* 0x000f300000002400 */
[----:B------:R-:W5:Y:S01]  /*2ef0*/  MUFU.TANH R11, R11 ;  /* 0x0000000b000b7308 */ /* 0x000f620000002400 */
[----:B---3--:R-:W-:-:S07]  /*2f00*/  FMNMX.FTZ R60, R62, R9, !PT ;  /* 0x000000093e3c7209 */ /* 0x008fce0007810000 */
[----:B------:R-:W3:Y:S01]  /*2f10*/  MUFU.TANH R10, R10 ;  /* 0x0000000a000a7308 */ /* 0x000ee20000002400 */
[----:B------:R-:W0:Y:S07]  /*2f20*/  SHFL.BFLY PT, R9, R60, 0x1, 0x1f ;  /* 0x0c201f003c097f89 */ /* 0x000e2e00000e0000 */
[----:B------:R-:W3:Y:S08]  /*2f30*/  MUFU.TANH R13, R13 ;  /* 0x0000000d000d7308 */ /* 0x000ef00000002400 */
[----:B------:R-:W3:Y:S08]  /*2f40*/  MUFU.TANH R12, R12 ;  /* 0x0000000c000c7308 */ /* 0x000ef00000002400 */
[----:B------:R-:W-:Y:S01]  /*2f50*/  MUFU.TANH R15, R15 ;  /* 0x0000000f000f7308 */ /* 0x000fe20000002400 */
[----:B0-----:R-:W-:Y:S01]  /*2f60*/  FMNMX.FTZ R9, R60, R9, !PT ;  /* 0x000000093c097209 */ /* 0x001fe20007810000 */
[----:B------:R-:W-:-:S03]  /*2f70*/  IMAD.U32 R60, RZ, RZ, UR10 ;  /* 0x0000000aff3c7e24 */ /* 0x000fc6000f8e00ff */
[C---:B------:R-:W-:Y:S01]  /*2f80*/  FSETP.NEU.FTZ.AND P1, PT, R9.reuse, -INF , PT ;  /* 0xff8000000900780b */ /* 0x040fe20003f3d000 */
[----:B------:R-:W-:-:S02]  /*2f90*/  FFMA.FTZ R60, R9, R60, -8 ;  /* 0xc1000000093c7423 */ /* 0x000fc4000001003c */
[----:B------:R5:W-:Y:S03]  /*2fa0*/  MUFU.TANH R74, R61 ;  /* 0x0000003d004a7308 */ /* 0x000be60000002400 */
[----:B------:R-:W-:Y:S02]  /*2fb0*/  FSEL R79, R60, RZ, P1 ;  /* 0x000000ff3c4f7208 */ /* 0x000fe40000800000 */
[----:B------:R-:W-:-:S03]  /*2fc0*/  ISETP.GT.AND P1, PT, R88, RZ, PT ;  /* 0x000000ff5800720c */ /* 0x000fc60003f24270 */
[----:B------:R-:W0:Y:S01]  /*2fd0*/  MUFU.TANH R14, R14 ;  /* 0x0000000e000e7308 */ /* 0x000e220000002400 */
[----:B------:R-:W-:-:S01]  /*2fe0*/  FFMA.FTZ R153, R58, UR10, -R79 ;  /* 0x0000000a3a997c23 */ /* 0x000fc2000801084f */
[----:B------:R-:W-:Y:S01]  /*2ff0*/  FSEL R57, R2, -INF , P1 ;  /* 0xff80000002397808 */ /* 0x000fe20000800000 */
[----:B------:R-:W-:-:S01]  /*3000*/  FFMA.FTZ R2, R59, UR10, -R79 ;  /* 0x0000000a3b027c23 */ /* 0x000fc2000801084f */
[----:B-1----:R-:W-:Y:S01]  /*3010*/  FSEL R58, R3, -INF , P2 ;  /* 0xff800000033a7808 */ /* 0x002fe20001000000 */
[----:B------:R-:W-:-:S01]  /*3020*/  FFMA.FTZ R157, R54, UR10, -R79 ;  /* 0x0000000a369d7c23 */ /* 0x000fc2000801084f */
[----:B------:R-:W-:Y:S01]  /*3030*/  ISETP.GT.AND P1, PT, R88, 0x9, PT ;  /* 0x000000095800780c */ /* 0x000fe20003f24270 */
[----:B------:R-:W-:-:S01]  /*3040*/  FFMA.FTZ R159, R50, UR10, -R79 ;  /* 0x0000000a329f7c23 */ /* 0x000fc2000801084f */
[----:B--2---:R-:W-:Y:S01]  /*3050*/  FSEL R59, R8, -INF , P3 ;  /* 0xff800000083b7808 */ /* 0x004fe20001800000 */
[----:B------:R-:W1:Y:S01]  /*3060*/  MUFU.TANH R24, R24 ;  /* 0x0000001800187308 */ /* 0x000e620000002400 */
[----:B------:R-:W-:Y:S01]  /*3070*/  FMNMX.FTZ R8, R57, R58, !PT ;  /* 0x0000003a39087209 */ /* 0x000fe20007810000 */
[--C-:B------:R-:W-:Y:S01]  /*3080*/  FFMA.FTZ R161, R37, UR10, -R79.reuse ;  /* 0x0000000a25a17c23 */ /* 0x100fe2000801084f */
[----:B----4-:R-:W-:Y:S01]  /*3090*/  FSEL R60, R7, -INF , P1 ;  /* 0xff800000073c7808 */ /* 0x010fe20000800000 */
[--C-:B------:R-:W-:Y:S01]  /*30a0*/  FFMA.FTZ R165, R40, UR10, -R79.reuse ;  /* 0x0000000a28a57c23 */ /* 0x100fe2000801084f */
[C---:B------:R-:W-:Y:S01]  /*30b0*/  ISETP.GT.AND P2, PT, R88.reuse, 0x10, PT ;  /* 0x000000105800780c */ /* 0x040fe20003f44270 */
[--C-:B------:R-:W-:Y:S01]  /*30c0*/  FFMA.FTZ R20, R89, UR10, -R79.reuse ;  /* 0x0000000a59147c23 */ /* 0x100fe2000801084f */
[----:B------:R-:W-:Y:S01]  /*30d0*/  FMNMX.FTZ R7, R59, R8, !PT ;  /* 0x000000083b077209 */ /* 0x000fe20007810000 */
[----:B------:R-:W2:Y:S01]  /*30e0*/  MUFU.TANH R21, R21 ;  /* 0x0000001500157308 */ /* 0x000ea20000002400 */
[----:B------:R-:W-:Y:S01]  /*30f0*/  ISETP.GT.AND P1, PT, R88, 0x11, PT ;  /* 0x000000115800780c */ /* 0x000fe20003f24270 */
[--C-:B------:R-:W-:Y:S01]  /*3100*/  FFMA.FTZ R3, R90, UR10, -R79.reuse ;  /* 0x0000000a5a037c23 */ /* 0x100fe2000801084f */
[----:B-----5:R-:W-:Y:S01]  /*3110*/  FSEL R61, R11, -INF , P2 ;  /* 0xff8000000b3d7808 */ /* 0x020fe20001000000 */
[--C-:B------:R-:W-:Y:S01]  /*3120*/  FFMA.FTZ R155, R91, UR10, -R79.reuse ;  /* 0x0000000a5b9b7c23 */ /* 0x100fe2000801084f */
[----:B------:R-:W-:Y:S01]  /*3130*/  FMNMX.FTZ R8, R60, R7, !PT ;  /* 0x000000073c087209 */ /* 0x000fe20007810000 */
[--C-:B------:R-:W-:Y:S01]  /*3140*/  FFMA.FTZ R92, R92, UR10, -R79.reuse ;  /* 0x0000000a5c5c7c23 */ /* 0x100fe2000801084f */
[----:B------:R-:W-:Y:S01]  /*3150*/  ISETP.GT.AND P2, PT, R88, 0x18, PT ;  /* 0x000000185800780c */ /* 0x000fe20003f44270 */
[----:B------:R4:W-:Y:S01]  /*3160*/  MUFU.TANH R75, R64 ;  /* 0x00000040004b7308 */ /* 0x0009e20000002400 */
[----:B---3--:R-:W-:Y:S01]  /*3170*/  FSEL R62, R10, -INF , P1 ;  /* 0xff8000000a3e7808 */ /* 0x008fe20000800000 */
[--C-:B------:R-:W-:Y:S01]  /*3180*/  FFMA.FTZ R167, R44, UR10, -R79.reuse ;  /* 0x0000000a2ca77c23 */ /* 0x100fe2000801084f */
[----:B------:R-:W-:Y:S01]  /*3190*/  FMNMX.FTZ R7, R61, R8, !PT ;  /* 0x000000083d077209 */ /* 0x000fe20007810000 */
[--C-:B------:R-:W-:Y:S01]  /*31a0*/  FFMA.FTZ R33, R33, UR10, -R79.reuse ;  /* 0x0000000a21217c23 */ /* 0x100fe2000801084f */
[----:B------:R-:W-:Y:S01]  /*31b0*/  ISETP.GT.AND P1, PT, R88, 0x19, PT ;  /* 0x000000195800780c */ /* 0x000fe20003f24270 */
[--C-:B------:R-:W-:Y:S01]  /*31c0*/  FFMA.FTZ R163, R34, UR10, -R79.reuse ;  /* 0x0000000a22a37c23 */ /* 0x100fe2000801084f */
[----:B------:R-:W-:Y:S01]  /*31d0*/  FSEL R63, R13, -INF , P2 ;  /* 0xff8000000d3f7808 */ /* 0x000fe20001000000 */
[----:B------:R-:W3:Y:S01]  /*31e0*/  MUFU.TANH R26, R26 ;  /* 0x0000001a001a7308 */ /* 0x000ee20000002400 */
[----:B------:R-:W-:Y:S01]  /*31f0*/  FMNMX.FTZ R8, R62, R7, !PT ;  /* 0x000000073e087209 */ /* 0x000fe20007810000 */
[--C-:B------:R-:W-:Y:S01]  /*3200*/  FFMA.FTZ R34, R43, UR10, -R79.reuse ;  /* 0x0000000a2b227c23 */ /* 0x100fe2000801084f */
[----:B------:R-:W-:Y:S01]  /*3210*/  ISETP.GT.AND P2, PT, R88, 0x20, PT ;  /* 0x000000205800780c */ /* 0x000fe20003f44270 */
[----:B------:R-:W-:Y:S01]  /*3220*/  FFMA.FTZ R45, R45, UR10, -R79 ;  /* 0x0000000a2d2d7c23 */ /* 0x000fe2000801084f */
[----:B----4-:R-:W-:-:S02]  /*3230*/  FSEL R64, R12, -INF , P1 ;  /* 0xff8000000c407808 */ /* 0x010fc40000800000 */
[----:B------:R-:W-:Y:S01]  /*3240*/  FMNMX.FTZ R7, R63, R8, !PT ;  /* 0x000000083f077209 */ /* 0x000fe20007810000 */
[----:B------:R4:W-:Y:S01]  /*3250*/  MUFU.TANH R78, R65 ;  /* 0x00000041004e7308 */ /* 0x0009e20000002400 */
[----:B------:R-:W-:Y:S02]  /*3260*/  ISETP.GT.AND P1, PT, R88, 0x21, PT ;  /* 0x000000215800780c */ /* 0x000fe40003f24270 */
[----:B------:R-:W-:Y:S01]  /*3270*/  FMNMX.FTZ R10, R64, R7, !PT ;  /* 0x00000007400a7209 */ /* 0x000fe20007810000 */
[----:B------:R-:W-:-:S01]  /*3280*/  FFMA.FTZ R7, R56, UR10, -R79 ;  /* 0x0000000a38077c23 */ /* 0x000fc2000801084f */
[----:B0-----:R-:W-:Y:S02]  /*3290*/  FSEL R66, R14, -INF , P1 ;  /* 0xff8000000e427808 */ /* 0x001fe40000800000 */
[----:B------:R-:W-:Y:S01]  /*32a0*/  ISETP.GT.AND P1, PT, R88, 0x29, PT ;  /* 0x000000295800780c */ /* 0x000fe20003f24270 */
[----:B------:R-:W-:Y:S01]  /*32b0*/  MUFU.TANH R25, R25 ;  /* 0x0000001900197308 */ /* 0x000fe20000002400 */
[----:B----4-:R-:W-:-:S02]  /*32c0*/  FSEL R65, R15, -INF , P2 ;  /* 0xff8000000f417808 */ /* 0x010fc40001000000 */
[----:B------:R-:W-:Y:S02]  /*32d0*/  ISETP.GT.AND P2, PT, R88, 0x28, PT ;  /* 0x000000285800780c */ /* 0x000fe40003f44270 */
[----:B------:R-:W-:Y:S01]  /*32e0*/  FMNMX.FTZ R11, R65, R10, !PT ;  /* 0x0000000a410b7209 */ /* 0x000fe20007810000 */
[--C-:B------:R-:W-:Y:S01]  /*32f0*/  FFMA.FTZ R10, R55, UR10, -R79.reuse ;  /* 0x0000000a370a7c23 */ /* 0x100fe2000801084f */
[----:B-1----:R-:W-:Y:S01]  /*3300*/  FSEL R56, R24, -INF , P2 ;  /* 0xff80000018387808 */ /* 0x002fe20001000000 */
[----:B------:R-:W0:Y:S01]  /*3310*/  MUFU.TANH R28, R28 ;  /* 0x0000001c001c7308 */ /* 0x000e220000002400 */
[----:B------:R-:W-:Y:S01]  /*3320*/  FMNMX.FTZ R11, R66, R11, !PT ;  /* 0x0000000b420b7209 */ /* 0x000fe20007810000 */
[--C-:B------:R-:W-:Y:S01]  /*3330*/  FFMA.FTZ R24, R51, UR10, -R79.reuse ;  /* 0x0000000a33187c23 */ /* 0x100fe2000801084f */
[----:B------:R-:W-:Y:S02]  /*3340*/  ISETP.GT.AND P2, PT, R88, 0x30, PT ;  /* 0x000000305800780c */ /* 0x000fe40003f44270 */
[----:B--2---:R-:W-:Y:S01]  /*3350*/  FSEL R67, R21, -INF , P1 ;  /* 0xff80000015437808 */ /* 0x004fe20000800000 */
[----:B------:R-:W-:-:S01]  /*3360*/  FFMA.FTZ R21, R36, UR10, -R79 ;  /* 0x0000000a24157c23 */ /* 0x000fc2000801084f */
[----:B------:R-:W-:Y:S01]  /*3370*/  FMNMX.FTZ R12, R56, R11, !PT ;  /* 0x0000000b380c7209 */ /* 0x000fe20007810000 */
[----:B------:R-:W-:Y:S01]  /*3380*/  MUFU.TANH R27, R27 ;  /* 0x0000001b001b7308 */ /* 0x000fe20000002400 */
[----:B------:R-:W-:Y:S01]  /*3390*/  ISETP.GT.AND P1, PT, R88, 0x31, PT ;  /* 0x000000315800780c */ /* 0x000fe20003f24270 */
[--C-:B------:R-:W-:Y:S01]  /*33a0*/  FFMA.FTZ R36, R38, UR10, -R79.reuse ;  /* 0x0000000a26247c23 */ /* 0x100fe2000801084f */
[----:B---3--:R-:W-:Y:S01]  /*33b0*/  FSEL R55, R26, -INF , P2 ;  /* 0xff8000001a377808 */ /* 0x008fe20001000000 */
[----:B------:R-:W-:Y:S01]  /*33c0*/  FFMA.FTZ R38, R42, UR10, -R79 ;  /* 0x0000000a2a267c23 */ /* 0x000fe2000801084f */
[----:B------:R-:W-:-:S02]  /*33d0*/  FMNMX.FTZ R12, R67, R12, !PT ;  /* 0x0000000c430c7209 */ /* 0x000fc40007810000 */
[----:B------:R-:W-:Y:S01]  /*33e0*/  ISETP.GT.AND P2, PT, R88, 0x38, PT ;  /* 0x000000385800780c */ /* 0x000fe20003f44270 */
[----:B------:R-:W1:Y:S01]  /*33f0*/  MUFU.TANH R32, R32 ;  /* 0x0000002000207308 */ /* 0x000e620000002400 */
[----:B------:R-:W-:Y:S01]  /*3400*/  FMNMX.FTZ R11, R55, R12, !PT ;  /* 0x0000000c370b7209 */ /* 0x000fe20007810000 */
[--C-:B------:R-:W-:Y:S01]  /*3410*/  FFMA.FTZ R12, R53, UR10, -R79.reuse ;  /* 0x0000000a350c7c23 */ /* 0x100fe2000801084f */
[----:B0-----:R-:W-:Y:S01]  /*3420*/  FSEL R54, R28, -INF , P2 ;  /* 0xff8000001c367808 */ /* 0x001fe20001000000 */
[----:B------:R-:W-:Y:S01]  /*3430*/  FFMA.FTZ R28, R47, UR10, -R79 ;  /* 0x0000000a2f1c7c23 */ /* 0x000fe2000801084f */
[----:B------:R-:W-:-:S03]  /*3440*/  ISETP.GT.AND P2, PT, R88, 0x40, PT ;  /* 0x000000405800780c */ /* 0x000fc60003f44270 */
[----:B------:R-:W0:Y:S08]  /*3450*/  MUFU.TANH R29, R29 ;  /* 0x0000001d001d7308 */ /* 0x000e300000002400 */
[----:B------:R2:W3:Y:S01]  /*3460*/  MUFU.TANH R82, R68 ;  /* 0x0000004400527308 */ /* 0x0004e20000002400 */
[----:B-1----:R-:W-:Y:S02]  /*3470*/  FSEL R53, R32, -INF , P2 ;  /* 0xff80000020357808 */ /* 0x002fe40001000000 */
[----:B------:R-:W-:-:S05]  /*3480*/  ISETP.GT.AND P2, PT, R88, 0x48, PT ;  /* 0x000000485800780c */ /* 0x000fca0003f44270 */
[----:B------:R1:W4:Y:S01]  /*3490*/  MUFU.TANH R83, R69 ;  /* 0x0000004500537308 */ /* 0x0003220000002400 */
[----:B--2---:R-:W-:Y:S02]  /*34a0*/  FSEL R68, R25, -INF , P1 ;  /* 0xff80000019447808 */ /* 0x004fe40000800000 */
[----:B------:R-:W-:Y:S02]  /*34b0*/  ISETP.GT.AND P1, PT, R88, 0x39, PT ;  /* 0x000000395800780c */ /* 0x000fe40003f24270 */
[----:B------:R-:W-:-:S03]  /*34c0*/  FMNMX.FTZ R11, R68, R11, !PT ;  /* 0x0000000b440b7209 */ /* 0x000fc60007810000 */
[----:B------:R2:W5:Y:S01]  /*34d0*/  MUFU.TANH R86, R72 ;  /* 0x0000004800567308 */ /* 0x0005620000002400 */
[----:B-1----:R-:W-:Y:S02]  /*34e0*/  FSEL R69, R27, -INF , P1 ;  /* 0xff8000001b457808 */ /* 0x002fe40000800000 */
[----:B------:R-:W-:Y:S01]  /*34f0*/  FMNMX.FTZ R14, R54, R11, !PT ;  /* 0x0000000b360e7209 */ /* 0x000fe20007810000 */
[----:B------:R-:W-:-:S01]  /*3500*/  FFMA.FTZ R11, R52, UR10, -R79 ;  /* 0x0000000a340b7c23 */ /* 0x000fc2000801084f */
[----:B------:R-:W-:Y:S02]  /*3510*/  ISETP.GT.AND P1, PT, R88, 0x41, PT ;  /* 0x000000415800780c */ /* 0x000fe40003f24270 */
[----:B------:R-:W-:Y:S01]  /*3520*/  FMNMX.FTZ R14, R69, R14, !PT ;  /* 0x0000000e450e7209 */ /* 0x000fe20007810000 */
[----:B------:R4:W1:Y:S01]  /*3530*/  MUFU.TANH R87, R73 ;  /* 0x0000004900577308 */ /* 0x0008620000002400 */
[----:B0-----:R-:W-:Y:S01]  /*3540*/  FSEL R70, R29, -INF , P1 ;  /* 0xff8000001d467808 */ /* 0x001fe20000800000 */
[----:B------:R-:W-:Y:S01]  /*3550*/  IMAD.U32 R29, RZ, RZ, UR10 ;  /* 0x0000000aff1d7e24 */ /* 0x000fe2000f8e00ff */
[----:B------:R-:W-:-:S02]  /*3560*/  FMNMX.FTZ R13, R53, R14, !PT ;  /* 0x0000000e350d7209 */ /* 0x000fc40007810000 */
[----:B------:R-:W-:Y:S02]  /*3570*/  ISETP.GT.AND P1, PT, R88, 0x49, PT ;  /* 0x000000495800780c */ /* 0x000fe40003f24270 */
[----:B------:R-:W-:Y:S01]  /*3580*/  FSEL R52, R71, -INF , P2 ;  /* 0xff80000047347808 */ /* 0x000fe20001000000 */
[----:B------:R-:W0:Y:S01]  /*3590*/  MUFU.TANH R76, R76 ;  /* 0x0000004c004c7308 */ /* 0x000e220000002400 */
[----:B------:R-:W-:Y:S02]  /*35a0*/  FMNMX.FTZ R13, R70, R13, !PT ;  /* 0x0000000d460d7209 */ /* 0x000fe40007810000 */
[----:B------:R-:W-:Y:S02]  /*35b0*/  ISETP.GT.AND P2, PT, R88, 0x50, PT ;  /* 0x000000505800780c */ /* 0x000fe40003f44270 */
[----:B------:R-:W-:Y:S02]  /*35c0*/  FSEL R71, R74, -INF , P1 ;  /* 0xff8000004a477808 */ /* 0x000fe40000800000 */
[----:B------:R-:W-:Y:S01]  /*35d0*/  FMNMX.FTZ R14, R52, R13, !PT ;  /* 0x0000000d340e7209 */ /* 0x000fe20007810000 */
[----:B------:R-:W0:Y:S01]  /*35e0*/  MUFU.TANH R77, R77 ;  /* 0x0000004d004d7308 */ /* 0x000e220000002400 */
[----:B------:R-:W-:-:S02]  /*35f0*/  ISETP.GT.AND P1, PT, R88, 0x51, PT ;  /* 0x000000515800780c */ /* 0x000fc40003f24270 */
[----:B------:R-:W-:Y:S02]  /*3600*/  FSEL R51, R75, -INF , P2 ;  /* 0xff8000004b337808 */ /* 0x000fe40001000000 */
[----:B------:R-:W-:Y:S02]  /*3610*/  FMNMX.FTZ R14, R71, R14, !PT ;  /* 0x0000000e470e7209 */ /* 0x000fe40007810000 */
[----:B------:R-:W-:Y:S01]  /*3620*/  ISETP.GT.AND P2, PT, R88, 0x58, PT ;  /* 0x000000585800780c */ /* 0x000fe20003f44270 */
[----:B------:R-:W0:Y:S01]  /*3630*/  MUFU.TANH R80, R80 ;  /* 0x0000005000507308 */ /* 0x000e220000002400 */
[----:B--2---:R-:W-:Y:S02]  /*3640*/  FSEL R72, R78, -INF , P1 ;  /* 0xff8000004e487808 */ /* 0x004fe40000800000 */
[----:B------:R-:W-:Y:S01]  /*3650*/  FMNMX.FTZ R13, R51, R14, !PT ;  /* 0x0000000e330d7209 */ /* 0x000fe20007810000 */
[----:B------:R-:W-:-:S01]  /*3660*/  FFMA.FTZ R14, R49, UR10, -R79 ;  /* 0x0000000a310e7c23 */ /* 0x000fc2000801084f */
[----:B------:R-:W-:-:S02]  /*3670*/  ISETP.GT.AND P1, PT, R88, 0x59, PT ;  /* 0x000000595800780c */ /* 0x000fc40003f24270 */
[----:B---3--:R-:W-:Y:S01]  /*3680*/  FSEL R50, R82, -INF , P2 ;  /* 0xff80000052327808 */ /* 0x008fe20001000000 */
[----:B------:R-:W2:Y:S01]  /*3690*/  MUFU.TANH R81, R81 ;  /* 0x0000005100517308 */ /* 0x000ea20000002400 */
[----:B------:R-:W-:Y:S02]  /*36a0*/  FMNMX.FTZ R13, R72, R13, !PT ;  /* 0x0000000d480d7209 */ /* 0x000fe40007810000 */
[----:B------:R-:W-:Y:S02]  /*36b0*/  ISETP.GT.AND P2, PT, R88, 0x60, PT ;  /* 0x000000605800780c */ /* 0x000fe40003f44270 */
[----:B----4-:R-:W-:Y:S02]  /*36c0*/  FSEL R73, R83, -INF , P1 ;  /* 0xff80000053497808 */ /* 0x010fe40000800000 */
[----:B------:R-:W-:Y:S01]  /*36d0*/  FMNMX.FTZ R26, R50, R13, !PT ;  /* 0x0000000d321a7209 */ /* 0x000fe20007810000 */
[----:B------:R-:W3:Y:S01]  /*36e0*/  MUFU.TANH R84, R84 ;  /* 0x0000005400547308 */ /* 0x000ee20000002400 */
[----:B------:R-:W-:Y:S01]  /*36f0*/  ISETP.GT.AND P1, PT, R88, 0x61, PT ;  /* 0x000000615800780c */ /* 0x000fe20003f24270 */
[--C-:B------:R-:W-:Y:S01]  /*3700*/  FFMA.FTZ R13, R48, UR10, -R79.reuse ;  /* 0x0000000a300d7c23 */ /* 0x100fe2000801084f */
[----:B-----5:R-:W-:Y:S01]  /*3710*/  FSEL R49, R86, -INF , P2 ;  /* 0xff80000056317808 */ /* 0x020fe20001000000 */
[----:B------:R-:W-:Y:S01]  /*3720*/  FFMA.FTZ R48, R31, UR10, -R79 ;  /* 0x0000000a1f307c23 */ /* 0x000fe2000801084f */
[----:B------:R-:W-:-:S02]  /*3730*/  FMNMX.FTZ R26, R73, R26, !PT ;  /* 0x0000001a491a7209 */ /* 0x000fc40007810000 */
[C---:B------:R-:W-:Y:S01]  /*3740*/  ISETP.GT.AND P2, PT, R88.reuse, 0x68, PT ;  /* 0x000000685800780c */ /* 0x040fe20003f44270 */
[----:B------:R-:W-:Y:S01]  /*3750*/  MUFU.TANH R85, R85 ;  /* 0x0000005500557308 */ /* 0x000fe20000002400 */
[----:B-1----:R-:W-:Y:S02]  /*3760*/  FSEL R74, R87, -INF , P1 ;  /* 0xff800000574a7808 */ /* 0x002fe40000800000 */
[----:B------:R-:W-:Y:S02]  /*3770*/  FMNMX.FTZ R15, R49, R26, !PT ;  /* 0x0000001a310f7209 */ /* 0x000fe40007810000 */
[----:B------:R-:W-:Y:S02]  /*3780*/  ISETP.GT.AND P1, PT, R88, 0x69, PT ;  /* 0x000000695800780c */ /* 0x000fe40003f24270 */
[----:B0-----:R-:W-:Y:S01]  /*3790*/  FSEL R75, R76, -INF , P2 ;  /* 0xff8000004c4b7808 */ /* 0x001fe20001000000 */
[----:B------:R-:W-:Y:S01]  /*37a0*/  MUFU.EX2 R153, R153 ;  /* 0x0000009900997308 */ /* 0x000fe20000000800 */
[----:B------:R-:W-:-:S02]  /*37b0*/  FMNMX.FTZ R26, R74, R15, !PT ;  /* 0x0000000f4a1a7209 */ /* 0x000fc40007810000 */
[C---:B------:R-:W-:Y:S02]  /*37c0*/  ISETP.GT.AND P2, PT, R88.reuse, 0x70, PT ;  /* 0x000000705800780c */ /* 0x040fe40003f44270 */
[----:B------:R-:W-:Y:S02]  /*37d0*/  FSEL R76, R77, -INF , P1 ;  /* 0xff8000004d4c7808 */ /* 0x000fe40000800000 */
[----:B------:R-:W-:Y:S01]  /*37e0*/  FMNMX.FTZ R15, R75, R26, !PT ;  /* 0x0000001a4b0f7209 */ /* 0x000fe20007810000 */
[----:B------:R-:W0:Y:S01]  /*37f0*/  MUFU.EX2 R20, R20 ;  /* 0x0000001400147308 */ /* 0x000e220000000800 */
[----:B------:R-:W-:Y:S02]  /*3800*/  ISETP.GT.AND P1, PT, R88, 0x71, PT ;  /* 0x000000715800780c */ /* 0x000fe40003f24270 */
[----:B------:R-:W-:Y:S02]  /*3810*/  FSEL R47, R80, -INF , P2 ;  /* 0xff800000502f7808 */ /* 0x000fe40001000000 */
[----:B------:R-:W-:-:S02]  /*3820*/  FMNMX.FTZ R26, R76, R15, !PT ;  /* 0x0000000f4c1a7209 */ /* 0x000fc40007810000 */
[C---:B------:R-:W-:Y:S01]  /*3830*/  ISETP.GT.AND P2, PT, R88.reuse, 0x78, PT ;  /* 0x000000785800780c */ /* 0x040fe20003f44270 */
[----:B------:R-:W1:Y:S01]  /*3840*/  MUFU.EX2 R2, R2 ;  /* 0x0000000200027308 */ /* 0x000e620000000800 */
[----:B--2---:R-:W-:Y:S02]  /*3850*/  FSEL R77, R81, -INF , P1 ;  /* 0xff800000514d7808 */ /* 0x004fe40000800000 */
[----:B------:R-:W-:Y:S02]  /*3860*/  FMNMX.FTZ R26, R47, R26, !PT ;  /* 0x0000001a2f1a7209 */ /* 0x000fe40007810000 */
[----:B------:R-:W-:Y:S02]  /*3870*/  ISETP.GT.AND P1, PT, R88, 0x79, PT ;  /* 0x000000795800780c */ /* 0x000fe40003f24270 */
[----:B---3--:R-:W-:Y:S01]  /*3880*/  FSEL R37, R84, -INF , P2 ;  /* 0xff80000054257808 */ /* 0x008fe20001000000 */
[----:B------:R-:W2:Y:S01]  /*3890*/  MUFU.EX2 R3, R3 ;  /* 0x0000000300037308 */ /* 0x000ea20000000800 */
[----:B------:R-:W-:Y:S01]  /*38a0*/  FMNMX.FTZ R26, R77, R26, !PT ;  /* 0x0000001a4d1a7209 */ /* 0x000fe20007810000 */
[----:B0-----:R-:W-:Y:S01]  /*38b0*/  FADD.FTZ R31, R153, R20 ;  /* 0x00000014991f7221 */ /* 0x001fe20000010000 */
[----:B------:R-:W-:-:S02]  /*38c0*/  FSEL R78, R85, -INF , P1 ;  /* 0xff800000554e7808 */ /* 0x000fc40000800000 */
[----:B------:R-:W-:-:S03]  /*38d0*/  FMNMX.FTZ R15, R37, R26, !PT ;  /* 0x0000001a250f7209 */ /* 0x000fc60007810000 */
[----:B------:R-:W0:Y:S01]  /*38e0*/  MUFU.EX2 R155, R155 ;  /* 0x0000009b009b7308 */ /* 0x000e220000000800 */
[----:B------:R-:W-:Y:S01]  /*38f0*/  FMNMX.FTZ R25, R78, R15, !PT ;  /* 0x0000000f4e197209 */ /* 0x000fe20007810000 */
[--C-:B------:R-:W-:Y:S01]  /*3900*/  FFMA.FTZ R15, R30, UR10, -R79.reuse ;  /* 0x0000000a1e0f7c23 */ /* 0x100fe2000801084f */
[----:B------:R-:W-:-:S03]  /*3910*/  FFMA.FTZ R30, R35, UR10, -R79 ;  /* 0x0000000a231e7c23 */ /* 0x000fc6000801084f */
[----:B------:R-:W3:Y:S02]  /*3920*/  SHFL.BFLY PT, R32, R25, 0x2, 0x1f ;  /* 0x0c401f0019207f89 */ /* 0x000ee400000e0000 */
[----:B------:R-:W4:Y:S08]  /*3930*/  MUFU.EX2 R8, R92 ;  /* 0x0000005c00087308 */ /* 0x000f300000000800 */
[----:B------:R-:W5:Y:S08]  /*3940*/  MUFU.EX2 R7, R7 ;  /* 0x0000000700077308 */ /* 0x000f700000000800 */
[----:B------:R-:W5:Y:S01]  /*3950*/  MUFU.EX2 R10, R10 ;  /* 0x0000000a000a7308 */ /* 0x000f620000000800 */
[----:B---3--:R-:W-:Y:S01]  /*3960*/  FMNMX.FTZ R27, R25, R32, !PT ;  /* 0x00000020191b7209 */ /* 0x008fe20007810000 */
[----:B------:R-:W-:-:S06]  /*3970*/  FFMA.FTZ R32, R39, UR10, -R79 ;  /* 0x0000000a27207c23 */ /* 0x000fcc000801084f */
[----:B------:R-:W3:Y:S01]  /*3980*/  MUFU.EX2 R157, R157 ;  /* 0x0000009d009d7308 */ /* 0x000ee20000000800 */
[----:B------:R-:W-:-:S01]  /*3990*/  FFMA.FTZ R25, R41, UR10, -R79 ;  /* 0x0000000a29197c23 */ /* 0x000fc2000801084f */
[----:B------:R-:W1:Y:S06]  /*39a0*/  SHFL.BFLY PT, R168, R27, 0x1, 0x1f ;  /* 0x0c201f001ba87f89 */ /* 0x000e6c00000e0000 */
[----:B------:R0:W-:Y:S08]  /*39b0*/  MUFU.EX2 R26, R33 ;  /* 0x00000021001a7308 */ /* 0x0001f00000000800 */
[----:B------:R-:W-:Y:S08]  /*39c0*/  MUFU.EX2 R12, R12 ;  /* 0x0000000c000c7308 */ /* 0x000ff00000000800 */
[----:B------:R-:W-:Y:S01]  /*39d0*/  MUFU.EX2 R11, R11 ;  /* 0x0000000b000b7308 */ /* 0x000fe20000000800 */
[----:B-1----:R-:W-:Y:S01]  /*39e0*/  FMNMX.FTZ R168, R27, R168, !PT ;  /* 0x000000a81ba87209 */ /* 0x002fe20007810000 */
[----:B------:R-:W-:Y:S01]  /*39f0*/  FFMA.FTZ R27, R46, UR10, -R79 ;  /* 0x0000000a2e1b7c23 */ /* 0x000fe2000801084f */
[----:B------:R-:W-:-:S02]  /*3a00*/  FADD.FTZ R46, R2, R31 ;  /* 0x0000001f022e7221 */ /* 0x000fc40000010000 */
[C---:B------:R-:W-:Y:S01]  /*3a10*/  FSETP.NEU.FTZ.AND P1, PT, R168.reuse, -INF , PT ;  /* 0xff800000a800780b */ /* 0x040fe20003f3d000 */
[----:B------:R-:W-:-:S01]  /*3a20*/  FFMA.FTZ R29, R168, R29, -8 ;  /* 0xc1000000a81d7423 */ /* 0x000fc2000001001d */
[----:B--2---:R-:W-:Y:S01]  /*3a30*/  FADD.FTZ R46, R3, R46 ;  /* 0x0000002e032e7221 */ /* 0x004fe20000010000 */
[----:B------:R-:W-:Y:S03]  /*3a40*/  MUFU.EX2 R24, R24 ;  /* 0x0000001800187308 */ /* 0x000fe60000000800 */
[----:B------:R-:W-:Y:S01]  /*3a50*/  FSEL R40, R29, RZ, P1 ;  /* 0x000000ff1d287208 */ /* 0x000fe20000800000 */
[----:B0-----:R-:W-:-:S04]  /*3a60*/  FADD.FTZ R33, R155, R46 ;  /* 0x0000002e9b217221 */ /* 0x001fc80000010000 */
        /* <DEDUP_REMOVED lines=12> */
[----:B----4-:R-:W-:Y:S01]  /*3b30*/  FADD.FTZ R46, R8, R33 ;  /* 0x00000021082e7221 */ /* 0x010fe20000010000 */
[----:B------:R-:W-:-:S01]  /*3b40*/  FFMA.FTZ R67, R67, UR10, -R40 ;  /* 0x0000000a43437c23 */ /* 0x000fc20008010828 */
[----:B------:R-:W0:Y:S01]  /*3b50*/  MUFU.EX2 R29, R29 ;  /* 0x0000001d001d7308 */ /* 0x000e220000000800 */
[----:B------:R-:W-:-:S01]  /*3b60*/  FFMA.FTZ R55, R55, UR10, -R40 ;  /* 0x0000000a37377c23 */ /* 0x000fc20008010828 */
[----:B-----5:R-:W-:Y:S01]  /*3b70*/  FADD.FTZ R33, R7, R46 ;  /* 0x0000002e07217221 */ /* 0x020fe20000010000 */
[----:B------:R-:W-:-:S01]  /*3b80*/  FFMA.FTZ R68, R68, UR10, -R40 ;  /* 0x0000000a44447c23 */ /* 0x000fc20008010828 */
[--C-:B------:R-:W-:Y:S01]  /*3b90*/  FFMA.FTZ R54, R54, UR10, -R40.reuse ;  /* 0x0000000a36367c23 */ /* 0x100fe20008010828 */
[----:B------:R-:W-:-:S01]  /*3ba0*/  FFMA.FTZ R69, R69, UR10, -R40 ;  /* 0x0000000a45457c23 */ /* 0x000fc20008010828 */
[----:B------:R-:W-:Y:S01]  /*3bb0*/  FADD.FTZ R46, R10, R33 ;  /* 0x000000210a2e7221 */ /* 0x000fe20000010000 */
[----:B------:R-:W-:-:S01]  /*3bc0*/  FFMA.FTZ R53, R53, UR10, -R40 ;  /* 0x0000000a35357c23 */ /* 0x000fc20008010828 */
[----:B------:R-:W1:Y:S01]  /*3bd0*/  MUFU.EX2 R59, R59 ;  /* 0x0000003b003b7308 */ /* 0x000e620000000800 */
[----:B------:R-:W-:-:S01]  /*3be0*/  FFMA.FTZ R70, R70, UR10, -R40 ;  /* 0x0000000a46467c23 */ /* 0x000fc20008010828 */
[----:B---3--:R-:W-:Y:S01]  /*3bf0*/  FADD.FTZ R33, R157, R46 ;  /* 0x0000002e9d217221 */ /* 0x008fe20000010000 */
[----:B------:R-:W-:-:S01]  /*3c00*/  FFMA.FTZ R52, R52, UR10, -R40 ;  /* 0x0000000a34347c23 */ /* 0x000fc20008010828 */
[--C-:B------:R-:W-:Y:S01]  /*3c10*/  FFMA.FTZ R71, R71, UR10, -R40.reuse ;  /* 0x0000000a47477c23 */ /* 0x100fe20008010828 */
[----:B------:R-:W-:-:S01]  /*3c20*/  FFMA.FTZ R51, R51, UR10, -R40 ;  /* 0x0000000a33337c23 */ /* 0x000fc20008010828 */
[--C-:B------:R-:W-:Y:S01]  /*3c30*/  FFMA.FTZ R72, R72, UR10, -R40.reuse ;  /* 0x0000000a48487c23 */ /* 0x100fe20008010828 */
[----:B------:R-:W-:-:S01]  /*3c40*/  FFMA.FTZ R50, R50, UR10, -R40 ;  /* 0x0000000a32327c23 */ /* 0x000fc20008010828 */
[----:B------:R-:W2:Y:S01]  /*3c50*/  MUFU.EX2 R60, R60 ;  /* 0x0000003c003c7308 */ /* 0x000ea20000000800 */
[----:B0-----:R-:W-:-:S01]  /*3c60*/  FADD.FTZ R44, R152, R29 ;  /* 0x0000001d982c7221 */ /* 0x001fc20000010000 */
        /* <DEDUP_REMOVED lines=10> */
[----:B------:R-:W-:-:S04]  /*3d10*/  FFMA.FTZ R40, R78, UR10, -R40 ;  /* 0x0000000a4e287c23 */ /* 0x000fc80008010828 */
        /* <DEDUP_REMOVED lines=16> */
[----:B------:R-:W-:-:S04]  /*3e20*/  FADD.FTZ R44, R12, R33 ;  /* 0x000000210c2c7221 */ /* 0x000fc80000010000 */
[----:B------:R-:W-:Y:S01]  /*3e30*/  FADD.FTZ R33, R11, R44 ;  /* 0x0000002c0b217221 */ /* 0x000fe20000010000 */
[----:B------:R-:W-:Y:S01]  /*3e40*/  F2FP.SATFINITE.E4M3.F32.PACK_AB_MERGE_C R11, R24, R11, RZ ;  /* 0x0000000b180b723e */ /* 0x000fe200048070ff */
[----:B------:R-:W1:Y:S01]  /*3e50*/  MUFU.EX2 R67, R67 ;  /* 0x0000004300437308 */ /* 0x000e620000000800 */
[----:B--2---:R-:W-:-:S01]  /*3e60*/  FADD.FTZ R31, R66, R31 ;  /* 0x0000001f421f7221 */ /* 0x004fc20000010000 */
[----:B------:R-:W-:Y:S01]  /*3e70*/  FADD.FTZ R46, R24, R33 ;  /* 0x00000021182e7221 */ /* 0x000fe20000010000 */
[----:B------:R-:W-:-:S05]  /*3e80*/  F2FP.SATFINITE.E4M3.F32.PACK_AB_MERGE_C R157, R12, R157, R11 ;  /* 0x0000009d0c9d723e */ /* 0x000fca000480700b */
        /* <DEDUP_REMOVED lines=29> */
[----:B--2---:R-:W-:-:S01]  /*4060*/  FADD.FTZ R31, R53, R44 ;  /* 0x0000002c351f7221 */ /* 0x004fc20000010000 */
[----:B------:R-:W-:-:S06]  /*4070*/  FADD.FTZ R44, R26, R33 ;  /* 0x000000211a2c7221 */ /* 0x000fcc0000010000 */
        /* <DEDUP_REMOVED lines=8> */
[----:B------:R-:W-:Y:S02]  /*4100*/  F2FP.SATFINITE.E4M3.F32.PACK_AB_MERGE_C R33, R3, R2, RZ ;  /* 0x000000020321723e */ /* 0x000fe400048070ff */
[----:B------:R-:W-:Y:S02]  /*4110*/  F2FP.SATFINITE.E4M3.F32.PACK_AB_MERGE_C R15, R48, R15, RZ ;  /* 0x0000000f300f723e */ /* 0x000fe400048070ff */
[----:B------:R-:W-:Y:S02]  /*4120*/  F2FP.SATFINITE.E4M3.F32.PACK_AB_MERGE_C R153, R20, R153, R33 ;  /* 0x000000991499723e */ /* 0x000fe40004807021 */
[----:B------:R-:W0:Y:S01]  /*4130*/  MUFU.EX2 R51, R51 ;  /* 0x0000003300337308 */ /* 0x000e220000000800 */
[----:B-1----:R-:W-:-:S01]  /*4140*/  FADD.FTZ R44, R71, R44 ;  /* 0x0000002c472c7221 */ /* 0x002fc20000010000 */
[----:B------:R-:W-:-:S02]  /*4150*/  F2FP.SATFINITE.E4M3.F32.PACK_AB_MERGE_C R52, R71, R52, RZ ;  /* 0x000000344734723e */ /* 0x000fc400048070ff */
[----:B------:R-:W-:Y:S02]  /*4160*/  F2FP.SATFINITE.E4M3.F32.PACK_AB_MERGE_C R161, R26, R161, R15 ;  /* 0x000000a11aa1723e */ /* 0x000fe4000480700f */
[----:B------:R-:W-:Y:S02]  /*4170*/  F2FP.SATFINITE.E4M3.F32.PACK_AB_MERGE_C R160, R70, R53, R52 ;  /* 0x0000003546a0723e */ /* 0x000fe40004807034 */
        /* <DEDUP_REMOVED lines=54> */
[C---:B0-----:R-:W-:Y:S01]  /*44e0*/  F2FP.SATFINITE.E4M3.F32.PACK_AB_MERGE_C R27, R42.reuse, R27, RZ ;  /* 0x0000001b2a1b723e */ /* 0x041fe200048070ff */
[----:B------:R-:W-:-:S03]  /*44f0*/  FADD.FTZ R2, R42, R7 ;  /* 0x000000072a027221 */ /* 0x000fc60000010000 */
[----:B------:R-:W-:Y:S02]  /*4500*/  F2FP.SATFINITE.E4M3.F32.PACK_AB_MERGE_C R167, R34, R167, R27 ;  /* 0x000000a722a7723e */ /* 0x000fe4000480701b */
[C---:B-1----:R-:W-:Y:S01]  /*4510*/  F2FP.SATFINITE.E4M3.F32.PACK_AB_MERGE_C R37, R40.reuse, R37, RZ ;  /* 0x000000252825723e */ /* 0x042fe200048070ff */
[----:B------:R-:W-:-:S03]  /*4520*/  FADD.FTZ R3, R40, R3 ;  /* 0x0000000328037221 */ /* 0x000fc60000010000 */
[----:B------:R-:W-:Y:S01]  /*4530*/  F2FP.SATFINITE.E4M3.F32.PACK_AB_MERGE_C R166, R166, R47, R37 ;  /* 0x0000002fa6a6723e */ /* 0x000fe20004807025 */
[----:B------:R-:W-:Y:S06]  /*4540*/  @!P0 BRA `(.L_x_2405) ;  /* 0x0000000000048947 */ /* 0x000fec0003800000 */
[----:B------:R-:W-:Y:S01]  /*4550*/  BPT.TRAP 0x1 ;  /* 0x000000040000795c */ /* 0x000fe20000300000 */
.L_x_2405:
[----:B------:R0:W1:Y:S01]  /*4560*/  SYNCS.PHASECHK.TRANS64.TRYWAIT P1, [UR52+0x38850], R6 ;  /* 0x03885006ff0075a7 */ /* 0x0000620008020174 */
[----:B------:R-:W-:Y:S05]  /*4570*/  @!P0 BRA `(.L_x_2406) ;  /* 0x0000000000048947 */ /* 0x000fea0003800000 */
[----:B------:R-:W-:Y:S01]  /*4580*/  BPT.TRAP 0x1 ;  /* 0x000000040000795c */ /* 0x000fe20000300000 */
.L_x_2406:
[----:B-1----:R-:W-:Y:S05]  /*4590*/  @P1 BRA `(.L_x_2407) ;  /* 0x0000000000081947 */ /* 0x002fea0003800000 */
[----:B------:R-:W1:Y:S02]  /*45a0*/  SYNCS.PHASECHK.TRANS64.TRYWAIT P1, [UR52+0x38850], R6 ;  /* 0x03885006ff0075a7 */ /* 0x000e640008020174 */
[----:B-1----:R-:W-:Y:S05]  /*45b0*/  @!P1 BRA `(.L_x_2408) ;  /* 0x000000f800e89947 */ /* 0x002fea0003800000 */
.L_x_2407:
        /* <DEDUP_REMOVED lines=31> */
.L_x_2409:
[----:B------:R-:W-:Y:S01]  /*47b0*/  UISETP.NE.AND UP0, UPT, UR46, URZ, UPT ;  /* 0x0000003f2e00728c */ /* 0x000fe2000bf05270 */
[----:B------:R-:W-:Y:S01]  /*47c0*/  UMOV UR15, UR39 ;  /* 0x00000027000f7c82 */ /* 0x000fe20008000000 */
[----:B------:R-:W-:Y:S02]  /*47d0*/  UIMAD UR11, UR45, UR11, -UR14 ;  /* 0x0000000b2d0b72a4 */ /* 0x000fe4000f8e0a0e */
[----:B------:R-:W-:Y:S02]  /*47e0*/  UIADD3 UR55, UR51, -0x2, URZ ;  /* 0xfffffffe33377890 */ /* 0x000fe4000fffe03f */
[----:B------:R-:W-:-:S05]  /*47f0*/  UIADD3 UR52, UR52, 0x38860, URZ ;  /* 0x0003886034347890 */ /* 0x000fca000fffe03f */
[----:B------:R-:W-:Y:S01]  /*4800*/  @UP0 ULDC UR6, c[0x0][0x44c] ;  /* 0x0001130000060ab9 */ /* 0x000fe20000000800 */
[----:B------:R-:W-:Y:S01]  /*4810*/  @UP0 ULDC UR18, c[0x0][0x450] ;  /* 0x0001140000120ab9 */ /* 0x000fe20000000800 */
[----:B------:R-:W-:Y:S02]  /*4820*/  UIMAD.WIDE.U32 UR6, UR39, UR6, URZ ;  /* 0x00000006270672a5 */ /* 0x000fe4000f8e003f */
[----:B------:R-:W-:Y:S02]  /*4830*/  UPRMT UR52, UR50, 0x654, UR52 ;  /* 0x0000065432347896 */ /* 0x000fe40008000034 */
[----:B------:R-:W-:-:S04]  /*4840*/  @UP0 USHF.R.U32.HI UR15, URZ, UR18, UR7 ;  /* 0x000000123f0f0299 */ /* 0x000fc80008011607 */
[----:B------:R-:W-:-:S03]  /*4850*/  UIADD3 UR11, UR11, UR15, URZ ;  /* 0x0000000f0b0b7290 */ /* 0x000fc6000fffe03f */
[----:B------:R-:W-:Y:S01]  /*4860*/  SYNCS.ARRIVE.TRANS64.RED.A1T0 RZ, [UR52], RZ ;  /* 0x000000ffffff79a7 */ /* 0x000fe20008100434 */
[----:B------:R-:W-:-:S04]  /*4870*/  USHF.R.S32.HI UR6, URZ, 0x1f, UR11 ;  /* 0x0000001f3f067899 */ /* 0x000fc8000801140b */
[----:B------:R-:W-:-:S04]  /*4880*/  ULEA.HI UR6, UR6, UR11, URZ, 0x7 ;  /* 0x0000000b06067291 */ /* 0x000fc8000f8f383f */
[----:B------:R-:W-:-:S04]  /*4890*/  USHF.R.S32.HI UR6, URZ, 0x7, UR6 ;  /* 0x000000073f067899 */ /* 0x000fc80008011406 */
[----:B------:R-:W-:-:S04]  /*48a0*/  UISETP.LT.AND UP0, UPT, URZ, UR6, UPT ;  /* 0x000000063f00728c */ /* 0x000fc8000bf01270 */
[----:B------:R-:W-:-:S04]  /*48b0*/  USEL UR54, URZ, UR6, !UP0 ;  /* 0x000000063f367287 */ /* 0x000fc8000c000000 */
[----:B------:R-:W-:-:S06]  /*48c0*/  UISETP.GE.AND UP0, UPT, UR55, UR54, UPT ;  /* 0x000000363700728c */ /* 0x000fcc000bf06270 */
[----:B------:R-:W-:-:S13]  /*48d0*/  PLOP3.LUT P1, PT, PT, PT, UP0, 0x80, 0x0 ;  /* 0x000000000000781c */ /* 0x000fda0003f2f008 */
[----:B------:R-:W-:Y:S05]  /*48e0*/  @!P1 BRA `(.L_x_2410) ;  /* 0x0000003400149947 */ /* 0x000fea0003800000 */
[----:B------:R-:W-:Y:S01]  /*48f0*/  IMAD.MOV.U32 R5, RZ, RZ, R9 ;  /* 0x000000ffff057224 */ /* 0x000fe200078e0009 */
[----:B------:R-:W-:Y:S01]  /*4900*/  ULDC UR51, c[0x0][0x288] ;  /* 0x0000a20000337ab9 */ /* 0x000fe20000000800 */
[----:B01----:R-:W-:Y:S01]  /*4910*/  IMAD.MOV.U32 R6, RZ, RZ, R168 ;  /* 0x000000ffff067224 */ /* 0x003fe200078e00a8 */
[----:B------:R-:W-:-:S06]  /*4920*/  ULDC UR50, c[0x0][0x988] ;  /* 0x0002620000327ab9 */ /* 0x000fcc0000000800 */
.L_x_2421:
[----:B------:R-:W-:-:S04]  /*4930*/  UIADD3 UR37, UR37, 0x1, URZ ;  /* 0x0000000125257890 */ /* 0x000fc8000fffe03f */
[----:B------:R-:W-:-:S04]  /*4940*/  UISETP.NE.AND UP0, UPT, UR37, 0x2, UPT ;  /* 0x000000022500788c */ /* 0x000fc8000bf05270 */
[----:B------:R-:W-:Y:S02]  /*4950*/  USEL UR6, URZ, 0x1, UP0 ;  /* 0x000000013f067887 */ /* 0x000fe40008000000 */
[----:B------:R-:W-:Y:S02]  /*4960*/  USEL UR37, UR37, URZ, UP0 ;  /* 0x0000003f25257287 */ /* 0x000fe40008000000 */
[----:B------:R-:W-:Y:S01]  /*4970*/  ULOP3.LUT UR36, UR36, UR6, URZ, 0x3c, !UPT ;  /* 0x0000000624247292 */ /* 0x000fe2000f8e3c3f */
[----:B0-----:R-:W-:Y:S11]  /*4980*/  @!P0 BRA `(.L_x_2411) ;  /* 0x0000000000048947 */ /* 0x001ff60003800000 */
[----:B------:R-:W-:Y:S01]  /*4990*/  BPT.TRAP 0x1 ;  /* 0x000000040000795c */ /* 0x000fe20000300000 */
.L_x_2411:
        /* <DEDUP_REMOVED lines=11> */
.L_x_2412:
[----:B-1----:R-:W-:Y:S05]  /*4a50*/  @P1 BRA `(.L_x_2413) ;  /* 0x00000000000c1947 */ /* 0x002fea0003800000 */
[----:B0-----:R-:W-:-:S04]  /*4a60*/  IMAD.U32 R4, RZ, RZ, UR56 ;  /* 0x00000038ff047e24 */ /* 0x001fc8000f8e00ff */
[----:B------:R-:W0:Y:S02]  /*4a70*/  SYNCS.PHASECHK.TRANS64.TRYWAIT P1, [UR52+0x38830], R4 ;  /* 0x03883004ff0075a7 */ /* 0x000e240008020174 */
[----:B0-----:R-:W-:Y:S05]  /*4a80*/  @!P1 BRA `(.L_x_2414) ;  /* 0x000000f400cc9947 */ /* 0x001fea0003800000 */
.L_x_2413:
        /* <DEDUP_REMOVED lines=46> */
.L_x_2415:
[----:B------:R-:W-:Y:S01]  /*4d70*/  UISETP.NE.AND UP0, UPT, UR46, URZ, UPT ;  /* 0x0000003f2e00728c */ /* 0x000fe2000bf05270 */
[C---:B------:R-:W-:Y:S01]  /*4d80*/  FMUL.FTZ R15, R0.reuse, R160 ;  /* 0x000000a0000f7220 */ /* 0x040fe20000410000 */
[----:B------:R-:W-:Y:S01]  /*4d90*/  FMUL.FTZ R160, R0, R171 ;  /* 0x000000ab00a07220 */ /* 0x000fe20000410000 */
[----:B------:R-:W-:Y:S02]  /*4da0*/  VIADD R171, R18, UR39 ;  /* 0x0000002712ab7c36 */ /* 0x000fe40008000000 */
[C---:B------:R-:W-:Y:S01]  /*4db0*/  FMUL.FTZ R7, R0.reuse, R152 ;  /* 0x0000009800077220 */ /* 0x040fe20000410000 */
[C---:B------:R-:W-:Y:S01]  /*4dc0*/  FMUL.FTZ R152, R0.reuse, R163 ;  /* 0x000000a300987220 */ /* 0x040fe20000410000 */
[----:B------:R-:W-:Y:S01]  /*4dd0*/  PLOP3.LUT P1, PT, PT, PT, UP0, 0x80, 0x0 ;  /* 0x000000000000781c */ /* 0x000fe20003f2f008 */
[C---:B------:R-:W-:Y:S01]  /*4de0*/  FMUL.FTZ R163, R0.reuse, R175 ;  /* 0x000000af00a37220 */ /* 0x040fe20000410000 */
[----:B------:R-:W-:Y:S01]  /*4df0*/  PLOP3.LUT P2, PT, PT, PT, UP0, 0x80, 0x0 ;  /* 0x000000000000781c */ /* 0x000fe20003f4f008 */
[C---:B------:R-:W-:Y:S01]  /*4e00*/  FMUL.FTZ R11, R0.reuse, R156 ;  /* 0x0000009c000b7220 */ /* 0x040fe20000410000 */
[C---:B------:R-:W-:Y:S01]  /*4e10*/  FMUL.FTZ R156, R0.reuse, R167 ;  /* 0x000000a7009c7220 */ /* 0x040fe20000410000 */
[----:B------:R-:W-:Y:S01]  /*4e20*/  @UP0 ULDC UR6, c[0x0][0x44c] ;  /* 0x0001130000060ab9 */ /* 0x000fe20000000800 */
[C---:B------:R-:W-:Y:S01]  /*4e30*/  FMUL.FTZ R167, R0.reuse, R183 ;  /* 0x000000b700a77220 */ /* 0x040fe20000410000 */
[C---:B------:R-:W-:Y:S01]  /*4e40*/  FMUL.FTZ R13, R0.reuse, R158 ;  /* 0x0000009e000d7220 */ /* 0x040fe20000410000 */
[----:B------:R-:W1:Y:S01]  /*4e50*/  LDC R183, c[0x0][0x2f0] ;  /* 0x0000bc00ffb77b82 */ /* 0x000e620000000800 */
        /* <DEDUP_REMOVED lines=8> */
[----:B------:R-:W-:Y:S01]  /*4ee0*/  IMAD.MOV.U32 R182, RZ, RZ, -0x2 ;  /* 0xfffffffeffb67424 */ /* 0x000fe200078e00ff */
[----:B------:R-:W-:Y:S01]  /*4ef0*/  @P2 SHF.R.U32.HI R171, RZ, UR6, R175 ;  /* 0x00000006ffab2c19 */ /* 0x000fe200080116af */
[----:B------:R-:W-:Y:S01]  /*4f00*/  UMOV UR6, 0xffffff80 ;  /* 0xffffff8000067882 */ /* 0x000fe20000000000 */
[C---:B------:R-:W-:Y:S01]  /*4f10*/  FMUL.FTZ R14, R0.reuse, R159 ;  /* 0x0000009f000e7220 */ /* 0x040fe20000410000 */
[----:B------:R-:W-:Y:S01]  /*4f20*/  UIMAD UR6, UR55, UR6, 0x1 ;  /* 0x00000001370674a4 */ /* 0x000fe2000f8e0206 */
[C---:B------:R-:W-:Y:S01]  /*4f30*/  FMUL.FTZ R21, R0.reuse, R162 ;  /* 0x000000a200157220 */ /* 0x040fe20000410000 */
[----:B------:R-:W2:Y:S01]  /*4f40*/  SHFL.IDX PT, R187, R171, 0x1, 0x1c1f ;  /* 0x003c1f00abbb7f89 */ /* 0x000ea200000e0000 */
[----:B------:R-:W3:Y:S01]  /*4f50*/  MUFU.TANH R9, R9 ;  /* 0x0000000900097308 */ /* 0x000ee20000002400 */
[C---:B------:R-:W-:Y:S01]  /*4f60*/  FMUL.FTZ R8, R0.reuse, R153 ;  /* 0x0000009900087220 */ /* 0x040fe20000410000 */
[----:B------:R-:W-:Y:S01]  /*4f70*/  FMUL.FTZ R153, R0, R164 ;  /* 0x000000a400997220 */ /* 0x000fe20000410000 */
[----:B------:R-:W-:-:S02]  /*4f80*/  IMAD R182, R17, R182, UR6 ;  /* 0x0000000611b67e24 */ /* 0x000fc4000f8e02b6 */
[C---:B------:R-:W-:Y:S01]  /*4f90*/  FMUL.FTZ R154, R0.reuse, R165 ;  /* 0x000000a5009a7220 */ /* 0x040fe20000410000 */
[C---:B------:R-:W-:Y:S01]  /*4fa0*/  FMUL.FTZ R159, R0.reuse, R170 ;  /* 0x000000aa009f7220 */ /* 0x040fe20000410000 */
[C---:B------:R-:W-:Y:S01]  /*4fb0*/  FMUL.FTZ R162, R0.reuse, R174 ;  /* 0x000000ae00a27220 */ /* 0x040fe20000410000 */
[C---:B------:R-:W-:Y:S01]  /*4fc0*/  FMUL.FTZ R164, R0.reuse, R178 ;  /* 0x000000b200a47220 */ /* 0x040fe20000410000 */
[----:B------:R-:W4:Y:S01]  /*4fd0*/  MUFU.TANH R10, R10 ;  /* 0x0000000a000a7308 */ /* 0x000f220000002400 */
[C---:B------:R-:W-:Y:S01]  /*4fe0*/  FMUL.FTZ R165, R0.reuse, R179 ;  /* 0x000000b300a57220 */ /* 0x040fe20000410000 */
[----:B-1----:R-:W-:Y:S02]  /*4ff0*/  IMAD R182, R183, UR45, R182 ;  /* 0x0000002db7b67c24 */ /* 0x002fe4000f8e02b6 */
        /* <DEDUP_REMOVED lines=12> */
[--C-:B--2---:R-:W-:Y:S01]  /*50c0*/  IADD3 R186, R187, -UR51, R182.reuse ;  /* 0x80000033bbba7c10 */ /* 0x104fe2000fffe0b6 */
[----:B------:R-:W2:Y:S01]  /*50d0*/  MUFU.TANH R14, R14 ;  /* 0x0000000e000e7308 */ /* 0x000ea20000002400 */
[C---:B------:R-:W-:Y:S01]  /*50e0*/  FMUL.FTZ R183, R0.reuse, R202 ;  /* 0x000000ca00b77220 */ /* 0x040fe20000410000 */
[----:B------:R-:W-:Y:S01]  /*50f0*/  FMUL.FTZ R203, R0, R203 ;  /* 0x000000cb00cb7220 */ /* 0x000fe20000410000 */
[----:B------:R-:W-:Y:S01]  /*5100*/  ISETP.GT.AND P6, PT, R186, RZ, PT ;  /* 0x000000ffba00720c */ /* 0x000fe20003fc4270 */
[----:B------:R-:W-:Y:S01]  /*5110*/  FMUL.FTZ R187, R0, R173 ;  /* 0x000000ad00bb7220 */ /* 0x000fe20000410000 */
[----:B------:R-:W-:Y:S01]  /*5120*/  ISETP.GT.AND P1, PT, R186, 0x1, PT ;  /* 0x00000001ba00780c */ /* 0x000fe20003f24270 */
[----:B------:R-:W-:Y:S01]  /*5130*/  FMUL.FTZ R191, R0, R206 ;  /* 0x000000ce00bf7220 */ /* 0x000fe20000410000 */
[----:B---3--:R-:W-:Y:S01]  /*5140*/  FSEL R190, R9, -INF , P6 ;  /* 0xff80000009be7808 */ /* 0x008fe20003000000 */
[----:B------:R-:W3:Y:S01]  /*5150*/  MUFU.TANH R21, R21 ;  /* 0x0000001500157308 */ /* 0x000ee20000002400 */
[----:B----4-:R-:W-:Y:S01]  /*5160*/  FSEL R10, R10, -INF , P1 ;  /* 0xff8000000a0a7808 */ /* 0x010fe20000800000 */
[----:B------:R-:W-:Y:S01]  /*5170*/  FMUL.FTZ R198, R0, R210 ;  /* 0x000000d200c67220 */ /* 0x000fe20000410000 */
[----:B------:R-:W-:Y:S01]  /*5180*/  ISETP.GT.AND P2, PT, R186, 0x8, PT ;  /* 0x00000008ba00780c */ /* 0x000fe20003f44270 */
[----:B------:R-:W-:Y:S01]  /*5190*/  FMUL.FTZ R195, R0, R214 ;  /* 0x000000d600c37220 */ /* 0x000fe20000410000 */
[C---:B------:R-:W-:Y:S01]  /*51a0*/  ISETP.GT.AND P3, PT, R186.reuse, 0x9, PT ;  /* 0x00000009ba00780c */ /* 0x040fe20003f64270 */
[----:B------:R-:W4:Y:S01]  /*51b0*/  SHFL.IDX PT, R171, R171, RZ, 0x1c1f ;  /* 0x001c1fffabab7589 */ /* 0x000f2200000e0000 */
[C---:B------:R-:W-:Y:S01]  /*51c0*/  ISETP.GT.AND P4, PT, R186.reuse, 0x10, PT ;  /* 0x00000010ba00780c */ /* 0x040fe20003f84270 */
[----:B------:R-:W5:Y:S01]  /*51d0*/  MUFU.TANH R152, R152 ;  /* 0x0000009800987308 */ /* 0x000f620000002400 */
[----:B------:R-:W-:Y:S01]  /*51e0*/  ISETP.GT.AND P5, PT, R186, 0x11, PT ;  /* 0x00000011ba00780c */ /* 0x000fe20003fa4270 */
[----:B------:R-:W-:Y:S01]  /*51f0*/  FMUL.FTZ R176, R0, R176 ;  /* 0x000000b000b07220 */ /* 0x000fe20000410000 */
[----:B------:R-:W-:Y:S01]  /*5200*/  ISETP.GT.AND P6, PT, R186, 0x18, PT ;  /* 0x00000018ba00780c */ /* 0x000fe20003fc4270 */
[----:B------:R-:W-:Y:S01]  /*5210*/  FMUL.FTZ R180, R0, R180 ;  /* 0x000000b400b47220 */ /* 0x000fe20000410000 */
[----:B------:R-:W-:Y:S01]  /*5220*/  ISETP.GT.AND P1, PT, R186, 0x19, PT ;  /* 0x00000019ba00780c */ /* 0x000fe20003f24270 */
[----:B------:R-:W-:Y:S01]  /*5230*/  FMUL.FTZ R181, R0, R181 ;  /* 0x000000b500b57220 */ /* 0x000fe20000410000 */
[----:B-1----:R-:W-:Y:S01]  /*5240*/  FSEL R13, R13, -INF , P2 ;  /* 0xff8000000d0d7808 */ /* 0x002fe20001000000 */
[----:B------:R-:W1:Y:S01]  /*5250*/  MUFU.TANH R155, R155 ;  /* 0x0000009b009b7308 */ /* 0x000e620000002400 */
[----:B--2---:R-:W-:Y:S01]  /*5260*/  FSEL R14, R14, -INF , P3 ;  /* 0xff8000000e0e7808 */ /* 0x004fe20001800000 */
[C---:B------:R-:W-:Y:S01]  /*5270*/  FMUL.FTZ R184, R0.reuse, R184 ;  /* 0x000000b800b87220 */ /* 0x040fe20000410000 */
[----:B---3--:R-:W-:Y:S01]  /*5280*/  FSEL R21, R21, -INF , P4 ;  /* 0xff80000015157808 */ /* 0x008fe20002000000 */
[----:B------:R-:W-:Y:S01]  /*5290*/  FMUL.FTZ R177, R0, R177 ;  /* 0x000000b100b17220 */ /* 0x000fe20000410000 */
[----:B------:R-:W-:Y:S01]  /*52a0*/  ISETP.GT.AND P2, PT, R186, 0x20, PT ;  /* 0x00000020ba00780c */ /* 0x000fe20003f44270 */
[----:B------:R-:W-:Y:S01]  /*52b0*/  FMUL.FTZ R185, R0, R185 ;  /* 0x000000b900b97220 */ /* 0x000fe20000410000 */
[----:B------:R-:W-:Y:S01]  /*52c0*/  ISETP.GT.AND P3, PT, R186, 0x21, PT ;  /* 0x00000021ba00780c */ /* 0x000fe20003f64270 */
[----:B------:R-:W2:Y:S01]  /*52d0*/  MUFU.TANH R156, R156 ;  /* 0x0000009c009c7308 */ /* 0x000ea20000002400 */
[----:B-----5:R-:W-:Y:S01]  /*52e0*/  FSEL R152, R152, -INF , P5 ;  /* 0xff80000098987808 */ /* 0x020fe20002800000 */
[----:B------:R-:W-:Y:S01]  /*52f0*/  FMUL.FTZ R189, R0, R189 ;  /* 0x000000bd00bd7220 */ /* 0x000fe20000410000 */
[----:B------:R-:W-:Y:S01]  /*5300*/  ISETP.GT.AND P4, PT, R186, 0x28, PT ;  /* 0x00000028ba00780c */ /* 0x000fe20003f84270 */
[----:B------:R-:W-:Y:S01]  /*5310*/  FMUL.FTZ R193, R0, R193 ;  /* 0x000000c100c17220 */ /* 0x000fe20000410000 */
[----:B------:R-:W-:Y:S01]  /*5320*/  ISETP.GT.AND P5, PT, R186, 0x29, PT ;  /* 0x00000029ba00780c */ /* 0x000fe20003fa4270 */
[----:B------:R-:W-:Y:S01]  /*5330*/  FMUL.FTZ R196, R0, R196 ;  /* 0x000000c400c47220 */ /* 0x000fe20000410000 */
[----:B------:R-:W-:Y:S01]  /*5340*/  FMNMX.FTZ R9, R190, R5, !PT ;  /* 0x00000005be097209 */ /* 0x000fe20007810000 */
[----:B------:R-:W3:Y:S01]  /*5350*/  MUFU.TANH R159, R159 ;  /* 0x0000009f009f7308 */ /* 0x000ee20000002400 */
[----:B-1----:R-:W-:Y:S01]  /*5360*/  FSEL R155, R155, -INF , P6 ;  /* 0xff8000009b9b7808 */ /* 0x002fe20003000000 */
[----:B------:R-:W-:Y:S01]  /*5370*/  FMUL.FTZ R197, R0, R197 ;  /* 0x000000c500c57220 */ /* 0x000fe20000410000 */
[----:B------:R-:W-:Y:S01]  /*5380*/  ISETP.GT.AND P6, PT, R186, 0x30, PT ;  /* 0x00000030ba00780c */ /* 0x000fe20003fc4270 */
[C---:B------:R-:W-:Y:S01]  /*5390*/  FMUL.FTZ R200, R0.reuse, R200 ;  /* 0x000000c800c87220 */ /* 0x040fe20000410000 */
[----:B----4-:R-:W-:Y:S01]  /*53a0*/  IADD3 R182, R171, -UR51, R182 ;  /* 0x80000033abb67c10 */ /* 0x010fe2000fffe0b6 */
[----:B------:R-:W-:Y:S01]  /*53b0*/  FMUL.FTZ R201, R0, R201 ;  /* 0x000000c900c97220 */ /* 0x000fe20000410000 */
[----:B------:R-:W-:Y:S01]  /*53c0*/  UMOV UR10, UR50 ;  /* 0x00000032000a7c82 */ /* 0x000fe20008000000 */
[----:B------:R-:W1:Y:S01]  /*53d0*/  MUFU.TANH R160, R160 ;  /* 0x000000a000a07308 */ /* 0x000e620000002400 */
[----:B--2---:R-:W-:Y:S01]  /*53e0*/  FSEL R156, R156, -INF , P1 ;  /* 0xff8000009c9c7808 */ /* 0x004fe20000800000 */
[----:B------:R-:W-:Y:S01]  /*53f0*/  FMUL.FTZ R171, R0, R213 ;  /* 0x000000d500ab7220 */ /* 0x000fe20000410000 */
[----:B------:R-:W-:Y:S01]  /*5400*/  ISETP.GT.AND P1, PT, R186, 0x31, PT ;  /* 0x00000031ba00780c */ /* 0x000fe20003f24270 */
[----:B------:R-:W-:-:S04]  /*5410*/  UIADD3 UR6, UR52, 0x38840, URZ ;  /* 0x0003884034067890 */ /* 0x000fc8000fffe03f */
[----:B------:R-:W2:Y:S01]  /*5420*/  MUFU.TANH R162, R162 ;  /* 0x000000a200a27308 */ /* 0x000ea20000002400 */
[----:B---3--:R-:W-:Y:S01]  /*5430*/  FSEL R159, R159, -INF , P2 ;  /* 0xff8000009f9f7808 */ /* 0x008fe20001000000 */
[----:B------:R-:W-:Y:S01]  /*5440*/  UPRMT UR6, UR53, 0x654, UR6 ;  /* 0x0000065435067896 */ /* 0x000fe20008000006 */
[----:B------:R-:W-:-:S05]  /*5450*/  ISETP.GT.AND P2, PT, R186, 0x38, PT ;  /* 0x00000038ba00780c */ /* 0x000fca0003f44270 */
[----:B------:R-:W3:Y:S01]  /*5460*/  MUFU.TANH R163, R163 ;  /* 0x000000a300a37308 */ /* 0x000ee20000002400 */
[----:B-1----:R-:W-:Y:S02]  /*5470*/  FSEL R160, R160, -INF , P3 ;  /* 0xff800000a0a07808 */ /* 0x002fe40001800000 */
[----:B------:R-:W-:Y:S01]  /*5480*/  ISETP.GT.AND P3, PT, R186, 0x39, PT ;  /* 0x00000039ba00780c */ /* 0x000fe20003f64270 */
[----:B------:R-:W-:Y:S04]  /*5490*/  SYNCS.ARRIVE.TRANS64.RED.A1T0 RZ, [UR6], RZ ;  /* 0x000000ffffff79a7 */ /* 0x000fe80008100406 */
[----:B------:R-:W1:Y:S01]  /*54a0*/  MUFU.TANH R164, R164 ;  /* 0x000000a400a47308 */ /* 0x000e620000002400 */
[----:B--2---:R-:W-:Y:S02]  /*54b0*/  FSEL R162, R162, -INF , P4 ;  /* 0xff800000a2a27808 */ /* 0x004fe40002000000 */
[----:B------:R-:W-:-:S05]  /*54c0*/  ISETP.GT.AND P4, PT, R186, 0x40, PT ;  /* 0x00000040ba00780c */ /* 0x000fca0003f84270 */
[----:B------:R-:W2:Y:S01]  /*54d0*/  MUFU.TANH R165, R165 ;  /* 0x000000a500a57308 */ /* 0x000ea20000002400 */
[----:B---3--:R-:W-:Y:S02]  /*54e0*/  FSEL R163, R163, -INF , P5 ;  /* 0xff800000a3a37808 */ /* 0x008fe40002800000 */
[----:B------:R-:W-:-:S05]  /*54f0*/  ISETP.GT.AND P5, PT, R186, 0x41, PT ;  /* 0x00000041ba00780c */ /* 0x000fca0003fa4270 */
[----:B------:R-:W3:Y:S01]  /*5500*/  MUFU.TANH R166, R166 ;  /* 0x000000a600a67308 */ /* 0x000ee20000002400 */
[----:B-1----:R-:W-:Y:S02]  /*5510*/  FSEL R164, R164, -INF , P6 ;  /* 0xff800000a4a47808 */ /* 0x002fe40003000000 */
[----:B------:R-:W-:-:S05]  /*5520*/  ISETP.GT.AND P6, PT, R186, 0x48, PT ;  /* 0x00000048ba00780c */ /* 0x000fca0003fc4270 */
        /* <DEDUP_REMOVED lines=38> */
[----:B------:R-:W-:Y:S02]  /*5790*/  ISETP.GT.AND P1, PT, R186, 0x79, PT ;  /* 0x00000079ba00780c */ /* 0x000fe40003f24270 */
[----:B------:R-:W-:-:S03]  /*57a0*/  FMNMX.FTZ R186, R10, R9, !PT ;  /* 0x000000090aba7209 */ /* 0x000fc60007810000 */
[----:B------:R-:W2:Y:S01]  /*57b0*/  MUFU.TANH R195, R195 ;  /* 0x000000c300c37308 */ /* 0x000ea20000002400 */
[----:B------:R-:W-:Y:S02]  /*57c0*/  FMNMX.FTZ R9, R13, R186, !PT ;  /* 0x000000ba0d097209 */ /* 0x000fe40007810000 */
[----:B---3--:R-:W-:Y:S02]  /*57d0*/  FSEL R191, R191, -INF , P2 ;  /* 0xff800000bfbf7808 */ /* 0x008fe40001000000 */
[----:B------:R-:W-:Y:S02]  /*57e0*/  FMNMX.FTZ R186, R14, R9, !PT ;  /* 0x000000090eba7209 */ /* 0x000fe40007810000 */
[----:B------:R-:W-:Y:S01]  /*57f0*/  ISETP.GT.AND P2, PT, R182, 0x8, PT ;  /* 0x00000008b600780c */ /* 0x000fe20003f44270 */
[----:B------:R-:W3:Y:S01]  /*5800*/  MUFU.TANH R7, R7 ;  /* 0x0000000700077308 */ /* 0x000ee20000002400 */
[----:B------:R-:W-:Y:S02]  /*5810*/  FMNMX.FTZ R9, R21, R186, !PT ;  /* 0x000000ba15097209 */ /* 0x000fe40007810000 */
[----:B-1----:R-:W-:-:S02]  /*5820*/  FSEL R198, R198, -INF , P4 ;  /* 0xff800000c6c67808 */ /* 0x002fc40002000000 */
[----:B------:R-:W-:Y:S02]  /*5830*/  FMNMX.FTZ R186, R152, R9, !PT ;  /* 0x0000000998ba7209 */ /* 0x000fe40007810000 */
[----:B------:R-:W-:Y:S01]  /*5840*/  ISETP.GT.AND P4, PT, R182, 0x10, PT ;  /* 0x00000010b600780c */ /* 0x000fe20003f84270 */
[----:B------:R-:W1:Y:S01]  /*5850*/  MUFU.TANH R11, R11 ;  /* 0x0000000b000b7308 */ /* 0x000e620000002400 */
[----:B------:R-:W-:Y:S02]  /*5860*/  FMNMX.FTZ R9, R155, R186, !PT ;  /* 0x000000ba9b097209 */ /* 0x000fe40007810000 */
[----:B--2---:R-:W-:Y:S02]  /*5870*/  FSEL R195, R195, -INF , P6 ;  /* 0xff800000c3c37808 */ /* 0x004fe40003000000 */
[----:B------:R-:W-:Y:S02]  /*5880*/  FMNMX.FTZ R186, R156, R9, !PT ;  /* 0x000000099cba7209 */ /* 0x000fe40007810000 */
[----:B------:R-:W-:Y:S01]  /*5890*/  ISETP.GT.AND P6, PT, R182, RZ, PT ;  /* 0x000000ffb600720c */ /* 0x000fe20003fc4270 */
[----:B------:R-:W-:Y:S01]  /*58a0*/  MUFU.TANH R12, R12 ;  /* 0x0000000c000c7308 */ /* 0x000fe20000002400 */
[----:B------:R-:W-:-:S02]  /*58b0*/  FMNMX.FTZ R9, R159, R186, !PT ;  /* 0x000000ba9f097209 */ /* 0x000fc40007810000 */
[----:B---3--:R-:W-:Y:S02]  /*58c0*/  FSEL R7, R7, -INF , P6 ;  /* 0xff80000007077808 */ /* 0x008fe40003000000 */
[----:B------:R-:W-:Y:S02]  /*58d0*/  FMNMX.FTZ R9, R160, R9, !PT ;  /* 0x00000009a0097209 */ /* 0x000fe40007810000 */
[----:B------:R-:W-:Y:S01]  /*58e0*/  ISETP.GT.AND P6, PT, R182, 0x18, PT ;  /* 0x00000018b600780c */ /* 0x000fe20003fc4270 */
[----:B------:R-:W2:Y:S01]  /*58f0*/  MUFU.TANH R15, R15 ;  /* 0x0000000f000f7308 */ /* 0x000ea20000002400 */
[----:B------:R-:W-:Y:S02]  /*5900*/  FMNMX.FTZ R186, R162, R9, !PT ;  /* 0x00000009a2ba7209 */ /* 0x000fe40007810000 */
[----:B-1----:R-:W-:Y:S02]  /*5910*/  FSEL R11, R11, -INF , P2 ;  /* 0xff8000000b0b7808 */ /* 0x002fe40001000000 */
[----:B------:R-:W-:Y:S01]  /*5920*/  FMNMX.FTZ R9, R163, R186, !PT ;  /* 0x000000baa3097209 */ /* 0x000fe20007810000 */
[----:B------:R-:W-:Y:S01]  /*5930*/  FMUL.FTZ R186, R0, R188 ;  /* 0x000000bc00ba7220 */ /* 0x000fe20000410000 */
[----:B------:R-:W-:Y:S01]  /*5940*/  ISETP.GT.AND P2, PT, R182, 0x20, PT ;  /* 0x00000020b600780c */ /* 0x000fe20003f44270 */
[----:B------:R-:W-:Y:S01]  /*5950*/  MUFU.TANH R8, R8 ;  /* 0x0000000800087308 */ /* 0x000fe20000002400 */
[----:B------:R-:W-:-:S04]  /*5960*/  FMNMX.FTZ R194, R164, R9, !PT ;  /* 0x00000009a4c27209 */ /* 0x000fc80007810000 */
[----:B------:R-:W-:-:S03]  /*5970*/  FMNMX.FTZ R9, R165, R194, !PT ;  /* 0x000000c2a5097209 */ /* 0x000fc60007810000 */
[----:B------:R-:W-:Y:S01]  /*5980*/  MUFU.TANH R20, R20 ;  /* 0x0000001400147308 */ /* 0x000fe20000002400 */
[----:B------:R-:W-:Y:S02]  /*5990*/  FMNMX.FTZ R188, R166, R9, !PT ;  /* 0x00000009a6bc7209 */ /* 0x000fe40007810000 */
[----:B--2---:R-:W-:Y:S02]  /*59a0*/  FSEL R15, R15, -INF , P4 ;  /* 0xff8000000f0f7808 */ /* 0x004fe40002000000 */
[----:B------:R-:W-:Y:S01]  /*59b0*/  FMNMX.FTZ R9, R167, R188, !PT ;  /* 0x000000bca7097209 */ /* 0x000fe20007810000 */
[----:B------:R-:W-:Y:S01]  /*59c0*/  FMUL.FTZ R188, R0, R207 ;  /* 0x000000cf00bc7220 */ /* 0x000fe20000410000 */
[----:B------:R-:W-:Y:S01]  /*59d0*/  ISETP.GT.AND P4, PT, R182, 0x28, PT ;  /* 0x00000028b600780c */ /* 0x000fe20003f84270 */
[----:B------:R-:W1:Y:S01]  /*59e0*/  MUFU.TANH R153, R153 ;  /* 0x0000009900997308 */ /* 0x000e620000002400 */
[----:B------:R-:W-:-:S04]  /*59f0*/  FMNMX.FTZ R194, R168, R9, !PT ;  /* 0x00000009a8c27209 */ /* 0x000fc80007810000 */
[----:B------:R-:W-:Y:S01]  /*5a00*/  FMNMX.FTZ R9, R169, R194, !PT ;  /* 0x000000c2a9097209 */ /* 0x000fe20007810000 */
[----:B------:R-:W-:Y:S01]  /*5a10*/  FMUL.FTZ R194, R0, R211 ;  /* 0x000000d300c27220 */ /* 0x000fe20000410000 */
[----:B------:R-:W-:Y:S01]  /*5a20*/  FMNMX.FTZ R211, R7, R6, !PT ;  /* 0x0000000607d37209 */ /* 0x000fe20007810000 */
[----:B------:R-:W2:Y:S01]  /*5a30*/  MUFU.TANH R188, R188 ;  /* 0x000000bc00bc7308 */ /* 0x000ea20000002400 */
[----:B------:R-:W-:-:S04]  /*5a40*/  FMNMX.FTZ R9, R170, R9, !PT ;  /* 0x00000009aa097209 */ /* 0x000fc80007810000 */
[----:B------:R-:W-:-:S03]  /*5a50*/  FMNMX.FTZ R9, R172, R9, !PT ;  /* 0x00000009ac097209 */ /* 0x000fc60007810000 */
[----:B------:R-:W3:Y:S01]  /*5a60*/  MUFU.TANH R194, R194 ;  /* 0x000000c200c27308 */ /* 0x000ee20000002400 */
[----:B------:R-:W-:Y:S02]  /*5a70*/  FMNMX.FTZ R202, R174, R9, !PT ;  /* 0x00000009aeca7209 */ /* 0x000fe40007810000 */
[----:B-1----:R-:W-:Y:S02]  /*5a80*/  FSEL R153, R153, -INF , P6 ;  /* 0xff80000099997808 */ /* 0x002fe40003000000 */
[----:B------:R-:W-:Y:S02]  /*5a90*/  FMNMX.FTZ R9, R175, R202, !PT ;  /* 0x000000caaf097209 */ /* 0x000fe40007810000 */
[----:B------:R-:W-:Y:S01]  /*5aa0*/  ISETP.GT.AND P6, PT, R182, 0x30, PT ;  /* 0x00000030b600780c */ /* 0x000fe20003fc4270 */
[----:B------:R-:W-:Y:S01]  /*5ab0*/  MUFU.TANH R157, R157 ;  /* 0x0000009d009d7308 */ /* 0x000fe20000002400 */
[----:B------:R-:W-:Y:S01]  /*5ac0*/  FMNMX.FTZ R202, R178, R9, !PT ;  /* 0x00000009b2ca7209 */ /* 0x000fe20007810000 */
[----:B------:R-:W-:Y:S01]  /*5ad0*/  FMUL.FTZ R9, R0, R215 ;  /* 0x000000d700097220 */ /* 0x000fe20000410000 */
[----:B--2---:R-:W-:-:S02]  /*5ae0*/  FSEL R188, R188, -INF , P3 ;  /* 0xff800000bcbc7808 */ /* 0x004fc40001800000 */
[----:B------:R-:W-:Y:S02]  /*5af0*/  FMNMX.FTZ R202, R179, R202, !PT ;  /* 0x000000cab3ca7209 */ /* 0x000fe40007810000 */
[----:B------:R-:W-:Y:S01]  /*5b00*/  ISETP.GT.AND P3, PT, R182, 0x9, PT ;  /* 0x00000009b600780c */ /* 0x000fe20003f64270 */
[----:B------:R-:W1:Y:S01]  /*5b10*/  MUFU.TANH R9, R9 ;  /* 0x0000000900097308 */ /* 0x000e620000002400 */
[----:B------:R-:W-:Y:S02]  /*5b20*/  FMNMX.FTZ R202, R183, R202, !PT ;  /* 0x000000cab7ca7209 */ /* 0x000fe40007810000 */
[----:B---3--:R-:W-:Y:S02]  /*5b30*/  FSEL R194, R194, -INF , P5 ;  /* 0xff800000c2c27808 */ /* 0x008fe40002800000 */
[----:B------:R-:W-:Y:S02]  /*5b40*/  FMNMX.FTZ R202, R173, R202, !PT ;  /* 0x000000caadca7209 */ /* 0x000fe40007810000 */
[----:B------:R-:W-:Y:S01]  /*5b50*/  FSEL R12, R12, -INF , P3 ;  /* 0xff8000000c0c7808 */ /* 0x000fe20001800000 */
[----:B------:R-:W2:Y:S01]  /*5b60*/  MUFU.TANH R158, R158 ;  /* 0x0000009e009e7308 */ /* 0x000ea20000002400 */
[----:B------:R-:W-:-:S02]  /*5b70*/  FMNMX.FTZ R199, R191, R202, !PT ;  /* 0x000000cabfc77209 */ /* 0x000fc40007810000 */
[----:B------:R-:W-:Y:S02]  /*5b80*/  ISETP.GT.AND P5, PT, R182, 0x11, PT ;  /* 0x00000011b600780c */ /* 0x000fe40003fa4270 */
[----:B------:R-:W-:Y:S02]  /*5b90*/  FMNMX.FTZ R199, R188, R199, !PT ;  /* 0x000000c7bcc77209 */ /* 0x000fe40007810000 */
[----:B------:R-:W-:Y:S01]  /*5ba0*/  ISETP.GT.AND P3, PT, R182, 0x21, PT ;  /* 0x00000021b600780c */ /* 0x000fe20003f64270 */
[----:B------:R-:W3:Y:S01]  /*5bb0*/  MUFU.TANH R161, R161 ;  /* 0x000000a100a17308 */ /* 0x000ee20000002400 */
[----:B------:R-:W-:Y:S01]  /*5bc0*/  FMNMX.FTZ R203, R198, R199, !PT ;  /* 0x000000c7c6cb7209 */ /* 0x000fe20007810000 */
[----:B------:R-:W-:Y:S01]  /*5bd0*/  FMUL.FTZ R199, R0, R192 ;  /* 0x000000c000c77220 */ /* 0x000fe20000410000 */
[----:B-1----:R-:W-:Y:S02]  /*5be0*/  FSEL R192, R9, -INF , P1 ;  /* 0xff80000009c07808 */ /* 0x002fe40000800000 */
[----:B------:R-:W-:Y:S01]  /*5bf0*/  FMNMX.FTZ R202, R194, R203, !PT ;  /* 0x000000cbc2ca7209 */ /* 0x000fe20007810000 */
[----:B------:R-:W-:Y:S01]  /*5c00*/  FMUL.FTZ R203, R0, R205 ;  /* 0x000000cd00cb7220 */ /* 0x000fe20000410000 */
[----:B------:R-:W-:Y:S01]  /*5c10*/  ISETP.GT.AND P1, PT, R182, 0x1, PT ;  /* 0x00000001b600780c */ /* 0x000fe20003f24270 */
[----:B------:R-:W1:Y:S01]  /*5c20*/  MUFU.TANH R154, R154 ;  /* 0x0000009a009a7308 */ /* 0x000e620000002400 */
[----:B------:R-:W-:Y:S01]  /*5c30*/  FMNMX.FTZ R9, R195, R202, !PT ;  /* 0x000000cac3097209 */ /* 0x000fe20007810000 */
[----:B------:R-:W-:Y:S01]  /*5c40*/  FMUL.FTZ R202, R0, R204 ;  /* 0x000000cc00ca7220 */ /* 0x000fe20000410000 */
[----:B------:R-:W-:Y:S01]  /*5c50*/  FSEL R8, R8, -INF , P1 ;  /* 0xff80000008087808 */ /* 0x000fe20000800000 */
[----:B------:R-:W-:Y:S01]  /*5c60*/  FMUL.FTZ R204, R0, R208 ;  /* 0x000000d000cc7220 */ /* 0x000fe20000410000 */
[----:B------:R-:W-:Y:S01]  /*5c70*/  FMNMX.FTZ R9, R192, R9, !PT ;  /* 0x00000009c0097209 */ /* 0x000fe20007810000 */
[----:B------:R-:W-:Y:S01]  /*5c80*/  IMAD.U32 R208, RZ, RZ, UR10 ;  /* 0x0000000affd07e24 */ /* 0x000fe2000f8e00ff */
[----:B------:R-:W-:Y:S01]  /*5c90*/  ISETP.GT.AND P1, PT, R182, 0x19, PT ;  /* 0x00000019b600780c */ /* 0x000fe20003f24270 */
[----:B------:R-:W4:Y:S01]  /*5ca0*/  MUFU.TANH R187, R187 ;  /* 0x000000bb00bb7308 */ /* 0x000f220000002400 */
[----:B------:R-:W-:Y:S01]  /*5cb0*/  FSEL R20, R20, -INF , P5 ;  /* 0xff80000014147808 */ /* 0x000fe20002800000 */
[----:B------:R-:W5:Y:S01]  /*5cc0*/  SHFL.BFLY PT, R206, R9, 0x2, 0x1f ;  /* 0x0c401f0009ce7f89 */ /* 0x000f6200000e0000 */
[----:B------:R-:W-:Y:S01]  /*5cd0*/  FSEL R157, R157, -INF , P2 ;  /* 0xff8000009d9d7808 */ /* 0x000fe20001000000 */
[----:B------:R-:W-:Y:S01]  /*5ce0*/  FMUL.FTZ R205, R0, R209 ;  /* 0x000000d100cd7220 */ /* 0x000fe20000410000 */
[----:B--2---:R-:W-:-:S02]  /*5cf0*/  FSEL R158, R158, -INF , P3 ;  /* 0xff8000009e9e7808 */ /* 0x004fc40001800000 */
[----:B---3--:R-:W-:Y:S01]  /*5d00*/  FSEL R161, R161, -INF , P4 ;  /* 0xff800000a1a17808 */ /* 0x008fe20002000000 */
[----:B------:R-:W2:Y:S01]  /*5d10*/  MUFU.TANH R176, R176 ;  /* 0x000000b000b07308 */ /* 0x000ea20000002400 */
[C---:B------:R-:W-:Y:S02]  /*5d20*/  ISETP.GT.AND P5, PT, R182.reuse, 0x29, PT ;  /* 0x00000029b600780c */ /* 0x040fe40003fa4270 */
[C---:B------:R-:W-:Y:S02]  /*5d30*/  ISETP.GT.AND P2, PT, R182.reuse, 0x38, PT ;  /* 0x00000038b600780c */ /* 0x040fe40003f44270 */
[C---:B------:R-:W-:Y:S02]  /*5d40*/  ISETP.GT.AND P3, PT, R182.reuse, 0x39, PT ;  /* 0x00000039b600780c */ /* 0x040fe40003f64270 */
[----:B------:R-:W-:Y:S01]  /*5d50*/  ISETP.GT.AND P4, PT, R182, 0x40, PT ;  /* 0x00000040b600780c */ /* 0x000fe20003f84270 */
[----:B------:R-:W3:Y:S01]  /*5d60*/  MUFU.TANH R180, R180 ;  /* 0x000000b400b47308 */ /* 0x000ee20000002400 */
[----:B-1----:R-:W-:-:S02]  /*5d70*/  FSEL R154, R154, -INF , P1 ;  /* 0xff8000009a9a7808 */ /* 0x002fc40000800000 */
[C---:B------:R-:W-:Y:S02]  /*5d80*/  ISETP.GT.AND P1, PT, R182.reuse, 0x31, PT ;  /* 0x00000031b600780c */ /* 0x040fe40003f24270 */
[----:B----4-:R-:W-:Y:S02]  /*5d90*/  FSEL R187, R187, -INF , P5 ;  /* 0xff800000bbbb7808 */ /* 0x010fe40002800000 */
[----:B------:R-:W-:Y:S01]  /*5da0*/  ISETP.GT.AND P5, PT, R182, 0x41, PT ;  /* 0x00000041b600780c */ /* 0x000fe20003fa4270 */
[----:B------:R-:W1:Y:S01]  /*5db0*/  MUFU.TANH R181, R181 ;  /* 0x000000b500b57308 */ /* 0x000e620000002400 */
[----:B--2---:R-:W-:Y:S02]  /*5dc0*/  FSEL R176, R176, -INF , P6 ;  /* 0xff800000b0b07808 */ /* 0x004fe40003000000 */
[----:B-----5:R-:W-:Y:S01]  /*5dd0*/  FMNMX.FTZ R207, R9, R206, !PT ;  /* 0x000000ce09cf7209 */ /* 0x020fe20007810000 */
[----:B------:R-:W-:Y:S01]  /*5de0*/  FMUL.FTZ R206, R0, R212 ;  /* 0x000000d400ce7220 */ /* 0x000fe20000410000 */
[----:B------:R-:W-:-:S03]  /*5df0*/  ISETP.GT.AND P6, PT, R182, 0x48, PT ;  /* 0x00000048b600780c */ /* 0x000fc60003fc4270 */
[----:B------:R-:W2:Y:S01]  /*5e00*/  SHFL.BFLY PT, R210, R207, 0x1, 0x1f ;  /* 0x0c201f00cfd27f89 */ /* 0x000ea200000e0000 */
[----:B------:R-:W4:Y:S01]  /*5e10*/  MUFU.TANH R184, R184 ;  /* 0x000000b800b87308 */ /* 0x000f220000002400 */
[----:B---3--:R-:W-:Y:S02]  /*5e20*/  FSEL R180, R180, -INF , P2 ;  /* 0xff800000b4b47808 */ /* 0x008fe40001000000 */
[----:B------:R-:W-:-:S05]  /*5e30*/  ISETP.GT.AND P2, PT, R182, 0x49, PT ;  /* 0x00000049b600780c */ /* 0x000fca0003f44270 */
[----:B------:R-:W3:Y:S01]  /*5e40*/  MUFU.TANH R177, R177 ;  /* 0x000000b100b17308 */ /* 0x000ee20000002400 */
[----:B-1----:R-:W-:Y:S02]  /*5e50*/  FSEL R181, R181, -INF , P3 ;  /* 0xff800000b5b57808 */ /* 0x002fe40001800000 */
[----:B------:R-:W-:-:S05]  /*5e60*/  ISETP.GT.AND P3, PT, R182, 0x50, PT ;  /* 0x00000050b600780c */ /* 0x000fca0003f64270 */
[----:B------:R-:W1:Y:S01]  /*5e70*/  MUFU.TANH R185, R185 ;  /* 0x000000b900b97308 */ /* 0x000e620000002400 */
[----:B----4-:R-:W-:Y:S02]  /*5e80*/  FSEL R184, R184, -INF , P4 ;  /* 0xff800000b8b87808 */ /* 0x010fe40002000000 */
[----:B------:R-:W-:Y:S02]  /*5e90*/  ISETP.GT.AND P4, PT, R182, 0x51, PT ;  /* 0x00000051b600780c */ /* 0x000fe40003f84270 */
[----:B--2---:R-:W-:-:S03]  /*5ea0*/  FMNMX.FTZ R9, R207, R210, !PT ;  /* 0x000000d2cf097209 */ /* 0x004fc60007810000 */
[----:B------:R-:W2:Y:S01]  /*5eb0*/  MUFU.TANH R186, R186 ;  /* 0x000000ba00ba7308 */ /* 0x000ea20000002400 */
[----:B---3--:R-:W-:Y:S02]  /*5ec0*/  FSEL R177, R177, -INF , P1 ;  /* 0xff800000b1b17808 */ /* 0x008fe40000800000 */
[C---:B------:R-:W-:Y:S01]  /*5ed0*/  FSETP.NEU.FTZ.AND P1, PT, R9.reuse, -INF , PT ;  /* 0xff8000000900780b */ /* 0x040fe20003f3d000 */
[----:B------:R-:W-:-:S04]  /*5ee0*/  FFMA.FTZ R207, R9, R208, -8 ;  /* 0xc100000009cf7423 */ /* 0x000fc800000100d0 */
[----:B------:R-:W3:Y:S01]  /*5ef0*/  MUFU.TANH R189, R189 ;  /* 0x000000bd00bd7308 */ /* 0x000ee20000002400 */
[----:B-1----:R-:W-:Y:S02]  /*5f00*/  FSEL R185, R185, -INF , P5 ;  /* 0xff800000b9b97808 */ /* 0x002fe40002800000 */
[----:B------:R-:W-:Y:S02]  /*5f10*/  ISETP.GT.AND P5, PT, R182, 0x58, PT ;  /* 0x00000058b600780c */ /* 0x000fe40003fa4270 */
[----:B------:R-:W-:-:S03]  /*5f20*/  FSEL R207, R207, RZ, P1 ;  /* 0x000000ffcfcf7208 */ /* 0x000fc60000800000 */
[----:B------:R-:W1:Y:S01]  /*5f30*/  MUFU.TANH R199, R199 ;  /* 0x000000c700c77308 */ /* 0x000e620000002400 */
[----:B--2---:R-:W-:Y:S01]  /*5f40*/  FSEL R186, R186, -INF , P6 ;  /* 0xff800000baba7808 */ /* 0x004fe20003000000 */
[--C-:B------:R-:W-:Y:S01]  /*5f50*/  FFMA.FTZ R208, R21, UR10, -R207.reuse ;  /* 0x0000000a15d07c23 */ /* 0x100fe200080108cf */
[----:B------:R-:W-:Y:S01]  /*5f60*/  ISETP.GT.AND P6, PT, R182, 0x59, PT ;  /* 0x00000059b600780c */ /* 0x000fe20003fc4270 */
[--C-:B------:R-:W-:Y:S01]  /*5f70*/  FFMA.FTZ R209, R190, UR10, -R207.reuse ;  /* 0x0000000abed17c23 */ /* 0x100fe200080108cf */
[----:B------:R-:W-:-:S01]  /*5f80*/  FFMA.FTZ R210, R155, UR10, -R207 ;  /* 0x0000000a9bd27c23 */ /* 0x000fc200080108cf */
[--C-:B------:R-:W-:Y:S01]  /*5f90*/  FFMA.FTZ R213, R167, UR10, -R207.reuse ;  /* 0x0000000aa7d57c23 */ /* 0x100fe200080108cf */
[----:B------:R-:W-:-:S01]  /*5fa0*/  FFMA.FTZ R10, R10, UR10, -R207 ;  /* 0x0000000a0a0a7c23 */ /* 0x000fc200080108cf */
[----:B------:R-:W2:Y:S01]  /*5fb0*/  MUFU.TANH R193, R193 ;  /* 0x000000c100c17308 */ /* 0x000ea20000002400 */
[----:B---3--:R-:W-:Y:S01]  /*5fc0*/  FSEL R189, R189, -INF , P2 ;  /* 0xff800000bdbd7808 */ /* 0x008fe20001000000 */
[--C-:B------:R-:W-:Y:S01]  /*5fd0*/  FFMA.FTZ R13, R13, UR10, -R207.reuse ;  /* 0x0000000a0d0d7c23 */ /* 0x100fe200080108cf */
[----:B------:R-:W-:Y:S01]  /*5fe0*/  ISETP.GT.AND P2, PT, R182, 0x60, PT ;  /* 0x00000060b600780c */ /* 0x000fe20003f44270 */
[--C-:B------:R-:W-:Y:S01]  /*5ff0*/  FFMA.FTZ R159, R159, UR10, -R207.reuse ;  /* 0x0000000a9f9f7c23 */ /* 0x100fe200080108cf */
[----:B------:R-:W-:-:S01]  /*6000*/  FFMA.FTZ R160, R160, UR10, -R207 ;  /* 0x0000000aa0a07c23 */ /* 0x000fc200080108cf */
[--C-:B------:R-:W-:Y:S01]  /*6010*/  FFMA.FTZ R166, R166, UR10, -R207.reuse ;  /* 0x0000000aa6a67c23 */ /* 0x100fe200080108cf */
[----:B------:R-:W-:-:S01]  /*6020*/  FFMA.FTZ R215, R172, UR10, -R207 ;  /* 0x0000000aacd77c23 */ /* 0x000fc200080108cf */
[----:B------:R-:W3:Y:S01]  /*6030*/  MUFU.TANH R196, R196 ;  /* 0x000000c400c47308 */ /* 0x000ee20000002400 */
[----:B-1----:R-:W-:Y:S01]  /*6040*/  FSEL R199, R199, -INF , P3 ;  /* 0xff800000c7c77808 */ /* 0x002fe20001800000 */
[--C-:B------:R-:W-:Y:S01]  /*6050*/  FFMA.FTZ R172, R173, UR10, -R207.reuse ;  /* 0x0000000aadac7c23 */ /* 0x100fe200080108cf */
[----:B------:R-:W-:Y:S01]  /*6060*/  ISETP.GT.AND P3, PT, R182, 0x61, PT ;  /* 0x00000061b600780c */ /* 0x000fe20003f64270 */
[--C-:B------:R-:W-:Y:S01]  /*6070*/  FFMA.FTZ R173, R191, UR10, -R207.reuse ;  /* 0x0000000abfad7c23 */ /* 0x100fe200080108cf */
[----:B------:R-:W-:-:S03]  /*6080*/  FFMA.FTZ R188, R188, UR10, -R207 ;  /* 0x0000000abcbc7c23 */ /* 0x000fc600080108cf */
        /* <DEDUP_REMOVED lines=17> */
[----:B------:R-:W-:Y:S01]  /*61a0*/  ISETP.GT.AND P4, PT, R182, 0x79, PT ;  /* 0x00000079b600780c */ /* 0x000fe20003f84270 */
[----:B------:R-:W-:-:S01]  /*61b0*/  FFMA.FTZ R182, R14, UR10, -R207 ;  /* 0x0000000a0eb67c23 */ /* 0x000fc200080108cf */
[----:B------:R-:W-:-:S03]  /*61c0*/  FMNMX.FTZ R14, R8, R211, !PT ;  /* 0x000000d3080e7209 */ /* 0x000fc60007810000 */
[----:B------:R-:W1:Y:S01]  /*61d0*/  MUFU.TANH R205, R205 ;  /* 0x000000cd00cd7308 */ /* 0x000e620000002400 */
[----:B------:R-:W-:Y:S02]  /*61e0*/  FMNMX.FTZ R21, R11, R14, !PT ;  /* 0x0000000e0b157209 */ /* 0x000fe40007810000 */
[----:B--2---:R-:W-:Y:S02]  /*61f0*/  FSEL R203, R203, -INF , P5 ;  /* 0xff800000cbcb7808 */ /* 0x004fe40002800000 */
[----:B------:R-:W-:Y:S01]  /*6200*/  FMNMX.FTZ R190, R12, R21, !PT ;  /* 0x000000150cbe7209 */ /* 0x000fe20007810000 */
[----:B------:R-:W-:Y:S02]  /*6210*/  FFMA.FTZ R21, R152, UR10, -R207 ;  /* 0x0000000a98157c23 */ /* 0x000fe400080108cf */
[----:B------:R-:W2:Y:S01]  /*6220*/  MUFU.TANH R206, R206 ;  /* 0x000000ce00ce7308 */ /* 0x000ea20000002400 */
[----:B------:R-:W-:Y:S02]  /*6230*/  FMNMX.FTZ R211, R15, R190, !PT ;  /* 0x000000be0fd37209 */ /* 0x000fe40007810000 */
[----:B---3--:R-:W-:-:S02]  /*6240*/  FSEL R204, R204, -INF , P6 ;  /* 0xff800000cccc7808 */ /* 0x008fc40003000000 */
[----:B------:R-:W-:-:S03]  /*6250*/  FMNMX.FTZ R152, R20, R211, !PT ;  /* 0x000000d314987209 */ /* 0x000fc60007810000 */
[----:B------:R-:W3:Y:S01]  /*6260*/  MUFU.TANH R171, R171 ;  /* 0x000000ab00ab7308 */ /* 0x000ee20000002400 */
[----:B------:R-:W-:Y:S02]  /*6270*/  FMNMX.FTZ R155, R153, R152, !PT ;  /* 0x00000098999b7209 */ /* 0x000fe40007810000 */
[----:B-1----:R-:W-:Y:S02]  /*6280*/  FSEL R205, R205, -INF , P2 ;  /* 0xff800000cdcd7808 */ /* 0x002fe40001000000 */
[----:B------:R-:W-:Y:S01]  /*6290*/  FMNMX.FTZ R190, R154, R155, !PT ;  /* 0x0000009b9abe7209 */ /* 0x000fe20007810000 */
[--C-:B------:R-:W-:Y:S02]  /*62a0*/  FFMA.FTZ R155, R156, UR10, -R207.reuse ;  /* 0x0000000a9c9b7c23 */ /* 0x100fe400080108cf */
[----:B------:R1:W-:Y:S01]  /*62b0*/  MUFU.EX2 R152, R210 ;  /* 0x000000d200987308 */ /* 0x0003e20000000800 */
[----:B------:R-:W-:Y:S01]  /*62c0*/  FMNMX.FTZ R211, R157, R190, !PT ;  /* 0x000000be9dd37209 */ /* 0x000fe20007810000 */
[----:B------:R-:W-:Y:S01]  /*62d0*/  FFMA.FTZ R190, R163, UR10, -R207 ;  /* 0x0000000aa3be7c23 */ /* 0x000fe200080108cf */
[----:B--2---:R-:W-:-:S02]  /*62e0*/  FSEL R206, R206, -INF , P3 ;  /* 0xff800000cece7808 */ /* 0x004fc40001800000 */
[----:B------:R-:W-:-:S03]  /*62f0*/  FMNMX.FTZ R156, R158, R211, !PT ;  /* 0x000000d39e9c7209 */ /* 0x000fc60007810000 */
[----:B------:R2:W-:Y:S01]  /*6300*/  MUFU.EX2 R14, R208 ;  /* 0x000000d0000e7308 */ /* 0x0005e20000000800 */
[----:B------:R-:W-:Y:S01]  /*6310*/  FMNMX.FTZ R156, R161, R156, !PT ;  /* 0x0000009ca19c7209 */ /* 0x000fe20007810000 */
[----:B-1----:R-:W-:-:S03]  /*6320*/  FFMA.FTZ R210, R169, UR10, -R207 ;  /* 0x0000000aa9d27c23 */ /* 0x002fc600080108cf */
[----:B------:R-:W-:-:S03]  /*6330*/  FMNMX.FTZ R211, R187, R156, !PT ;  /* 0x0000009cbbd37209 */ /* 0x000fc60007810000 */
[----:B------:R-:W-:Y:S01]  /*6340*/  MUFU.EX2 R209, R209 ;  /* 0x000000d100d17308 */ /* 0x000fe20000000800 */
[----:B------:R-:W-:Y:S01]  /*6350*/  FMNMX.FTZ R156, R176, R211, !PT ;  /* 0x000000d3b09c7209 */ /* 0x000fe20007810000 */
[--C-:B--2---:R-:W-:Y:S01]  /*6360*/  FFMA.FTZ R208, R170, UR10, -R207.reuse ;  /* 0x0000000aaad07c23 */ /* 0x104fe200080108cf */
[----:B------:R-:W-:-:S01]  /*6370*/  FFMA.FTZ R170, R175, UR10, -R207 ;  /* 0x0000000aafaa7c23 */ /* 0x000fc200080108cf */
[--C-:B------:R-:W-:Y:S01]  /*6380*/  FFMA.FTZ R175, R178, UR10, -R207.reuse ;  /* 0x0000000ab2af7c23 */ /* 0x100fe200080108cf */
[----:B------:R-:W-:Y:S01]  /*6390*/  FMNMX.FTZ R211, R177, R156, !PT ;  /* 0x0000009cb1d37209 */ /* 0x000fe20007810000 */
[--C-:B------:R-:W-:Y:S01]  /*63a0*/  FFMA.FTZ R156, R162, UR10, -R207.reuse ;  /* 0x0000000aa29c7c23 */ /* 0x100fe200080108cf */
[----:B------:R-:W-:-:S01]  /*63b0*/  FFMA.FTZ R178, R179, UR10, -R207 ;  /* 0x0000000ab3b27c23 */ /* 0x000fc200080108cf */
[----:B------:R-:W-:Y:S01]  /*63c0*/  MUFU.EX2 R10, R10 ;  /* 0x0000000a000a7308 */ /* 0x000fe20000000800 */
[----:B------:R-:W-:-:S04]  /*63d0*/  FMNMX.FTZ R162, R180, R211, !PT ;  /* 0x000000d3b4a27209 */ /* 0x000fc80007810000 */
[----:B------:R-:W-:-:S03]  /*63e0*/  FMNMX.FTZ R211, R181, R162, !PT ;  /* 0x000000a2b5d37209 */ /* 0x000fc60007810000 */
[----:B------:R-:W-:Y:S01]  /*63f0*/  MUFU.EX2 R13, R13 ;  /* 0x0000000d000d7308 */ /* 0x000fe20000000800 */
[----:B------:R-:W-:-:S04]  /*6400*/  FMNMX.FTZ R162, R184, R211, !PT ;  /* 0x000000d3b8a27209 */ /* 0x000fc80007810000 */
[----:B------:R-:W-:Y:S01]  /*6410*/  FMNMX.FTZ R163, R185, R162, !PT ;  /* 0x000000a2b9a37209 */ /* 0x000fe20007810000 */
[----:B------:R-:W-:-:S02]  /*6420*/  FFMA.FTZ R162, R164, UR10, -R207 ;  /* 0x0000000aa4a27c23 */ /* 0x000fc400080108cf */
[----:B------:R3:W-:Y:S01]  /*6430*/  MUFU.EX2 R211, R190 ;  /* 0x000000be00d37308 */ /* 0x0007e20000000800 */
[----:B------:R-:W-:Y:S01]  /*6440*/  FMNMX.FTZ R164, R186, R163, !PT ;  /* 0x000000a3baa47209 */ /* 0x000fe20007810000 */
[----:B------:R-:W-:-:S03]  /*6450*/  FFMA.FTZ R163, R165, UR10, -R207 ;  /* 0x0000000aa5a37c23 */ /* 0x000fc600080108cf */
[----:B------:R-:W-:-:S03]  /*6460*/  FMNMX.FTZ R164, R189, R164, !PT ;  /* 0x000000a4bda47209 */ /* 0x000fc60007810000 */
[----:B------:R-:W-:Y:S01]  /*6470*/  MUFU.EX2 R182, R182 ;  /* 0x000000b600b67308 */ /* 0x000fe20000000800 */
[----:B------:R-:W-:Y:S02]  /*6480*/  FMNMX.FTZ R164, R199, R164, !PT ;  /* 0x000000a4c7a47209 */ /* 0x000fe40007810000 */
[----:B---3--:R-:W-:Y:S01]  /*6490*/  FSEL R190, R171, -INF , P4 ;  /* 0xff800000abbe7808 */ /* 0x008fe20002000000 */
[----:B------:R-:W-:-:S01]  /*64a0*/  FFMA.FTZ R171, R198, UR10, -R207 ;  /* 0x0000000ac6ab7c23 */ /* 0x000fc200080108cf */
[----:B------:R-:W-:Y:S01]  /*64b0*/  FMNMX.FTZ R165, R193, R164, !PT ;  /* 0x000000a4c1a57209 */ /* 0x000fe20007810000 */
[----:B------:R-:W-:-:S02]  /*64c0*/  FFMA.FTZ R198, R192, UR10, -R207 ;  /* 0x0000000ac0c67c23 */ /* 0x000fc400080108cf */
[----:B------:R-:W-:Y:S01]  /*64d0*/  MUFU.EX2 R21, R21 ;  /* 0x0000001500157308 */ /* 0x000fe20000000800 */
[----:B------:R-:W-:-:S04]  /*64e0*/  FMNMX.FTZ R164, R196, R165, !PT ;  /* 0x000000a5c4a47209 */ /* 0x000fc80007810000 */
[----:B------:R-:W-:-:S03]  /*64f0*/  FMNMX.FTZ R165, R197, R164, !PT ;  /* 0x000000a4c5a57209 */ /* 0x000fc60007810000 */
[----:B------:R-:W-:Y:S01]  /*6500*/  MUFU.EX2 R155, R155 ;  /* 0x0000009b009b7308 */ /* 0x000fe20000000800 */
[----:B------:R-:W-:-:S04]  /*6510*/  FMNMX.FTZ R164, R200, R165, !PT ;  /* 0x000000a5c8a47209 */ /* 0x000fc80007810000 */
[----:B------:R-:W-:Y:S01]  /*6520*/  FMNMX.FTZ R165, R201, R164, !PT ;  /* 0x000000a4c9a57209 */ /* 0x000fe20007810000 */
[----:B------:R-:W-:-:S02]  /*6530*/  FFMA.FTZ R164, R168, UR10, -R207 ;  /* 0x0000000aa8a47c23 */ /* 0x000fc400080108cf */
        /* <DEDUP_REMOVED lines=8> */
[----:B------:R-:W-:Y:S01]  /*65c0*/  FMNMX.FTZ R168, R190, R167, !PT ;  /* 0x000000a7bea87209 */ /* 0x000fe20007810000 */
[----:B------:R-:W-:-:S01]  /*65d0*/  FFMA.FTZ R167, R174, UR10, -R207 ;  /* 0x0000000aaea77c23 */ /* 0x000fc200080108cf */
[--C-:B------:R-:W-:Y:S01]  /*65e0*/  FFMA.FTZ R174, R194, UR10, -R207.reuse ;  /* 0x0000000ac2ae7c23 */ /* 0x100fe200080108cf */
[----:B------:R-:W-:Y:S02]  /*65f0*/  MUFU.EX2 R156, R156 ;  /* 0x0000009c009c7308 */ /* 0x000fe40000000800 */
[----:B------:R-:W2:Y:S06]  /*6600*/  SHFL.BFLY PT, R169, R168, 0x2, 0x1f ;  /* 0x0c401f00a8a97f89 */ /* 0x000eac00000e0000 */
[----:B------:R-:W-:Y:S08]  /*6610*/  MUFU.EX2 R162, R162 ;  /* 0x000000a200a27308 */ /* 0x000ff00000000800 */
[----:B------:R-:W-:Y:S08]  /*6620*/  MUFU.EX2 R163, R163 ;  /* 0x000000a300a37308 */ /* 0x000ff00000000800 */
[----:B------:R-:W-:Y:S01]  /*6630*/  MUFU.EX2 R166, R166 ;  /* 0x000000a600a67308 */ /* 0x000fe20000000800 */
[----:B--2---:R-:W-:Y:S01]  /*6640*/  FMNMX.FTZ R179, R168, R169, !PT ;  /* 0x000000a9a8b37209 */ /* 0x004fe20007810000 */
[----:B------:R-:W-:Y:S01]  /*6650*/  FFMA.FTZ R169, R183, UR10, -R207 ;  /* 0x0000000ab7a97c23 */ /* 0x000fe200080108cf */
[----:B------:R-:W-:-:S03]  /*6660*/  IMAD.U32 R183, RZ, RZ, UR10 ;  /* 0x0000000affb77e24 */ /* 0x000fc6000f8e00ff */
[----:B------:R-:W2:Y:S02]  /*6670*/  SHFL.BFLY PT, R168, R179, 0x1, 0x1f ;  /* 0x0c201f00b3a87f89 */ /* 0x000ea400000e0000 */
[----:B------:R-:W-:Y:S08]  /*6680*/  MUFU.EX2 R213, R213 ;  /* 0x000000d500d57308 */ /* 0x000ff00000000800 */
[----:B------:R-:W-:Y:S08]  /*6690*/  MUFU.EX2 R164, R164 ;  /* 0x000000a400a47308 */ /* 0x000ff00000000800 */
[----:B------:R-:W-:Y:S01]  /*66a0*/  MUFU.EX2 R208, R208 ;  /* 0x000000d000d07308 */ /* 0x000fe20000000800 */
[----:B--2---:R-:W-:-:S07]  /*66b0*/  FMNMX.FTZ R168, R179, R168, !PT ;  /* 0x000000a8b3a87209 */ /* 0x004fce0007810000 */
[----:B------:R-:W-:Y:S01]  /*66c0*/  MUFU.EX2 R215, R215 ;  /* 0x000000d700d77308 */ /* 0x000fe20000000800 */
[----:B------:R-:W-:-:S01]  /*66d0*/  FFMA.FTZ R179, R195, UR10, -R207 ;  /* 0x0000000ac3b37c23 */ /* 0x000fc200080108cf */
[C---:B------:R-:W-:Y:S01]  /*66e0*/  FSETP.NEU.FTZ.AND P2, PT, R168.reuse, -INF , PT ;  /* 0xff800000a800780b */ /* 0x040fe20003f5d000 */
[----:B------:R-:W-:-:S05]  /*66f0*/  FFMA.FTZ R194, R168, R183, -8 ;  /* 0xc1000000a8c27423 */ /* 0x000fca00000100b7 */
[----:B------:R-:W-:Y:S01]  /*6700*/  MUFU.EX2 R167, R167 ;  /* 0x000000a700a77308 */ /* 0x000fe20000000800 */
[----:B------:R-:W-:-:S05]  /*6710*/  FSEL R194, R194, RZ, P2 ;  /* 0x000000ffc2c27208 */ /* 0x000fca0001000000 */
[--C-:B------:R-:W-:Y:S01]  /*6720*/  FFMA.FTZ R183, R12, UR10, -R194.reuse ;  /* 0x0000000a0cb77c23 */ /* 0x100fe200080108c2 */
[----:B------:R-:W-:-:S01]  /*6730*/  FFMA.FTZ R12, R20, UR10, -R194 ;  /* 0x0000000a140c7c23 */ /* 0x000fc200080108c2 */
[--C-:B------:R-:W-:Y:S01]  /*6740*/  FFMA.FTZ R20, R158, UR10, -R194.reuse ;  /* 0x0000000a9e147c23 */ /* 0x100fe200080108c2 */
[----:B------:R-:W-:-:S01]  /*6750*/  FFMA.FTZ R158, R176, UR10, -R194 ;  /* 0x0000000ab09e7c23 */ /* 0x000fc200080108c2 */
[--C-:B------:R-:W-:Y:S01]  /*6760*/  FFMA.FTZ R176, R180, UR10, -R194.reuse ;  /* 0x0000000ab4b07c23 */ /* 0x100fe200080108c2 */
[----:B------:R-:W-:Y:S01]  /*6770*/  FSEL R180, R9, RZ, P1 ;  /* 0x000000ff09b47208 */ /* 0x000fe20000800000 */
[--C-:B------:R-:W-:Y:S01]  /*6780*/  FFMA.FTZ R192, R7, UR10, -R194.reuse ;  /* 0x0000000a07c07c23 */ /* 0x100fe200080108c2 */
[----:B------:R-:W-:-:S01]  /*6790*/  FFMA.FTZ R7, R8, UR10, -R194 ;  /* 0x0000000a08077c23 */ /* 0x000fc200080108c2 */
[--C-:B------:R-:W-:Y:S01]  /*67a0*/  FFMA.FTZ R8, R11, UR10, -R194.reuse ;  /* 0x0000000a0b087c23 */ /* 0x100fe200080108c2 */
[----:B------:R-:W-:-:S01]  /*67b0*/  FFMA.FTZ R11, R15, UR10, -R194 ;  /* 0x0000000a0f0b7c23 */ /* 0x000fc200080108c2 */
[----:B------:R-:W-:Y:S01]  /*67c0*/  FADD.FTZ R180, -R180, R5 ;  /* 0x00000005b4b47221 */ /* 0x000fe20000010100 */
[----:B------:R-:W-:Y:S01]  /*67d0*/  FSEL R5, R168, RZ, P2 ;  /* 0x000000ffa8057208 */ /* 0x000fe20001000000 */
[----:B------:R-:W-:Y:S01]  /*67e0*/  MUFU.EX2 R192, R192 ;  /* 0x000000c000c07308 */ /* 0x000fe20000000800 */
[----:B------:R-:W-:-:S01]  /*67f0*/  FFMA.FTZ R15, R157, UR10, -R194 ;  /* 0x0000000a9d0f7c23 */ /* 0x000fc200080108c2 */
[--C-:B------:R-:W-:Y:S01]  /*6800*/  FFMA.FTZ R157, R161, UR10, -R194.reuse ;  /* 0x0000000aa19d7c23 */ /* 0x100fe200080108c2 */
[----:B------:R-:W-:-:S01]  /*6810*/  FFMA.FTZ R161, R177, UR10, -R194 ;  /* 0x0000000ab1a17c23 */ /* 0x000fc200080108c2 */
[----:B------:R-:W-:Y:S01]  /*6820*/  FADD.FTZ R5, -R5, R6 ;  /* 0x0000000605057221 */ /* 0x000fe20000010100 */
[----:B------:R-:W-:Y:S01]  /*6830*/  FMUL.FTZ R6, R180, UR10 ;  /* 0x0000000ab4067c20 */ /* 0x000fe20008410000 */
[--C-:B------:R-:W-:Y:S01]  /*6840*/  FFMA.FTZ R177, R181, UR10, -R194.reuse ;  /* 0x0000000ab5b17c23 */ /* 0x100fe200080108c2 */
[----:B------:R-:W-:-:S01]  /*6850*/  FFMA.FTZ R153, R153, UR10, -R194 ;  /* 0x0000000a99997c23 */ /* 0x000fc200080108c2 */
[----:B------:R-:W-:Y:S01]  /*6860*/  FMUL.FTZ R5, R5, UR10 ;  /* 0x0000000a05057c20 */ /* 0x000fe20008410000 */
[----:B------:R-:W-:Y:S01]  /*6870*/  MUFU.EX2 R7, R7 ;  /* 0x0000000700077308 */ /* 0x000fe20000000800 */
[----:B------:R-:W-:-:S01]  /*6880*/  FFMA.FTZ R154, R154, UR10, -R194 ;  /* 0x0000000a9a9a7c23 */ /* 0x000fc200080108c2 */
[--C-:B------:R-:W-:Y:S01]  /*6890*/  FFMA.FTZ R180, R184, UR10, -R194.reuse ;  /* 0x0000000ab8b47c23 */ /* 0x100fe200080108c2 */
[----:B-1----:R-:W-:-:S01]  /*68a0*/  FFMA.FTZ R210, R187, UR10, -R194 ;  /* 0x0000000abbd27c23 */ /* 0x002fc200080108c2 */
        /* <DEDUP_REMOVED lines=13> */
[----:B------:R-:W-:-:S01]  /*6980*/  FFMA.FTZ R204, R204, UR10, -R194 ;  /* 0x0000000acccc7c23 */ /* 0x000fc200080108c2 */
[--C-:B------:R-:W-:Y:S01]  /*6990*/  FFMA.FTZ R205, R205, UR10, -R194.reuse ;  /* 0x0000000acdcd7c23 */ /* 0x100fe200080108c2 */
[----:B------:R-:W-:-:S01]  /*69a0*/  FFMA.FTZ R206, R206, UR10, -R194 ;  /* 0x0000000acece7c23 */ /* 0x000fc200080108c2 */
[----:B------:R-:W-:-:S04]  /*69b0*/  FFMA.FTZ R190, R190, UR10, -R194 ;  /* 0x0000000abebe7c23 */ /* 0x000fc800080108c2 */
[----:B------:R-:W3:Y:S01]  /*69c0*/  MUFU.EX2 R8, R8 ;  /* 0x0000000800087308 */ /* 0x000ee20000000800 */
[----:B-1----:R-:W-:-:S01]  /*69d0*/  FFMA.FTZ R181, R6, R2, R209 ;  /* 0x0000000206b57223 */ /* 0x002fc200000100d1 */
[-C--:B------:R-:W-:Y:S01]  /*69e0*/  FMUL.FTZ R26, R26, R6.reuse ;  /* 0x000000061a1a7220 */ /* 0x080fe20000410000 */
[-C--:B------:R-:W-:Y:S01]  /*69f0*/  FMUL.FTZ R27, R27, R6.reuse ;  /* 0x000000061b1b7220 */ /* 0x080fe20000410000 */
[----:B------:R-:W-:Y:S01]  /*6a00*/  FMUL.FTZ R30, R30, R6 ;  /* 0x000000061e1e7220 */ /* 0x000fe20000410000 */
[----:B------:R-:W-:-:S01]  /*6a10*/  FADD.FTZ R184, R10, R181 ;  /* 0x000000b50ab87221 */ /* 0x000fc20000010000 */
[-C--:B------:R-:W-:Y:S01]  /*6a20*/  FMUL.FTZ R31, R31, R6.reuse ;  /* 0x000000061f1f7220 */ /* 0x080fe20000410000 */
[----:B------:R-:W-:Y:S01]  /*6a30*/  FMUL.FTZ R34, R34, R6 ;  /* 0x0000000622227220 */ /* 0x000fe20000410000 */
[----:B------:R-:W1:Y:S01]  /*6a40*/  MUFU.EX2 R183, R183 ;  /* 0x000000b700b77308 */ /* 0x000e620000000800 */
[----:B--2---:R-:W-:-:S01]  /*6a50*/  FFMA.FTZ R2, R5, R3, R192 ;  /* 0x0000000305027223 */ /* 0x004fc200000100c0 */
[----:B------:R-:W-:Y:S01]  /*6a60*/  FADD.FTZ R181, R13, R184 ;  /* 0x000000b80db57221 */ /* 0x000fe20000010000 */
[----:B------:R-:W-:Y:S01]  /*6a70*/  F2FP.SATFINITE.E4M3.F32.PACK_AB_MERGE_C R13, R182, R13, RZ ;  /* 0x0000000db60d723e */ /* 0x000fe200048070ff */
[----:B------:R-:W-:Y:S01]  /*6a80*/  FMUL.FTZ R24, R24, R5 ;  /* 0x0000000518187220 */ /* 0x000fe20000410000 */
[----:B------:R-:W-:-:S01]  /*6a90*/  FADD.FTZ R3, R7, R2 ;  /* 0x0000000207037221 */ /* 0x000fc20000010000 */
        /* <DEDUP_REMOVED lines=35> */
[----:B-1----:R-:W-:-:S01]  /*6cd0*/  FADD.FTZ R187, R153, R8 ;  /* 0x0000000899bb7221 */ /* 0x002fc20000010000 */
[C---:B------:R-:W-:Y:S01]  /*6ce0*/  FADD.FTZ R2, R155.reuse, R2 ;  /* 0x000000029b027221 */ /* 0x040fe20000010000 */
[----:B------:R-:W-:Y:S01]  /*6cf0*/  F2FP.SATFINITE.E4M3.F32.PACK_AB_MERGE_C R155, R155, R152, RZ ;  /* 0x000000989b9b723e */ /* 0x000fe200048070ff */
[-C--:B------:R-:W-:Y:S01]  /*6d00*/  FMUL.FTZ R68, R68, R5.reuse ;  /* 0x0000000544447220 */ /* 0x080fe20000410000 */
[-C--:B------:R-:W-:Y:S01]  /*6d10*/  FMUL.FTZ R69, R69, R5.reuse ;  /* 0x0000000545457220 */ /* 0x080fe20000410000 */
[----:B------:R-:W-:Y:S01]  /*6d20*/  FMUL.FTZ R72, R72, R5 ;  /* 0x0000000548487220 */ /* 0x000fe20000410000 */
[----:B------:R-:W-:Y:S01]  /*6d30*/  F2FP.SATFINITE.E4M3.F32.PACK_AB_MERGE_C R155, R21, R14, R155 ;  /* 0x0000000e159b723e */ /* 0x000fe2000480709b */
        /* <DEDUP_REMOVED lines=26> */
[----:B------:R-:W-:Y:S01]  /*6ee0*/  FADD.FTZ R2, R156, R3 ;  /* 0x000000039c027221 */ /* 0x000fe20000010000 */
[-C--:B------:R-:W-:Y:S01]  /*6ef0*/  FMUL.FTZ R101, R101, R5.reuse ;  /* 0x0000000565657220 */ /* 0x080fe20000410000 */
[-C--:B------:R-:W-:Y:S01]  /*6f00*/  FMUL.FTZ R104, R104, R5.reuse ;  /* 0x0000000568687220 */ /* 0x080fe20000410000 */
[----:B------:R-:W-:Y:S01]  /*6f10*/  FMUL.FTZ R105, R105, R5 ;  /* 0x0000000569697220 */ /* 0x000fe20000410000 */
[C---:B------:R-:W-:Y:S01]  /*6f20*/  FADD.FTZ R3, R211.reuse, R2 ;  /* 0x00000002d3037221 */ /* 0x040fe20000010000 */
[----:B------:R-:W-:Y:S01]  /*6f30*/  F2FP.SATFINITE.E4M3.F32.PACK_AB_MERGE_C R211, R211, R156, RZ ;  /* 0x0000009cd3d3723e */ /* 0x000fe200048070ff */
[----:B------:R-:W2:Y:S01]  /*6f40*/  MUFU.EX2 R161, R161 ;  /* 0x000000a100a17308 */ /* 0x000ea20000000800 */
[----:B---3--:R-:W-:-:S01]  /*6f50*/  FADD.FTZ R153, R210, R153 ;  /* 0x00000099d2997221 */ /* 0x008fc20000010000 */
[----:B------:R-:W-:Y:S01]  /*6f60*/  FADD.FTZ R2, R162, R3 ;  /* 0x00000003a2027221 */ /* 0x000fe20000010000 */
[----:B------:R-:W-:Y:S01]  /*6f70*/  F2FP.SATFINITE.E4M3.F32.PACK_AB_MERGE_C R157, R210, R157, RZ ;  /* 0x0000009dd29d723e */ /* 0x000fe200048070ff */
[-C--:B------:R-:W-:Y:S01]  /*6f80*/  FMUL.FTZ R108, R108, R5.reuse ;  /* 0x000000056c6c7220 */ /* 0x080fe20000410000 */
[----:B------:R-:W-:Y:S01]  /*6f90*/  FMUL.FTZ R109, R109, R5 ;  /* 0x000000056d6d7220 */ /* 0x000fe20000410000 */
[----:B------:R-:W-:Y:S01]  /*6fa0*/  FADD.FTZ R3, R163, R2 ;  /* 0x00000002a3037221 */ /* 0x000fe20000010000 */
[----:B------:R-:W-:Y:S01]  /*6fb0*/  F2FP.SATFINITE.E4M3.F32.PACK_AB_MERGE_C R156, R20, R15, R157 ;  /* 0x0000000f149c723e */ /* 0x000fe2000480709d */
[----:B------:R-:W3:Y:S01]  /*6fc0*/  MUFU.EX2 R176, R176 ;  /* 0x000000b000b07308 */ /* 0x000ee20000000800 */
[----:B-1----:R-:W-:-:S01]  /*6fd0*/  FADD.FTZ R152, R158, R153 ;  /* 0x000000999e987221 */ /* 0x002fc20000010000 */
[----:B------:R-:W-:Y:S01]  /*6fe0*/  FADD.FTZ R2, R166, R3 ;  /* 0x00000003a6027221 */ /* 0x000fe20000010000 */
[C---:B------:R-:W-:Y:S01]  /*6ff0*/  F2FP.SATFINITE.E4M3.F32.PACK_AB_MERGE_C R166, R213.reuse, R166, RZ ;  /* 0x000000a6d5a6723e */ /* 0x040fe200048070ff */
[----:B------:R-:W-:Y:S01]  /*7000*/  FMUL.FTZ R112, R112, R5 ;  /* 0x0000000570707220 */ /* 0x000fe20000410000 */
[----:B------:R-:W-:Y:S01]  /*7010*/  F2FP.SATFINITE.E4M3.F32.PACK_AB_MERGE_C R157, R160, R159, R211 ;  /* 0x0000009fa09d723e */ /* 0x000fe200048070d3 */
[----:B------:R-:W-:Y:S01]  /*7020*/  FADD.FTZ R3, R213, R2 ;  /* 0x00000002d5037221 */ /* 0x000fe20000010000 */
[----:B------:R-:W-:Y:S01]  /*7030*/  F2FP.SATFINITE.E4M3.F32.PACK_AB_MERGE_C R159, R163, R162, R166 ;  /* 0x000000a2a39f723e */ /* 0x000fe200048070a6 */
        /* <DEDUP_REMOVED lines=17> */
[C---:B-1----:R-:W-:Y:S01]  /*7150*/  F2FP.SATFINITE.E4M3.F32.PACK_AB_MERGE_C R176, R177.reuse, R176, RZ ;  /* 0x000000b0b1b0723e */ /* 0x042fe200048070ff */
[----:B------:R-:W-:Y:S01]  /*7160*/  FADD.FTZ R177, R177, R152 ;  /* 0x00000098b1b17221 */ /* 0x000fe20000010000 */
[----:B------:R-:W-:-:S01]  /*7170*/  FADD.FTZ R152, R164, R3 ;  /* 0x00000003a4987221 */ /* 0x000fc20000010000 */
[-C--:B------:R-:W-:Y:S01]  /*7180*/  FMUL.FTZ R137, R137, R5.reuse ;  /* 0x0000000589897220 */ /* 0x080fe20000410000 */
[----:B------:R-:W-:Y:S01]  /*7190*/  F2FP.SATFINITE.E4M3.F32.PACK_AB_MERGE_C R158, R161, R158, R176 ;  /* 0x0000009ea19e723e */ /* 0x000fe200048070b0 */
[----:B------:R-:W-:Y:S01]  /*71a0*/  FMUL.FTZ R140, R140, R5 ;  /* 0x000000058c8c7220 */ /* 0x000fe20000410000 */
[----:B------:R-:W-:-:S01]  /*71b0*/  FADD.FTZ R153, R165, R152 ;  /* 0x00000098a5997221 */ /* 0x000fc20000010000 */
[----:B------:R-:W1:Y:S01]  /*71c0*/  MUFU.EX2 R186, R186 ;  /* 0x000000ba00ba7308 */ /* 0x000e620000000800 */
[----:B--2---:R-:W-:-:S01]  /*71d0*/  FADD.FTZ R2, R180, R177 ;  /* 0x000000b1b4027221 */ /* 0x004fc20000010000 */
[----:B------:R-:W-:Y:S01]  /*71e0*/  FMUL.FTZ R141, R141, R5 ;  /* 0x000000058d8d7220 */ /* 0x000fe20000410000 */
[----:B------:R-:W-:-:S01]  /*71f0*/  FADD.FTZ R152, R208, R153 ;  /* 0x00000099d0987221 */ /* 0x000fc20000010000 */
[----:B------:R-:W-:Y:S01]  /*7200*/  F2FP.SATFINITE.E4M3.F32.PACK_AB_MERGE_C R208, R215, R208, RZ ;  /* 0x000000d0d7d0723e */ /* 0x000fe200048070ff */
[-C--:B------:R-:W-:Y:S01]  /*7210*/  FMUL.FTZ R144, R144, R5.reuse ;  /* 0x0000000590907220 */ /* 0x080fe20000410000 */
[----:B------:R-:W-:Y:S01]  /*7220*/  FMUL.FTZ R145, R145, R5 ;  /* 0x0000000591917220 */ /* 0x000fe20000410000 */
[----:B------:R-:W-:-:S01]  /*7230*/  FADD.FTZ R152, R215, R152 ;  /* 0x00000098d7987221 */ /* 0x000fc20000010000 */
[----:B------:R-:W2:Y:S01]  /*7240*/  MUFU.EX2 R189, R189 ;  /* 0x000000bd00bd7308 */ /* 0x000ea20000000800 */
[----:B---3--:R-:W-:-:S01]  /*7250*/  FADD.FTZ R3, R185, R2 ;  /* 0x00000002b9037221 */ /* 0x008fc20000010000 */
[----:B------:R-:W-:Y:S01]  /*7260*/  F2FP.SATFINITE.E4M3.F32.PACK_AB_MERGE_C R161, R165, R164, R208 ;  /* 0x000000a4a5a1723e */ /* 0x000fe200048070d0 */
[----:B------:R-:W-:-:S01]  /*7270*/  FADD.FTZ R153, R167, R152 ;  /* 0x00000098a7997221 */ /* 0x000fc20000010000 */
[-C--:B------:R-:W-:Y:S01]  /*7280*/  FMUL.FTZ R148, R148, R5.reuse ;  /* 0x0000000594947220 */ /* 0x080fe20000410000 */
[----:B------:R-:W-:Y:S01]  /*7290*/  FMUL.FTZ R149, R149, R5 ;  /* 0x0000000595957220 */ /* 0x000fe20000410000 */
[-C--:B------:R-:W-:Y:S01]  /*72a0*/  FMUL.FTZ R35, R35, R6.reuse ;  /* 0x0000000623237220 */ /* 0x080fe20000410000 */
[----:B------:R-:W-:Y:S01]  /*72b0*/  FMUL.FTZ R38, R38, R6 ;  /* 0x0000000626267220 */ /* 0x000fe20000410000 */
[----:B------:R-:W3:Y:S01]  /*72c0*/  MUFU.EX2 R199, R199 ;  /* 0x000000c700c77308 */ /* 0x000ee20000000800 */
        /* <DEDUP_REMOVED lines=13> */
[----:B------:R-:W-:Y:S01]  /*73a0*/  F2FP.SATFINITE.E4M3.F32.PACK_AB_MERGE_C R160, R185, R180, R186 ;  /* 0x000000b4b9a0723e */ /* 0x000fe200048070ba */
        /* <DEDUP_REMOVED lines=46> */
[-C--:B------:R-:W-:Y:S01]  /*7690*/  FMUL.FTZ R123, R123, R6.reuse ;  /* 0x000000067b7b7220 */ /* 0x080fe20000410000 */
[----:B------:R-:W-:Y:S01]  /*76a0*/  F2FP.SATFINITE.E4M3.F32.PACK_AB_MERGE_C R162, R8, R199, R196 ;  /* 0x000000c708a2723e */ /* 0x000fe200048070c4 */
[----:B------:R-:W-:Y:S01]  /*76b0*/  FMUL.FTZ R126, R126, R6 ;  /* 0x000000067e7e7220 */ /* 0x000fe20000410000 */
[----:B------:R-:W2:Y:S01]  /*76c0*/  MUFU.EX2 R169, R169 ;  /* 0x000000a900a97308 */ /* 0x000ea20000000800 */
        /* <DEDUP_REMOVED lines=21> */
[----:B---3--:R-:W-:-:S07]  /*7820*/  FADD.FTZ R3, R201, R2 ;  /* 0x00000002c9037221 */ /* 0x008fce0000010000 */
[----:B------:R-:W3:Y:S01]  /*7830*/  MUFU.EX2 R202, R202 ;  /* 0x000000ca00ca7308 */ /* 0x000ee20000000800 */
[----:B-1----:R-:W-:-:S07]  /*7840*/  FADD.FTZ R152, R172, R153 ;  /* 0x00000099ac987221 */ /* 0x002fce0000010000 */
[----:B------:R-:W1:Y:S01]  /*7850*/  MUFU.EX2 R188, R188 ;  /* 0x000000bc00bc7308 */ /* 0x000e620000000800 */
[----:B--2---:R-:W-:-:S07]  /*7860*/  FADD.FTZ R153, R173, R152 ;  /* 0x00000098ad997221 */ /* 0x004fce0000010000 */
[----:B------:R-:W2:Y:S01]  /*7870*/  MUFU.EX2 R203, R203 ;  /* 0x000000cb00cb7308 */ /* 0x000ea20000000800 */
[----:B---3--:R-:W-:-:S07]  /*7880*/  FADD.FTZ R2, R202, R3 ;  /* 0x00000003ca027221 */ /* 0x008fce0000010000 */
[----:B------:R-:W3:Y:S01]  /*7890*/  MUFU.EX2 R171, R171 ;  /* 0x000000ab00ab7308 */ /* 0x000ee20000000800 */
        /* <DEDUP_REMOVED lines=16> */
[----:B-1----:R-:W-:-:S07]  /*79a0*/  FADD.FTZ R175, R179, R152 ;  /* 0x00000098b3af7221 */ /* 0x002fce0000010000 */
[----:B------:R-:W1:Y:S01]  /*79b0*/  MUFU.EX2 R3, R190 ;  /* 0x000000be00037308 */ /* 0x000e620000000800 */
[----:B--2---:R-:W-:-:S01]  /*79c0*/  FADD.FTZ R152, R206, R153 ;  /* 0x00000099ce987221 */ /* 0x004fc20000010000 */
[----:B------:R-:W-:Y:S02]  /*79d0*/  F2FP.SATFINITE.E4M3.F32.PACK_AB_MERGE_C R153, R10, R209, R13 ;  /* 0x000000d10a99723e */ /* 0x000fe4000480700d */
[C---:B---3--:R-:W-:Y:S01]  /*79e0*/  F2FP.SATFINITE.E4M3.F32.PACK_AB_MERGE_C R179, R198.reuse, R179, RZ ;  /* 0x000000b3c6b3723e */ /* 0x048fe200048070ff */
[----:B------:R-:W-:-:S03]  /*79f0*/  FADD.FTZ R2, R198, R175 ;  /* 0x000000afc6027221 */ /* 0x000fc60000010000 */
[----:B------:R-:W-:Y:S02]  /*7a00*/  F2FP.SATFINITE.E4M3.F32.PACK_AB_MERGE_C R167, R174, R171, R179 ;  /* 0x000000abaea7723e */ /* 0x000fe400048070b3 */
[C---:B-1----:R-:W-:Y:S01]  /*7a10*/  F2FP.SATFINITE.E4M3.F32.PACK_AB_MERGE_C R206, R3.reuse, R206, RZ ;  /* 0x000000ce03ce723e */ /* 0x042fe200048070ff */
[----:B------:R-:W-:Y:S01]  /*7a20*/  FADD.FTZ R3, R3, R152 ;  /* 0x0000009803037221 */ /* 0x000fe20000010000 */
[----:B------:R-:W-:Y:S02]  /*7a30*/  F2FP.SATFINITE.E4M3.F32.PACK_AB_MERGE_C R152, R7, R192, R183 ;  /* 0x000000c00798723e */ /* 0x000fe400048070b7 */
[----:B------:R-:W-:Y:S01]  /*7a40*/  F2FP.SATFINITE.E4M3.F32.PACK_AB_MERGE_C R166, R205, R204, R206 ;  /* 0x000000cccda6723e */ /* 0x000fe200048070ce */
[----:B------:R-:W-:Y:S06]  /*7a50*/  @!P0 BRA `(.L_x_2416) ;  /* 0x0000000000048947 */ /* 0x000fec0003800000 */
[----:B------:R-:W-:Y:S01]  /*7a60*/  BPT.TRAP 0x1 ;  /* 0x000000040000795c */ /* 0x000fe20000300000 */
.L_x_2416:
[----:B------:R-:W-:-:S04]  /*7a70*/  IMAD.U32 R5, RZ, RZ, UR56 ;  /* 0x00000038ff057e24 */ /* 0x000fc8000f8e00ff */
[----:B------:R1:W2:Y:S01]  /*7a80*/  SYNCS.PHASECHK.TRANS64.TRYWAIT P1, [UR52+0x38850], R5 ;  /* 0x03885005ff0075a7 */ /* 0x0002a20008020174 */
[----:B------:R-:W-:Y:S05]  /*7a90*/  @!P0 BRA `(.L_x_2417) ;  /* 0x0000000000048947 */ /* 0x000fea0003800000 */
[----:B------:R-:W-:Y:S01]  /*7aa0*/  BPT.TRAP 0x1 ;  /* 0x000000040000795c */ /* 0x000fe20000300000 */
.L_x_2417:
[----:B-1----:R-:W-:Y:S01]  /*7ab0*/  VIADD R5, R227, 0x8 ;  /* 0x00000008e3057836 */ /* 0x002fe20000000000 */
[----:B--2---:R-:W-:Y:S06]  /*7ac0*/  @P1 BRA `(.L_x_2418) ;  /* 0x00000000000c1947 */ /* 0x004fec0003800000 */
[----:B------:R-:W-:-:S04]  /*7ad0*/  IMAD.U32 R6, RZ, RZ, UR56 ;  /* 0x00000038ff067e24 */ /* 0x000fc8000f8e00ff */
[----:B------:R-:W1:Y:S02]  /*7ae0*/  SYNCS.PHASECHK.TRANS64.TRYWAIT P1, [UR52+0x38850], R6 ;  /* 0x03885006ff0075a7 */ /* 0x000e640008020174 */
[----:B-1----:R-:W-:Y:S05]  /*7af0*/  @!P1 BRA `(.L_x_2419) ;  /* 0x000000c400cc9947 */ /* 0x002fea0003800000 */
.L_x_2418:
        /* <DEDUP_REMOVED lines=27> */
.L_x_2420:
[----:B------:R-:W-:Y:S01]  /*7cb0*/  UISETP.GT.AND UP0, UPT, UR55, UR54, UPT ;  /* 0x000000363700728c */ /* 0x000fe2000bf04270 */
[----:B------:R-:W-:Y:S01]  /*7cc0*/  IMAD.MOV.U32 R5, RZ, RZ, R9 ;  /* 0x000000ffff057224 */ /* 0x000fe200078e0009 */
[----:B------:R-:W-:Y:S01]  /*7cd0*/  UIADD3 UR52, UR52, 0x38860, URZ ;  /* 0x0003886034347890 */ /* 0x000fe2000fffe03f */
[----:B-1----:R-:W-:Y:S01]  /*7ce0*/  IMAD.MOV.U32 R6, RZ, RZ, R168 ;  /* 0x000000ffff067224 */ /* 0x002fe200078e00a8 */
[----:B------:R-:W-:Y:S02]  /*7cf0*/  UIADD3 UR55, UR55, -0x1, URZ ;  /* 0xffffffff37377890 */ /* 0x000fe4000fffe03f */
[----:B------:R-:W-:Y:S01]  /*7d00*/  PLOP3.LUT P1, PT, PT, PT, UP0, 0x80, 0x0 ;  /* 0x000000000000781c */ /* 0x000fe20003f2f008 */
[----:B------:R-:W-:-:S09]  /*7d10*/  UPRMT UR52, UR53, 0x654, UR52 ;  /* 0x0000065435347896 */ /* 0x000fd20008000034 */
[----:B------:R-:W-:Y:S03]  /*7d20*/  SYNCS.ARRIVE.TRANS64.RED.A1T0 RZ, [UR52], RZ ;  /* 0x000000ffffff79a7 */ /* 0x000fe60008100434 */
[----:B------:R-:W-:Y:S05]  /*7d30*/  @P1 BRA `(.L_x_2421) ;  /* 0xffffffc800fc1947 */ /* 0x000fea000383ffff */
.L_x_2410:
[----:B------:R-:W-:-:S13]  /*7d40*/  ISETP.LE.AND P1, PT, RZ, UR55, PT ;  /* 0x00000037ff007c0c */ /* 0x000fda000bf23270 */
[----:B------:R-:W-:Y:S05]  /*7d50*/  @!P1 BRA `(.L_x_2422) ;  /* 0x0000002800989947 */ /* 0x000fea0003800000 */
[----:B01----:R-:W-:Y:S01]  /*7d60*/  IMAD.MOV.U32 R6, RZ, RZ, R9 ;  /* 0x000000ffff067224 */ /* 0x003fe200078e0009 */
[----:B------:R-:W-:Y:S01]  /*7d70*/  ULDC UR45, c[0x0][0x988] ;  /* 0x00026200002d7ab9 */ /* 0x000fe20000000800 */
[----:B------:R-:W-:-:S07]  /*7d80*/  IMAD.MOV.U32 R7, RZ, RZ, R168 ;  /* 0x000000ffff077224 */ /* 0x000fce00078e00a8 */
.L_x_2433:
[----:B------:R-:W-:-:S04]  /*7d90*/  UIADD3 UR37, UR37, 0x1, URZ ;  /* 0x0000000125257890 */ /* 0x000fc8000fffe03f */
[----:B------:R-:W-:-:S04]  /*7da0*/  UISETP.NE.AND UP0, UPT, UR37, 0x2, UPT ;  /* 0x000000022500788c */ /* 0x000fc8000bf05270 */
[----:B------:R-:W-:Y:S02]  /*7db0*/  USEL UR6, URZ, 0x1, UP0 ;  /* 0x000000013f067887 */ /* 0x000fe40008000000 */
[----:B------:R-:W-:Y:S02]  /*7dc0*/  USEL UR37, UR37, URZ, UP0 ;  /* 0x0000003f25257287 */ /* 0x000fe40008000000 */
[----:B------:R-:W-:Y:S01]  /*7dd0*/  ULOP3.LUT UR36, UR36, UR6, URZ, 0x3c, !UPT ;  /* 0x0000000624247292 */ /* 0x000fe2000f8e3c3f */
[----:B01----:R-:W-:Y:S11]  /*7de0*/  @!P0 BRA `(.L_x_2423) ;  /* 0x0000000000048947 */ /* 0x003ff60003800000 */
[----:B------:R-:W-:Y:S01]  /*7df0*/  BPT.TRAP 0x1 ;  /* 0x000000040000795c */ /* 0x000fe20000300000 */
.L_x_2423:
[----:B------:R-:W0:Y:S01]  /*7e00*/  S2UR UR50, SR_CgaCtaId ;  /* 0x00000000003279c3 */ /* 0x000e220000008800 */
[----:B------:R-:W-:Y:S01]  /*7e10*/  UMOV UR6, 0x400 ;  /* 0x0000040000067882 */ /* 0x000fe20000000000 */
[----:B------:R-:W-:-:S05]  /*7e20*/  IMAD.U32 R5, RZ, RZ, UR36 ;  /* 0x00000024ff057e24 */ /* 0x000fca000f8e00ff */
[----:B------:R-:W-:Y:S01]  /*7e30*/  SHF.L.U32 R5, R5, 0x1f, RZ ;  /* 0x0000001f05057819 */ /* 0x000fe200000006ff */
[----:B0-----:R-:W-:-:S04]  /*7e40*/  ULEA UR6, UR50, UR6, 0x18 ;  /* 0x0000000632067291 */ /* 0x001fc8000f8ec03f */
[----:B------:R-:W-:-:S09]  /*7e50*/  ULEA UR46, UR37, UR6, 0x3 ;  /* 0x00000006252e7291 */ /* 0x000fd2000f8e183f */
[----:B------:R0:W1:Y:S01]  /*7e60*/  SYNCS.PHASECHK.TRANS64.TRYWAIT P1, [UR46+0x38830], R5 ;  /* 0x03883005ff0075a7 */ /* 0x000062000802016e */
[----:B------:R-:W-:Y:S05]  /*7e70*/  @!P0 BRA `(.L_x_2424) ;  /* 0x0000000000048947 */ /* 0x000fea0003800000 */
[----:B------:R-:W-:Y:S01]  /*7e80*/  BPT.TRAP 0x1 ;  /* 0x000000040000795c */ /* 0x000fe20000300000 */
.L_x_2424:
[----:B-1----:R-:W-:Y:S05]  /*7e90*/  @P1 BRA `(.L_x_2425) ;  /* 0x0000000000081947 */ /* 0x002fea0003800000 */
[----:B------:R-:W1:Y:S02]  /*7ea0*/  SYNCS.PHASECHK.TRANS64.TRYWAIT P1, [UR46+0x38830], R5 ;  /* 0x03883005ff0075a7 */ /* 0x000e64000802016e */
[----:B-1----:R-:W-:Y:S05]  /*7eb0*/  @!P1 BRA `(.L_x_2426) ;  /* 0x000000c000f89947 */ /* 0x002fea0003800000 */
.L_x_2425:
[----:B------:R-:W-:Y:S01]  /*7ec0*/  ULEA UR34, UR37, UR44, 0xb ;  /* 0x0000002c25227291 */ /* 0x000fe2000f8e583f */
[----:B------:R-:W-:Y:S01]  /*7ed0*/  WARPGROUP.ARRIVE ;  /* 0x00000000000079c5 */ /* 0x000fe20000000000 */
[----:B------:R-:W-:Y:S01]  /*7ee0*/  UMOV UR35, 0x40000040 ;  /* 0x4000004000237882 */ /* 0x000fe20000000000 */
[----:B------:R-:W-:Y:S01]  /*7ef0*/  UMOV UR7, 0x40000040 ;  /* 0x4000004000077882 */ /* 0x000fe20000000000 */
[----:B------:R-:W-:-:S03]  /*7f00*/  UIADD3 UR6, UR34, 0x2, URZ ;  /* 0x0000000222067890 */ /* 0x000fc6000fffe03f */
[----:B-1----:R-:W1:Y:S01]  /*7f10*/  S2R R4, SR_TID.X ;  /* 0x0000000000047919 */ /* 0x002e620000002100 */
        /* <DEDUP_REMOVED lines=40> */
.L_x_2427:
        /* <DEDUP_REMOVED lines=21> */
[----:B------:R-:W-:Y:S01]  /*82f0*/  FMUL.FTZ R162, R0, R172 ;  /* 0x000000ac00a27220 */ /* 0x000fe20000410000 */
[----:B------:R-:W4:Y:S01]  /*8300*/  MUFU.TANH R12, R12 ;  /* 0x0000000c000c7308 */ /* 0x000f220000002400 */
        /* <DEDUP_REMOVED lines=37> */
[----:B------:R-:W-:Y:S01]  /*8560*/  UMOV UR10, UR45 ;  /* 0x0000002d000a7c82 */ /* 0x000fe20008000000 */
[C---:B------:R-:W-:Y:S01]  /*8570*/  FMUL.FTZ R191, R0.reuse, R191 ;  /* 0x000000bf00bf7220 */ /* 0x040fe20000410000 */
        /* <DEDUP_REMOVED lines=10> */
[----:B------:R-:W-:-:S04]  /*8620*/  UIADD3 UR6, UR46, 0x38840, URZ ;  /* 0x000388402e067890 */ /* 0x000fc8000fffe03f */
[----:B------:R-:W-:Y:S02]  /*8630*/  UPRMT UR6, UR50, 0x654, UR6 ;  /* 0x0000065432067896 */ /* 0x000fe40008000006 */
[----:B------:R-:W2:Y:S01]  /*8640*/  MUFU.TANH R159, R159 ;  /* 0x0000009f009f7308 */ /* 0x000ea20000002400 */
[----:B---3--:R-:W-:-:S06]  /*8650*/  FMNMX.FTZ R185, R155, R168, !PT ;  /* 0x000000a89bb97209 */ /* 0x008fcc0007810000 */
[----:B------:R-:W-:Y:S01]  /*8660*/  SYNCS.ARRIVE.TRANS64.RED.A1T0 RZ, [UR6], RZ ;  /* 0x000000ffffff79a7 */ /* 0x000fe20008100406 */
[----:B------:R-:W3:Y:S01]  /*8670*/  MUFU.TANH R162, R162 ;  /* 0x000000a200a27308 */ /* 0x000ee20000002400 */
[----:B----4-:R-:W-:Y:S01]  /*8680*/  FMNMX.FTZ R168, R158, R185, !PT ;  /* 0x000000b99ea87209 */ /* 0x010fe20007810000 */
[----:B------:R-:W-:-:S06]  /*8690*/  FMUL.FTZ R185, R0, R197 ;  /* 0x000000c500b97220 */ /* 0x000fcc0000410000 */
[----:B------:R-:W4:Y:S01]  /*86a0*/  MUFU.TANH R164, R164 ;  /* 0x000000a400a47308 */ /* 0x000f220000002400 */
[----:B--2---:R-:W-:-:S07]  /*86b0*/  FMNMX.FTZ R187, R159, R168, !PT ;  /* 0x000000a89fbb7209 */ /* 0x004fce0007810000 */
[----:B------:R-:W2:Y:S01]  /*86c0*/  MUFU.TANH R166, R166 ;  /* 0x000000a600a67308 */ /* 0x000ea20000002400 */
[----:B---3--:R-:W-:-:S07]  /*86d0*/  FMNMX.FTZ R187, R162, R187, !PT ;  /* 0x000000bba2bb7209 */ /* 0x008fce0007810000 */
[----:B------:R-:W3:Y:S01]  /*86e0*/  MUFU.TANH R167, R167 ;  /* 0x000000a700a77308 */ /* 0x000ee20000002400 */
[----:B----4-:R-:W-:-:S07]  /*86f0*/  FMNMX.FTZ R187, R164, R187, !PT ;  /* 0x000000bba4bb7209 */ /* 0x010fce0007810000 */
[----:B------:R-:W4:Y:S01]  /*8700*/  MUFU.TANH R171, R171 ;  /* 0x000000ab00ab7308 */ /* 0x000f220000002400 */
[----:B--2---:R-:W-:Y:S01]  /*8710*/  FMNMX.FTZ R168, R166, R187, !PT ;  /* 0x000000bba6a87209 */ /* 0x004fe20007810000 */
[----:B------:R-:W-:-:S06]  /*8720*/  FMUL.FTZ R187, R0, R201 ;  /* 0x000000c900bb7220 */ /* 0x000fcc0000410000 */
        /* <DEDUP_REMOVED lines=39> */
[C---:B------:R-:W-:Y:S01]  /*89a0*/  FMUL.FTZ R197, R0.reuse, R198 ;  /* 0x000000c600c57220 */ /* 0x040fe20000410000 */
[C---:B------:R-:W-:Y:S01]  /*89b0*/  FMUL.FTZ R198, R0.reuse, R199 ;  /* 0x000000c700c67220 */ /* 0x040fe20000410000 */
[C---:B------:R-:W-:Y:S01]  /*89c0*/  FMUL.FTZ R199, R0.reuse, R202 ;  /* 0x000000ca00c77220 */ /* 0x040fe20000410000 */
[----:B------:R-:W-:Y:S01]  /*89d0*/  FMUL.FTZ R202, R0, R207 ;  /* 0x000000cf00ca7220 */ /* 0x000fe20000410000 */
[----:B------:R-:W3:Y:S01]  /*89e0*/  SHFL.BFLY PT, R201, R168, 0x2, 0x1f ;  /* 0x0c401f00a8c97f89 */ /* 0x000ee200000e0000 */
[----:B------:R-:W-:Y:S01]  /*89f0*/  IMAD.U32 R207, RZ, RZ, UR10 ;  /* 0x0000000affcf7e24 */ /* 0x000fe2000f8e00ff */
[----:B------:R-:W5:Y:S08]  /*8a00*/  MUFU.TANH R13, R13 ;  /* 0x0000000d000d7308 */ /* 0x000f700000002400 */
[----:B------:R-:W0:Y:S08]  /*8a10*/  MUFU.TANH R15, R15 ;  /* 0x0000000f000f7308 */ /* 0x000e300000002400 */
[----:B------:R-:W1:Y:S01]  /*8a20*/  MUFU.TANH R152, R152 ;  /* 0x0000009800987308 */ /* 0x000e620000002400 */
[----:B---3--:R-:W-:Y:S01]  /*8a30*/  FMNMX.FTZ R208, R168, R201, !PT ;  /* 0x000000c9a8d07209 */ /* 0x008fe20007810000 */
[----:B------:R-:W-:-:S06]  /*8a40*/  FMUL.FTZ R201, R0, R206 ;  /* 0x000000ce00c97220 */ /* 0x000fcc0000410000 */
[----:B------:R-:W3:Y:S01]  /*8a50*/  MUFU.TANH R153, R153 ;  /* 0x0000009900997308 */ /* 0x000ee20000002400 */
[----:B------:R-:W-:Y:S01]  /*8a60*/  FMUL.FTZ R206, R0, R215 ;  /* 0x000000d700ce7220 */ /* 0x000fe20000410000 */
[----:B------:R-:W4:Y:S06]  /*8a70*/  SHFL.BFLY PT, R209, R208, 0x1, 0x1f ;  /* 0x0c201f00d0d17f89 */ /* 0x000f2c00000e0000 */
[----:B------:R-:W3:Y:S08]  /*8a80*/  MUFU.TANH R156, R156 ;  /* 0x0000009c009c7308 */ /* 0x000ef00000002400 */
[----:B------:R-:W3:Y:S08]  /*8a90*/  MUFU.TANH R157, R157 ;  /* 0x0000009d009d7308 */ /* 0x000ef00000002400 */
[----:B------:R-:W3:Y:S01]  /*8aa0*/  MUFU.TANH R160, R160 ;  /* 0x000000a000a07308 */ /* 0x000ee20000002400 */
[----:B----4-:R-:W-:-:S05]  /*8ab0*/  FMNMX.FTZ R168, R208, R209, !PT ;  /* 0x000000d1d0a87209 */ /* 0x010fca0007810000 */
[C---:B------:R-:W-:Y:S02]  /*8ac0*/  FADD.FTZ R7, -R168.reuse, R7 ;  /* 0x00000007a8077221 */ /* 0x040fe40000010100 */
[----:B------:R-:W4:Y:S02]  /*8ad0*/  MUFU.TANH R161, R161 ;  /* 0x000000a100a17308 */ /* 0x000f240000002400 */
[----:B------:R-:W-:Y:S01]  /*8ae0*/  FMUL.FTZ R208, R7, UR10 ;  /* 0x0000000a07d07c20 */ /* 0x000fe20008410000 */
[----:B------:R-:W-:-:S04]  /*8af0*/  FFMA.FTZ R7, R168, R207, -8 ;  /* 0xc1000000a8077423 */ /* 0x000fc800000100cf */
[--C-:B------:R-:W-:Y:S01]  /*8b00*/  FFMA.FTZ R207, R8, UR10, -R7.reuse ;  /* 0x0000000a08cf7c23 */ /* 0x100fe20008010807 */
[----:B------:R-:W-:-:S01]  /*8b10*/  FFMA.FTZ R8, R9, UR10, -R7 ;  /* 0x0000000a09087c23 */ /* 0x000fc20008010807 */
[----:B------:R-:W-:Y:S01]  /*8b20*/  FMNMX.FTZ R9, R11, R6, !PT ;  /* 0x000000060b097209 */ /* 0x000fe20007810000 */
[----:B------:R-:W-:-:S01]  /*8b30*/  FFMA.FTZ R209, R12, UR10, -R7 ;  /* 0x0000000a0cd17c23 */ /* 0x000fc20008010807 */
[--C-:B------:R-:W-:Y:S01]  /*8b40*/  FFMA.FTZ R12, R20, UR10, -R7.reuse ;  /* 0x0000000a140c7c23 */ /* 0x100fe20008010807 */
[----:B------:R-:W4:Y:S01]  /*8b50*/  MUFU.TANH R163, R163 ;  /* 0x000000a300a37308 */ /* 0x000f220000002400 */
[----:B--2---:R-:W-:Y:S01]  /*8b60*/  FMNMX.FTZ R20, R10, R9, !PT ;  /* 0x000000090a147209 */ /* 0x004fe20007810000 */
[--C-:B------:R-:W-:Y:S01]  /*8b70*/  FFMA.FTZ R210, R162, UR10, -R7.reuse ;  /* 0x0000000aa2d27c23 */ /* 0x100fe20008010807 */
[----:B------:R-:W-:-:S01]  /*8b80*/  FFMA.FTZ R211, R164, UR10, -R7 ;  /* 0x0000000aa4d37c23 */ /* 0x000fc20008010807 */
[--C-:B------:R-:W-:Y:S01]  /*8b90*/  FFMA.FTZ R212, R171, UR10, -R7.reuse ;  /* 0x0000000aabd47c23 */ /* 0x100fe20008010807 */
[----:B-----5:R-:W-:Y:S01]  /*8ba0*/  FMNMX.FTZ R20, R13, R20, !PT ;  /* 0x000000140d147209 */ /* 0x020fe20007810000 */
[--C-:B------:R-:W-:Y:S01]  /*8bb0*/  FFMA.FTZ R171, R176, UR10, -R7.reuse ;  /* 0x0000000ab0ab7c23 */ /* 0x100fe20008010807 */
[----:B------:R-:W-:-:S01]  /*8bc0*/  FFMA.FTZ R175, R175, UR10, -R7 ;  /* 0x0000000aafaf7c23 */ /* 0x000fc20008010807 */
[----:B------:R-:W2:Y:S01]  /*8bd0*/  MUFU.TANH R165, R165 ;  /* 0x000000a500a57308 */ /* 0x000ea20000002400 */
[----:B0-----:R-:W-:Y:S01]  /*8be0*/  FMNMX.FTZ R9, R15, R20, !PT ;  /* 0x000000140f097209 */ /* 0x001fe20007810000 */
[--C-:B------:R-:W-:Y:S01]  /*8bf0*/  FFMA.FTZ R213, R173, UR10, -R7.reuse ;  /* 0x0000000aadd57c23 */ /* 0x100fe20008010807 */
[----:B------:R-:W-:-:S01]  /*8c00*/  FFMA.FTZ R173, R183, UR10, -R7 ;  /* 0x0000000ab7ad7c23 */ /* 0x000fc20008010807 */
[--C-:B------:R-:W-:Y:S01]  /*8c10*/  FFMA.FTZ R214, R179, UR10, -R7.reuse ;  /* 0x0000000ab3d67c23 */ /* 0x100fe20008010807 */
[----:B-1----:R-:W-:Y:S01]  /*8c20*/  FMNMX.FTZ R20, R152, R9, !PT ;  /* 0x0000000998147209 */ /* 0x002fe20007810000 */
[--C-:B------:R-:W-:Y:S01]  /*8c30*/  FFMA.FTZ R183, R185, UR10, -R7.reuse ;  /* 0x0000000ab9b77c23 */ /* 0x100fe20008010807 */
[----:B------:R-:W-:-:S01]  /*8c40*/  FFMA.FTZ R14, R14, UR10, -R7 ;  /* 0x0000000a0e0e7c23 */ /* 0x000fc20008010807 */
[----:B------:R-:W0:Y:S01]  /*8c50*/  MUFU.TANH R169, R169 ;  /* 0x000000a900a97308 */ /* 0x000e220000002400 */
[----:B---3--:R-:W-:Y:S01]  /*8c60*/  FMNMX.FTZ R9, R153, R20, !PT ;  /* 0x0000001499097209 */ /* 0x008fe20007810000 */
[--C-:B------:R-:W-:Y:S01]  /*8c70*/  FFMA.FTZ R20, R158, UR10, -R7.reuse ;  /* 0x0000000a9e147c23 */ /* 0x100fe20008010807 */
[----:B------:R-:W-:-:S01]  /*8c80*/  FFMA.FTZ R21, R21, UR10, -R7 ;  /* 0x0000000a15157c23 */ /* 0x000fc20008010807 */
[--C-:B------:R-:W-:Y:S01]  /*8c90*/  FFMA.FTZ R154, R154, UR10, -R7.reuse ;  /* 0x0000000a9a9a7c23 */ /* 0x100fe20008010807 */
[----:B------:R-:W-:Y:S01]  /*8ca0*/  FMNMX.FTZ R158, R156, R9, !PT ;  /* 0x000000099c9e7209 */ /* 0x000fe20007810000 */
[--C-:B------:R-:W-:Y:S01]  /*8cb0*/  FFMA.FTZ R155, R155, UR10, -R7.reuse ;  /* 0x0000000a9b9b7c23 */ /* 0x100fe20008010807 */
[----:B------:R-:W-:-:S01]  /*8cc0*/  FFMA.FTZ R159, R159, UR10, -R7 ;  /* 0x0000000a9f9f7c23 */ /* 0x000fc20008010807 */
[----:B------:R-:W1:Y:S01]  /*8cd0*/  MUFU.TANH R170, R170 ;  /* 0x000000aa00aa7308 */ /* 0x000e620000002400 */
[----:B------:R-:W-:Y:S01]  /*8ce0*/  FMNMX.FTZ R9, R157, R158, !PT ;  /* 0x0000009e9d097209 */ /* 0x000fe20007810000 */
[--C-:B------:R-:W-:Y:S01]  /*8cf0*/  FFMA.FTZ R167, R167, UR10, -R7.reuse ;  /* 0x0000000aa7a77c23 */ /* 0x100fe20008010807 */
[----:B------:R-:W-:-:S01]  /*8d00*/  FFMA.FTZ R181, R181, UR10, -R7 ;  /* 0x0000000ab5b57c23 */ /* 0x000fc20008010807 */
[--C-:B------:R-:W-:Y:S01]  /*8d10*/  FFMA.FTZ R185, R189, UR10, -R7.reuse ;  /* 0x0000000abdb97c23 */ /* 0x100fe20008010807 */
[----:B------:R-:W-:Y:S01]  /*8d20*/  FMNMX.FTZ R158, R160, R9, !PT ;  /* 0x00000009a09e7209 */ /* 0x000fe20007810000 */
[--C-:B------:R-:W-:Y:S01]  /*8d30*/  FFMA.FTZ R179, R192, UR10, -R7.reuse ;  /* 0x0000000ac0b37c23 */ /* 0x100fe20008010807 */
[----:B------:R-:W-:-:S01]  /*8d40*/  FFMA.FTZ R196, R196, UR10, -R7 ;  /* 0x0000000ac4c47c23 */ /* 0x000fc20008010807 */
[----:B------:R-:W3:Y:S01]  /*8d50*/  MUFU.TANH R172, R172 ;  /* 0x000000ac00ac7308 */ /* 0x000ee20000002400 */
[----:B----4-:R-:W-:-:S04]  /*8d60*/  FMNMX.FTZ R158, R161, R158, !PT ;  /* 0x0000009ea19e7209 */ /* 0x010fc80007810000 */
[----:B------:R-:W-:-:S03]  /*8d70*/  FMNMX.FTZ R158, R163, R158, !PT ;  /* 0x0000009ea39e7209 */ /* 0x000fc60007810000 */
[----:B------:R-:W4:Y:S01]  /*8d80*/  MUFU.TANH R174, R174 ;  /* 0x000000ae00ae7308 */ /* 0x000f220000002400 */
[----:B--2---:R-:W-:-:S04]  /*8d90*/  FMNMX.FTZ R158, R165, R158, !PT ;  /* 0x0000009ea59e7209 */ /* 0x004fc80007810000 */
[----:B0-----:R-:W-:Y:S01]  /*8da0*/  FMNMX.FTZ R9, R169, R158, !PT ;  /* 0x0000009ea9097209 */ /* 0x001fe20007810000 */
[----:B------:R-:W-:-:S01]  /*8db0*/  FFMA.FTZ R158, R166, UR10, -R7 ;  /* 0x0000000aa69e7c23 */ /* 0x000fc20008010807 */
[--C-:B------:R-:W-:Y:S01]  /*8dc0*/  FFMA.FTZ R166, R186, UR10, -R7.reuse ;  /* 0x0000000abaa67c23 */ /* 0x100fe20008010807 */
[----:B------:R-:W0:Y:S01]  /*8dd0*/  MUFU.TANH R177, R177 ;  /* 0x000000b100b17308 */ /* 0x000e220000002400 */
[----:B-1----:R-:W-:Y:S01]  /*8de0*/  FMNMX.FTZ R9, R170, R9, !PT ;  /* 0x00000009aa097209 */ /* 0x002fe20007810000 */
[----:B------:R-:W-:-:S03]  /*8df0*/  FFMA.FTZ R186, R193, UR10, -R7 ;  /* 0x0000000ac1ba7c23 */ /* 0x000fc60008010807 */
[----:B---3--:R-:W-:-:S03]  /*8e00*/  FMNMX.FTZ R9, R172, R9, !PT ;  /* 0x00000009ac097209 */ /* 0x008fc60007810000 */
[----:B------:R-:W1:Y:S01]  /*8e10*/  MUFU.TANH R178, R178 ;  /* 0x000000b200b27308 */ /* 0x000e620000002400 */
[----:B----4-:R-:W-:-:S07]  /*8e20*/  FMNMX.FTZ R162, R174, R9, !PT ;  /* 0x00000009aea27209 */ /* 0x010fce0007810000 */
        /* <DEDUP_REMOVED lines=28> */
[----:B------:R1:W-:Y:S01]  /*8ff0*/  MUFU.EX2 R162, R175 ;  /* 0x000000af00a27308 */ /* 0x0003e20000000800 */
[----:B--2---:R-:W-:-:S07]  /*9000*/  FMNMX.FTZ R9, R205, R164, !PT ;  /* 0x000000a4cd097209 */ /* 0x004fce0007810000 */
[----:B------:R-:W2:Y:S01]  /*9010*/  MUFU.EX2 R208, R208 ;  /* 0x000000d000d07308 */ /* 0x000ea20000000800 */
[----:B0-----:R-:W-:Y:S01]  /*9020*/  FMNMX.FTZ R9, R206, R9, !PT ;  /* 0x00000009ce097209 */ /* 0x001fe20007810000 */
[--C-:B-1----:R-:W-:Y:S01]  /*9030*/  FFMA.FTZ R175, R182, UR10, -R7.reuse ;  /* 0x0000000ab6af7c23 */ /* 0x102fe20008010807 */
[----:B------:R-:W-:-:S01]  /*9040*/  FFMA.FTZ R182, R184, UR10, -R7 ;  /* 0x0000000ab8b67c23 */ /* 0x000fc20008010807 */
[--C-:B------:R-:W-:Y:S02]  /*9050*/  FFMA.FTZ R184, R188, UR10, -R7.reuse ;  /* 0x0000000abcb87c23 */ /* 0x100fe40008010807 */
[----:B------:R-:W0:Y:S02]  /*9060*/  SHFL.BFLY PT, R176, R9, 0x2, 0x1f ;  /* 0x0c401f0009b07f89 */ /* 0x000e2400000e0000 */
[----:B------:R1:W-:Y:S08]  /*9070*/  MUFU.EX2 R164, R175 ;  /* 0x000000af00a47308 */ /* 0x0003f00000000800 */
[----:B------:R-:W3:Y:S01]  /*9080*/  MUFU.EX2 R207, R207 ;  /* 0x000000cf00cf7308 */ /* 0x000ee20000000800 */
[----:B-1----:R-:W-:-:S01]  /*9090*/  FFMA.FTZ R175, R187, UR10, -R7 ;  /* 0x0000000abbaf7c23 */ /* 0x002fc20008010807 */
[-C--:B--2---:R-:W-:Y:S01]  /*90a0*/  FMUL.FTZ R24, R24, R208.reuse ;  /* 0x000000d018187220 */ /* 0x084fe20000410000 */
        /* <DEDUP_REMOVED lines=10> */
[----:B------:R-:W-:Y:S01]  /*9150*/  FMUL.FTZ R44, R44, R208 ;  /* 0x000000d02c2c7220 */ /* 0x000fe20000410000 */
[----:B0-----:R-:W-:Y:S01]  /*9160*/  FMNMX.FTZ R187, R9, R176, !PT ;  /* 0x000000b009bb7209 */ /* 0x001fe20007810000 */
[----:B------:R-:W-:-:S01]  /*9170*/  FFMA.FTZ R176, R190, UR10, -R7 ;  /* 0x0000000abeb07c23 */ /* 0x000fc20008010807 */
[----:B------:R-:W0:Y:S01]  /*9180*/  MUFU.EX2 R209, R209 ;  /* 0x000000d100d17308 */ /* 0x000e220000000800 */
[----:B---3--:R-:W-:-:S01]  /*9190*/  FFMA.FTZ R3, R208, R3, R207 ;  /* 0x00000003d0037223 */ /* 0x008fc200000100cf */
[-C--:B------:R-:W-:Y:S01]  /*91a0*/  FMUL.FTZ R45, R45, R208.reuse ;  /* 0x000000d02d2d7220 */ /* 0x080fe20000410000 */
[----:B------:R-:W2:Y:S01]  /*91b0*/  SHFL.BFLY PT, R188, R187, 0x1, 0x1f ;  /* 0x0c201f00bbbc7f89 */ /* 0x000ea200000e0000 */
        /* <DEDUP_REMOVED lines=23> */
[----:B--2---:R-:W-:Y:S01]  /*9330*/  FMNMX.FTZ R9, R187, R188, !PT ;  /* 0x000000bcbb097209 */ /* 0x004fe20007810000 */
[----:B------:R-:W-:-:S02]  /*9340*/  IMAD.U32 R188, RZ, RZ, UR10 ;  /* 0x0000000affbc7e24 */ /* 0x000fc4000f8e00ff */
[-C--:B------:R-:W-:Y:S01]  /*9350*/  FMUL.FTZ R88, R88, R208.reuse ;  /* 0x000000d058587220 */ /* 0x080fe20000410000 */
[-C--:B------:R-:W-:Y:S01]  /*9360*/  FMUL.FTZ R89, R89, R208.reuse ;  /* 0x000000d059597220 */ /* 0x080fe20000410000 */
[----:B------:R-:W-:Y:S01]  /*9370*/  FMUL.FTZ R92, R92, R208 ;  /* 0x000000d05c5c7220 */ /* 0x000fe20000410000 */
[C---:B------:R-:W-:Y:S01]  /*9380*/  FADD.FTZ R6, -R9.reuse, R6 ;  /* 0x0000000609067221 */ /* 0x040fe20000010100 */
[----:B------:R-:W-:-:S01]  /*9390*/  FFMA.FTZ R188, R9, R188, -8 ;  /* 0xc100000009bc7423 */ /* 0x000fc200000100bc */
        /* <DEDUP_REMOVED lines=17> */
[----:B-1----:R-:W-:-:S01]  /*94b0*/  FADD.FTZ R174, R8, R3 ;  /* 0x0000000308ae7221 */ /* 0x002fc20000010000 */
[--C-:B------:R-:W-:Y:S01]  /*94c0*/  FFMA.FTZ R152, R156, UR10, -R188.reuse ;  /* 0x0000000a9c987c23 */ /* 0x100fe200080108bc */
[----:B------:R-:W-:-:S01]  /*94d0*/  FFMA.FTZ R156, R163, UR10, -R188 ;  /* 0x0000000aa39c7c23 */ /* 0x000fc200080108bc */
[----:B------:R-:W-:Y:S01]  /*94e0*/  FFMA.FTZ R163, R165, UR10, -R188 ;  /* 0x0000000aa5a37c23 */ /* 0x000fe200080108bc */
[----:B0-----:R-:W-:-:S01]  /*94f0*/  FADD.FTZ R3, R209, R174 ;  /* 0x000000aed1037221 */ /* 0x001fc20000010000 */
[----:B------:R-:W-:Y:S01]  /*9500*/  FFMA.FTZ R165, R177, UR10, -R188 ;  /* 0x0000000ab1a57c23 */ /* 0x000fe200080108bc */
[C---:B---3--:R-:W-:Y:S01]  /*9510*/  F2FP.SATFINITE.E4M3.F32.PACK_AB_MERGE_C R209, R14.reuse, R209, RZ ;  /* 0x000000d10ed1723e */ /* 0x048fe200048070ff */
[----:B------:R-:W0:Y:S01]  /*9520*/  MUFU.EX2 R11, R11 ;  /* 0x0000000b000b7308 */ /* 0x000e220000000800 */
[----:B------:R-:W-:-:S01]  /*9530*/  FADD.FTZ R177, R14, R3 ;  /* 0x000000030eb17221 */ /* 0x000fc20000010000 */
[--C-:B------:R-:W-:Y:S01]  /*9540*/  FFMA.FTZ R170, R170, UR10, -R188.reuse ;  /* 0x0000000aaaaa7c23 */ /* 0x100fe200080108bc */
[----:B------:R-:W-:-:S01]  /*9550*/  FFMA.FTZ R178, R178, UR10, -R188 ;  /* 0x0000000ab2b27c23 */ /* 0x000fc200080108bc */
[--C-:B------:R-:W-:Y:S01]  /*9560*/  FFMA.FTZ R180, R180, UR10, -R188.reuse ;  /* 0x0000000ab4b47c23 */ /* 0x100fe200080108bc */
[----:B------:R-:W-:-:S01]  /*9570*/  FFMA.FTZ R191, R191, UR10, -R188 ;  /* 0x0000000abfbf7c23 */ /* 0x000fc200080108bc */
[--C-:B------:R-:W-:Y:S01]  /*9580*/  FFMA.FTZ R194, R194, UR10, -R188.reuse ;  /* 0x0000000ac2c27c23 */ /* 0x100fe200080108bc */
[----:B------:R-:W-:-:S01]  /*9590*/  FFMA.FTZ R195, R195, UR10, -R188 ;  /* 0x0000000ac3c37c23 */ /* 0x000fc200080108bc */
[----:B------:R-:W1:Y:S01]  /*95a0*/  MUFU.EX2 R13, R13 ;  /* 0x0000000d000d7308 */ /* 0x000e620000000800 */
[----:B--2---:R-:W-:-:S01]  /*95b0*/  FFMA.FTZ R2, R7, R2, R6 ;  /* 0x0000000207027223 */ /* 0x004fc20000010006 */
[--C-:B------:R-:W-:Y:S01]  /*95c0*/  FFMA.FTZ R197, R197, UR10, -R188.reuse ;  /* 0x0000000ac5c57c23 */ /* 0x100fe200080108bc */
        /* <DEDUP_REMOVED lines=11> */
[-C--:B------:R-:W-:Y:S01]  /*9680*/  FMUL.FTZ R96, R96, R208.reuse ;  /* 0x000000d060607220 */ /* 0x080fe20000410000 */
[----:B------:R-:W-:Y:S01]  /*9690*/  FMUL.FTZ R97, R97, R208 ;  /* 0x000000d061617220 */ /* 0x000fe20000410000 */
        /* <DEDUP_REMOVED lines=11> */
[----:B------:R-:W-:Y:S01]  /*9750*/  F2FP.SATFINITE.E4M3.F32.PACK_AB_MERGE_C R13, R190, R13, RZ ;  /* 0x0000000dbe0d723e */ /* 0x000fe200048070ff */
        /* <DEDUP_REMOVED lines=30> */
[----:B------:R-:W-:Y:S01]  /*9940*/  FMUL.FTZ R149, R149, R208 ;  /* 0x000000d095957220 */ /* 0x000fe20000410000 */
        /* <DEDUP_REMOVED lines=73> */
[----:B------:R-:W-:Y:S01]  /*9de0*/  F2FP.SATFINITE.E4M3.F32.PACK_AB_MERGE_C R156, R159, R20, R210 ;  /* 0x000000149f9c723e */ /* 0x000fe200048070d2 */
[----:B------:R-:W-:Y:S01]  /*9df0*/  FMUL.FTZ R130, R130, R7 ;  /* 0x0000000782827220 */ /* 0x000fe20000410000 */
        /* <DEDUP_REMOVED lines=114> */
.L_x_2428:
[----:B------:R0:W1:Y:S01]  /*a520*/  SYNCS.PHASECHK.TRANS64.TRYWAIT P1, [UR46+0x38850], R5 ;  /* 0x03885005ff0075a7 */ /* 0x000062000802016e */
[----:B------:R-:W-:Y:S05]  /*a530*/  @!P0 BRA `(.L_x_2429) ;  /* 0x0000000000048947 */ /* 0x000fea0003800000 */
[----:B------:R-:W-:Y:S01]  /*a540*/  BPT.TRAP 0x1 ;  /* 0x000000040000795c */ /* 0x000fe20000300000 */
.L_x_2429:
[----:B------:R-:W-:Y:S01]  /*a550*/  VIADD R6, R227, 0x8 ;  /* 0x00000008e3067836 */ /* 0x000fe20000000000 */
[----:B-1----:R-:W-:Y:S06]  /*a560*/  @P1 BRA `(.L_x_2430) ;  /* 0x0000000000081947 */ /* 0x002fec0003800000 */
[----:B------:R-:W1:Y:S02]  /*a570*/  SYNCS.PHASECHK.TRANS64.TRYWAIT P1, [UR46+0x38850], R5 ;  /* 0x03885005ff0075a7 */ /* 0x000e64000802016e */
[----:B-1----:R-:W-:Y:S05]  /*a580*/  @!P1 BRA `(.L_x_2431) ;  /* 0x0000009c005c9947 */ /* 0x002fea0003800000 */
.L_x_2430:
        /* <DEDUP_REMOVED lines=27> */
.L_x_2432:
[----:B------:R-:W-:Y:S01]  /*a740*/  UIADD3 UR46, UR46, 0x38860, URZ ;  /* 0x000388602e2e7890 */ /* 0x000fe2000fffe03f */
[----:B------:R-:W-:Y:S01]  /*a750*/  ISETP.LT.AND P1, PT, RZ, UR55, PT ;  /* 0x00000037ff007c0c */ /* 0x000fe2000bf21270 */
[----:B------:R-:W-:Y:S01]  /*a760*/  UIADD3 UR55, UR55, -0x1, URZ ;  /* 0xffffffff37377890 */ /* 0x000fe2000fffe03f */
[----:B------:R-:W-:Y:S01]  /*a770*/  IMAD.MOV.U32 R6, RZ, RZ, R9 ;  /* 0x000000ffff067224 */ /* 0x000fe200078e0009 */
[----:B------:R-:W-:Y:S01]  /*a780*/  UPRMT UR46, UR50, 0x654, UR46 ;  /* 0x00000654322e7896 */ /* 0x000fe2000800002e */
[----:B------:R-:W-:-:S08]  /*a790*/  IMAD.MOV.U32 R7, RZ, RZ, R168 ;  /* 0x000000ffff077224 */ /* 0x000fd000078e00a8 */
[----:B------:R-:W-:Y:S01]  /*a7a0*/  SYNCS.ARRIVE.TRANS64.RED.A1T0 RZ, [UR46], RZ ;  /* 0x000000ffffff79a7 */ /* 0x000fe2000810042e */
[----:B------:R-:W-:Y:S05]  /*a7b0*/  @P1 BRA `(.L_x_2433) ;  /* 0xffffffd400741947 */ /* 0x000fea000383ffff */
.L_x_2422:
[----:B------:R-:W-:Y:S01]  /*a7c0*/  ULDC.64 UR8, c[0x0][0x9a0] ;  /* 0x0002680000087ab9 */ /* 0x000fe20000000a00 */
[----:B01----:R-:W-:Y:S01]  /*a7d0*/  IMAD.MOV.U32 R5, RZ, RZ, 0x3f800000 ;  /* 0x3f800000ff057424 */ /* 0x003fe200078e00ff */
        /* <DEDUP_REMOVED lines=22> */
[----:B0-----:R-:W-:Y:S01]  /*a940*/  IMAD.MOV.U32 R4, RZ, RZ, RZ ;  /* 0x000000ffff047224 */ /* 0x001fe200078e00ff */
[----:B------:R-:W-:Y:S02]  /*a950*/  UIADD3 UR37, UR37, 0x1, URZ ;  /* 0x0000000125257890 */ /* 0x000fe4000fffe03f */
[----:B------:R-:W0:Y:S01]  /*a960*/  SHFL.BFLY PT, R0, R3, 0x2, 0x1f ;  /* 0x0c401f0003007f89 */ /* 0x000e2200000e0000 */
[----:B------:R-:W-:Y:S02]  /*a970*/  UIADD3 UR42, UR42, 0x1, URZ ;  /* 0x000000012a2a7890 */ /* 0x000fe4000fffe03f */
[----:B------:R-:W-:Y:S01]  /*a980*/  UISETP.NE.AND UP0, UPT, UR37, 0x2, UPT ;  /* 0x000000022500788c */ /* 0x000fe2000bf05270 */
[----:B------:R-:W3:Y:S03]  /*a990*/  SHFL.BFLY PT, R13, R2, 0x2, 0x1f ;  /* 0x0c401f00020d7f89 */ /* 0x000ee600000e0000 */
[----:B------:R-:W-:-:S02]  /*a9a0*/  USEL UR4, URZ, 0x1, UP0 ;  /* 0x000000013f047887 */ /* 0x000fc40008000000 */
[----:B------:R-:W-:Y:S02]  /*a9b0*/  USEL UR37, UR37, URZ, UP0 ;  /* 0x0000003f25257287 */ /* 0x000fe40008000000 */
[----:B------:R-:W-:Y:S01]  /*a9c0*/  ULOP3.LUT UR36, UR36, UR4, URZ, 0x3c, !UPT ;  /* 0x0000000424247292 */ /* 0x000fe2000f8e3c3f */
[----:B0-----:R-:W-:Y:S01]  /*a9d0*/  FADD.FTZ R0, R0, R3 ;  /* 0x0000000300007221 */ /* 0x001fe20000010000 */
[----:B------:R-:W-:Y:S02]  /*a9e0*/  IMAD.U32 R3, RZ, RZ, UR10 ;  /* 0x0000000aff037e24 */ /* 0x000fe4000f8e00ff */
[----:B---3--:R-:W-:Y:S02]  /*a9f0*/  FADD.FTZ R13, R13, R2 ;  /* 0x000000020d0d7221 */ /* 0x008fe40000010000 */
[----:B------:R-:W0:Y:S01]  /*aa00*/  SHFL.BFLY PT, R11, R0, 0x1, 0x1f ;  /* 0x0c201f00000b7f89 */ /* 0x000e2200000e0000 */
[----:B------:R-:W-:-:S03]  /*aa10*/  IMAD.MOV.U32 R2, RZ, RZ, -0x800000 ;  /* 0xff800000ff027424 */ /* 0x000fc600078e00ff */
[----:B------:R-:W3:Y:S01]  /*aa20*/  SHFL.BFLY PT, R8, R13, 0x1, 0x1f ;  /* 0x0c201f000d087f89 */ /* 0x000ee200000e0000 */
[----:B0-----:R-:W-:Y:S01]  /*aa30*/  FADD.FTZ R11, R0, R11 ;  /* 0x0000000b000b7221 */ /* 0x001fe20000010000 */
[----:B------:R-:W-:Y:S02]  /*aa40*/  IMAD.MOV.U32 R0, RZ, RZ, -0x800000 ;  /* 0xff800000ff007424 */ /* 0x000fe400078e00ff */
[----:B---3--:R-:W-:Y:S02]  /*aa50*/  FADD.FTZ R12, R13, R8 ;  /* 0x000000080d0c7221 */ /* 0x008fe40000010000 */
[C---:B------:R-:W-:Y:S01]  /*aa60*/  FSETP.NE.FTZ.AND P0, PT, R11.reuse, RZ, PT ;  /* 0x000000ff0b00720b */ /* 0x040fe20003f15000 */
[----:B------:R-:W-:Y:S01]  /*aa70*/  FMUL.FTZ R10, R11, 0.00390625 ;  /* 0x3b8000000b0a7820 */ /* 0x000fe20000410000 */
[----:B------:R-:W-:Y:S02]  /*aa80*/  IMAD.MOV.U32 R8, RZ, RZ, RZ ;  /* 0x000000ffff087224 */ /* 0x000fe400078e00ff */
[----:B-1----:R-:W-:Y:S01]  /*aa90*/  FMUL.FTZ R7, R12, 0.00390625 ;  /* 0x3b8000000c077820 */ /* 0x002fe20000410000 */
[----:B------:R-:W-:Y:S01]  /*aaa0*/  IMAD.U32 R13, RZ, RZ, UR10 ;  /* 0x0000000aff0d7e24 */ /* 0x000fe2000f8e00ff */
[----:B------:R-:W-:-:S03]  /*aab0*/  FSETP.NE.FTZ.AND P1, PT, R10, RZ, PT ;  /* 0x000000ff0a00720b */ /* 0x000fc60003f35000 */
[----:B------:R-:W-:-:S04]  /*aac0*/  FSETP.NE.FTZ.AND P2, PT, R7, RZ, PT ;  /* 0x000000ff0700720b */ /* 0x000fc80003f55000 */
[----:B------:R0:W-:Y:S01]  /*aad0*/  @P0 MUFU.RCP R4, R11 ;  /* 0x0000000b00040308 */ /* 0x0001e20000001000 */
[----:B------:R-:W-:-:S05]  /*aae0*/  FSETP.NE.FTZ.AND P0, PT, R12, RZ, PT ;  /* 0x000000ff0c00720b */ /* 0x000fca0003f15000 */
[----:B------:R-:W-:Y:S02]  /*aaf0*/  @P1 FMUL.FTZ R3, R3, 0.69314718246459960938 ;  /* 0x3f31721803031820 */ /* 0x000fe40000410000 */
[----:B------:R-:W1:Y:S01]  /*ab00*/  @P1 MUFU.LG2 R6, R10 ;  /* 0x0000000a00061308 */ /* 0x000e620000000c00 */
[----:B0-----:R-:W-:-:S07]  /*ab10*/  @P2 FMUL.FTZ R11, R13, 0.69314718246459960938 ;  /* 0x3f3172180d0b2820 */ /* 0x001fce0000410000 */
[----:B------:R-:W0:Y:S08]  /*ab20*/  @P2 MUFU.LG2 R7, R7 ;  /* 0x0000000700072308 */ /* 0x000e300000000c00 */
[----:B------:R-:W3:Y:S01]  /*ab30*/  @P0 MUFU.RCP R8, R12 ;  /* 0x0000000c00080308 */ /* 0x000ee20000001000 */
[----:B-1----:R-:W-:Y:S01]  /*ab40*/  @P1 FMUL.FTZ R6, R6, 0.69314718246459960938 ;  /* 0x3f31721806061820 */ /* 0x002fe20000410000 */
[----:B------:R-:W-:-:S03]  /*ab50*/  PLOP3.LUT P0, PT, PT, PT, PT, 0x8, 0x0 ;  /* 0x000000000000781c */ /* 0x000fc60003f0e170 */
[----:B------:R-:W-:Y:S01]  /*ab60*/  @P1 FFMA.FTZ R2, R3, R168, R6 ;  /* 0x000000a803021223 */ /* 0x000fe20000010006 */
[----:B0-----:R-:W-:-:S04]  /*ab70*/  @P2 FMUL.FTZ R10, R7, 0.69314718246459960938 ;  /* 0x3f317218070a2820 */ /* 0x001fc80000410000 */
        /* <DEDUP_REMOVED lines=131> */
.L_x_2397:
        /* <DEDUP_REMOVED lines=223> */
[----:B------:R-:W-:Y:S02]  /*c1a0*/  LOP3.LUT R20, R20, R21, RZ, 0x3c, !PT ;  /* 0x0000001514147212 */ /* 0x000fe400078e3cff */
[----:B------:R-:W-:Y:S02]  /*c1b0*/  LOP3.LUT R50, R9, R10, RZ, 0x3c, !PT ;  /* 0x0000000a09327212 */ /* 0x000fe400078e3cff */
[----:B------:R-:W-:Y:S02]  /*c1c0*/  SHF.R.U64 R3, R3, 0x3, RZ ;  /* 0x0000000303037819 */ /* 0x000fe400000012ff */
[----:B------:R-:W-:Y:S02]  /*c1d0*/  IADD3.X R21, RZ, R41, RZ, P2, !PT ;  /* 0x00000029ff157210 */ /* 0x000fe400017fe4ff */
[----:B------:R-:W-:-:S02]  /*c1e0*/  LOP3.LUT R36, R37, 0x380, RZ, 0xc0, !PT ;  /* 0x0000038025247812 */ /* 0x000fc400078ec0ff */
[----:B------:R-:W-:Y:S02]  /*c1f0*/  IADD3 R10, P2, R40, 0xf000, RZ ;  /* 0x0000f000280a7810 */ /* 0x000fe40007f5e0ff */
        /* <DEDUP_REMOVED lines=39> */
[----:B--2---:R-:W-:Y:S01]  /*c470*/  LOP3.LUT R53, R74, 0x2, RZ, 0x3c, !PT ;  /* 0x000000024a357812 */ /* 0x004fe200078e3cff */
[----:B------:R-:W-:Y:S01]  /*c480*/  SHFL.IDX PT, R46, R81, R74, 0x1c1f ;  /* 0x001c1f4a512e7589 */ /* 0x000fe200000e0000 */
[----:B------:R-:W-:Y:S02]  /*c490*/  LOP3.LUT R4, R5, 0x380, RZ, 0xc0, !PT ;  /* 0x0000038005047812 */ /* 0x000fe400078ec0ff */
[----:B------:R-:W-:Y:S01]  /*c4a0*/  LOP3.LUT R8, R8, R9, RZ, 0x3c, !PT ;  /* 0x0000000908087212 */ /* 0x000fe200078e3cff */
[----:B------:R-:W1:Y:S01]  /*c4b0*/  SHFL.IDX PT, R75, R75, R53, 0x1c1f ;  /* 0x001c1f354b4b7589 */ /* 0x000e6200000e0000 */
[----:B------:R-:W-:Y:S01]  /*c4c0*/  IMAD.X R9, RZ, RZ, R41, P3 ;  /* 0x000000ffff097224 */ /* 0x000fe200018e0629 */
[----:B0-----:R-:W-:Y:S02]  /*c4d0*/  ISETP.NE.AND P3, PT, R3, 0x1, PT ;  /* 0x000000010300780c */ /* 0x001fe40003f65270 */
[----:B------:R-:W-:Y:S01]  /*c4e0*/  SHFL.IDX PT, R50, R83, R74, 0x1c1f ;  /* 0x001c1f4a53327589 */ /* 0x000fe200000e0000 */
[----:B------:R-:W-:-:S02]  /*c4f0*/  SHF.R.U64 R4, R4, 0x3, RZ ;  /* 0x0000000304047819 */ /* 0x000fc400000012ff */
[----:B------:R-:W-:Y:S01]  /*c500*/  LOP3.LUT R13, R24, 0x380, RZ, 0xc0, !PT ;  /* 0x00000380180d7812 */ /* 0x000fe200078ec0ff */
[----:B------:R-:W0:Y:S01]  /*c510*/  SHFL.IDX PT, R49, R76, R53, 0x1c1f ;  /* 0x001c1f354c317589 */ /* 0x000e2200000e0000 */
[----:B------:R-:W-:Y:S02]  /*c520*/  LOP3.LUT R44, R4, R5, RZ, 0x3c, !PT ;  /* 0x00000005042c7212 */ /* 0x000fe400078e3cff */
[----:B------:R-:W-:Y:S01]  /*c530*/  SHF.R.U64 R13, R13, 0x3, RZ ;  /* 0x000000030d0d7819 */ /* 0x000fe200000012ff */
[----:B------:R-:W-:Y:S01]  /*c540*/  SHFL.IDX PT, R143, R143, R74, 0x1c1f ;  /* 0x001c1f4a8f8f7589 */ /* 0x000fe200000e0000 */
[----:B------:R-:W-:Y:S02]  /*c550*/  MOV R130, R44 ;  /* 0x0000002c00827202 */ /* 0x000fe40000000f00 */
[----:B------:R-:W-:Y:S01]  /*c560*/  LOP3.LUT R60, R13, R24, RZ, 0x3c, !PT ;  /* 0x000000180d3c7212 */ /* 0x000fe200078e3cff */
[----:B------:R-:W2:Y:S01]  /*c570*/  SHFL.IDX PT, R52, R95, R53, 0x1c1f ;  /* 0x001c1f355f347589 */ /* 0x000ea200000e0000 */
[----:B------:R-:W-:-:S02]  /*c580*/  MOV R68, R68 ;  /* 0x0000004400447202 */ /* 0x000fc40000000f00 */
[----:B------:R-:W-:Y:S01]  /*c590*/  MOV R69, R58 ;  /* 0x0000003a00457202 */ /* 0x000fe20000000f00 */
[----:B------:R-:W-:Y:S01]  /*c5a0*/  SHFL.IDX PT, R54, R87, R74, 0x1c1f ;  /* 0x001c1f4a57367589 */ /* 0x000fe200000e0000 */
[----:B------:R-:W-:Y:S02]  /*c5b0*/  MOV R118, R56 ;  /* 0x0000003800767202 */ /* 0x000fe40000000f00 */
[----:B------:R-:W-:Y:S01]  /*c5c0*/  MOV R66, R66 ;  /* 0x0000004200427202 */ /* 0x000fe20000000f00 */
[----:B------:R-:W3:Y:S01]  /*c5d0*/  SHFL.IDX PT, R77, R77, R53, 0x1c1f ;  /* 0x001c1f354d4d7589 */ /* 0x000ee200000e0000 */
[----:B-1----:R-:W-:Y:S02]  /*c5e0*/  SEL R44, R46, R75, P0 ;  /* 0x0000004b2e2c7207 */ /* 0x002fe40000000000 */
[----:B------:R-:W-:Y:S01]  /*c5f0*/  SEL R46, R75, R46, P0 ;  /* 0x0000002e4b2e7207 */ /* 0x000fe20000000000 */
[----:B------:R-:W-:Y:S01]  /*c600*/  SHFL.IDX PT, R141, R141, R74, 0x1c1f ;  /* 0x001c1f4a8d8d7589 */ /* 0x000fe200000e0000 */
[----:B------:R-:W1:Y:S01]  /*c610*/  @P3 LDC R75, c[0x0][0xbec] ;  /* 0x0002fb00ff4b3b82 */ /* 0x000e620000000800 */
[----:B------:R-:W-:-:S02]  /*c620*/  MOV R67, R60 ;  /* 0x0000003c00437202 */ /* 0x000fc40000000f00 */
[----:B------:R-:W4:Y:S01]  /*c630*/  SHFL.IDX PT, R96, R96, R53, 0x1c1f ;  /* 0x001c1f3560607589 */ /* 0x000f2200000e0000 */
[----:B0-----:R-:W-:Y:S02]  /*c640*/  SEL R48, R50, R49, P0 ;  /* 0x0000003132307207 */ /* 0x001fe40000000000 */
[----:B------:R-:W-:Y:S01]  /*c650*/  SEL R50, R49, R50, P0 ;  /* 0x0000003231327207 */ /* 0x000fe20000000000 */
[----:B------:R-:W-:Y:S01]  /*c660*/  SHFL.IDX PT, R145, R145, R74, 0x1c1f ;  /* 0x001c1f4a91917589 */ /* 0x000fe200000e0000 */
[----:B------:R-:W-:Y:S02]  /*c670*/  MOV R64, R64 ;  /* 0x0000004000407202 */ /* 0x000fe40000000f00 */
[----:B------:R-:W-:Y:S01]  /*c680*/  SEL R165, R39, R38, P0 ;  /* 0x0000002627a57207 */ /* 0x000fe20000000000 */
[----:B------:R-:W0:Y:S01]  /*c690*/  SHFL.IDX PT, R94, R94, R53, 0x1c1f ;  /* 0x001c1f355e5e7589 */ /* 0x000e2200000e0000 */
[----:B--2---:R-:W-:Y:S02]  /*c6a0*/  SEL R49, R143, R52, P0 ;  /* 0x000000348f317207 */ /* 0x004fe40000000000 */
[----:B------:R-:W-:Y:S01]  /*c6b0*/  SEL R51, R52, R143, P0 ;  /* 0x0000008f34337207 */ /* 0x000fe20000000000 */
[----:B------:R-:W-:Y:S01]  /*c6c0*/  SHFL.IDX PT, R58, R115, R74, 0x1c1f ;  /* 0x001c1f4a733a7589 */ /* 0x000fe200000e0000 */
[----:B------:R-:W-:-:S02]  /*c6d0*/  SEL R107, R38, R39, P0 ;  /* 0x00000027266b7207 */ /* 0x000fc40000000000 */
[----:B------:R-:W-:Y:S01]  /*c6e0*/  MOV R65, R62 ;  /* 0x0000003e00417202 */ /* 0x000fe20000000f00 */
[----:B------:R-:W2:Y:S01]  /*c6f0*/  SHFL.IDX PT, R57, R78, R53, 0x1c1f ;  /* 0x001c1f354e397589 */ /* 0x000ea200000e0000 */
[----:B---3--:R-:W-:Y:S02]  /*c700*/  SEL R52, R54, R77, P0 ;  /* 0x0000004d36347207 */ /* 0x008fe40000000000 */
[----:B------:R-:W-:Y:S01]  /*c710*/  SEL R54, R77, R54, P0 ;  /* 0x000000364d367207 */ /* 0x000fe20000000000 */
[----:B------:R-:W-:Y:S01]  /*c720*/  SHFL.IDX PT, R147, R147, R74, 0x1c1f ;  /* 0x001c1f4a93937589 */ /* 0x000fe200000e0000 */
[----:B------:R-:W3:Y:S01]  /*c730*/  @P3 LDC R77, c[0x0][0xbf0] ;  /* 0x0002fc00ff4d3b82 */ /* 0x000ee20000000800 */
[----:B------:R-:W-:Y:S02]  /*c740*/  IADD3 R39, P4, R40, 0x1000, RZ ;  /* 0x0000100028277810 */ /* 0x000fe40007f9e0ff */
[----:B------:R-:W1:Y:S01]  /*c750*/  SHFL.IDX PT, R60, R97, R53, 0x1c1f ;  /* 0x001c1f35613c7589 */ /* 0x000e6200000e0000 */
[----:B------:R-:W-:-:S02]  /*c760*/  SEL R135, R128, R91, P0 ;  /* 0x0000005b80877207 */ /* 0x000fc40000000000 */
[----:B------:R-:W-:Y:S01]  /*c770*/  LOP3.LUT R38, R39, 0x380, RZ, 0xc0, !PT ;  /* 0x0000038027267812 */ /* 0x000fe200078ec0ff */
[----:B------:R-:W-:Y:S01]  /*c780*/  SHFL.IDX PT, R117, R117, R74, 0x1c1f ;  /* 0x001c1f4a75757589 */ /* 0x000fe200000e0000 */
[----:B------:R-:W-:Y:S02]  /*c790*/  SEL R91, R91, R128, P0 ;  /* 0x000000805b5b7207 */ /* 0x000fe40000000000 */
[----:B------:R-:W-:Y:S01]  /*c7a0*/  SEL R169, R31, R30, P0 ;  /* 0x0000001e1fa97207 */ /* 0x000fe20000000000 */
[----:B------:R-:W1:Y:S01]  /*c7b0*/  SHFL.IDX PT, R62, R79, R53, 0x1c1f ;  /* 0x001c1f354f3e7589 */ /* 0x000e6200000e0000 */
[----:B------:R-:W-:Y:S02]  /*c7c0*/  SEL R111, R30, R31, P0 ;  /* 0x0000001f1e6f7207 */ /* 0x000fe40000000000 */
[----:B------:R-:W-:Y:S01]  /*c7d0*/  IADD3 R33, P1, R40, 0x4000, RZ ;  /* 0x0000400028217810 */ /* 0x000fe20007f3e0ff */
[----:B------:R-:W-:Y:S01]  /*c7e0*/  SHFL.IDX PT, R149, R149, R74, 0x1c1f ;  /* 0x001c1f4a95957589 */ /* 0x000fe200000e0000 */
[----:B------:R-:W-:-:S02]  /*c7f0*/  SHF.R.U64 R38, R38, 0x3, RZ ;  /* 0x0000000326267819 */ /* 0x000fc400000012ff */
[----:B------:R-:W-:Y:S01]  /*c800*/  MOV R105, R72 ;  /* 0x0000004800697202 */ /* 0x000fe20000000f00 */
[----:B------:R-:W3:Y:S01]  /*c810*/  SHFL.IDX PT, R98, R98, R53, 0x1c1f ;  /* 0x001c1f3562627589 */ /* 0x000ee200000e0000 */
[----:B------:R-:W-:Y:S02]  /*c820*/  MOV R134, R42 ;  /* 0x0000002a00867202 */ /* 0x000fe40000000f00 */
[----:B------:R-:W-:Y:S01]  /*c830*/  LOP3.LUT R32, R33, 0x380, RZ, 0xc0, !PT ;  /* 0x0000038021207812 */ /* 0x000fe200078ec0ff */
[----:B------:R-:W-:Y:S01]  /*c840*/  SHFL.IDX PT, R119, R119, R74, 0x1c1f ;  /* 0x001c1f4a77777589 */ /* 0x000fe200000e0000 */
[----:B------:R-:W-:Y:S01]  /*c850*/  LOP3.LUT R38, R38, R39, RZ, 0x3c, !PT ;  /* 0x0000002726267212 */ /* 0x000fe200078e3cff */
[----:B------:R-:W-:Y:S01]  /*c860*/  IMAD.X R39, RZ, RZ, R41, P4 ;  /* 0x000000ffff277224 */ /* 0x000fe200020e0629 */
[----:B----4-:R-:W-:Y:S01]  /*c870*/  SEL R45, R141, R96, P0 ;  /* 0x000000608d2d7207 */ /* 0x010fe20000000000 */
[----:B------:R-:W-:Y:S01]  /*c880*/  SHFL.IDX PT, R151, R151, R74, 0x1c1f ;  /* 0x001c1f4a97977589 */ /* 0x000fe200000e0000 */
[----:B------:R-:W-:-:S02]  /*c890*/  SEL R47, R96, R141, P0 ;  /* 0x0000008d602f7207 */ /* 0x000fc40000000000 */
[----:B0-----:R-:W-:Y:S01]  /*c8a0*/  SEL R55, R94, R145, P0 ;  /* 0x000000915e377207 */ /* 0x001fe20000000000 */
[----:B------:R-:W0:Y:S01]  /*c8b0*/  SHFL.IDX PT, R80, R80, R53, 0x1c1f ;  /* 0x001c1f3550507589 */ /* 0x000e2200000e0000 */
[----:B------:R-:W-:Y:S02]  /*c8c0*/  IADD3 R27, P4, R40, 0x7000, RZ ;  /* 0x00007000281b7810 */ /* 0x000fe40007f9e0ff */
[----:B------:R-:W-:Y:S01]  /*c8d0*/  SHF.R.U64 R32, R32, 0x3, RZ ;  /* 0x0000000320207819 */ /* 0x000fe200000012ff */
[----:B------:R-:W4:Y:S01]  /*c8e0*/  SHFL.IDX PT, R76, R99, R53, 0x1c1f ;  /* 0x001c1f35634c7589 */ /* 0x000f2200000e0000 */
[----:B------:R-:W-:Y:S02]  /*c8f0*/  LOP3.LUT R26, R27, 0x380, RZ, 0xc0, !PT ;  /* 0x000003801b1a7812 */ /* 0x000fe400078ec0ff */
[----:B------:R-:W-:Y:S01]  /*c900*/  LOP3.LUT R32, R32, R33, RZ, 0x3c, !PT ;  /* 0x0000002120207212 */ /* 0x000fe200078e3cff */
[----:B------:R-:W-:Y:S01]  /*c910*/  SHFL.IDX PT, R121, R121, R74, 0x1c1f ;  /* 0x001c1f4a79797589 */ /* 0x000fe200000e0000 */
[----:B------:R-:W-:Y:S01]  /*c920*/  IMAD.X R33, RZ, RZ, R41, P1 ;  /* 0x000000ffff217224 */ /* 0x000fe200008e0629 */
[----:B--2---:R-:W-:-:S02]  /*c930*/  SEL R56, R58, R57, P0 ;  /* 0x000000393a387207 */ /* 0x004fc40000000000 */
[----:B------:R-:W-:Y:S01]  /*c940*/  SHFL.IDX PT, R153, R153, R74, 0x1c1f ;  /* 0x001c1f4a99997589 */ /* 0x000fe200000e0000 */
[----:B------:R-:W-:Y:S02]  /*c950*/  IADD3 R25, P1, R40, 0xa000, RZ ;  /* 0x0000a00028197810 */ /* 0x000fe40007f3e0ff */
[----:B------:R-:W-:Y:S01]  /*c960*/  SEL R58, R57, R58, P0 ;  /* 0x0000003a393a7207 */ /* 0x000fe20000000000 */
[----:B------:R-:W2:Y:S01]  /*c970*/  SHFL.IDX PT, R82, R82, R53, 0x1c1f ;  /* 0x001c1f3552527589 */ /* 0x000ea200000e0000 */
[----:B------:R-:W-:Y:S02]  /*c980*/  SHF.R.U64 R26, R26, 0x3, RZ ;  /* 0x000000031a1a7819 */ /* 0x000fe400000012ff */
[----:B-1----:R-:W-:Y:S01]  /*c990*/  SEL R57, R147, R60, P0 ;  /* 0x0000003c93397207 */ /* 0x002fe20000000000 */
[----:B------:R-:W1:Y:S01]  /*c9a0*/  SHFL.IDX PT, R100, R100, R53, 0x1c1f ;  /* 0x001c1f3564647589 */ /* 0x000e6200000e0000 */
[----:B------:R-:W-:Y:S02]  /*c9b0*/  SEL R59, R60, R147, P0 ;  /* 0x000000933c3b7207 */ /* 0x000fe40000000000 */
[----:B------:R-:W-:Y:S01]  /*c9c0*/  SEL R60, R117, R62, P0 ;  /* 0x0000003e753c7207 */ /* 0x000fe20000000000 */
[----:B------:R-:W-:Y:S01]  /*c9d0*/  SHFL.IDX PT, R123, R123, R74, 0x1c1f ;  /* 0x001c1f4a7b7b7589 */ /* 0x000fe200000e0000 */
[----:B------:R-:W-:-:S02]  /*c9e0*/  LOP3.LUT R24, R25, 0x380, RZ, 0xc0, !PT ;  /* 0x0000038019187812 */ /* 0x000fc400078ec0ff */
[----:B------:R-:W-:Y:S01]  /*c9f0*/  SEL R62, R62, R117, P0 ;  /* 0x000000753e3e7207 */ /* 0x000fe20000000000 */
[----:B------:R-:W-:Y:S01]  /*ca00*/  SHFL.IDX PT, R155, R155, R74, 0x1c1f ;  /* 0x001c1f4a9b9b7589 */ /* 0x000fe200000e0000 */
[----:B---3--:R-:W-:Y:S02]  /*ca10*/  SEL R61, R149, R98, P0 ;  /* 0x00000062953d7207 */ /* 0x008fe40000000000 */
[----:B------:R-:W-:Y:S01]  /*ca20*/  SEL R63, R98, R149, P0 ;  /* 0x00000095623f7207 */ /* 0x000fe20000000000 */
[----:B------:R-:W3:Y:S01]  /*ca30*/  SHFL.IDX PT, R84, R84, R53, 0x1c1f ;  /* 0x001c1f3554547589 */ /* 0x000ee200000e0000 */
[----:B------:R-:W-:Y:S01]  /*ca40*/  LOP3.LUT R26, R26, R27, RZ, 0x3c, !PT ;  /* 0x0000001b1a1a7212 */ /* 0x000fe200078e3cff */
[----:B------:R-:W-:Y:S01]  /*ca50*/  IMAD.X R27, RZ, RZ, R41, P4 ;  /* 0x000000ffff1b7224 */ /* 0x000fe200020e0629 */
[----:B------:R-:W-:Y:S01]  /*ca60*/  IADD3 R7, P4, R40, 0xd000, RZ ;  /* 0x0000d00028077810 */ /* 0x000fe20007f9e0ff */
[----:B------:R-:W3:Y:S01]  /*ca70*/  SHFL.IDX PT, R78, R101, R53, 0x1c1f ;  /* 0x001c1f35654e7589 */ /* 0x000ee200000e0000 */
[----:B------:R-:W-:-:S02]  /*ca80*/  SHF.R.U64 R24, R24, 0x3, RZ ;  /* 0x0000000318187819 */ /* 0x000fc400000012ff */
[----:B------:R-:W-:Y:S01]  /*ca90*/  LOP3.LUT R6, R7, 0x380, RZ, 0xc0, !PT ;  /* 0x0000038007067812 */ /* 0x000fe200078ec0ff */
[----:B------:R-:W-:Y:S01]  /*caa0*/  SHFL.IDX PT, R120, R127, R74, 0x1c1f ;  /* 0x001c1f4a7f787589 */ /* 0x000fe200000e0000 */
        /* <DEDUP_REMOVED lines=61> */
[----:B0-----:R-:W-:Y:S01]  /*ce80*/  SEL R53, R145, R94, P0 ;  /* 0x0000005e91357207 */ /* 0x001fe20000000000 */
        /* <DEDUP_REMOVED lines=11> */
[----:B--2---:R-:W-:Y:S02]  /*cf40*/  SEL R48, R121, R82, P0 ;  /* 0x0000005279307207 */ /* 0x004fe40000000000 */
[----:B------:R-:W-:Y:S01]  /*cf50*/  SEL R50, R82, R121, P0 ;  /* 0x0000007952327207 */ /* 0x000fe20000000000 */
[----:B------:R2:W-:Y:S01]  /*cf60*/  STSM.16.M88.4 [R112], R44 ;  /* 0x0000002c70007844 */ /* 0x0005e20000000200 */
[----:B-1----:R-:W-:Y:S01]  /*cf70*/  SEL R49, R153, R100, P0 ;  /* 0x0000006499317207 */ /* 0x002fe20000000000 */
[----:B0-----:R-:W-:Y:S01]  /*cf80*/  IMAD.MOV R56, RZ, RZ, -R75 ;  /* 0x000000ffff387224 */ /* 0x001fe200078e0a4b */
        /* <DEDUP_REMOVED lines=12> */
[----:B--2---:R-:W-:Y:S02]  /*d050*/  SEL R44, R120, R127, P0 ;  /* 0x0000007f782c7207 */ /* 0x004fe40000000000 */
[----:B------:R-:W-:Y:S01]  /*d060*/  SEL R46, R127, R120, P0 ;  /* 0x000000787f2e7207 */ /* 0x000fe20000000000 */
[----:B------:R-:W-:Y:S01]  /*d070*/  STSM.16.M88.4 [R71], R56 ;  /* 0x0000003847007844 */ /* 0x000fe20000000200 */
[----:B0-----:R-:W-:Y:S01]  /*d080*/  SHF.R.S32.HI R49, RZ, 0x1f, R75 ;  /* 0x0000001fff317819 */ /* 0x001fe2000001144b */
[----:B------:R-:W-:Y:S01]  /*d090*/  VIADD R51, R220, UR39 ;  /* 0x00000027dc337c36 */ /* 0x000fe20008000000 */
[----:B------:R-:W-:Y:S02]  /*d0a0*/  IADD3 R48, P1, R75, UR6, RZ ;  /* 0x000000064b307c10 */ /* 0x000fe4000ff3e0ff */
[----:B------:R-:W-:-:S02]  /*d0b0*/  SHF.R.S32.HI R50, RZ, 0x1f, R61 ;  /* 0x0000001fff327819 */ /* 0x000fc4000001143d */
[----:B------:R-:W-:Y:S01]  /*d0c0*/  SEL R45, R159, R86, P0 ;  /* 0x000000569f2d7207 */ /* 0x000fe20000000000 */
[----:B-1----:R-:W-:Y:S01]  /*d0d0*/  IMAD.U32 R52, RZ, RZ, UR5 ;  /* 0x00000005ff347e24 */ /* 0x002fe2000f8e00ff */
        /* <DEDUP_REMOVED lines=142> */
.L_x_2437:
[----:B------:R-:W-:Y:S05]  /*d9c0*/  BSYNC B1 ;  /* 0x0000000000017941 */ /* 0x000fea0003800000 */
.L_x_2436:
        /* <DEDUP_REMOVED lines=10> */
[-C--:B------:R-:W-:Y:S02]  /*da70*/  @!P3 LEA R4, P5, R22, R8.reuse, 0x1 ;  /* 0x000000081604b211 */ /* 0x080fe400078a08ff */
[-C--:B---3--:R-:W-:Y:S02]  /*da80*/  @!P4 LEA.HI.X R3, R16, R9.reuse, R225, 0x1, P6 ;  /* 0x000000091003c211 */ /* 0x088fe400030f0ce1 */
[-C--:B------:R-:W-:Y:S02]  /*da90*/  @!P2 LEA R6, P6, R19, R8.reuse, 0x1 ;  /* 0x000000081306a211 */ /* 0x080fe400078c08ff */
        /* <DEDUP_REMOVED lines=8> */
.L_x_2439:
[----:B------:R-:W-:Y:S05]  /*db20*/  BSYNC B1 ;  /* 0x0000000000017941 */ /* 0x000fea0003800000 */
.L_x_2438:
        /* <DEDUP_REMOVED lines=11> */
[-C--:B------:R-:W-:Y:S02]  /*dbe0*/  @!P1 LEA R6, P4, R19, R8.reuse, 0x1 ;  /* 0x0000000813069211 */ /* 0x080fe400078808ff */
[-C--:B----4-:R-:W-:Y:S02]  /*dbf0*/  @!P3 LEA.HI.X R3, R16, R9.reuse, R225, 0x1, P6 ;  /* 0x000000091003b211 */ /* 0x090fe400030f0ce1 */
        /* <DEDUP_REMOVED lines=8> */
.L_x_2441:
[----:B------:R-:W-:Y:S05]  /*dc80*/  BSYNC B1 ;  /* 0x0000000000017941 */ /* 0x000fea0003800000 */
.L_x_2440:
[----:B-1----:R-:W-:Y:S01]  /*dc90*/  VIADD R3, R13, 0x60 ;  /* 0x000000600d037836 */ /* 0x002fe20000000000 */
[----:B0-23--:R-:W0:Y:S04]  /*dca0*/  SHFL.IDX PT, R10, R10, 0x3, 0x181f ;  /* 0x00781f000a0a7f89 */ /* 0x00de2800000e0000 */
[----:B------:R-:W-:Y:S01]  /*dcb0*/  ISETP.GE.AND P0, PT, R3, R96, PT ;  /* 0x000000600300720c */ /* 0x000fe20003f06270 */
[----:B------:R-:W1:-:S12]  /*dcc0*/  SHFL.IDX PT, R0, R0, 0x3, 0x181f ;  /* 0x00781f0000007f89 */ /* 0x000e5800000e0000 */
[----:B------:R-:W-:Y:S05]  /*dcd0*/  @P0 BRA `(.L_x_2442) ;  /* 0x0000000c00200947 */ /* 0x000fea0003800000 */
[----:B------:R-:W-:Y:S02]  /*dce0*/  ULDC UR5, c[0x0][0xac8] ;  /* 0x0002b20000057ab9 */ /* 0x000fe40000000800 */
[----:B------:R-:W-:Y:S02]  /*dcf0*/  ISETP.GE.AND P3, PT, R16, UR5, PT ;  /* 0x0000000510007c0c */ /* 0x000fe4000bf66270 */
[----:B------:R-:W-:Y:S02]  /*dd00*/  ISETP.GE.AND P4, PT, R22, UR5, PT ;  /* 0x0000000516007c0c */ /* 0x000fe4000bf86270 */
[----:B------:R-:W-:-:S09]  /*dd10*/  ISETP.GE.AND P5, PT, R19, UR5, PT ;  /* 0x0000000513007c0c */ /* 0x000fd2000bfa6270 */
[-C--:B-1----:R-:W-:Y:S02]  /*dd20*/  @!P3 LEA R2, P0, R16, R0.reuse, 0x1 ;  /* 0x000000001002b211 */ /* 0x082fe400078008ff */
[-C--:B------:R-:W-:Y:S02]  /*dd30*/  @!P4 LEA R4, P1, R22, R0.reuse, 0x1 ;  /* 0x000000001604c211 */ /* 0x080fe400078208ff */
[C---:B------:R-:W-:Y:S02]  /*dd40*/  @!P5 LEA R6, P2, R19.reuse, R0, 0x1 ;  /* 0x000000001306d211 */ /* 0x040fe400078408ff */
        /* <DEDUP_REMOVED lines=12> */
.L_x_2435:
        /* <DEDUP_REMOVED lines=50> */
.L_x_2444:
[----:B------:R-:W-:Y:S05]  /*e130*/  BSYNC B1 ;  /* 0x0000000000017941 */ /* 0x000fea0003800000 */
.L_x_2443:
        /* <DEDUP_REMOVED lines=63> */
.L_x_2446:
[----:B------:R-:W-:Y:S05]  /*e530*/  BSYNC B1 ;  /* 0x0000000000017941 */ /* 0x000fea0003800000 */
.L_x_2445:
        /* <DEDUP_REMOVED lines=21> */
.L_x_2448:
[----:B------:R-:W-:Y:S05]  /*e690*/  BSYNC B1 ;  /* 0x0000000000017941 */ /* 0x000fea0003800000 */
.L_x_2447:
        /* <DEDUP_REMOVED lines=21> */
.L_x_2450:
[----:B------:R-:W-:Y:S05]  /*e7f0*/  BSYNC B1 ;  /* 0x0000000000017941 */ /* 0x000fea0003800000 */
.L_x_2449:
        /* <DEDUP_REMOVED lines=11> */
[-C--:B------:R-:W-:Y:S02]  /*e8b0*/  @!P2 LEA R6, P5, R22, R2.reuse, 0x1 ;  /* 0x000000021606a211 */ /* 0x080fe400078a08ff */
        /* <DEDUP_REMOVED lines=10> */
.L_x_2442:
[----:B------:R-:W-:Y:S05]  /*e960*/  BSYNC B0 ;  /* 0x0000000000007941 */ /* 0x000fea0003800000 */
.L_x_2434:
[----:B------:R-:W-:Y:S02]  /*e970*/  ULDC UR5, c[0x0][0xc38] ;  /* 0x00030e0000057ab9 */ /* 0x000fe40000000800 */
[----:B------:R-:W-:-:S06]  /*e980*/  UISETP.GE.AND UP0, UPT, UR4, UR5, UPT ;  /* 0x000000050400728c */ /* 0x000fcc000bf06270 */
[----:B------:R-:W-:-:S13]  /*e990*/  PLOP3.LUT P0, PT, PT, PT, UP0, 0x80, 0x0 ;  /* 0x000000000000781c */ /* 0x000fda0003f0f008 */
[----:B------:R-:W-:Y:S05]  /*e9a0*/  @!P0 BRA `(.L_x_2451) ;  /* 0xffffff2000e48947 */ /* 0x000fea000383ffff */
[----:B------:R-:W-:Y:S05]  /*e9b0*/  EXIT ;  /* 0x000000000000794d */ /* 0x000fea0003800000 */
.L_x_2393:
[----:B------:R-:W-:-:S08]  /*e9c0*/  NOP ;  /* 0x0000000000007918 */ /* 0x000fd00000000000 */
[----:B------:R-:W0:-:S00]  /*e9d0*/  USETMAXREG.DEALLOC.CTAPOOL 0x28 ;  /* 0x00000028000079c8 */ /* 0x000e0000080e0500 */
[----:B0-----:R-:W-:-:S06]  /*e9e0*/  LOP3.LUT R0, R0, 0x3, RZ, 0xc0, !PT ;  /* 0x0000000300007812 */ /* 0x001fcc00078ec0ff */
[----:B------:R-:W0:Y:S01]  /*e9f0*/  S2UR UR5, SR_CTAID.X ;  /* 0x00000000000579c3 */ /* 0x000e220000002500 */
[----:B------:R-:W-:Y:S01]  /*ea00*/  LOP3.LUT R16, R16, 0xffffefff, RZ, 0xc0, !PT ;  /* 0xffffefff10107812 */ /* 0x000fe200078ec0ff */
[----:B------:R-:W-:Y:S01]  /*ea10*/  STL [R1+0x14], RZ ;  /* 0x000014ff01007387 */ /* 0x000fe20000100800 */
[----:B------:R-:W-:Y:S02]  /*ea20*/  IMAD.MOV.U32 R27, RZ, RZ, 0x1 ;  /* 0x00000001ff1b7424 */ /* 0x000fe400078e00ff */
[----:B------:R-:W-:Y:S01]  /*ea30*/  IMAD.MOV.U32 R25, RZ, RZ, RZ ;  /* 0x000000ffff197224 */ /* 0x000fe200078e00ff */
        /* <DEDUP_REMOVED lines=9> */
[----:B------:R-:W-:Y:S01]  /*ead0*/  ULDC.64 UR6, c[0x0][0x418] ;  /* 0x0001060000067ab9 */ /* 0x000fe20000000a00 */
[----:B------:R-:W-:Y:S01]  /*eae0*/  LOP3.LUT R16, R16, 0xfffffffe, RZ, 0xc0, !PT ;  /* 0xfffffffe10107812 */ /* 0x000fe200078ec0ff */
[----:B------:R-:W-:Y:S01]  /*eaf0*/  UISETP.NE.U32.AND UP0, UPT, UR6, URZ, UPT ;  /* 0x0000003f0600728c */ /* 0x000fe2000bf05070 */
[----:B------:R-:W-:Y:S01]  /*eb00*/  IMAD.MOV.U32 R36, RZ, RZ, 0x40 ;  /* 0x00000040ff247424 */ /* 0x000fe200078e00ff */
[----:B------:R-:W-:Y:S01]  /*eb10*/  ULDC UR4, c[0x0][0x424] ;  /* 0x0001090000047ab9 */ /* 0x000fe20000000800 */
[----:B------:R-:W-:Y:S01]  /*eb20*/  IMAD.MOV.U32 R31, RZ, RZ, 0x20 ;  /* 0x00000020ff1f7424 */ /* 0x000fe200078e00ff */
[----:B------:R-:W-:Y:S01]  /*eb30*/  UISETP.NE.AND.EX UP0, UPT, UR7, URZ, UPT, UP0 ;  /* 0x0000003f0700728c */ /* 0x000fe2000bf05300 */
[----:B------:R-:W-:Y:S01]  /*eb40*/  IMAD.MOV.U32 R27, RZ, RZ, 0x1 ;  /* 0x00000001ff1b7424 */ /* 0x000fe200078e00ff */
[----:B------:R-:W-:Y:S01]  /*eb50*/  ULDC UR39, c[0x0][0x288] ;  /* 0x0000a20000277ab9 */ /* 0x000fe20000000800 */
[----:B------:R-:W-:Y:S01]  /*eb60*/  ULDC UR7, c[0x0][0x2b8] ;  /* 0x0000ae0000077ab9 */ /* 0x000fe20000000800 */
[----:B------:R-:W-:Y:S01]  /*eb70*/  USEL UR4, UR4, 0x1, UP0 ;  /* 0x0000000104047887 */ /* 0x000fe20008000000 */
[----:B------:R-:W-:Y:S01]  /*eb80*/  IMAD.MOV.U32 R25, RZ, RZ, RZ ;  /* 0x000000ffff197224 */ /* 0x000fe200078e00ff */
[----:B------:R-:W-:Y:S01]  /*eb90*/  ULDC UR6, c[0x0][0x448] ;  /* 0x0001120000067ab9 */ /* 0x000fe20000000800 */
[----:B------:R-:W-:-:S02]  /*eba0*/  ULOP3.LUT UR45, UR38, 0x2, URZ, 0xfc, !UPT ;  /* 0x00000002262d7892 */ /* 0x000fc4000f8efc3f */
[----:B------:R-:W-:Y:S02]  /*ebb0*/  UIMAD UR36, UR4, UR36, URZ ;  /* 0x00000024042472a4 */ /* 0x000fe4000f8e023f */
[----:B------:R-:W-:Y:S02]  /*ebc0*/  ULOP3.LUT UR46, UR38, 0x1, URZ, 0xfc, !UPT ;  /* 0x00000001262e7892 */ /* 0x000fe4000f8efc3f */
[----:B------:R-:W-:Y:S01]  /*ebd0*/  UIADD3 UR4, UR36, 0x7f, URZ ;  /* 0x0000007f24047890 */ /* 0x000fe2000fffe03f */
[----:B------:R-:W-:Y:S01]  /*ebe0*/  ULDC UR47, c[0x0][0xc] ;  /* 0x00000300002f7ab9 */ /* 0x000fe20000000800 */
[C---:B0-----:R-:W-:Y:S01]  /*ebf0*/  IMAD.SHL.U32 R5, R4.reuse, 0x10, RZ ;  /* 0x0000001004057824 */ /* 0x041fe200078e00ff */
[C---:B------:R-:W-:Y:S01]  /*ec00*/  LOP3.LUT R10, R4.reuse, 0x7f, RZ, 0xc0, !PT ;  /* 0x0000007f040a7812 */ /* 0x040fe200078ec0ff */
[C---:B------:R-:W-:Y:S01]  /*ec10*/  IMAD.SHL.U32 R2, R4.reuse, 0x80, RZ ;  /* 0x0000008004027824 */ /* 0x040fe200078e00ff */
[C---:B------:R-:W-:Y:S01]  /*ec20*/  R2P PR, R4.reuse, 0x6 ;  /* 0x0000000604007804 */ /* 0x040fe20000000000 */
[----:B------:R-:W-:Y:S01]  /*ec30*/  IMAD.SHL.U32 R9, R4, 0x2, RZ ;  /* 0x0000000204097824 */ /* 0x000fe200078e00ff */
[----:B------:R-:W-:-:S02]  /*ec40*/  LOP3.LUT R28, R5, 0x70, RZ, 0xc0, !PT ;  /* 0x00000070051c7812 */ /* 0x000fc400078ec0ff */
[----:B------:R-:W-:Y:S02]  /*ec50*/  SHF.R.U32.HI R0, RZ, 0x5, R10 ;  /* 0x00000005ff007819 */ /* 0x000fe4000001160a */
[----:B------:R-:W-:Y:S02]  /*ec60*/  LOP3.LUT R7, R2, 0x400, RZ, 0xc0, !PT ;  /* 0x0000040002077812 */ /* 0x000fe400078ec0ff */
[----:B------:R-:W-:Y:S02]  /*ec70*/  LOP3.LUT R8, R28, 0x80, RZ, 0xfc, !PT ;  /* 0x000000801c087812 */ /* 0x000fe400078efcff */
[----:B------:R-:W-:Y:S01]  /*ec80*/  LOP3.LUT R3, R2, 0x380, RZ, 0xc0, !PT ;  /* 0x0000038002037812 */ /* 0x000fe200078ec0ff */
[----:B------:R-:W-:Y:S01]  /*ec90*/  IMAD R7, R0, 0x800, R7 ;  /* 0x0000080000077824 */ /* 0x000fe200078e0207 */
[----:B------:R-:W-:Y:S02]  /*eca0*/  ISETP.GE.AND P4, PT, R8, UR37, PT ;  /* 0x0000002508007c0c */ /* 0x000fe4000bf86270 */
[----:B------:R-:W-:Y:S01]  /*ecb0*/  LOP3.LUT R4, R3, 0x10, R4, 0xf8, !PT ;  /* 0x0000001003047812 */ /* 0x000fe200078ef804 */
[----:B------:R-:W-:Y:S01]  /*ecc0*/  IMAD R0, R0, 0x10, R3 ;  /* 0x0000001000007824 */ /* 0x000fe200078e0203 */
[----:B------:R-:W-:-:S02]  /*ecd0*/  ISETP.GE.AND P3, PT, R8, UR37, PT ;  /* 0x0000002508007c0c */ /* 0x000fc4000bf66270 */
[--C-:B------:R-:W-:Y:S02]  /*ece0*/  LOP3.LUT R4, R4, 0x70, R5.reuse, 0x78, !PT ;  /* 0x0000007004047812 */ /* 0x100fe400078e7805 */
[----:B------:R-:W-:Y:S02]  /*ecf0*/  LOP3.LUT R3, R0, 0x70, R5, 0x78, !PT ;  /* 0x0000007000037812 */ /* 0x000fe400078e7805 */
[----:B------:R-:W-:Y:S02]  /*ed00*/  ISETP.GE.AND P0, PT, R8, UR7, PT ;  /* 0x0000000708007c0c */ /* 0x000fe4000bf06270 */
[----:B------:R-:W-:Y:S01]  /*ed10*/  LOP3.LUT R0, R3, 0xc00, R2, 0xf8, !PT ;  /* 0x00000c0003007812 */ /* 0x000fe200078ef802 */
[----:B------:R-:W-:Y:S01]  /*ed20*/  IMAD.U32 R2, RZ, RZ, UR5 ;  /* 0x00000005ff027e24 */ /* 0x000fe2000f8e00ff */
[----:B------:R-:W-:Y:S01]  /*ed30*/  @P4 LOP3.LUT R16, R16, 0x1, RZ, 0xfc, !PT ;  /* 0x0000000110104812 */ /* 0x000fe200078efcff */
[----:B------:R-:W-:Y:S01]  /*ed40*/  USHF.R.S32.HI UR5, URZ, 0x1f, UR4 ;  /* 0x0000001f3f057899 */ /* 0x000fe20008011404 */
[----:B------:R-:W-:Y:S01]  /*ed50*/  LOP3.LUT R6, R5, 0x3f0, RZ, 0xc0, !PT ;  /* 0x000003f005067812 */ /* 0x000fe200078ec0ff */
[----:B------:R0:W-:Y:S01]  /*ed60*/  STL [R1+0x8], R0 ;  /* 0x0000080001007387 */ /* 0x0001e20000100800 */
[----:B------:R-:W-:Y:S01]  /*ed70*/  LOP3.LUT R16, R16, 0xffffff7f, RZ, 0xc0, !PT ;  /* 0xffffff7f10107812 */ /* 0x000fe200078ec0ff */
[----:B------:R-:W-:Y:S01]  /*ed80*/  ULEA.HI UR5, UR5, UR4, URZ, 0x7 ;  /* 0x0000000405057291 */ /* 0x000fe2000f8f383f */
[----:B------:R-:W-:-:S02]  /*ed90*/  SEL R36, R36, 0xffffffc0, !P2 ;  /* 0xffffffc024247807 */ /* 0x000fc40005000000 */
[----:B------:R-:W-:Y:S01]  /*eda0*/  @P3 LOP3.LUT R16, R16, 0x80, RZ, 0xfc, !PT ;  /* 0x0000008010103812 */ /* 0x000fe200078efcff */
[----:B------:R-:W-:Y:S01]  /*edb0*/  USHF.R.S32.HI UR40, URZ, 0x7, UR5 ;  /* 0x000000073f287899 */ /* 0x000fe20008011405 */
[----:B------:R-:W-:Y:S02]  /*edc0*/  LOP3.LUT R6, R6, 0x70, R9, 0x78, !PT ;  /* 0x0000007006067812 */ /* 0x000fe400078e7809 */
[----:B------:R-:W-:Y:S01]  /*edd0*/  ISETP.GE.AND P2, PT, R28, UR37, PT ;  /* 0x000000251c007c0c */ /* 0x000fe2000bf46270 */
[----:B0-----:R-:W-:Y:S01]  /*ede0*/  IMAD.IADD R0, R7, 0x1, R4 ;  /* 0x0000000107007824 */ /* 0x001fe200078e0204 */
[----:B------:R-:W-:Y:S02]  /*edf0*/  LOP3.LUT R16, R16, 0xfffffbff, RZ, 0xc0, !PT ;  /* 0xfffffbff10107812 */ /* 0x000fe400078ec0ff */
[----:B------:R-:W-:Y:S02]  /*ee00*/  SEL R31, R31, 0xffffffe0, !P1 ;  /* 0xffffffe01f1f7807 */ /* 0x000fe40004800000 */
[----:B------:R0:W-:Y:S01]  /*ee10*/  STL [R1+0x4], R0 ;  /* 0x0000040001007387 */ /* 0x0001e20000100800 */
[----:B------:R-:W-:-:S02]  /*ee20*/  @P0 LOP3.LUT R16, R16, 0x400, RZ, 0xfc, !PT ;  /* 0x0000040010100812 */ /* 0x000fc400078efcff */
[----:B------:R-:W-:Y:S01]  /*ee30*/  ISETP.GE.AND P0, PT, R28, UR37, PT ;  /* 0x000000251c007c0c */ /* 0x000fe2000bf06270 */
[----:B------:R1:W-:Y:S01]  /*ee40*/  STL [R1+0x10], R2 ;  /* 0x0000100201007387 */ /* 0x0003e20000100800 */
[----:B------:R-:W-:Y:S01]  /*ee50*/  LOP3.LUT R16, R16, 0xfffffffd, RZ, 0xc0, !PT ;  /* 0xfffffffd10107812 */ /* 0x000fe200078ec0ff */
[----:B------:R-:W-:Y:S02]  /*ee60*/  UIMAD UR37, UR6, UR39, URZ ;  /* 0x00000027062572a4 */ /* 0x000fe4000f8e023f */
[----:B------:R-:W-:Y:S01]  /*ee70*/  UIADD3 UR39, UR36, 0x80, -UR39 ;  /* 0x0000008024277890 */ /* 0x000fe2000fffe827 */
[----:B------:R-:W-:Y:S02]  /*ee80*/  @P2 LOP3.LUT R16, R16, 0x2, RZ, 0xfc, !PT ;  /* 0x0000000210102812 */ /* 0x000fe400078efcff */
[----:B0-----:R-:W-:Y:S02]  /*ee90*/  MOV R0, 0x400 ;  /* 0x0000040000007802 */ /* 0x001fe40000000f00 */
[----:B------:R-:W-:-:S02]  /*eea0*/  LOP3.LUT R16, R16, 0xfffffdff, RZ, 0xc0, !PT ;  /* 0xfffffdff10107812 */ /* 0x000fc400078ec0ff */
[----:B------:R-:W-:Y:S02]  /*eeb0*/  LEA R17, R37, R0, 0x18 ;  /* 0x0000000025117211 */ /* 0x000fe400078ec0ff */
[--C-:B------:R-:W-:Y:S02]  /*eec0*/  LOP3.LUT R0, R6, 0x400, R5.reuse, 0xf8, !PT ;  /* 0x0000040006007812 */ /* 0x100fe400078ef805 */
[----:B------:R-:W-:Y:S02]  /*eed0*/  @P0 LOP3.LUT R16, R16, 0x200, RZ, 0xfc, !PT ;  /* 0x0000020010100812 */ /* 0x000fe400078efcff */
[----:B------:R-:W-:Y:S01]  /*eee0*/  ISETP.GE.AND P0, PT, R28, UR7, PT ;  /* 0x000000071c007c0c */ /* 0x000fe2000bf06270 */
[----:B------:R0:W-:Y:S01]  /*eef0*/  STL [R1], R0 ;  /* 0x0000000001007387 */ /* 0x0001e20000100800 */
[----:B-1----:R-:W-:Y:S02]  /*ef00*/  SHF.R.U32.HI R2, RZ, 0x3, R10 ;  /* 0x00000003ff027819 */ /* 0x002fe4000001160a */
[----:B------:R-:W-:Y:S01]  /*ef10*/  LOP3.LUT R16, R16, 0xfffff7ff, RZ, 0xc0, !PT ;  /* 0xfffff7ff10107812 */ /* 0x000fe200078ec0ff */
[----:B------:R1:W-:Y:S01]  /*ef20*/  STL [R1+0x14], RZ ;  /* 0x000014ff01007387 */ /* 0x0003e20000100800 */
[----:B------:R-:W-:Y:S01]  /*ef30*/  LOP3.LUT R2, R2, 0x70, R5, 0xf8, !PT ;  /* 0x0000007002027812 */ /* 0x000fe200078ef805 */
[----:B0-----:R-:W-:-:S06]  /*ef40*/  IMAD.IADD R0, R17, 0x1, R0 ;  /* 0x0000000111007824 */ /* 0x001fcc00078e0200 */
[----:B------:R-:W-:Y:S01]  /*ef50*/  @P0 LOP3.LUT R16, R16, 0x800, RZ, 0xfc, !PT ;  /* 0x0000080010100812 */ /* 0x000fe200078efcff */
[----:B------:R1:W-:Y:S06]  /*ef60*/  STL [R1+0xc], R0 ;  /* 0x00000c0001007387 */ /* 0x0003ec0000100800 */
.L_x_2517:
[----:B-1----:R-:W2:Y:S01]  /*ef70*/  LDL R0, [R1+0x10] ;  /* 0x0000100001007983 */ /* 0x002ea20000100800 */
        /* <DEDUP_REMOVED lines=13> */
[----:B0-----:R-:W-:Y:S05]  /*f050*/  @P0 BRA `(.L_x_2453) ;  /* 0x0000000000200947 */ /* 0x001fea0003800000 */
        /* <DEDUP_REMOVED lines=8> */
.L_x_2453:
[----:B------:R-:W-:Y:S01]  /*f0e0*/  ULDC UR8, c[0x0][0xc54] ;  /* 0x0003150000087ab9 */ /* 0x000fe20000000800 */
[----:B------:R-:W-:Y:S01]  /*f0f0*/  UMOV UR6, UR7 ;  /* 0x0000000700067c82 */ /* 0x000fe20008000000 */
[----:B------:R-:W-:-:S11]  /*f100*/  UISETP.NE.AND UP0, UPT, UR8, 0x1, UPT ;  /* 0x000000010800788c */ /* 0x000fd6000bf05270 */
[----:B------:R-:W-:Y:S02]  /*f110*/  @UP0 ULDC.64 UR10, c[0x0][0xc58] ;  /* 0x00031600000a0ab9 */ /* 0x000fe40000000a00 */
[----:B------:R-:W-:-:S04]  /*f120*/  UIMAD.WIDE.U32 UR4, UR7, UR10, URZ ;  /* 0x0000000a070472a5 */ /* 0x000fc8000f8e003f */
[----:B------:R-:W-:-:S04]  /*f130*/  @UP0 USHF.R.U32.HI UR6, URZ, UR11, UR5 ;  /* 0x0000000b3f060299 */ /* 0x000fc80008011605 */
[----:B------:R-:W-:-:S12]  /*f140*/  UIMAD UR4, UR6, UR8, URZ ;  /* 0x00000008060472a4 */ /* 0x000fd8000f8e023f */
.L_x_2454:
        /* <DEDUP_REMOVED lines=25> */
[----:B------:R-:W-:Y:S01]  /*f2e0*/  UP2UR UR50, UPR, URZ, 0x4 ;  /* 0x000000043f327883 */ /* 0x000fe20008000000 */
[----:B------:R-:W-:Y:S01]  /*f2f0*/  BSSY B7, `(.L_x_2455) ;  /* 0x0000480000077945 */ /* 0x000fe20003800000 */
[----:B------:R-:W-:-:S04]  /*f300*/  USHF.L.U32 UR6, UR43, 0x7, URZ ;  /* 0x000000072b067899 */ /* 0x000fc8000800063f */
[----:B------:R-:W-:Y:S01]  /*f310*/  UIADD3 UR6, UR6, 0x7f, URZ ;  /* 0x0000007f06067890 */ /* 0x000fe2000fffe03f */
[----:B------:R-:W-:Y:S01]  /*f320*/  @UP2 ULDC UR4, c[0x0][0x44c] ;  /* 0x0001130000042ab9 */ /* 0x000fe20000000800 */
[----:B------:R-:W-:Y:S02]  /*f330*/  @UP2 ULDC UR7, c[0x0][0x450] ;  /* 0x0001140000072ab9 */ /* 0x000fe40000000800 */
[----:B------:R-:W-:-:S04]  /*f340*/  UIMAD.WIDE.U32 UR4, UR6, UR4, URZ ;  /* 0x00000004060472a5 */ /* 0x000fc8000f8e003f */
[----:B------:R-:W-:-:S04]  /*f350*/  @UP2 USHF.R.U32.HI UR6, URZ, UR7, UR5 ;  /* 0x000000073f062299 */ /* 0x000fc80008011605 */
[----:B------:R-:W-:-:S04]  /*f360*/  UIADD3 UR6, UR39, UR6, URZ ;  /* 0x0000000627067290 */ /* 0x000fc8000fffe03f */
[----:B------:R-:W-:-:S04]  /*f370*/  USHF.R.S32.HI UR4, URZ, 0x1f, UR6 ;  /* 0x0000001f3f047899 */ /* 0x000fc80008011406 */
[----:B------:R-:W-:-:S04]  /*f380*/  ULEA.HI UR4, UR4, UR6, URZ, 0x7 ;  /* 0x0000000604047291 */ /* 0x000fc8000f8f383f */
[----:B------:R-:W-:-:S04]  /*f390*/  USHF.R.S32.HI UR4, URZ, 0x7, UR4 ;  /* 0x000000073f047899 */ /* 0x000fc80008011404 */
[----:B------:R-:W-:-:S04]  /*f3a0*/  UISETP.LT.AND UP0, UPT, UR40, UR4, UPT ;  /* 0x000000042800728c */ /* 0x000fc8000bf01270 */
[----:B------:R-:W-:-:S06]  /*f3b0*/  USEL UR44, UR40, UR4, UP0 ;  /* 0x00000004282c7287 */ /* 0x000fcc0008000000 */
[----:B------:R-:W-:-:S13]  /*f3c0*/  ISETP.LT.AND P0, PT, RZ, UR44, PT ;  /* 0x0000002cff007c0c */ /* 0x000fda000bf01270 */
[----:B0-----:R-:W-:Y:S05]  /*f3d0*/  @P0 BRA `(.L_x_2456) ;  /* 0x0000000000480947 */ /* 0x001fea0003800000 */
        /* <DEDUP_REMOVED lines=18> */
.L_x_2456:
        /* <DEDUP_REMOVED lines=20> */
.L_x_2459:
[----:B------:R-:W-:Y:S05]  /*f640*/  BSYNC B6 ;  /* 0x0000000000067941 */ /* 0x000fea0003800000 */
.L_x_2458:
        /* <DEDUP_REMOVED lines=22> */
.L_x_2461:
[----:B------:R-:W-:Y:S05]  /*f7b0*/  BSYNC B6 ;  /* 0x0000000000067941 */ /* 0x000fea0003800000 */
.L_x_2460:
        /* <DEDUP_REMOVED lines=9> */
[----:B------:R-:W-:Y:S01]  /*f850*/  MOV R13, RZ ;  /* 0x000000ff000d7202 */ /* 0x000fe20000000f00 */
[----:B------:R-:W0:Y:S01]  /*f860*/  LDC.64 R2, c[0x4][R2] ;  /* 0x0100000002027b82 */ /* 0x000e220000000a00 */
[----:B------:R-:W-:Y:S02]  /*f870*/  IMAD.U32 R5, RZ, RZ, UR7 ;  /* 0x00000007ff057e24 */ /* 0x000fe4000f8e00ff */
[----:B------:R-:W-:Y:S02]  /*f880*/  IMAD.U32 R6, RZ, RZ, UR8 ;  /* 0x00000008ff067e24 */ /* 0x000fe4000f8e00ff */
[----:B------:R-:W-:-:S02]  /*f890*/  IMAD.U32 R7, RZ, RZ, UR9 ;  /* 0x00000009ff077e24 */ /* 0x000fc4000f8e00ff */
[----:B------:R-:W-:Y:S02]  /*f8a0*/  IMAD.U32 R10, RZ, RZ, UR4 ;  /* 0x00000004ff0a7e24 */ /* 0x000fe4000f8e00ff */
[----:B------:R-:W-:Y:S02]  /*f8b0*/  IMAD.U32 R11, RZ, RZ, UR5 ;  /* 0x00000005ff0b7e24 */ /* 0x000fe4000f8e00ff */
[----:B------:R-:W-:Y:S02]  /*f8c0*/  IMAD.MOV.U32 R8, RZ, RZ, 0x70 ;  /* 0x00000070ff087424 */ /* 0x000fe400078e00ff */
[----:B------:R-:W-:-:S07]  /*f8d0*/  IMAD.MOV.U32 R12, RZ, RZ, 0x1 ;  /* 0x00000001ff0c7424 */ /* 0x000fce00078e00ff */
[----:B------:R-:W-:-:S07]  /*f8e0*/  LEPC R20, `(.L_x_2463) ;  /* 0x000000001014794e */ /* 0x000fce0000000000 */
[----:B0----5:R-:W-:Y:S05]  /*f8f0*/  CALL.ABS.NOINC R2 ;  /* 0x0000000002007343 */ /* 0x021fea0003c00000 */
.L_x_2463:
[----:B------:R-:W-:Y:S05]  /*f900*/  BSYNC B6 ;  /* 0x0000000000067941 */ /* 0x000fea0003800000 */
.L_x_2462:
        /* <DEDUP_REMOVED lines=19> */
.L_x_2465:
[----:B------:R-:W-:Y:S05]  /*fa40*/  BSYNC B6 ;  /* 0x0000000000067941 */ /* 0x000fea0003800000 */
.L_x_2464:
        /* <DEDUP_REMOVED lines=17> */
.L_x_2537:
[----:B-1----:R-:W1:Y:S01]  /*fb60*/  S2R R2, SR_TID.X ;  /* 0x0000000000027919 */ /* 0x002e620000002100 */
[----:B0-----:R-:W-:Y:S02]  /*fb70*/  ISETP.NE.AND P1, PT, R34, 0x1, PT ;  /* 0x000000012200780c */ /* 0x001fe40003f25270 */
[----:B-----5:R-:W-:Y:S02]  /*fb80*/  SHF.R.S32.HI R32, RZ, 0x1f, R29 ;  /* 0x0000001fff207819 */ /* 0x020fe4000001141d */
[----:B------:R-:W-:-:S09]  /*fb90*/  LOP3.LUT R16, R16, 0xfffffff7, RZ, 0xc0, !PT ;  /* 0xfffffff710107812 */ /* 0x000fd200078ec0ff */
[----:B------:R-:W-:Y:S02]  /*fba0*/  @P1 LOP3.LUT R16, R16, 0x8, RZ, 0xfc, !PT ;  /* 0x0000000810101812 */ /* 0x000fe400078efcff */
[C---:B-1----:R-:W-:Y:S01]  /*fbb0*/  LOP3.LUT R3, R2.reuse, 0x7f, RZ, 0xc0, !PT ;  /* 0x0000007f02037812 */ /* 0x042fe200078ec0ff */
[----:B------:R-:W-:-:S03]  /*fbc0*/  IMAD.SHL.U32 R2, R2, 0x10, RZ ;  /* 0x0000001002027824 */ /* 0x000fc600078e00ff */
[----:B------:R-:W-:-:S04]  /*fbd0*/  SHF.R.U32.HI R3, RZ, 0x3, R3 ;  /* 0x00000003ff037819 */ /* 0x000fc80000011603 */
[----:B------:R-:W-:Y:S02]  /*fbe0*/  LOP3.LUT R2, R3, 0x70, R2, 0xf8, !PT ;  /* 0x0000007003027812 */ /* 0x000fe400078ef802 */
[----:B------:R-:W0:Y:S02]  /*fbf0*/  @P1 LDC R3, c[0x0][0x438] ;  /* 0x00010e00ff031b82 */ /* 0x000e240000000800 */
[----:B------:R-:W-:-:S04]  /*fc00*/  LOP3.LUT R4, R2, R0, RZ, 0xfc, !PT ;  /* 0x0000000002047212 */ /* 0x000fc800078efcff */
[C---:B------:R-:W-:Y:S01]  /*fc10*/  ISETP.GE.AND P0, PT, R4.reuse, UR36, PT ;  /* 0x0000002404007c0c */ /* 0x040fe2000bf06270 */
[----:B------:R-:W-:Y:S01]  /*fc20*/  IMAD.IADD R9, R4, 0x1, R33 ;  /* 0x0000000104097824 */ /* 0x000fe200078e0221 */
[----:B------:R-:W1:Y:S03]  /*fc30*/  @P1 LDC R2, c[0x0][0x434] ;  /* 0x00010d00ff021b82 */ /* 0x000e660000000800 */
[----:B------:R-:W-:-:S08]  /*fc40*/  IMAD.MOV.U32 R11, RZ, RZ, R9 ;  /* 0x000000ffff0b7224 */ /* 0x000fd000078e0009 */
[----:B------:R-:W2:Y:S08]  /*fc50*/  @!P0 LDC.64 R6, c[0x0][0x428] ;  /* 0x00010a00ff068b82 */ /* 0x000eb00000000a00 */
[----:B------:R-:W3:Y:S01]  /*fc60*/  @!P0 LDC.64 R4, c[0x0][0x418] ;  /* 0x00010600ff048b82 */ /* 0x000ee20000000a00 */
[----:B-1----:R-:W-:-:S05]  /*fc70*/  @P1 IMAD.HI.U32 R2, R9, R2, RZ ;  /* 0x0000000209021227 */ /* 0x002fca00078e00ff */
[----:B0-----:R-:W-:-:S04]  /*fc80*/  @P1 SHF.R.U32.HI R11, RZ, R3, R2 ;  /* 0x00000003ff0b1219 */ /* 0x001fc80000011602 */
[----:B------:R-:W-:Y:S01]  /*fc90*/  @!P0 SHF.R.S32.HI R3, RZ, 0x1f, R11 ;  /* 0x0000001fff038819 */ /* 0x000fe2000001140b */
[----:B--2---:R-:W-:-:S04]  /*fca0*/  @!P0 IMAD R2, R32, R6, RZ ;  /* 0x0000000620028224 */ /* 0x004fc800078e02ff */
[----:B------:R-:W-:Y:S02]  /*fcb0*/  @!P0 IMAD R7, R29, R7, R2 ;  /* 0x000000071d078224 */ /* 0x000fe400078e0202 */
[----:B------:R-:W-:-:S04]  /*fcc0*/  @!P0 IMAD.MOV.U32 R2, RZ, RZ, R11 ;  /* 0x000000ffff028224 */ /* 0x000fc800078e000b */
[----:B------:R-:W-:-:S04]  /*fcd0*/  @!P0 IMAD.WIDE.U32 R2, R29, R6, R2 ;  /* 0x000000061d028225 */ /* 0x000fc800078e0002 */
[----:B------:R-:W-:Y:S01]  /*fce0*/  @!P0 IMAD.IADD R3, R3, 0x1, R7 ;  /* 0x0000000103038824 */ /* 0x000fe200078e0207 */
[----:B---3--:R-:W-:Y:S01]  /*fcf0*/  @!P0 LEA R6, P1, R2, R4, 0x2 ;  /* 0x0000000402068211 */ /* 0x008fe200078210ff */
[----:B------:R-:W-:-:S03]  /*fd00*/  IMAD.MOV.U32 R4, RZ, RZ, RZ ;  /* 0x000000ffff047224 */ /* 0x000fc600078e00ff */
[----:B------:R-:W-:-:S05]  /*fd10*/  @!P0 LEA.HI.X R7, R2, R5, R3, 0x2, P1 ;  /* 0x0000000502078211 */ /* 0x000fca00008f1403 */
[----:B------:R0:W5:Y:S01]  /*fd20*/  @!P0 LDG.E R4, desc[UR48][R6.64] ;  /* 0x0000003006048981 */ /* 0x000162000c1e1900 */
[----:B------:R-:W-:Y:S01]  /*fd30*/  IMAD.U32 R8, RZ, RZ, UR45 ;  /* 0x0000002dff087e24 */ /* 0x000fe2000f8e00ff */
[----:B------:R-:W-:Y:S01]  /*fd40*/  LOP3.LUT R16, R16, 0xfffffffb, RZ, 0xc0, !PT ;  /* 0xfffffffb10107812 */ /* 0x000fe200078ec0ff */
[----:B------:R-:W-:Y:S02]  /*fd50*/  IMAD R3, RZ, RZ, -UR42 ;  /* 0x8000002aff037e24 */ /* 0x000fe4000f8e02ff */
[----:B------:R-:W-:Y:S01]  /*fd60*/  IMAD.MOV R5, RZ, RZ, -R11 ;  /* 0x000000ffff057224 */ /* 0x000fe200078e0a0b */
[----:B------:R-:W-:Y:S01]  /*fd70*/  ISETP.NE.AND P2, PT, R8, 0x3, PT ;  /* 0x000000030800780c */ /* 0x000fe20003f45270 */
[----:B------:R-:W-:Y:S02]  /*fd80*/  IMAD R24, R24, R3, UR41 ;  /* 0x0000002918187e24 */ /* 0x000fe4000f8e0203 */
[----:B------:R-:W-:-:S03]  /*fd90*/  IMAD R5, R34, R5, R9 ;  /* 0x0000000522057224 */ /* 0x000fc600078e0209 */
[----:B------:R-:W-:-:S07]  /*fda0*/  SHF.R.S32.HI R30, RZ, 0x1f, R24 ;  /* 0x0000001fff1e7819 */ /* 0x000fce0000011418 */
[----:B------:R-:W-:Y:S01]  /*fdb0*/  @P2 LOP3.LUT R16, R16, 0x4, RZ, 0xfc, !PT ;  /* 0x0000000410102812 */ /* 0x000fe200078efcff */
[----:B0-----:R-:W-:Y:S06]  /*fdc0*/  @!P2 BRA `(.L_x_2467) ;  /* 0x000000000004a947 */ /* 0x001fec0003800000 */
[----:B------:R-:W-:Y:S01]  /*fdd0*/  BPT.TRAP 0x1 ;  /* 0x000000040000795c */ /* 0x000fe20000300000 */
.L_x_2467:
[----:B------:R-:W-:Y:S01]  /*fde0*/  IMAD R6, R25, 0x8, R17 ;  /* 0x0000000819067824 */ /* 0x000fe200078e0211 */
[----:B------:R-:W-:Y:S01]  /*fdf0*/  SHF.L.U32 R20, R27, 0x1f, RZ ;  /* 0x0000001f1b147819 */ /* 0x000fe200000006ff */
[----:B------:R-:W-:Y:S01]  /*fe00*/  BSSY B0, `(.L_x_2468) ;  /* 0x0000004000007945 */ /* 0x000fe20003800000 */
[----:B------:R-:W-:Y:S02]  /*fe10*/  SHF.R.S32.HI R10, RZ, 0x1f, R5 ;  /* 0x0000001fff0a7819 */ /* 0x000fe40000011405 */
[----:B------:R-:W0:Y:S02]  /*fe20*/  SYNCS.PHASECHK.TRANS64.TRYWAIT P0, [R6+URZ+0x38880], R20 ;  /* 0x03888014060075a7 */ /* 0x000e24000800017f */
[----:B0-----:R-:W-:Y:S05]  /*fe30*/  @!P0 BRA `(.L_x_2469) ;  /* 0x0000004400748947 */ /* 0x001fea0003800000 */
.L_x_2538:
[----:B------:R-:W-:Y:S05]  /*fe40*/  BSYNC B0 ;  /* 0x0000000000007941 */ /* 0x000fea0003800000 */
.L_x_2468:
[----:B------:R-:W2:Y:S01]  /*fe50*/  LDL R11, [R1] ;  /* 0x00000000010b7983 */ /* 0x000ea20000100800 */
[----:B------:R-:W-:Y:S01]  /*fe60*/  ULDC.64 UR4, c[0x0][0x328] ;  /* 0x0000ca0000047ab9 */ /* 0x000fe20000000a00 */
[----:B-----5:R-:W-:Y:S01]  /*fe70*/  SHF.R.S32.HI R18, RZ, 0x1f, R4 ;  /* 0x0000001fff127819 */ /* 0x020fe20000011404 */
[----:B------:R-:W-:Y:S01]  /*fe80*/  IMAD R2, R10, UR4, RZ ;  /* 0x000000040a027c24 */ /* 0x000fe2000f8e02ff */
[----:B------:R-:W1:Y:S01]  /*fe90*/  S2R R8, SR_TID.X ;  /* 0x0000000000087919 */ /* 0x000e620000002100 */
        /* <DEDUP_REMOVED lines=15> */
[----:B-1----:R-:W-:-:S04]  /*ff90*/  LOP3.LUT R8, R8, 0x7f, RZ, 0xc0, !PT ;  /* 0x0000007f08087812 */ /* 0x002fc800078ec0ff */
[----:B------:R-:W-:Y:S02]  /*ffa0*/  SHF.R.U32.HI R12, RZ, 0x3, R8 ;  /* 0x00000003ff0c7819 */ /* 0x000fe40000011608 */
[----:B------:R-:W-:-:S04]  /*ffb0*/  IADD3 R8, P0, R2, UR6, RZ ;  /* 0x0000000602087c10 */ /* 0x000fc8000ff1e0ff */
[----:B------:R-:W-:Y:S02]  /*ffc0*/  IADD3.X R9, R3, UR7, R7, P0, !PT ;  /* 0x0000000703097c10 */ /* 0x000fe400087fe407 */
[----:B------:R-:W-:-:S04]  /*ffd0*/  IADD3 R7, -R12, UR36, -R0 ;  /* 0x000000240c077c10 */ /* 0x000fc8000fffe900 */
[----:B------:R-:W-:-:S13]  /*ffe0*/  ISETP.GE.AND P0, PT, R7, 0x1, PT ;  /* 0x000000010700780c */ /* 0x000fda0003f06270 */
[----:B------:R-:W-:Y:S01]  /*fff0*/  @P0 LOP3.LUT R16, R16, 0x40, RZ, 0xfc, !PT ;  /* 0x0000004010100812 */ /* 0x000fe200078efcff */
[----:B--2---:R-:W-:Y:S01]  /*10000*/  IMAD R19, R25, 0x8000, R11 ;  /* 0x0000800019137824 */ /* 0x004fe200078e020b */
[----:B------:R-:W-:Y:S06]  /*10010*/  BRA.DIV UR4, `(.L_x_2470) ;  /* 0x0000004604107947 */ /* 0x000fec000b800000 */
[----:B------:R-:W1:Y:S01]  /*10020*/  SHFL.IDX PT, R14, R8, RZ, 0x181f ;  /* 0x00181fff080e7589 */ /* 0x000e6200000e0000 */
[C---:B------:R-:W-:Y:S02]  /*10030*/  LOP3.LUT P6, RZ, R16.reuse, 0x200, RZ, 0xc0, !PT ;  /* 0x0000020010ff7812 */ /* 0x040fe400078cc0ff */
[C---:B------:R-:W-:Y:S01]  /*10040*/  LOP3.LUT P2, RZ, R16.reuse, 0x80, RZ, 0xc0, !PT ;  /* 0x0000008010ff7812 */ /* 0x040fe2000784c0ff */
[----:B------:R-:W2:Y:S01]  /*10050*/  SHFL.IDX PT, R0, R9, RZ, 0x181f ;  /* 0x00181fff09007589 */ /* 0x000ea200000e0000 */
[C---:B------:R-:W-:Y:S02]  /*10060*/  ISETP.GE.AND P1, PT, R7.reuse, 0x11, PT ;  /* 0x000000110700780c */ /* 0x040fe40003f26270 */
[----:B------:R-:W-:Y:S02]  /*10070*/  LOP3.LUT R16, R16, 0xffffffdf, RZ, 0xc0, !PT ;  /* 0xffffffdf10107812 */ /* 0x000fe400078ec0ff */
[C---:B------:R-:W-:Y:S02]  /*10080*/  ISETP.GE.AND P5, PT, R7.reuse, 0x31, PT ;  /* 0x000000310700780c */ /* 0x040fe40003fa6270 */
[----:B------:R-:W-:-:S02]  /*10090*/  ISETP.GE.AND P4, PT, R7, 0x41, PT ;  /* 0x000000410700780c */ /* 0x000fc40003f86270 */
[----:B------:R-:W-:-:S05]  /*100a0*/  ISETP.GE.AND P3, PT, R7, 0x51, PT ;  /* 0x000000510700780c */ /* 0x000fca0003f66270 */
[----:B------:R-:W-:Y:S02]  /*100b0*/  @P1 LOP3.LUT R16, R16, 0x20, RZ, 0xfc, !PT ;  /* 0x0000002010101812 */ /* 0x000fe400078efcff */
[C---:B------:R-:W-:Y:S02]  /*100c0*/  ISETP.GE.AND P1, PT, R7.reuse, 0x61, PT ;  /* 0x000000610700780c */ /* 0x040fe40003f26270 */
[----:B------:R-:W-:Y:S02]  /*100d0*/  LOP3.LUT R16, R16, 0xffffffef, RZ, 0xc0, !PT ;  /* 0xffffffef10107812 */ /* 0x000fe400078ec0ff */
[----:B-1----:R-:W-:Y:S02]  /*100e0*/  IADD3 R2, P0, R28, R14, RZ ;  /* 0x0000000e1c027210 */ /* 0x002fe40007f1e0ff */
[----:B------:R-:W1:Y:S03]  /*100f0*/  SHFL.IDX PT, R14, R8, 0x1, 0x181f ;  /* 0x00381f00080e7f89 */ /* 0x000e6600000e0000 */
[----:B--2---:R-:W-:Y:S01]  /*10100*/  IMAD.X R3, RZ, RZ, R0, P0 ;  /* 0x000000ffff037224 */ /* 0x004fe200000e0600 */
[----:B------:R-:W-:Y:S01]  /*10110*/  ISETP.LT.OR P0, PT, R7, 0x1, P6 ;  /* 0x000000010700780c */ /* 0x000fe20003701670 */
[----:B------:R-:W-:-:S12]  /*10120*/  IMAD.IADD R0, R17, 0x1, R19 ;  /* 0x0000000111007824 */ /* 0x000fd800078e0213 */
        /* <DEDUP_REMOVED lines=55> */
[----:B------:R-:W-:-:S11]  /*104a0*/  LOP3.LUT R16, R16, 0xfffffeff, RZ, 0xc0, !PT ;  /* 0xfffffeff10107812 */ /* 0x000fd600078ec0ff */
[----:B-1-34-:R-:W-:-:S07]  /*104b0*/  @P0 LOP3.LUT R16, R16, 0x100, RZ, 0xfc, !PT ;  /* 0x0000010010100812 */ /* 0x01afce00078efcff */
.L_x_2556:
[----:B------:R-:W-:Y:S02]  /*104c0*/  IADD3 R2, P0, R28, R14, RZ ;  /* 0x0000000e1c027210 */ /* 0x000fe40007f1e0ff */
[C---:B------:R-:W-:Y:S02]  /*104d0*/  LOP3.LUT P6, RZ, R16.reuse, 0x200, RZ, 0xc0, !PT ;  /* 0x0000020010ff7812 */ /* 0x040fe400078cc0ff */
[----:B------:R-:W-:Y:S01]  /*104e0*/  LOP3.LUT P2, RZ, R16, 0x80, RZ, 0xc0, !PT ;  /* 0x0000008010ff7812 */ /* 0x000fe2000784c0ff */
        /* <DEDUP_REMOVED lines=10> */
.L_x_2471:
        /* <DEDUP_REMOVED lines=11> */
.L_x_2472:
[----:B------:R1:W-:Y:S01]  /*10640*/  SYNCS.ARRIVE.TRANS64.A1T0 RZ, [R6+URZ+0x38870], RZ ;  /* 0x038870ff06ff79a7 */ /* 0x0003e2000810003f */
[----:B------:R-:W-:Y:S05]  /*10650*/  @!P6 BRA `(.L_x_2473) ;  /* 0x000000000004e947 */ /* 0x000fea0003800000 */
[----:B------:R-:W-:Y:S01]  /*10660*/  BPT.TRAP 0x1 ;  /* 0x000000040000795c */ /* 0x000fe20000300000 */
.L_x_2473:
[----:B------:R-:W2:Y:S01]  /*10670*/  SYNCS.PHASECHK.TRANS64.TRYWAIT P0, [R6+URZ+0x38840], R20 ;  /* 0x03884014060075a7 */ /* 0x000ea2000800017f */
[----:B------:R-:W-:Y:S04]  /*10680*/  BSSY B0, `(.L_x_2474) ;  /* 0x0000002000007945 */ /* 0x000fe80003800000 */
[----:B--2---:R-:W-:Y:S05]  /*10690*/  @!P0 BRA `(.L_x_2475) ;  /* 0x0000004800188947 */ /* 0x004fea0003800000 */
.L_x_2557:
[----:B------:R-:W-:Y:S05]  /*106a0*/  BSYNC B0 ;  /* 0x0000000000007941 */ /* 0x000fea0003800000 */
.L_x_2474:
[----:B------:R-:W-:Y:S01]  /*106b0*/  ULDC.64 UR4, c[0x0][0x300] ;  /* 0x0000c00000047ab9 */ /* 0x000fe20000000a00 */
[----:B------:R-:W-:Y:S01]  /*106c0*/  ULDC.64 UR6, c[0x0][0x2e8] ;  /* 0x0000ba0000067ab9 */ /* 0x000fe20000000a00 */
[----:B------:R-:W-:Y:S01]  /*106d0*/  IMAD R10, R10, UR4, RZ ;  /* 0x000000040a0a7c24 */ /* 0x000fe2000f8e02ff */
[----:B------:R-:W-:Y:S01]  /*106e0*/  LOP3.LUT P2, RZ, R16, 0x1, RZ, 0xc0, !PT ;  /* 0x0000000110ff7812 */ /* 0x000fe2000784c0ff */
[----:B------:R-:W-:-:S04]  /*106f0*/  IMAD.WIDE.U32 R2, R5, UR4, RZ ;  /* 0x0000000405027c25 */ /* 0x000fc8000f8e00ff */
        /* <DEDUP_REMOVED lines=19> */
[C---:B------:R-:W-:Y:S02]  /*10830*/  LOP3.LUT P6, RZ, R16.reuse, 0x2, RZ, 0xc0, !PT ;  /* 0x0000000210ff7812 */ /* 0x040fe400078cc0ff */
[----:B------:R-:W-:Y:S02]  /*10840*/  P2R R9, PR, RZ, 0x8 ;  /* 0x00000008ff097803 */ /* 0x000fe40000000000 */
[----:B------:R-:W-:Y:S02]  /*10850*/  LOP3.LUT P3, RZ, R16, 0x20, RZ, 0xc0, !PT ;  /* 0x0000002010ff7812 */ /* 0x000fe4000786c0ff */
[----:B------:R-:W-:-:S02]  /*10860*/  P2R R7, PR, RZ, 0x2 ;  /* 0x00000002ff077803 */ /* 0x000fc40000000000 */
[----:B------:R-:W-:-:S03]  /*10870*/  LOP3.LUT P1, RZ, R16, 0x10, RZ, 0xc0, !PT ;  /* 0x0000001010ff7812 */ /* 0x000fc6000782c0ff */
[----:B---3--:R-:W-:-:S05]  /*10880*/  @P4 IADD3 R14, P0, R28, R14, RZ ;  /* 0x0000000e1c0e4210 */ /* 0x008fca0007f1e0ff */
[----:B----4-:R-:W-:Y:S02]  /*10890*/  @P4 IMAD.X R3, RZ, RZ, R2, P0 ;  /* 0x000000ffff034224 */ /* 0x010fe400000e0602 */
[----:B------:R-:W-:Y:S02]  /*108a0*/  @P4 IMAD.MOV.U32 R2, RZ, RZ, R14 ;  /* 0x000000ffff024224 */ /* 0x000fe400078e000e */
[----:B------:R-:W3:Y:S04]  /*108b0*/  SHFL.IDX PT, R14, R4, 0x1, 0x181f ;  /* 0x00381f00040e7f89 */ /* 0x000ee800000e0000 */
[----:B------:R-:W-:Y:S04]  /*108c0*/  @P4 LDGSTS.E.BYPASS.LTC128B.128 [R0+0x28400], desc[UR48][R2.64], !P6 ;  /* 0x2840000002004fae */ /* 0x000fe8000f101d70 */
[----:B------:R4:W-:Y:S01]  /*108d0*/  @P4 LDGSTS.E.BYPASS.LTC128B.128 [R0+0x2c400], desc[UR48][R2.64+0x80], !P2 ;  /* 0x2c40008002004fae */ /* 0x0009e2000d101d70 */
[----:B------:R-:W-:-:S03]  /*108e0*/  ISETP.NE.AND P4, PT, R8, RZ, PT ;  /* 0x000000ff0800720c */ /* 0x000fc60003f85270 */
[----:B------:R-:W5:Y:S01]  /*108f0*/  SHFL.IDX PT, R8, R5, 0x1, 0x181f ;  /* 0x00381f0005087f89 */ /* 0x000f6200000e0000 */
[----:B---3--:R-:W-:-:S05]  /*10900*/  @P3 IADD3 R14, P0, R28, R14, RZ ;  /* 0x0000000e1c0e3210 */ /* 0x008fca0007f1e0ff */
[----:B----4-:R-:W-:Y:S02]  /*10910*/  @P3 IMAD.MOV.U32 R2, RZ, RZ, R14 ;  /* 0x000000ffff023224 */ /* 0x010fe400078e000e */
[----:B------:R-:W3:Y:S01]  /*10920*/  SHFL.IDX PT, R14, R4, 0x2, 0x181f ;  /* 0x00581f00040e7f89 */ /* 0x000ee200000e0000 */
[----:B-----5:R-:W-:-:S03]  /*10930*/  @P3 IMAD.X R19, RZ, RZ, R8, P0 ;  /* 0x000000ffff133224 */ /* 0x020fc600000e0608 */
[----:B------:R-:W4:Y:S01]  /*10940*/  SHFL.IDX PT, R8, R5, 0x2, 0x181f ;  /* 0x00581f0005087f89 */ /* 0x000f2200000e0000 */
[----:B------:R-:W-:-:S05]  /*10950*/  @P3 IMAD.MOV.U32 R3, RZ, RZ, R19 ;  /* 0x000000ffff033224 */ /* 0x000fca00078e0013 */
[----:B------:R-:W-:Y:S04]  /*10960*/  @P3 LDGSTS.E.BYPASS.LTC128B.128 [R0+0x28c00], desc[UR48][R2.64], !P6 ;  /* 0x28c0000002003fae */ /* 0x000fe8000f101d70 */
[----:B------:R5:W-:Y:S01]  /*10970*/  @P3 LDGSTS.E.BYPASS.LTC128B.128 [R0+0x2cc00], desc[UR48][R2.64+0x80], !P2 ;  /* 0x2cc0008002003fae */ /* 0x000be2000d101d70 */
[----:B------:R-:W-:Y:S02]  /*10980*/  ISETP.NE.AND P3, PT, R9, RZ, PT ;  /* 0x000000ff0900720c */ /* 0x000fe40003f65270 */
[----:B---3--:R-:W-:-:S05]  /*10990*/  @P1 IADD3 R14, P0, R28, R14, RZ ;  /* 0x0000000e1c0e1210 */ /* 0x008fca0007f1e0ff */
[----:B-----5:R-:W-:Y:S02]  /*109a0*/  @P1 IMAD.MOV.U32 R2, RZ, RZ, R14 ;  /* 0x000000ffff021224 */ /* 0x020fe400078e000e */
[----:B------:R-:W3:Y:S01]  /*109b0*/  SHFL.IDX PT, R14, R4, 0x3, 0x181f ;  /* 0x00781f00040e7f89 */ /* 0x000ee200000e0000 */
[----:B----4-:R-:W-:-:S03]  /*109c0*/  @P1 IMAD.X R9, RZ, RZ, R8, P0 ;  /* 0x000000ffff091224 */ /* 0x010fc600000e0608 */
[----:B------:R-:W4:Y:S01]  /*109d0*/  SHFL.IDX PT, R8, R5, 0x3, 0x181f ;  /* 0x00781f0005087f89 */ /* 0x000f2200000e0000 */
[----:B------:R-:W-:-:S05]  /*109e0*/  @P1 IMAD.MOV.U32 R3, RZ, RZ, R9 ;  /* 0x000000ffff031224 */ /* 0x000fca00078e0009 */
[----:B------:R-:W-:Y:S04]  /*109f0*/  @P1 LDGSTS.E.BYPASS.LTC128B.128 [R0+0x29400], desc[UR48][R2.64], !P6 ;  /* 0x2940000002001fae */ /* 0x000fe8000f101d70 */
[----:B------:R5:W-:Y:S01]  /*10a00*/  @P1 LDGSTS.E.BYPASS.LTC128B.128 [R0+0x2d400], desc[UR48][R2.64+0x80], !P2 ;  /* 0x2d40008002001fae */ /* 0x000be2000d101d70 */
[----:B------:R-:W-:-:S03]  /*10a10*/  ISETP.NE.AND P1, PT, R7, RZ, PT ;  /* 0x000000ff0700720c */ /* 0x000fc60003f25270 */
[----:B------:R-:W-:Y:S01]  /*10a20*/  SHFL.IDX PT, R7, R5, 0x4, 0x181f ;  /* 0x00981f0005077f89 */ /* 0x000fe200000e0000 */
[----:B---3--:R-:W-:-:S05]  /*10a30*/  @P5 IADD3 R14, P0, R28, R14, RZ ;  /* 0x0000000e1c0e5210 */ /* 0x008fca0007f1e0ff */
[----:B-----5:R-:W-:Y:S02]  /*10a40*/  @P5 IMAD.MOV.U32 R2, RZ, RZ, R14 ;  /* 0x000000ffff025224 */ /* 0x020fe400078e000e */
[----:B------:R-:W3:Y:S01]  /*10a50*/  SHFL.IDX PT, R14, R4, 0x4, 0x181f ;  /* 0x00981f00040e7f89 */ /* 0x000ee200000e0000 */
[----:B----4-:R-:W-:-:S04]  /*10a60*/  @P5 IMAD.X R9, RZ, RZ, R8, P0 ;  /* 0x000000ffff095224 */ /* 0x010fc800000e0608 */
[----:B------:R-:W-:-:S05]  /*10a70*/  @P5 IMAD.MOV.U32 R3, RZ, RZ, R9 ;  /* 0x000000ffff035224 */ /* 0x000fca00078e0009 */
[----:B------:R-:W-:Y:S04]  /*10a80*/  @P5 LDGSTS.E.BYPASS.LTC128B.128 [R0+0x29c00], desc[UR48][R2.64], !P6 ;  /* 0x29c0000002005fae */ /* 0x000fe8000f101d70 */
[----:B------:R4:W-:Y:S01]  /*10a90*/  @P5 LDGSTS.E.BYPASS.LTC128B.128 [R0+0x2dc00], desc[UR48][R2.64+0x80], !P2 ;  /* 0x2dc0008002005fae */ /* 0x0009e2000d101d70 */
[----:B---3--:R-:W-:-:S05]  /*10aa0*/  @P4 IADD3 R14, P0, R28, R14, RZ ;  /* 0x0000000e1c0e4210 */ /* 0x008fca0007f1e0ff */
[----:B------:R-:W-:Y:S02]  /*10ab0*/  @P4 IMAD.X R7, RZ, RZ, R7, P0 ;  /* 0x000000ffff074224 */ /* 0x000fe400000e0607 */
[----:B----4-:R-:W-:Y:S02]  /*10ac0*/  @P4 IMAD.MOV.U32 R2, RZ, RZ, R14 ;  /* 0x000000ffff024224 */ /* 0x010fe400078e000e */
[----:B------:R-:W3:Y:S01]  /*10ad0*/  SHFL.IDX PT, R14, R4, 0x5, 0x181f ;  /* 0x00b81f00040e7f89 */ /* 0x000ee200000e0000 */
[----:B------:R-:W-:-:S03]  /*10ae0*/  @P4 IMAD.MOV.U32 R3, RZ, RZ, R7 ;  /* 0x000000ffff034224 */ /* 0x000fc600078e0007 */
[----:B------:R-:W4:Y:S04]  /*10af0*/  SHFL.IDX PT, R7, R5, 0x5, 0x181f ;  /* 0x00b81f0005077f89 */ /* 0x000f2800000e0000 */
[----:B------:R-:W-:Y:S04]  /*10b00*/  @P4 LDGSTS.E.BYPASS.LTC128B.128 [R0+0x2a400], desc[UR48][R2.64], !P6 ;  /* 0x2a40000002004fae */ /* 0x000fe8000f101d70 */
[----:B------:R5:W-:Y:S01]  /*10b10*/  @P4 LDGSTS.E.BYPASS.LTC128B.128 [R0+0x2e400], desc[UR48][R2.64+0x80], !P2 ;  /* 0x2e40008002004fae */ /* 0x000be2000d101d70 */
[----:B---3--:R-:W-:-:S05]  /*10b20*/  @P3 IADD3 R14, P0, R28, R14, RZ ;  /* 0x0000000e1c0e3210 */ /* 0x008fca0007f1e0ff */
[----:B----4-:R-:W-:Y:S02]  /*10b30*/  @P3 IMAD.X R7, RZ, RZ, R7, P0 ;  /* 0x000000ffff073224 */ /* 0x010fe400000e0607 */
[----:B-----5:R-:W-:Y:S02]  /*10b40*/  @P3 IMAD.MOV.U32 R2, RZ, RZ, R14 ;  /* 0x000000ffff023224 */ /* 0x020fe400078e000e */
        /* <DEDUP_REMOVED lines=8> */
[----:B------:R-:W-:Y:S01]  /*10bd0*/  @P1 IMAD.MOV.U32 R3, RZ, RZ, R7 ;  /* 0x000000ffff031224 */ /* 0x000fe200078e0007 */
[----:B------:R3:W4:Y:S04]  /*10be0*/  SHFL.IDX PT, R14, R4, 0x7, 0x181f ;  /* 0x00f81f00040e7f89 */ /* 0x00072800000e0000 */
[----:B------:R3:W-:Y:S04]  /*10bf0*/  @P1 LDGSTS.E.BYPASS.LTC128B.128 [R0+0x2b400], desc[UR48][R2.64], !P6 ;  /* 0x2b40000002001fae */ /* 0x0007e8000f101d70 */
[----:B------:R3:W-:Y:S04]  /*10c00*/  @P1 LDGSTS.E.BYPASS.LTC128B.128 [R0+0x2f400], desc[UR48][R2.64+0x80], !P2 ;  /* 0x2f40008002001fae */ /* 0x0007e8000d101d70 */
[----:B------:R3:W0:Y:S02]  /*10c10*/  SHFL.IDX PT, R7, R5, 0x7, 0x181f ;  /* 0x00f81f0005077f89 */ /* 0x00062400000e0000 */
.L_x_2575:
[C---:B------:R-:W-:Y:S02]  /*10c20*/  LOP3.LUT P1, RZ, R16.reuse, 0x100, RZ, 0xc0, !PT ;  /* 0x0000010010ff7812 */ /* 0x040fe4000782c0ff */
[----:B------:R-:W-:-:S11]  /*10c30*/  LOP3.LUT P3, RZ, R16, 0x2, RZ, 0xc0, !PT ;  /* 0x0000000210ff7812 */ /* 0x000fd6000786c0ff */
[----:B---34-:R-:W-:-:S05]  /*10c40*/  @P1 IADD3 R2, P0, R28, R14, RZ ;  /* 0x0000000e1c021210 */ /* 0x018fca0007f1e0ff */
[----:B0-----:R-:W-:Y:S01]  /*10c50*/  @P1 IMAD.X R3, RZ, RZ, R7, P0 ;  /* 0x000000ffff031224 */ /* 0x001fe200000e0607 */
[----:B------:R-:W-:-:S04]  /*10c60*/  PLOP3.LUT P0, PT, PT, PT, PT, 0x80, 0x0 ;  /* 0x000000000000781c */ /* 0x000fc80003f0f070 */
[----:B------:R-:W-:Y:S01]  /*10c70*/  @!PT LDS RZ, [RZ] ;  /* 0x00000000fffff984 */ /* 0x000fe20000000800 */
[----:B------:R-:W-:Y:S01]  /*10c80*/  @!PT LDS RZ, [RZ] ;  /* 0x00000000fffff984 */ /* 0x000fe20000000800 */
[----:B------:R-:W-:Y:S01]  /*10c90*/  @!PT LDS RZ, [RZ] ;  /* 0x00000000fffff984 */ /* 0x000fe20000000800 */
[----:B------:R0:W-:Y:S04]  /*10ca0*/  @P1 LDGSTS.E.BYPASS.LTC128B.128 [R0+0x2bc00], desc[UR48][R2.64], !P3 ;  /* 0x2bc0000002001fae */ /* 0x0001e8000d901d70 */
[----:B------:R0:W-:Y:S01]  /*10cb0*/  @P1 LDGSTS.E.BYPASS.LTC128B.128 [R0+0x2fc00], desc[UR48][R2.64+0x80], !P2 ;  /* 0x2fc0008002001fae */ /* 0x0001e2000d101d70 */
[----:B------:R-:W-:-:S04]  /*10cc0*/  NOP ;  /* 0x0000000000007918 */ /* 0x000fc80000000000 */
.L_x_2477:
        /* <DEDUP_REMOVED lines=11> */
.L_x_2478:
[----:B------:R-:W-:Y:S01]  /*10d80*/  VIADD R0, R17, 0x20400 ;  /* 0x0002040011007836 */ /* 0x000fe20000000000 */
[----:B------:R0:W-:Y:S06]  /*10d90*/  SYNCS.ARRIVE.TRANS64.A1T0 RZ, [R6+URZ+0x38830], RZ ;  /* 0x038830ff06ff79a7 */ /* 0x0001ec000810003f */
[----:B------:R-:W-:Y:S05]  /*10da0*/  WARPSYNC.ALL ;  /* 0x0000000000007948 */ /* 0x000fea0003800000 */
[----:B------:R-:W-:Y:S01]  /*10db0*/  BAR.SYNC.DEFER_BLOCKING 0x8, 0x180 ;  /* 0x0206000000007b1d */ /* 0x000fe20000010000 */
[----:B------:R-:W-:-:S05]  /*10dc0*/  LOP3.LUT P0, RZ, R0, 0x3ff, RZ, 0xc0, !PT ;  /* 0x000003ff00ff7812 */ /* 0x000fca000780c0ff */
[----:B------:R-:W-:Y:S08]  /*10dd0*/  BSSY B6, `(.L_x_2479) ;  /* 0x0000012000067945 */ /* 0x000ff00003800000 */
[----:B------:R-:W-:Y:S05]  /*10de0*/  @!P0 BRA `(.L_x_2480) ;  /* 0x0000000000408947 */ /* 0x000fea0003800000 */
        /* <DEDUP_REMOVED lines=16> */
.L_x_2480:
[----:B------:R-:W-:Y:S05]  /*10ef0*/  BSYNC B6 ;  /* 0x0000000000067941 */ /* 0x000fea0003800000 */
.L_x_2479:
[----:B------:R3:W5:Y:S01]  /*10f00*/  LDL R8, [R1+0xc] ;  /* 0x00000c0001087983 */ /* 0x0007620000100800 */
[----:B------:R-:W-:Y:S01]  /*10f10*/  UISETP.NE.AND UP0, UPT, UR50, URZ, UPT ;  /* 0x0000003f3200728c */ /* 0x000fe2000bf05270 */
[----:B------:R-:W-:Y:S01]  /*10f20*/  IMAD.U32 R4, RZ, RZ, UR43 ;  /* 0x0000002bff047e24 */ /* 0x000fe2000f8e00ff */
[----:B------:R-:W4:Y:S01]  /*10f30*/  S2R R2, SR_TID.X ;  /* 0x0000000000027919 */ /* 0x000f220000002100 */
[----:B------:R-:W-:Y:S01]  /*10f40*/  R2UR UR6, R30 ;  /* 0x000000001e0672ca */ /* 0x000fe200000e0000 */
[----:B------:R-:W-:Y:S02]  /*10f50*/  ULDC.64 UR8, c[0x0][0x2d8] ;  /* 0x0000b60000087ab9 */ /* 0x000fe40000000a00 */
[----:B------:R-:W-:Y:S02]  /*10f60*/  PLOP3.LUT P0, PT, PT, PT, UP0, 0x80, 0x0 ;  /* 0x000000000000781c */ /* 0x000fe40003f0f008 */
[C---:B------:R-:W-:Y:S02]  /*10f70*/  LOP3.LUT P4, RZ, R16.reuse, 0x800, RZ, 0xc0, !PT ;  /* 0x0000080010ff7812 */ /* 0x040fe4000788c0ff */
[----:B------:R-:W-:Y:S01]  /*10f80*/  LOP3.LUT P5, RZ, R16, 0x400, RZ, 0xc0, !PT ;  /* 0x0000040010ff7812 */ /* 0x000fe200078ac0ff */
[----:B------:R-:W-:Y:S01]  /*10f90*/  @UP0 ULDC UR4, c[0x0][0x44c] ;  /* 0x0001130000040ab9 */ /* 0x000fe20000000800 */
[C---:B----4-:R-:W-:Y:S01]  /*10fa0*/  LOP3.LUT R18, R2.reuse, 0x7f, RZ, 0xc0, !PT ;  /* 0x0000007f02127812 */ /* 0x050fe200078ec0ff */
[----:B------:R-:W-:-:S03]  /*10fb0*/  IMAD.SHL.U32 R2, R2, 0x10, RZ ;  /* 0x0000001002027824 */ /* 0x000fc600078e00ff */
[----:B------:R-:W-:-:S04]  /*10fc0*/  SHF.R.U32.HI R18, RZ, 0x3, R18 ;  /* 0x00000003ff127819 */ /* 0x000fc80000011612 */
[----:B------:R-:W-:-:S05]  /*10fd0*/  LOP3.LUT R2, R18, 0x70, R2, 0xf8, !PT ;  /* 0x0000007012027812 */ /* 0x000fca00078ef802 */
[----:B------:R-:W-:-:S04]  /*10fe0*/  IMAD R4, R4, 0x80, R2 ;  /* 0x0000008004047824 */ /* 0x000fc800078e0202 */
        /* <DEDUP_REMOVED lines=15> */
[----:B------:R-:W4:Y:S01]  /*110e0*/  S2R R18, SR_TID.X ;  /* 0x0000000000127919 */ /* 0x000f220000002100 */
        /* <DEDUP_REMOVED lines=20> */
[----:B----4-:R-:W-:Y:S02]  /*11230*/  LOP3.LUT R18, R18, 0x7f, RZ, 0xc0, !PT ;  /* 0x0000007f12127812 */ /* 0x010fe400078ec0ff */
[----:B------:R-:W-:Y:S02]  /*11240*/  IADD3.X R5, R3, UR5, R5, P0, !PT ;  /* 0x0000000503057c10 */ /* 0x000fe400087fe405 */
[----:B------:R-:W-:Y:S01]  /*11250*/  SHF.R.U32.HI R10, RZ, 0x3, R18 ;  /* 0x00000003ff0a7819 */ /* 0x000fe20000011612 */
[----:B---3--:R-:W-:Y:S06]  /*11260*/  BRA.DIV UR4, `(.L_x_2481) ;  /* 0x0000004604ac7947 */ /* 0x008fec000b800000 */
[----:B------:R-:W3:Y:S01]  /*11270*/  SHFL.IDX PT, R14, R0, RZ, 0x181f ;  /* 0x00181fff000e7589 */ /* 0x000ee200000e0000 */
[----:B------:R-:W-:-:S03]  /*11280*/  IMAD.U32 R4, RZ, RZ, UR43 ;  /* 0x0000002bff047e24 */ /* 0x000fc6000f8e00ff */
[----:B------:R-:W4:Y:S01]  /*11290*/  SHFL.IDX PT, R2, R5, RZ, 0x181f ;  /* 0x00181fff05027589 */ /* 0x000f2200000e0000 */
[----:B------:R-:W-:-:S03]  /*112a0*/  IMAD R4, R4, 0x80, R10 ;  /* 0x0000008004047824 */ /* 0x000fc600078e020a */
[----:B012---:R-:W-:Y:S01]  /*112b0*/  SHFL.IDX PT, R6, R5, 0x1, 0x181f ;  /* 0x00381f0005067f89 */ /* 0x007fe200000e0000 */
[C---:B------:R-:W-:Y:S01]  /*112c0*/  VIADD R7, R4.reuse, 0x10 ;  /* 0x0000001004077836 */ /* 0x040fe20000000000 */
[----:B------:R-:W-:-:S13]  /*112d0*/  ISETP.GE.AND P1, PT, R4, UR37, PT ;  /* 0x0000002504007c0c */ /* 0x000fda000bf26270 */
[----:B---3--:R-:W-:-:S05]  /*112e0*/  @!P1 IADD3 R14, P0, R28, R14, RZ ;  /* 0x0000000e1c0e9210 */ /* 0x008fca0007f1e0ff */
[----:B----4-:R-:W-:Y:S02]  /*112f0*/  @!P1 IMAD.X R3, RZ, RZ, R2, P0 ;  /* 0x000000ffff039224 */ /* 0x010fe400000e0602 */
        /* <DEDUP_REMOVED lines=25> */
[----:B0-----:R-:W-:-:S04]  /*11490*/  @!P1 IADD3 R14, P0, R28, R14, RZ ;  /* 0x0000000e1c0e9210 */ /* 0x001fc80007f1e0ff */
[----:B-1----:R-:W-:Y:S01]  /*114a0*/  @!P1 IADD3.X R7, RZ, R6, RZ, P0, !PT ;  /* 0x00000006ff079210 */ /* 0x002fe200007fe4ff */
[----:B--2---:R-:W-:Y:S01]  /*114b0*/  @!P1 IMAD.MOV.U32 R2, RZ, RZ, R14 ;  /* 0x000000ffff029224 */ /* 0x004fe200078e000e */
[----:B------:R-:W-:Y:S03]  /*114c0*/  SHFL.IDX PT, R6, R5, 0x4, 0x181f ;  /* 0x00981f0005067f89 */ /* 0x000fe600000e0000 */
[----:B------:R-:W-:Y:S01]  /*114d0*/  @!P1 IMAD.MOV.U32 R3, RZ, RZ, R7 ;  /* 0x000000ffff039224 */ /* 0x000fe200078e0007 */
[----:B------:R-:W0:Y:S01]  /*114e0*/  SHFL.IDX PT, R14, R0, 0x4, 0x181f ;  /* 0x00981f00000e7f89 */ /* 0x000e2200000e0000 */
[----:B------:R-:W-:-:S03]  /*114f0*/  VIADD R7, R4, 0x40 ;  /* 0x0000004004077836 */ /* 0x000fc60000000000 */
        /* <DEDUP_REMOVED lines=31> */
.L_x_2592:
        /* <DEDUP_REMOVED lines=11> */
.L_x_2482:
        /* <DEDUP_REMOVED lines=18> */
.L_x_2593:
[----:B------:R-:W-:Y:S05]  /*118c0*/  BSYNC B0 ;  /* 0x0000000000007941 */ /* 0x000fea0003800000 */
.L_x_2483:
[----:B------:R-:W-:-:S06]  /*118d0*/  UISETP.GE.AND UP0, UPT, UR44, 0x2, UPT ;  /* 0x000000022c00788c */ /* 0x000fcc000bf06270 */
[----:B------:R-:W-:-:S13]  /*118e0*/  PLOP3.LUT P0, PT, PT, PT, UP0, 0x40, 0x0 ;  /* 0x000000000000781c */ /* 0x000fda0003f0e808 */
[----:B------:R-:W-:Y:S05]  /*118f0*/  @P0 BRA `(.L_x_2485) ;  /* 0x0000001400e40947 */ /* 0x000fea0003800000 */
[----:B------:R-:W-:Y:S01]  /*11900*/  UIADD3 UR4, UR44, -0x2, URZ ;  /* 0xfffffffe2c047890 */ /* 0x000fe2000fffe03f */
[----:B------:R-:W-:Y:S02]  /*11910*/  IMAD.MOV.U32 R10, RZ, RZ, R27 ;  /* 0x000000ffff0a7224 */ /* 0x000fe400078e001b */
[----:B------:R-:W-:-:S03]  /*11920*/  IMAD.MOV.U32 R9, RZ, RZ, R25 ;  /* 0x000000ffff097224 */ /* 0x000fc600078e0019 */
[----:B------:R-:W-:-:S07]  /*11930*/  IMAD.U32 R26, RZ, RZ, UR4 ;  /* 0x00000004ff1a7e24 */ /* 0x000fce000f8e00ff */
.L_x_2505:
[----:B0-----:R-:W0:Y:S01]  /*11940*/  S2R R0, SR_TID.X ;  /* 0x0000000000007919 */ /* 0x001e220000002100 */
[----:B------:R-:W-:Y:S01]  /*11950*/  ISETP.NE.AND P0, PT, R34, 0x1, PT ;  /* 0x000000012200780c */ /* 0x000fe20003f05270 */
[----:B------:R-:W-:Y:S05]  /*11960*/  YIELD ;  /* 0x0000000000007946 */ /* 0x000fea0003800000 */
[----:B------:R-:W-:Y:S01]  /*11970*/  ULDC.64 UR4, c[0x0][0x428] ;  /* 0x00010a0000047ab9 */ /* 0x000fe20000000a00 */
[----:B------:R-:W-:-:S06]  /*11980*/  VIADD R25, R9, 0x1 ;  /* 0x0000000109197836 */ /* 0x000fcc0000000000 */
[----:B-1----:R-:W1:Y:S08]  /*11990*/  @P0 LDC R3, c[0x0][0x434] ;  /* 0x00010d00ff030b82 */ /* 0x002e700000000800 */
[----:B------:R-:W2:Y:S01]  /*119a0*/  @P0 LDC R5, c[0x0][0x438] ;  /* 0x00010e00ff050b82 */ /* 0x000ea20000000800 */
[----:B0-----:R-:W-:-:S04]  /*119b0*/  LOP3.LUT R0, R0, 0x7f, RZ, 0xc0, !PT ;  /* 0x0000007f00007812 */ /* 0x001fc800078ec0ff */
[----:B------:R-:W-:-:S05]  /*119c0*/  SHF.R.U32.HI R0, RZ, 0x3, R0 ;  /* 0x00000003ff007819 */ /* 0x000fca0000011600 */
[----:B------:R-:W-:-:S05]  /*119d0*/  IMAD R6, R26, 0x80, R0 ;  /* 0x000000801a067824 */ /* 0x000fca00078e0200 */
[----:B------:R-:W-:-:S05]  /*119e0*/  IADD3 R6, R28, R6, R33 ;  /* 0x000000061c067210 */ /* 0x000fca0007ffe021 */
[----:B-1----:R-:W-:-:S04]  /*119f0*/  @P0 IMAD.HI.U32 R0, R6, R3, RZ ;  /* 0x0000000306000227 */ /* 0x002fc800078e00ff */
[----:B------:R-:W-:Y:S01]  /*11a00*/  IMAD.MOV.U32 R7, RZ, RZ, R6 ;  /* 0x000000ffff077224 */ /* 0x000fe200078e0006 */
        /* <DEDUP_REMOVED lines=11> */
[----:B------:R-:W-:Y:S02]  /*11ac0*/  LEA.HI.X R5, R2, UR5, R3, 0x2, P0 ;  /* 0x0000000502057c11 */ /* 0x000fe400080f1403 */
[----:B------:R-:W-:Y:S01]  /*11ad0*/  ISETP.NE.AND P2, PT, R8, 0x3, PT ;  /* 0x000000030800780c */ /* 0x000fe20003f45270 */
[----:B------:R-:W-:Y:S01]  /*11ae0*/  IMAD.MOV R3, RZ, RZ, -R7 ;  /* 0x000000ffff037224 */ /* 0x000fe200078e0a07 */
[----:B------:R-:W-:Y:S02]  /*11af0*/  ISETP.NE.AND P0, PT, R25, 0x2, PT ;  /* 0x000000021900780c */ /* 0x000fe40003f05270 */
[----:B------:R-:W2:Y:S01]  /*11b00*/  LDG.E R5, desc[UR48][R4.64] ;  /* 0x0000003004057981 */ /* 0x000ea2000c1e1900 */
[----:B------:R-:W-:Y:S01]  /*11b10*/  IMAD.MOV.U32 R0, RZ, RZ, R26 ;  /* 0x000000ffff007224 */ /* 0x000fe200078e001a */
[----:B------:R-:W-:Y:S01]  /*11b20*/  SEL R27, RZ, 0x1, P0 ;  /* 0x00000001ff1b7807 */ /* 0x000fe20000000000 */
[----:B------:R-:W-:Y:S01]  /*11b30*/  IMAD R6, R3, UR4, R6 ;  /* 0x0000000403067c24 */ /* 0x000fe2000f8e0206 */
[----:B------:R-:W-:Y:S01]  /*11b40*/  SEL R25, R25, RZ, P0 ;  /* 0x000000ff19197207 */ /* 0x000fe20000000000 */
[----:B------:R-:W-:Y:S01]  /*11b50*/  VIADD R26, R26, 0xffffffff ;  /* 0xffffffff1a1a7836 */ /* 0x000fe20000000000 */
[----:B------:R-:W-:-:S02]  /*11b60*/  LOP3.LUT R27, R10, R27, RZ, 0x3c, !PT ;  /* 0x0000001b0a1b7212 */ /* 0x000fc400078e3cff */
[----:B------:R-:W-:Y:S02]  /*11b70*/  ISETP.GT.AND P1, PT, R0, RZ, PT ;  /* 0x000000ff0000720c */ /* 0x000fe40003f24270 */
[----:B--2---:R-:W-:Y:S01]  /*11b80*/  SHF.R.S32.HI R19, RZ, 0x1f, R5 ;  /* 0x0000001fff137819 */ /* 0x004fe20000011405 */
[----:B------:R-:W-:Y:S10]  /*11b90*/  @!P2 BRA `(.L_x_2486) ;  /* 0x000000000004a947 */ /* 0x000ff40003800000 */
[----:B------:R-:W-:Y:S01]  /*11ba0*/  BPT.TRAP 0x1 ;  /* 0x000000040000795c */ /* 0x000fe20000300000 */
.L_x_2486:
[----:B------:R-:W-:Y:S01]  /*11bb0*/  IMAD R0, R25, 0x8, R17 ;  /* 0x0000000819007824 */ /* 0x000fe200078e0211 */
[----:B------:R-:W-:Y:S01]  /*11bc0*/  SHF.L.U32 R20, R27, 0x1f, RZ ;  /* 0x0000001f1b147819 */ /* 0x000fe200000006ff */
[----:B------:R-:W-:Y:S01]  /*11bd0*/  BSSY B0, `(.L_x_2487) ;  /* 0x0000004000007945 */ /* 0x000fe20003800000 */
[----:B------:R-:W-:Y:S02]  /*11be0*/  SHF.R.S32.HI R18, RZ, 0x1f, R6 ;  /* 0x0000001fff127819 */ /* 0x000fe40000011406 */
[----:B------:R-:W0:Y:S02]  /*11bf0*/  SYNCS.PHASECHK.TRANS64.TRYWAIT P0, [R0+URZ+0x38880], R20 ;  /* 0x03888014000075a7 */ /* 0x000e24000800017f */
[----:B0-----:R-:W-:Y:S05]  /*11c00*/  @!P0 BRA `(.L_x_2488) ;  /* 0x0000004400d88947 */ /* 0x001fea0003800000 */
.L_x_2594:
[----:B------:R-:W-:Y:S05]  /*11c10*/  BSYNC B0 ;  /* 0x0000000000007941 */ /* 0x000fea0003800000 */
.L_x_2487:
[----:B------:R-:W2:Y:S01]  /*11c20*/  LDL R11, [R1] ;  /* 0x00000000010b7983 */ /* 0x000ea20000100800 */
        /* <DEDUP_REMOVED lines=20> */
[----:B--2---:R-:W-:Y:S01]  /*11d70*/  IMAD R4, R25, 0x8000, R11 ;  /* 0x0000800019047824 */ /* 0x004fe200078e020b */
[----:B------:R-:W-:Y:S07]  /*11d80*/  BRA.DIV UR4, `(.L_x_2489) ;  /* 0x00000046048c7947 */ /* 0x000fee000b800000 */
[----:B------:R-:W1:Y:S01]  /*11d90*/  SHFL.IDX PT, R2, R8, RZ, 0x181f ;  /* 0x00181fff08027589 */ /* 0x000e6200000e0000 */
[----:B------:R-:W-:-:S03]  /*11da0*/  IMAD.IADD R4, R17, 0x1, R4 ;  /* 0x0000000111047824 */ /* 0x000fc600078e0204 */
        /* <DEDUP_REMOVED lines=39> */
[----:B-1----:R-:W-:-:S05]  /*12020*/  IADD3 R2, P0, R28, R2, RZ ;  /* 0x000000021c027210 */ /* 0x002fca0007f1e0ff */
[----:B--2---:R-:W-:-:S05]  /*12030*/  IMAD.X R3, RZ, RZ, R3, P0 ;  /* 0x000000ffff037224 */ /* 0x004fca00000e0603 */
[----:B------:R-:W-:Y:S04]  /*12040*/  LDGSTS.E.BYPASS.LTC128B.128 [R4+0x13400], desc[UR48][R2.64], !P3 ;  /* 0x1340000002047fae */ /* 0x000fe8000d901d70 */
[----:B------:R1:W-:Y:S04]  /*12050*/  LDGSTS.E.BYPASS.LTC128B.128 [R4+0x17400], desc[UR48][R2.64+0x80], !P2 ;  /* 0x1740008002047fae */ /* 0x0003e8000d101d70 */
[----:B-1-3--:R1:W2:Y:S02]  /*12060*/  SHFL.IDX PT, R2, R8, 0x7, 0x181f ;  /* 0x00f81f0008027f89 */ /* 0x00a2a400000e0000 */
.L_x_2612:
        /* <DEDUP_REMOVED lines=9> */
.L_x_2490:
        /* <DEDUP_REMOVED lines=11> */
.L_x_2491:
[----:B------:R2:W-:Y:S01]  /*121b0*/  SYNCS.ARRIVE.TRANS64.A1T0 RZ, [R0+URZ+0x38870], RZ ;  /* 0x038870ff00ff79a7 */ /* 0x0005e2000810003f */
[----:B------:R-:W-:Y:S05]  /*121c0*/  @!P3 BRA `(.L_x_2492) ;  /* 0x000000000004b947 */ /* 0x000fea0003800000 */
[----:B------:R-:W-:Y:S01]  /*121d0*/  BPT.TRAP 0x1 ;  /* 0x000000040000795c */ /* 0x000fe20000300000 */
.L_x_2492:
[----:B------:R-:W3:Y:S01]  /*121e0*/  SYNCS.PHASECHK.TRANS64.TRYWAIT P0, [R0+URZ+0x38840], R20 ;  /* 0x03884014000075a7 */ /* 0x000ee2000800017f */
[----:B------:R-:W-:Y:S04]  /*121f0*/  BSSY B0, `(.L_x_2493) ;  /* 0x0000002000007945 */ /* 0x000fe80003800000 */
[----:B---3--:R-:W-:Y:S05]  /*12200*/  @!P0 BRA `(.L_x_2494) ;  /* 0x0000004800b48947 */ /* 0x008fea0003800000 */
.L_x_2613:
[----:B------:R-:W-:Y:S05]  /*12210*/  BSYNC B0 ;  /* 0x0000000000007941 */ /* 0x000fea0003800000 */
.L_x_2493:
        /* <DEDUP_REMOVED lines=18> */
[----:B-1----:R-:W-:-:S04]  /*12340*/  IADD3 R8, P0, R2, UR6, RZ ;  /* 0x0000000602087c10 */ /* 0x002fc8000ff1e0ff */
[----:B------:R-:W-:Y:S01]  /*12350*/  IADD3.X R5, R5, UR7, R3, P0, !PT ;  /* 0x0000000705057c10 */ /* 0x000fe200087fe403 */
[----:B------:R-:W-:Y:S08]  /*12360*/  BRA.DIV UR4, `(.L_x_2495) ;  /* 0x0000004a04707947 */ /* 0x000ff0000b800000 */
[----:B------:R-:W1:Y:S04]  /*12370*/  SHFL.IDX PT, R14, R8, RZ, 0x181f ;  /* 0x00181fff080e7589 */ /* 0x000e6800000e0000 */
[----:B------:R-:W4:Y:S04]  /*12380*/  SHFL.IDX PT, R3, R5, RZ, 0x181f ;  /* 0x00181fff05037589 */ /* 0x000f2800000e0000 */
[----:B------:R-:W-:Y:S01]  /*12390*/  SHFL.IDX PT, R7, R5, 0x1, 0x181f ;  /* 0x00381f0005077f89 */ /* 0x000fe200000e0000 */
[----:B-1----:R-:W-:-:S03]  /*123a0*/  IADD3 R2, P0, R28, R14, RZ ;  /* 0x0000000e1c027210 */ /* 0x002fc60007f1e0ff */
[----:B------:R-:W1:Y:S02]  /*123b0*/  SHFL.IDX PT, R14, R8, 0x1, 0x181f ;  /* 0x00381f00080e7f89 */ /* 0x000e6400000e0000 */
[----:B----4-:R-:W-:-:S05]  /*123c0*/  IMAD.X R3, RZ, RZ, R3, P0 ;  /* 0x000000ffff037224 */ /* 0x010fca00000e0603 */
[----:B------:R-:W-:Y:S04]  /*123d0*/  LDGSTS.E.BYPASS.LTC128B.128 [R4+0x28400], desc[UR48][R2.64], !P3 ;  /* 0x2840000002047fae */ /* 0x000fe8000d901d70 */
[----:B------:R4:W-:Y:S01]  /*123e0*/  LDGSTS.E.BYPASS.LTC128B.128 [R4+0x2c400], desc[UR48][R2.64+0x80], !P2 ;  /* 0x2c40008002047fae */ /* 0x0009e2000d101d70 */
[----:B-1----:R-:W-:-:S03]  /*123f0*/  IADD3 R6, P0, R28, R14, RZ ;  /* 0x0000000e1c067210 */ /* 0x002fc60007f1e0ff */
[----:B----4-:R-:W-:Y:S04]  /*12400*/  SHFL.IDX PT, R3, R5, 0x2, 0x181f ;  /* 0x00581f0005037f89 */ /* 0x010fe800000e0000 */
[----:B------:R-:W1:Y:S01]  /*12410*/  SHFL.IDX PT, R14, R8, 0x2, 0x181f ;  /* 0x00581f00080e7f89 */ /* 0x000e6200000e0000 */
[----:B------:R-:W-:-:S05]  /*12420*/  IMAD.X R7, RZ, RZ, R7, P0 ;  /* 0x000000ffff077224 */ /* 0x000fca00000e0607 */
[----:B------:R-:W-:Y:S04]  /*12430*/  LDGSTS.E.BYPASS.LTC128B.128 [R4+0x28c00], desc[UR48][R6.64], !P3 ;  /* 0x28c0000006047fae */ /* 0x000fe8000d901d70 */
[----:B------:R4:W-:Y:S04]  /*12440*/  LDGSTS.E.BYPASS.LTC128B.128 [R4+0x2cc00], desc[UR48][R6.64+0x80], !P2 ;  /* 0x2cc0008006047fae */ /* 0x0009e8000d101d70 */
[----:B----4-:R-:W-:Y:S01]  /*12450*/  SHFL.IDX PT, R7, R5, 0x3, 0x181f ;  /* 0x00781f0005077f89 */ /* 0x010fe200000e0000 */
[----:B-1----:R-:W-:-:S03]  /*12460*/  IADD3 R2, P0, R28, R14, RZ ;  /* 0x0000000e1c027210 */ /* 0x002fc60007f1e0ff */
[----:B------:R-:W1:Y:S02]  /*12470*/  SHFL.IDX PT, R14, R8, 0x3, 0x181f ;  /* 0x00781f00080e7f89 */ /* 0x000e6400000e0000 */
[----:B------:R-:W-:-:S05]  /*12480*/  IMAD.X R3, RZ, RZ, R3, P0 ;  /* 0x000000ffff037224 */ /* 0x000fca00000e0603 */
        /* <DEDUP_REMOVED lines=17> */
[----:B------:R-:W-:-:S03]  /*125a0*/  IMAD.X R7, RZ, RZ, R7, P0 ;  /* 0x000000ffff077224 */ /* 0x000fc600000e0607 */
[----:B------:R-:W4:Y:S04]  /*125b0*/  SHFL.IDX PT, R5, R5, 0x7, 0x181f ;  /* 0x00f81f0005057f89 */ /* 0x000f2800000e0000 */
[----:B------:R0:W-:Y:S04]  /*125c0*/  LDGSTS.E.BYPASS.LTC128B.128 [R4+0x2ac00], desc[UR48][R6.64], !P3 ;  /* 0x2ac0000006047fae */ /* 0x0001e8000d901d70 */
[----:B------:R0:W-:Y:S01]  /*125d0*/  LDGSTS.E.BYPASS.LTC128B.128 [R4+0x2ec00], desc[UR48][R6.64+0x80], !P2 ;  /* 0x2ec0008006047fae */ /* 0x0001e2000d101d70 */
[----:B-1----:R-:W-:-:S03]  /*125e0*/  IADD3 R2, P0, R28, R14, RZ ;  /* 0x0000000e1c027210 */ /* 0x002fc60007f1e0ff */
[----:B------:R0:W1:Y:S02]  /*125f0*/  SHFL.IDX PT, R14, R8, 0x7, 0x181f ;  /* 0x00f81f00080e7f89 */ /* 0x00006400000e0000 */
[----:B------:R-:W-:-:S05]  /*12600*/  IMAD.X R3, RZ, RZ, R3, P0 ;  /* 0x000000ffff037224 */ /* 0x000fca00000e0603 */
[----:B------:R0:W-:Y:S04]  /*12610*/  LDGSTS.E.BYPASS.LTC128B.128 [R4+0x2b400], desc[UR48][R2.64], !P3 ;  /* 0x2b40000002047fae */ /* 0x0001e8000d901d70 */
[----:B----4-:R0:W-:Y:S02]  /*12620*/  LDGSTS.E.BYPASS.LTC128B.128 [R4+0x2f400], desc[UR48][R2.64+0x80], !P2 ;  /* 0x2f40008002047fae */ /* 0x0101e4000d101d70 */
.L_x_2631:
[----:B01----:R-:W-:-:S05]  /*12630*/  IADD3 R2, P0, R28, R14, RZ ;  /* 0x0000000e1c027210 */ /* 0x003fca0007f1e0ff */
        /* <DEDUP_REMOVED lines=8> */
.L_x_2496:
        /* <DEDUP_REMOVED lines=11> */
.L_x_2497:
[----:B------:R2:W-:Y:S02]  /*12770*/  SYNCS.ARRIVE.TRANS64.A1T0 RZ, [R0+URZ+0x38830], RZ ;  /* 0x038830ff00ff79a7 */ /* 0x0005e4000810003f */
[----:B--23--:R-:W-:-:S05]  /*12780*/  IMAD.U32 R0, RZ, RZ, UR46 ;  /* 0x0000002eff007e24 */ /* 0x00cfca000f8e00ff */
[----:B------:R-:W-:-:S13]  /*12790*/  ISETP.NE.AND P0, PT, R0, 0x3, PT ;  /* 0x000000030000780c */ /* 0x000fda0003f05270 */
[----:B------:R-:W-:Y:S05]  /*127a0*/  @!P0 BRA `(.L_x_2498) ;  /* 0x0000000000048947 */ /* 0x000fea0003800000 */
[----:B------:R-:W-:Y:S01]  /*127b0*/  BPT.TRAP 0x1 ;  /* 0x000000040000795c */ /* 0x000fe20000300000 */
.L_x_2498:
[----:B------:R-:W-:Y:S01]  /*127c0*/  LOP3.LUT R3, R10, 0x1, RZ, 0x3c, !PT ;  /* 0x000000010a037812 */ /* 0x000fe200078e3cff */
[----:B------:R-:W-:Y:S01]  /*127d0*/  IMAD R18, R9, 0x8, R17 ;  /* 0x0000000809127824 */ /* 0x000fe200078e0211 */
[----:B------:R-:W-:Y:S02]  /*127e0*/  BSSY B0, `(.L_x_2499) ;  /* 0x0000004000007945 */ /* 0x000fe40003800000 */
[----:B------:R-:W-:-:S04]  /*127f0*/  SHF.L.U32 R3, R3, 0x1f, RZ ;  /* 0x0000001f03037819 */ /* 0x000fc800000006ff */
[----:B------:R-:W0:Y:S02]  /*12800*/  SYNCS.PHASECHK.TRANS64.TRYWAIT P2, [R18+URZ+0x38870], R3 ;  /* 0x03887003120075a7 */ /* 0x000e24000804017f */
[----:B0-----:R-:W-:Y:S05]  /*12810*/  @!P2 BRA `(.L_x_2500) ;  /* 0x0000004c0068a947 */ /* 0x001fea0003800000 */
.L_x_2632:
[----:B------:R-:W-:Y:S05]  /*12820*/  BSYNC B0 ;  /* 0x0000000000007941 */ /* 0x000fea0003800000 */
.L_x_2499:
[----:B------:R-:W-:-:S05]  /*12830*/  IMAD.U32 R0, RZ, RZ, UR45 ;  /* 0x0000002dff007e24 */ /* 0x000fca000f8e00ff */
[----:B------:R-:W-:-:S13]  /*12840*/  ISETP.NE.AND P2, PT, R0, 0x3, PT ;  /* 0x000000030000780c */ /* 0x000fda0003f45270 */
[----:B------:R-:W-:Y:S05]  /*12850*/  @!P2 BRA `(.L_x_2501) ;  /* 0x000000000004a947 */ /* 0x000fea0003800000 */
[----:B------:R-:W-:Y:S01]  /*12860*/  BPT.TRAP 0x1 ;  /* 0x000000040000795c */ /* 0x000fe20000300000 */
.L_x_2501:
[----:B------:R-:W-:Y:S01]  /*12870*/  SHF.L.U32 R5, R10, 0x1f, RZ ;  /* 0x0000001f0a057819 */ /* 0x000fe200000006ff */
[----:B0-----:R-:W-:-:S03]  /*12880*/  IMAD.SHL.U32 R3, R9, 0x8000, RZ ;  /* 0x0000800009037824 */ /* 0x001fc600078e00ff */
[----:B------:R-:W0:Y:S02]  /*12890*/  SYNCS.PHASECHK.TRANS64.TRYWAIT P2, [R18+URZ+0x38860], R5 ;  /* 0x03886005120075a7 */ /* 0x000e24000804017f */
[----:B0-----:R-:W-:Y:S05]  /*128a0*/  @!P2 BRA `(.L_x_2502) ;  /* 0x0000004c0058a947 */ /* 0x001fea0003800000 */
.L_x_2633:
[----:B------:R-:W2:Y:S04]  /*128b0*/  LDL R0, [R1+0x8] ;  /* 0x0000080001007983 */ /* 0x000ea80000100800 */
[----:B------:R-:W3:Y:S01]  /*128c0*/  LDL R12, [R1+0x4] ;  /* 0x00000400010c7983 */ /* 0x000ee20000100800 */
[----:B------:R-:W-:Y:S05]  /*128d0*/  WARPSYNC.ALL ;  /* 0x0000000000007948 */ /* 0x000fea0003800000 */
[----:B------:R-:W-:-:S05]  /*128e0*/  IMAD.U32 R35, RZ, RZ, UR45 ;  /* 0x0000002dff237e24 */ /* 0x000fca000f8e00ff */
[----:B------:R-:W-:Y:S02]  /*128f0*/  ISETP.NE.AND P2, PT, R35, 0x3, PT ;  /* 0x000000032300780c */ /* 0x000fe40003f45270 */
[----:B--2---:R-:W-:Y:S02]  /*12900*/  LOP3.LUT R2, R3, R0, RZ, 0xfc, !PT ;  /* 0x0000000003027212 */ /* 0x004fe400078efcff */
[----:B---3--:R-:W-:-:S03]  /*12910*/  IADD3 R3, R17, R3, R12 ;  /* 0x0000000311037210 */ /* 0x008fc60007ffe00c */
[----:B------:R-:W-:Y:S01]  /*12920*/  IMAD.IADD R2, R17, 0x1, R2 ;  /* 0x0000000111027824 */ /* 0x000fe200078e0202 */
[----:B------:R-:W-:-:S03]  /*12930*/  IADD3 R19, R31, 0x400, R3 ;  /* 0x000004001f137810 */ /* 0x000fc60007ffe003 */
[----:B------:R-:W-:Y:S01]  /*12940*/  IMAD.IADD R0, R36, 0x1, R2 ;  /* 0x0000000124007824 */ /* 0x000fe200078e0202 */
[----:B0-----:R-:W0:Y:S02]  /*12950*/  LDSM.16.MT88.4 R4, [R2+0x10400] ;  /* 0x010400000204783b */ /* 0x001e240000004200 */
        /* <DEDUP_REMOVED lines=105> */
.L_x_2503:
[----:B-1----:R1:W-:Y:S01]  /*12ff0*/  SYNCS.ARRIVE.TRANS64.A1T0 RZ, [R18+URZ+0x38850], RZ ;  /* 0x038850ff12ff79a7 */ /* 0x0023e2000810003f */
[----:B------:R-:W-:Y:S06]  /*13000*/  BAR.SYNC.DEFER_BLOCKING 0x2, 0x80 ;  /* 0x0082000000007b1d */ /* 0x000fec0000010000 */
[----:B------:R-:W-:Y:S05]  /*13010*/  @!P0 BRA `(.L_x_2504) ;  /* 0x0000000000048947 */ /* 0x000fea0003800000 */
[----:B------:R-:W-:Y:S01]  /*13020*/  BPT.TRAP 0x1 ;  /* 0x000000040000795c */ /* 0x000fe20000300000 */
.L_x_2504:
[----:B-1----:R-:W-:Y:S02]  /*13030*/  VIADD R18, R18, 0x38880 ;  /* 0x0003888012127836 */ /* 0x002fe40000000000 */
[----:B0-----:R-:W-:Y:S02]  /*13040*/  IMAD.MOV.U32 R10, RZ, RZ, R27 ;  /* 0x000000ffff0a7224 */ /* 0x001fe400078e001b */
[----:B------:R-:W-:Y:S01]  /*13050*/  IMAD.MOV.U32 R9, RZ, RZ, R25 ;  /* 0x000000ffff097224 */ /* 0x000fe200078e0019 */
[----:B------:R-:W-:-:S04]  /*13060*/  PRMT R18, R37, 0x654, R18 ;  /* 0x0000065425127816 */ /* 0x000fc80000000012 */
[----:B------:R1:W-:Y:S01]  /*13070*/  SYNCS.ARRIVE.TRANS64.RED.A1T0 RZ, [R18+URZ], RZ ;  /* 0x000000ff12ff79a7 */ /* 0x0003e2000810043f */
[----:B------:R-:W-:Y:S05]  /*13080*/  @P1 BRA `(.L_x_2505) ;  /* 0xffffffe8002c1947 */ /* 0x000fea000383ffff */
.L_x_2485:
[----:B0-----:R-:W0:Y:S01]  /*13090*/  S2R R0, SR_TID.X ;  /* 0x0000000000007919 */ /* 0x001e220000002100 */
[----:B------:R-:W-:Y:S01]  /*130a0*/  BSSY B0, `(.L_x_2506) ;  /* 0x0000012000007945 */ /* 0x000fe20003800000 */
[----:B------:R-:W-:Y:S01]  /*130b0*/  IMAD.U32 R6, RZ, RZ, UR46 ;  /* 0x0000002eff067e24 */ /* 0x000fe2000f8e00ff */
[----:B0-----:R-:W-:-:S04]  /*130c0*/  LOP3.LUT R0, R0, 0x7f, RZ, 0xc0, !PT ;  /* 0x0000007f00007812 */ /* 0x001fc800078ec0ff */
[----:B------:R-:W-:-:S13]  /*130d0*/  ISETP.NE.AND P0, PT, R0, RZ, PT ;  /* 0x000000ff0000720c */ /* 0x000fda0003f05270 */
[----:B------:R-:W-:Y:S05]  /*130e0*/  @P0 BRA `(.L_x_2507) ;  /* 0x0000000000340947 */ /* 0x000fea0003800000 */
[----:B------:R-:W0:Y:S01]  /*130f0*/  S2R R7, SR_LANEID ;  /* 0x0000000000077919 */ /* 0x000e220000000000 */
[----:B------:R-:W-:Y:S01]  /*13100*/  VOTEU.ANY UR4, UPT, PT ;  /* 0x0000000000047886 */ /* 0x000fe200038e0100 */
[----:B------:R-:W2:Y:S01]  /*13110*/  LDC.64 R2, c[0x0][0xc80] ;  /* 0x00032000ff027b82 */ /* 0x000ea20000000a00 */
[----:B------:R-:W0:Y:S08]  /*13120*/  FLO.U32 R0, UR4 ;  /* 0x0000000400007d00 */ /* 0x000e3000080e0000 */
[----:B------:R-:W2:Y:S01]  /*13130*/  POPC R5, UR4 ;  /* 0x0000000400057d09 */ /* 0x000ea20008000000 */
[----:B0-----:R-:W-:-:S13]  /*13140*/  ISETP.EQ.U32.AND P1, PT, R0, R7, PT ;  /* 0x000000070000720c */ /* 0x001fda0003f22070 */
[----:B--2---:R-:W2:Y:S01]  /*13150*/  @P1 ATOMG.E.ADD.STRONG.GPU PT, R3, desc[UR48][R2.64], R5 ;  /* 0x00000005020319a8 */ /* 0x004ea200081ee1f0 */
[----:B------:R-:W0:Y:S02]  /*13160*/  S2R R4, SR_LTMASK ;  /* 0x0000000000047919 */ /* 0x000e240000003900 */
[----:B0-----:R-:W-:-:S04]  /*13170*/  LOP3.LUT R4, R4, UR4, RZ, 0xc0, !PT ;  /* 0x0000000404047c12 */ /* 0x001fc8000f8ec0ff */
[----:B------:R-:W0:Y:S01]  /*13180*/  POPC R7, R4 ;  /* 0x0000000400077309 */ /* 0x000e220000000000 */
[----:B--2---:R-:W0:Y:S02]  /*13190*/  SHFL.IDX PT, R0, R3, R0, 0x1f ;  /* 0x00001f0003007589 */ /* 0x004e2400000e0000 */
[----:B0-----:R-:W-:-:S05]  /*131a0*/  IADD3 R0, R0, UR47, R7 ;  /* 0x0000002f00007c10 */ /* 0x001fca000fffe007 */
[----:B------:R0:W-:Y:S02]  /*131b0*/  STL [R1+0x10], R0 ;  /* 0x0000100001007387 */ /* 0x0001e40000100800 */
.L_x_2507:
[----:B------:R-:W-:Y:S05]  /*131c0*/  BSYNC B0 ;  /* 0x0000000000007941 */ /* 0x000fea0003800000 */
.L_x_2506:
[----:B------:R-:W-:-:S13]  /*131d0*/  ISETP.NE.AND P1, PT, R6, 0x3, PT ;  /* 0x000000030600780c */ /* 0x000fda0003f25270 */
[----:B------:R-:W-:Y:S05]  /*131e0*/  @!P1 BRA `(.L_x_2508) ;  /* 0x0000000000049947 */ /* 0x000fea0003800000 */
[----:B------:R-:W-:Y:S01]  /*131f0*/  BPT.TRAP 0x1 ;  /* 0x000000040000795c */ /* 0x000fe20000300000 */
.L_x_2508:
[----:B0-----:R-:W-:Y:S01]  /*13200*/  LOP3.LUT R0, R27, 0x1, RZ, 0x3c, !PT ;  /* 0x000000011b007812 */ /* 0x001fe200078e3cff */
[----:B------:R-:W-:Y:S01]  /*13210*/  IMAD R19, R25, 0x8, R17 ;  /* 0x0000000819137824 */ /* 0x000fe200078e0211 */
[----:B------:R-:W-:Y:S02]  /*13220*/  BSSY B0, `(.L_x_2509) ;  /* 0x0000004000007945 */ /* 0x000fe40003800000 */
[----:B------:R-:W-:-:S04]  /*13230*/  SHF.L.U32 R0, R0, 0x1f, RZ ;  /* 0x0000001f00007819 */ /* 0x000fc800000006ff */
[----:B------:R-:W0:Y:S02]  /*13240*/  SYNCS.PHASECHK.TRANS64.TRYWAIT P2, [R19+URZ+0x38870], R0 ;  /* 0x03887000130075a7 */ /* 0x000e24000804017f */
[----:B0-----:R-:W-:Y:S05]  /*13250*/  @!P2 BRA `(.L_x_2510) ;  /* 0x000000440000a947 */ /* 0x001fea0003800000 */
.L_x_2634:
[----:B------:R-:W-:Y:S05]  /*13260*/  BSYNC B0 ;  /* 0x0000000000007941 */ /* 0x000fea0003800000 */
.L_x_2509:
[----:B------:R-:W-:-:S05]  /*13270*/  IMAD.U32 R2, RZ, RZ, UR45 ;  /* 0x0000002dff027e24 */ /* 0x000fca000f8e00ff */
[----:B------:R-:W-:-:S13]  /*13280*/  ISETP.NE.AND P2, PT, R2, 0x3, PT ;  /* 0x000000030200780c */ /* 0x000fda0003f45270 */
[----:B------:R-:W-:Y:S05]  /*13290*/  @!P2 BRA `(.L_x_2511) ;  /* 0x000000000004a947 */ /* 0x000fea0003800000 */
[----:B------:R-:W-:Y:S01]  /*132a0*/  BPT.TRAP 0x1 ;  /* 0x000000040000795c */ /* 0x000fe20000300000 */
.L_x_2511:
[----:B0-----:R-:W-:Y:S01]  /*132b0*/  SHF.L.U32 R0, R27, 0x1f, RZ ;  /* 0x0000001f1b007819 */ /* 0x001fe200000006ff */
[----:B-1----:R-:W-:-:S03]  /*132c0*/  IMAD.SHL.U32 R18, R25, 0x8000, RZ ;  /* 0x0000800019127824 */ /* 0x002fc600078e00ff */
[----:B------:R-:W0:Y:S02]  /*132d0*/  SYNCS.PHASECHK.TRANS64.TRYWAIT P2, [R19+URZ+0x38860], R0 ;  /* 0x03886000130075a7 */ /* 0x000e24000804017f */
[----:B0-----:R-:W-:Y:S05]  /*132e0*/  @!P2 BRA `(.L_x_2512) ;  /* 0x0000004000f0a947 */ /* 0x001fea0003800000 */
.L_x_2635:
[----:B------:R-:W0:Y:S04]  /*132f0*/  LDL R2, [R1+0x8] ;  /* 0x0000080001027983 */ /* 0x000e280000100800 */
[----:B------:R-:W2:Y:S01]  /*13300*/  LDL R3, [R1+0x4] ;  /* 0x0000040001037983 */ /* 0x000ea20000100800 */
[----:B------:R-:W-:Y:S05]  /*13310*/  WARPSYNC.ALL ;  /* 0x0000000000007948 */ /* 0x000fea0003800000 */
[----:B------:R-:W-:-:S05]  /*13320*/  IMAD.U32 R24, RZ, RZ, UR45 ;  /* 0x0000002dff187e24 */ /* 0x000fca000f8e00ff */
[----:B------:R-:W-:Y:S02]  /*13330*/  ISETP.NE.AND P2, PT, R24, 0x3, PT ;  /* 0x000000031800780c */ /* 0x000fe40003f45270 */
[----:B0-----:R-:W-:Y:S02]  /*13340*/  LOP3.LUT R0, R18, R2, RZ, 0xfc, !PT ;  /* 0x0000000212007212 */ /* 0x001fe400078efcff */
[----:B--2---:R-:W-:-:S03]  /*13350*/  IADD3 R3, R17, R18, R3 ;  /* 0x0000001211037210 */ /* 0x004fc60007ffe003 */
[----:B------:R-:W-:Y:S01]  /*13360*/  IMAD.IADD R0, R17, 0x1, R0 ;  /* 0x0000000111007824 */ /* 0x000fe200078e0200 */
[----:B------:R-:W-:-:S03]  /*13370*/  IADD3 R18, R31, 0x400, R3 ;  /* 0x000004001f127810 */ /* 0x000fc60007ffe003 */
[----:B------:R-:W-:Y:S01]  /*13380*/  IMAD.IADD R2, R36, 0x1, R0 ;  /* 0x0000000124027824 */ /* 0x000fe200078e0200 */
[----:B------:R-:W0:Y:S04]  /*13390*/  LDSM.16.MT88.4 R8, [R0+0x10400] ;  /* 0x010400000008783b */ /* 0x000e280000004200 */
[----:B------:R-:W1:Y:S01]  /*133a0*/  LDSM.16.MT88.4 R4, [R2+0x10400] ;  /* 0x010400000204783b */ /* 0x000e620000004200 */
[C-C-:B0-----:R-:W-:Y:S02]  /*133b0*/  PRMT R12, R8.reuse, 0x6420, R9.reuse ;  /* 0x00006420080c7816 */ /* 0x141fe40000000009 */
[----:B------:R-:W-:Y:S02]  /*133c0*/  PRMT R13, R8, 0x7531, R9 ;  /* 0x00007531080d7816 */ /* 0x000fe40000000009 */
[----:B------:R-:W-:-:S02]  /*133d0*/  PRMT R14, R10, 0x6420, R11 ;  /* 0x000064200a0e7816 */ /* 0x000fc4000000000b */
        /* <DEDUP_REMOVED lines=101> */
.L_x_2513:
[----:B-1----:R1:W-:Y:S01]  /*13a30*/  SYNCS.ARRIVE.TRANS64.A1T0 RZ, [R19+URZ+0x38850], RZ ;  /* 0x038850ff13ff79a7 */ /* 0x0023e2000810003f */
[----:B------:R-:W-:Y:S06]  /*13a40*/  BAR.SYNC.DEFER_BLOCKING 0x2, 0x80 ;  /* 0x0082000000007b1d */ /* 0x000fec0000010000 */
[----:B------:R-:W-:Y:S05]  /*13a50*/  @!P1 BRA `(.L_x_2514) ;  /* 0x0000000000049947 */ /* 0x000fea0003800000 */
[----:B------:R-:W-:Y:S01]  /*13a60*/  BPT.TRAP 0x1 ;  /* 0x000000040000795c */ /* 0x000fe20000300000 */
.L_x_2514:
[----:B------:R-:W-:Y:S02]  /*13a70*/  VIADD R0, R19, 0x38880 ;  /* 0x0003888013007836 */ /* 0x000fe40000000000 */
[----:B------:R-:W-:-:S03]  /*13a80*/  VIADD R25, R25, 0x1 ;  /* 0x0000000119197836 */ /* 0x000fc60000000000 */
[----:B------:R-:W-:Y:S02]  /*13a90*/  PRMT R0, R37, 0x654, R0 ;  /* 0x0000065425007816 */ /* 0x000fe40000000000 */
[C---:B------:R-:W-:Y:S02]  /*13aa0*/  ISETP.NE.AND P1, PT, R25.reuse, 0x2, PT ;  /* 0x000000021900780c */ /* 0x040fe40003f25270 */
[----:B------:R2:W-:Y:S02]  /*13ab0*/  SYNCS.ARRIVE.TRANS64.RED.A1T0 RZ, [R0+URZ], RZ ;  /* 0x000000ff00ff79a7 */ /* 0x0005e4000810043f */
[----:B------:R-:W-:Y:S02]  /*13ac0*/  SEL R2, RZ, 0x1, P1 ;  /* 0x00000001ff027807 */ /* 0x000fe40000800000 */
[----:B------:R-:W-:Y:S02]  /*13ad0*/  SEL R25, R25, RZ, P1 ;  /* 0x000000ff19197207 */ /* 0x000fe40000800000 */
[----:B------:R-:W-:-:S07]  /*13ae0*/  LOP3.LUT R27, R27, R2, RZ, 0x3c, !PT ;  /* 0x000000021b1b7212 */ /* 0x000fce00078e3cff */
.L_x_2457:
[----:B------:R-:W-:Y:S05]  /*13af0*/  BSYNC B7 ;  /* 0x0000000000077941 */ /* 0x000fea0003800000 */
.L_x_2455:
[----:B------:R3:W5:Y:S01]  /*13b00*/  LDL R2, [R1+0x10] ;  /* 0x0000100001027983 */ /* 0x0007620000100800 */
[----:B------:R-:W-:-:S13]  /*13b10*/  LOP3.LUT P1, RZ, R16, 0x1000, RZ, 0xc0, !PT ;  /* 0x0000100010ff7812 */ /* 0x000fda000782c0ff */
[----:B---3--:R-:W-:Y:S05]  /*13b20*/  @!P1 BRA `(.L_x_2515) ;  /* 0x0000000000249947 */ /* 0x008fea0003800000 */
[----:B------:R-:W3:Y:S08]  /*13b30*/  S2UR UR4, SR_CgaCtaId ;  /* 0x00000000000479c3 */ /* 0x000ef00000008800 */
[----:B------:R-:W-:Y:S01]  /*13b40*/  BAR.SYNC.DEFER_BLOCKING 0x5, 0x180 ;  /* 0x0146000000007b1d */ /* 0x000fe20000010000 */
[----:B0-2---:R-:W-:Y:S01]  /*13b50*/  MOV R0, 0x400 ;  /* 0x0000040000007802 */ /* 0x005fe20000000f00 */
[----:B---3--:R-:W-:-:S05]  /*13b60*/  IMAD.U32 R37, RZ, RZ, UR4 ;  /* 0x00000004ff257e24 */ /* 0x008fca000f8e00ff */
[----:B------:R-:W-:-:S05]  /*13b70*/  LEA R17, R37, R0, 0x18 ;  /* 0x0000000025117211 */ /* 0x000fca00078ec0ff */
[----:B-----5:R-:W0:Y:S04]  /*13b80*/  LDS R2, [R17+0x388d0] ;  /* 0x0388d00011027984 */ /* 0x020e280000000800 */
[----:B0-----:R0:W-:Y:S01]  /*13b90*/  STL [R1+0x10], R2 ;  /* 0x0000100201007387 */ /* 0x0011e20000100800 */
[----:B------:R-:W-:Y:S06]  /*13ba0*/  BAR.ARV 0x4, 0x180 ;  /* 0x0106000000007b1d */ /* 0x000fec0000002000 */
[----:B------:R-:W-:Y:S05]  /*13bb0*/  BRA `(.L_x_2516) ;  /* 0x0000000000207947 */ /* 0x000fea0003800000 */
.L_x_2515:
[----:B------:R-:W3:Y:S01]  /*13bc0*/  @!P0 S2R R37, SR_CgaCtaId ;  /* 0x0000000000258919 */ /* 0x000ee20000008800 */
[----:B0-2---:R-:W-:Y:S01]  /*13bd0*/  @!P0 MOV R0, 0x400 ;  /* 0x0000040000008802 */ /* 0x005fe20000000f00 */
[----:B------:R-:W-:Y:S03]  /*13be0*/  BAR.SYNC.DEFER_BLOCKING 0x4, 0x180 ;  /* 0x0106000000007b1d */ /* 0x000fe60000010000 */
[----:B---3--:R-:W-:-:S03]  /*13bf0*/  @!P0 LEA R17, R37, R0, 0x18 ;  /* 0x0000000025118211 */ /* 0x008fc600078ec0ff */
[----:B-----5:R-:W0:Y:S04]  /*13c00*/  SHFL.IDX PT, R0, R2, RZ, 0x1f ;  /* 0x00001fff02007589 */ /* 0x020e2800000e0000 */
[----:B------:R2:W-:Y:S04]  /*13c10*/  @!P0 STS [R17+0x388d0], R2 ;  /* 0x0388d00211008388 */ /* 0x0005e80000000800 */
[----:B0-----:R2:W-:Y:S01]  /*13c20*/  STL [R1+0x10], R0 ;  /* 0x0000100001007387 */ /* 0x0015e20000100800 */
[----:B------:R-:W-:Y:S06]  /*13c30*/  BAR.ARV 0x5, 0x180 ;  /* 0x0146000000007b1d */ /* 0x000fec0000002000 */
.L_x_2516:
[----:B--2---:R-:W2:Y:S01]  /*13c40*/  LDL R0, [R1+0x10] ;  /* 0x0000100001007983 */ /* 0x004ea20000100800 */
[----:B------:R-:W-:Y:S02]  /*13c50*/  ULDC UR4, c[0x0][0xc38] ;  /* 0x00030e0000047ab9 */ /* 0x000fe40000000800 */
[----:B--2---:R-:W-:-:S13]  /*13c60*/  ISETP.GE.AND P0, PT, R0, UR4, PT ;  /* 0x0000000400007c0c */ /* 0x004fda000bf06270 */
[----:B------:R-:W-:Y:S05]  /*13c70*/  @!P0 BRA `(.L_x_2517) ;  /* 0xffffffb000bc8947 */ /* 0x000fea000383ffff */
.L_x_2452:
[----:B------:R-:W2:Y:S01]  /*13c80*/  LDL.LU R0, [R1+0x14] ;  /* 0x0000140001007983 */ /* 0x000ea20000300800 */
[----:B------:R-:W-:Y:S01]  /*13c90*/  BSSY B0, `(.L_x_2518) ;  /* 0x000000b000007945 */ /* 0x000fe20003800000 */
[----:B------:R-:W3:Y:S01]  /*13ca0*/  S2R R5, SR_CgaCtaId ;  /* 0x0000000000057919 */ /* 0x000ee20000008800 */
[----:B--2---:R-:W-:-:S05]  /*13cb0*/  VIADD R0, R0, 0x1 ;  /* 0x0000000100007836 */ /* 0x004fca0000000000 */
[----:B0-----:R-:W-:-:S04]  /*13cc0*/  LEA.HI R2, R0, R0, RZ, 0x1 ;  /* 0x0000000000027211 */ /* 0x001fc800078f08ff */
[----:B------:R-:W-:Y:S02]  /*13cd0*/  LOP3.LUT R3, R2, 0xfffffffe, RZ, 0xc0, !PT ;  /* 0xfffffffe02037812 */ /* 0x000fe400078ec0ff */
[----:B------:R-:W-:-:S03]  /*13ce0*/  MOV R2, 0x400 ;  /* 0x0000040000027802 */ /* 0x000fc60000000f00 */
[----:B------:R-:W-:Y:S01]  /*13cf0*/  IMAD.IADD R0, R0, 0x1, -R3 ;  /* 0x0000000100007824 */ /* 0x000fe200078e0a03 */
[----:B---3--:R-:W-:-:S04]  /*13d00*/  LEA R5, R5, R2, 0x18 ;  /* 0x0000000205057211 */ /* 0x008fc800078ec0ff */
[----:B------:R-:W-:-:S04]  /*13d10*/  SHF.L.U32 R0, R0, 0x1f, RZ ;  /* 0x0000001f00007819 */ /* 0x000fc800000006ff */
[----:B------:R-:W0:Y:S02]  /*13d20*/  SYNCS.PHASECHK.TRANS64.TRYWAIT P0, [R5+URZ+0x38820], R0 ;  /* 0x03882000050075a7 */ /* 0x000e24000800017f */
[----:B0-----:R-:W-:Y:S05]  /*13d30*/  @!P0 BRA `(.L_x_2519) ;  /* 0x0000003800708947 */ /* 0x001fea0003800000 */
.L_x_2636:
[----:B------:R-:W-:Y:S05]  /*13d40*/  BSYNC B0 ;  /* 0x0000000000007941 */ /* 0x000fea0003800000 */
.L_x_2518:
[----:B------:R-:W-:-:S03]  /*13d50*/  UMOV UR4, 0xffffffff ;  /* 0xffffffff00047882 */ /* 0x000fc60000000000 */
[----:B------:R-:W-:Y:S05]  /*13d60*/  BRA.DIV UR4, `(.L_x_2520) ;  /* 0x0000003a04787947 */ /* 0x000fea000b800000 */
[----:B0-----:R-:W0:Y:S02]  /*13d70*/  S2R R0, SR_TID.X ;  /* 0x0000000000007919 */ /* 0x001e240000002100 */
[----:B0-----:R-:W-:-:S04]  /*13d80*/  SHF.R.U32.HI R0, RZ, 0x5, R0 ;  /* 0x00000005ff007819 */ /* 0x001fc80000011600 */
[----:B------:R-:W-:-:S05]  /*13d90*/  LOP3.LUT R0, R0, 0x3, RZ, 0xc0, !PT ;  /* 0x0000000300007812 */ /* 0x000fca00078ec0ff */
[----:B------:R0:W2:Y:S02]  /*13da0*/  SHFL.IDX PT, R14, R0, RZ, 0x1f ;  /* 0x00001fff000e7589 */ /* 0x0000a400000e0000 */
.L_x_2639:
[----:B--2---:R-:W-:Y:S01]  /*13db0*/  ISETP.NE.AND P0, PT, R14, RZ, PT ;  /* 0x000000ff0e00720c */ /* 0x004fe20003f05270 */
[----:B------:R-:W-:-:S12]  /*13dc0*/  BSSY B0, `(.L_x_2521) ;  /* 0x000002c000007945 */ /* 0x000fd80003800000 */
[----:B------:R-:W-:Y:S05]  /*13dd0*/  @P0 BRA `(.L_x_2522) ;  /* 0x0000000000a80947 */ /* 0x000fea0003800000 */
[----:B------:R-:W-:-:S03]  /*13de0*/  UMOV UR4, 0xffffffff ;  /* 0xffffffff00047882 */ /* 0x000fc60000000000 */
[----:B------:R-:W-:Y:S05]  /*13df0*/  BRA.DIV UR4, `(.L_x_2523) ;  /* 0x0000003a04887947 */ /* 0x000fea000b800000 */
[----:B------:R-:W-:-:S13]  /*13e00*/  ELECT P6, URZ, PT ;  /* 0x00000000003f782f */ /* 0x000fda00038c0000 */
.L_x_2642:
[----:B------:R-:W-:Y:S05]  /*13e10*/  @!P6 BRA `(.L_x_2522) ;  /* 0x000000000098e947 */ /* 0x000fea0003800000 */
[----:B------:R-:W-:-:S06]  /*13e20*/  ULOP3.LUT UR4, UR38, 0x2, URZ, 0xfc, !UPT ;  /* 0x0000000226047892 */ /* 0x000fcc000f8efc3f */
[----:B0-----:R-:W-:-:S05]  /*13e30*/  IMAD.U32 R0, RZ, RZ, UR4 ;  /* 0x00000004ff007e24 */ /* 0x001fca000f8e00ff */
[----:B------:R-:W-:-:S13]  /*13e40*/  ISETP.NE.AND P0, PT, R0, 0x3, PT ;  /* 0x000000030000780c */ /* 0x000fda0003f05270 */
[----:B------:R-:W-:Y:S05]  /*13e50*/  @!P0 BRA `(.L_x_2524) ;  /* 0x0000000000048947 */ /* 0x000fea0003800000 */
[----:B------:R-:W-:Y:S01]  /*13e60*/  BPT.TRAP 0x1 ;  /* 0x000000040000795c */ /* 0x000fe20000300000 */
.L_x_2524:
[----:B------:R-:W-:Y:S01]  /*13e70*/  IMAD R3, R25, 0x8, R5 ;  /* 0x0000000819037824 */ /* 0x000fe200078e0205 */
[----:B------:R-:W-:Y:S01]  /*13e80*/  SHF.L.U32 R2, R27, 0x1f, RZ ;  /* 0x0000001f1b027819 */ /* 0x000fe200000006ff */
[----:B------:R-:W-:-:S03]  /*13e90*/  VIADD R25, R25, 0x1 ;  /* 0x0000000119197836 */ /* 0x000fc60000000000 */
[----:B------:R-:W0:Y:S02]  /*13ea0*/  SYNCS.PHASECHK.TRANS64.TRYWAIT P1, [R3+URZ+0x38840], R2 ;  /* 0x03884002030075a7 */ /* 0x000e24000802017f */
[----:B------:R-:W-:-:S04]  /*13eb0*/  ISETP.NE.AND P2, PT, R25, 0x2, PT ;  /* 0x000000021900780c */ /* 0x000fc80003f45270 */
[----:B------:R-:W-:Y:S01]  /*13ec0*/  SEL R0, RZ, 0x1, P2 ;  /* 0x00000001ff007807 */ /* 0x000fe20001000000 */
[----:B0-----:R-:W-:Y:S08]  /*13ed0*/  @!P1 BRA `(.L_x_2525) ;  /* 0x0000003800709947 */ /* 0x001ff00003800000 */
.L_x_2643:
[----:B------:R-:W-:Y:S02]  /*13ee0*/  SEL R25, R25, RZ, P2 ;  /* 0x000000ff19197207 */ /* 0x000fe40001000000 */
[----:B------:R-:W-:Y:S01]  /*13ef0*/  LOP3.LUT R0, R27, R0, RZ, 0x3c, !PT ;  /* 0x000000001b007212 */ /* 0x000fe200078e3cff */
[----:B------:R-:W-:Y:S06]  /*13f00*/  @!P0 BRA `(.L_x_2526) ;  /* 0x0000000000048947 */ /* 0x000fec0003800000 */
[----:B------:R-:W-:Y:S01]  /*13f10*/  BPT.TRAP 0x1 ;  /* 0x000000040000795c */ /* 0x000fe20000300000 */
.L_x_2526:
[----:B------:R-:W-:Y:S01]  /*13f20*/  IMAD R25, R25, 0x8, R5 ;  /* 0x0000000819197824 */ /* 0x000fe200078e0205 */
[----:B------:R-:W-:-:S04]  /*13f30*/  SHF.L.U32 R0, R0, 0x1f, RZ ;  /* 0x0000001f00007819 */ /* 0x000fc800000006ff */
[----:B------:R-:W2:Y:S02]  /*13f40*/  SYNCS.PHASECHK.TRANS64.TRYWAIT P1, [R25+URZ+0x38840], R0 ;  /* 0x03884000190075a7 */ /* 0x000ea4000802017f */
[----:B--2---:R-:W-:Y:S05]  /*13f50*/  @!P1 BRA `(.L_x_2527) ;  /* 0x0000003800649947 */ /* 0x004fea0003800000 */
.L_x_2644:
[----:B------:R-:W-:Y:S05]  /*13f60*/  @!P0 BRA `(.L_x_2528) ;  /* 0x0000000000048947 */ /* 0x000fea0003800000 */
[----:B------:R-:W-:Y:S01]  /*13f70*/  BPT.TRAP 0x1 ;  /* 0x000000040000795c */ /* 0x000fe20000300000 */
.L_x_2528:
[----:B------:R-:W3:Y:S02]  /*13f80*/  SYNCS.PHASECHK.TRANS64.TRYWAIT P1, [R3+URZ+0x38860], R2 ;  /* 0x03886002030075a7 */ /* 0x000ee4000802017f */
[----:B---3--:R-:W-:Y:S05]  /*13f90*/  @!P1 BRA `(.L_x_2529) ;  /* 0x0000003800689947 */ /* 0x008fea0003800000 */
.L_x_2645:
[----:B------:R-:W-:Y:S05]  /*13fa0*/  @!P0 BRA `(.L_x_2530) ;  /* 0x0000000000048947 */ /* 0x000fea0003800000 */
[----:B------:R-:W-:Y:S01]  /*13fb0*/  BPT.TRAP 0x1 ;  /* 0x000000040000795c */ /* 0x000fe20000300000 */
.L_x_2530:
[----:B------:R-:W4:Y:S02]  /*13fc0*/  SYNCS.PHASECHK.TRANS64.TRYWAIT P1, [R25+URZ+0x38860], R0 ;  /* 0x03886000190075a7 */ /* 0x000f24000802017f */
[----:B----4-:R-:W-:Y:S05]  /*13fd0*/  @!P1 BRA `(.L_x_2531) ;  /* 0x00000038006c9947 */ /* 0x010fea0003800000 */
.L_x_2646:
[----:B------:R-:W-:Y:S05]  /*13fe0*/  @!P0 BRA `(.L_x_2532) ;  /* 0x0000000000048947 */ /* 0x000fea0003800000 */
[----:B------:R-:W-:Y:S01]  /*13ff0*/  BPT.TRAP 0x1 ;  /* 0x000000040000795c */ /* 0x000fe20000300000 */
.L_x_2532:
[----:B------:R-:W5:Y:S02]  /*14000*/  SYNCS.PHASECHK.TRANS64.TRYWAIT P1, [R3+URZ+0x38880], R2 ;  /* 0x03888002030075a7 */ /* 0x000f64000802017f */
[----:B-----5:R-:W-:Y:S05]  /*14010*/  @!P1 BRA `(.L_x_2533) ;  /* 0x0000003800709947 */ /* 0x020fea0003800000 */
.L_x_2647:
[----:B------:R-:W-:Y:S05]  /*14020*/  @!P0 BRA `(.L_x_2534) ;  /* 0x0000000000048947 */ /* 0x000fea0003800000 */
[----:B------:R-:W-:Y:S01]  /*14030*/  BPT.TRAP 0x1 ;  /* 0x000000040000795c */ /* 0x000fe20000300000 */
.L_x_2534:
[----:B------:R0:W0:Y:S02]  /*14040*/  SYNCS.PHASECHK.TRANS64.TRYWAIT P0, [R25+URZ+0x38880], R0 ;  /* 0x03888000190075a7 */ /* 0x000024000800017f */
[----:B0-----:R-:W-:Y:S05]  /*14050*/  @!P0 NANOSLEEP.SYNCS 0x989680 ;  /* 0x009896800000895d */ /* 0x001fea0003900000 */
[----:B------:R-:W0:Y:S02]  /*14060*/  @!P0 SYNCS.PHASECHK.TRANS64 P0, [R25+URZ+0x38880], R0 ;  /* 0x03888000190085a7 */ /* 0x000e24000800007f */
[----:B0-----:R-:W-:Y:S05]  /*14070*/  @!P0 BRA `(.L_x_2534) ;  /* 0xfffffffc00f08947 */ /* 0x001fea000383ffff */
.L_x_2522:
[----:B------:R-:W-:Y:S05]  /*14080*/  BSYNC B0 ;  /* 0x0000000000007941 */ /* 0x000fea0003800000 */
.L_x_2521:
[----:B------:R-:W-:Y:S05]  /*14090*/  EXIT ;  /* 0x000000000000794d */ /* 0x000fea0003800000 */
.L_x_2399:
[----:B0-----:R-:W-:-:S04]  /*140a0*/  IMAD.U32 R3, RZ, RZ, UR47 ;  /* 0x0000002fff037e24 */ /* 0x001fc8000f8e00ff */
[----:B------:R0:W1:Y:S03]  /*140b0*/  SYNCS.PHASECHK.TRANS64.TRYWAIT P0, [R3+URZ+0x38800], R4 ;  /* 0x03880004030075a7 */ /* 0x000066000800017f */
[----:B-1----:R-:W-:Y:S05]  /*140c0*/  @!P0 NANOSLEEP.SYNCS 0x989680 ;  /* 0x009896800000895d */ /* 0x002fea0003900000 */
[----:B------:R-:W1:Y:S02]  /*140d0*/  @!P0 SYNCS.PHASECHK.TRANS64 P0, [R3+URZ+0x38800], R4 ;  /* 0x03880004030085a7 */ /* 0x000e64000800007f */
[----:B-1----:R-:W-:Y:S05]  /*140e0*/  @!P0 BRA `(.L_x_2399) ;  /* 0xfffffffc00ec8947 */ /* 0x002fea000383ffff */
[----:B------:R-:W-:Y:S05]  /*140f0*/  BRA `(.L_x_2535) ;  /* 0xfffffed800a87947 */ /* 0x000fea000383ffff */
.L_x_2403:
[----:B0-----:R-:W-:-:S04]  /*14100*/  IMAD.U32 R3, RZ, RZ, UR52 ;  /* 0x00000034ff037e24 */ /* 0x001fc8000f8e00ff */
[----:B------:R0:W2:Y:S03]  /*14110*/  SYNCS.PHASECHK.TRANS64.TRYWAIT P1, [R3+URZ+0x38830], R6 ;  /* 0x03883006030075a7 */ /* 0x0000a6000802017f */
[----:B--2---:R-:W-:Y:S05]  /*14120*/  @!P1 NANOSLEEP.SYNCS 0x989680 ;  /* 0x009896800000995d */ /* 0x004fea0003900000 */
[----:B------:R-:W2:Y:S02]  /*14130*/  @!P1 SYNCS.PHASECHK.TRANS64 P1, [R3+URZ+0x38830], R6 ;  /* 0x03883006030095a7 */ /* 0x000ea4000802007f */
[----:B--2---:R-:W-:Y:S05]  /*14140*/  @!P1 BRA `(.L_x_2403) ;  /* 0xfffffffc00ec9947 */ /* 0x004fea000383ffff */
[----:B------:R-:W-:Y:S05]  /*14150*/  BRA `(.L_x_2402) ;  /* 0xfffffed800cc7947 */ /* 0x000fea000383ffff */
.L_x_2408:
[----:B-1----:R-:W-:-:S04]  /*14160*/  IMAD.U32 R7, RZ, RZ, UR52 ;  /* 0x00000034ff077e24 */ /* 0x002fc8000f8e00ff */
[----:B------:R1:W2:Y:S03]  /*14170*/  SYNCS.PHASECHK.TRANS64.TRYWAIT P1, [R7+URZ+0x38850], R6 ;  /* 0x03885006070075a7 */ /* 0x0002a6000802017f */
[----:B--2---:R-:W-:Y:S05]  /*14180*/  @!P1 NANOSLEEP.SYNCS 0x989680 ;  /* 0x009896800000995d */ /* 0x004fea0003900000 */
[----:B------:R-:W2:Y:S02]  /*14190*/  @!P1 SYNCS.PHASECHK.TRANS64 P1, [R7+URZ+0x38850], R6 ;  /* 0x03885006070095a7 */ /* 0x000ea4000802007f */
[----:B--2---:R-:W-:Y:S05]  /*141a0*/  @!P1 BRA `(.L_x_2408) ;  /* 0xfffffffc00ec9947 */ /* 0x004fea000383ffff */
[----:B------:R-:W-:Y:S05]  /*141b0*/  BRA `(.L_x_2407) ;  /* 0xffffff0400007947 */ /* 0x000fea000383ffff */
.L_x_2414:
[----:B0-----:R-:W-:Y:S02]  /*141c0*/  IMAD.U32 R4, RZ, RZ, UR52 ;  /* 0x00000034ff047e24 */ /* 0x001fe4000f8e00ff */
[----:B------:R-:W-:-:S04]  /*141d0*/  IMAD.U32 R7, RZ, RZ, UR56 ;  /* 0x00000038ff077e24 */ /* 0x000fc8000f8e00ff */
[----:B------:R0:W1:Y:S03]  /*141e0*/  SYNCS.PHASECHK.TRANS64.TRYWAIT P1, [R4+URZ+0x38830], R7 ;  /* 0x03883007040075a7 */ /* 0x000066000802017f */
[----:B-1----:R-:W-:Y:S05]  /*141f0*/  @!P1 NANOSLEEP.SYNCS 0x989680 ;  /* 0x009896800000995d */ /* 0x002fea0003900000 */
[----:B------:R-:W1:Y:S02]  /*14200*/  @!P1 SYNCS.PHASECHK.TRANS64 P1, [R4+URZ+0x38830], R7 ;  /* 0x03883007040095a7 */ /* 0x000e64000802007f */
[----:B-1----:R-:W-:Y:S05]  /*14210*/  @!P1 BRA `(.L_x_2414) ;  /* 0xfffffffc00e89947 */ /* 0x002fea000383ffff */
[----:B------:R-:W-:Y:S05]  /*14220*/  BRA `(.L_x_2413) ;  /* 0xffffff0800187947 */ /* 0x000fea000383ffff */
.L_x_2419:
[----:B-1----:R-:W-:Y:S02]  /*14230*/  IMAD.U32 R6, RZ, RZ, UR52 ;  /* 0x00000034ff067e24 */ /* 0x002fe4000f8e00ff */
[----:B------:R-:W-:-:S04]  /*14240*/  IMAD.U32 R7, RZ, RZ, UR56 ;  /* 0x00000038ff077e24 */ /* 0x000fc8000f8e00ff */
[----:B------:R1:W2:Y:S03]  /*14250*/  SYNCS.PHASECHK.TRANS64.TRYWAIT P1, [R6+URZ+0x38850], R7 ;  /* 0x03885007060075a7 */ /* 0x0002a6000802017f */
[----:B--2---:R-:W-:Y:S05]  /*14260*/  @!P1 NANOSLEEP.SYNCS 0x989680 ;  /* 0x009896800000995d */ /* 0x004fea0003900000 */
[----:B------:R-:W2:Y:S02]  /*14270*/  @!P1 SYNCS.PHASECHK.TRANS64 P1, [R6+URZ+0x38850], R7 ;  /* 0x03885007060095a7 */ /* 0x000ea4000802007f */
[----:B--2---:R-:W-:Y:S05]  /*14280*/  @!P1 BRA `(.L_x_2419) ;  /* 0xfffffffc00e89947 */ /* 0x004fea000383ffff */
[----:B------:R-:W-:Y:S05]  /*14290*/  BRA `(.L_x_2418) ;  /* 0xffffff3800187947 */ /* 0x000fea000383ffff */
.L_x_2426:
[----:B-1----:R-:W-:-:S04]  /*142a0*/  MOV R4, UR46 ;  /* 0x0000002e00047c02 */ /* 0x002fc80008000f00 */
[----:B------:R1:W2:Y:S03]  /*142b0*/  SYNCS.PHASECHK.TRANS64.TRYWAIT P1, [R4+URZ+0x38830], R5 ;  /* 0x03883005040075a7 */ /* 0x0002a6000802017f */
[----:B--2---:R-:W-:Y:S05]  /*142c0*/  @!P1 NANOSLEEP.SYNCS 0x989680 ;  /* 0x009896800000995d */ /* 0x004fea0003900000 */
[----:B------:R-:W2:Y:S02]  /*142d0*/  @!P1 SYNCS.PHASECHK.TRANS64 P1, [R4+URZ+0x38830], R5 ;  /* 0x03883005040095a7 */ /* 0x000ea4000802007f */
[----:B--2---:R-:W-:Y:S05]  /*142e0*/  @!P1 BRA `(.L_x_2426) ;  /* 0xfffffffc00ec9947 */ /* 0x004fea000383ffff */
[----:B------:R-:W-:Y:S05]  /*142f0*/  BRA `(.L_x_2425) ;  /* 0xffffff3800f07947 */ /* 0x000fea000383ffff */
.L_x_2431:
[----:B-1----:R-:W-:-:S04]  /*14300*/  IMAD.U32 R8, RZ, RZ, UR46 ;  /* 0x0000002eff087e24 */ /* 0x002fc8000f8e00ff */
[----:B------:R1:W2:Y:S03]  /*14310*/  SYNCS.PHASECHK.TRANS64.TRYWAIT P1, [R8+URZ+0x38850], R5 ;  /* 0x03885005080075a7 */ /* 0x0002a6000802017f */
[----:B--2---:R-:W-:Y:S05]  /*14320*/  @!P1 NANOSLEEP.SYNCS 0x989680 ;  /* 0x009896800000995d */ /* 0x004fea0003900000 */
[----:B------:R-:W2:Y:S02]  /*14330*/  @!P1 SYNCS.PHASECHK.TRANS64 P1, [R8+URZ+0x38850], R5 ;  /* 0x03885005080095a7 */ /* 0x000ea4000802007f */
[----:B--2---:R-:W-:Y:S05]  /*14340*/  @!P1 BRA `(.L_x_2431) ;  /* 0xfffffffc00ec9947 */ /* 0x004fea000383ffff */
[----:B------:R-:W-:Y:S05]  /*14350*/  BRA `(.L_x_2430) ;  /* 0xffffff60008c7947 */ /* 0x000fea000383ffff */
.L_x_2466:
        /* <DEDUP_REMOVED lines=10> */
.L_x_2536:
[----:B------:R-:W-:Y:S05]  /*14400*/  BRA `(.L_x_2537) ;  /* 0xffffffb400d47947 */ /* 0x000fea000383ffff */
.L_x_2469:
[----:B0-----:R0:W1:Y:S02]  /*14410*/  SYNCS.PHASECHK.TRANS64.TRYWAIT P0, [R6+URZ+0x38880], R20 ;  /* 0x03888014060075a7 */ /* 0x001064000800017f */
[----:B-1----:R-:W-:Y:S05]  /*14420*/  @!P0 NANOSLEEP.SYNCS 0x989680 ;  /* 0x009896800000895d */ /* 0x002fea0003900000 */
[----:B------:R-:W1:Y:S02]  /*14430*/  @!P0 SYNCS.PHASECHK.TRANS64 P0, [R6+URZ+0x38880], R20 ;  /* 0x03888014060085a7 */ /* 0x000e64000800007f */
[----:B-1----:R-:W-:Y:S05]  /*14440*/  @!P0 BRA `(.L_x_2469) ;  /* 0xfffffffc00f08947 */ /* 0x002fea000383ffff */
[----:B------:R-:W-:Y:S05]  /*14450*/  BRA `(.L_x_2538) ;  /* 0xffffffb800787947 */ /* 0x000fea000383ffff */
.L_x_2470:
        /* <DEDUP_REMOVED lines=8> */
.L_x_2540:
[----:B------:R-:W-:Y:S05]  /*144e0*/  BSYNC B0 ;  /* 0x0000000000007941 */ /* 0x000fea0003800000 */
.L_x_2539:
[----:B------:R-:W-:Y:S01]  /*144f0*/  IMAD.MOV.U32 R13, RZ, RZ, R8 ;  /* 0x000000ffff0d7224 */ /* 0x000fe200078e0008 */
[C---:B------:R-:W-:Y:S01]  /*14500*/  LOP3.LUT P2, RZ, R16.reuse, 0x200, RZ, 0xc0, !PT ;  /* 0x0000020010ff7812 */ /* 0x040fe2000784c0ff */
[----:B------:R-:W-:Y:S01]  /*14510*/  IMAD.MOV.U32 R12, RZ, RZ, RZ ;  /* 0x000000ffff0c7224 */ /* 0x000fe200078e00ff */
[C---:B------:R-:W-:Y:S01]  /*14520*/  LOP3.LUT P1, RZ, R16.reuse, 0x80, RZ, 0xc0, !PT ;  /* 0x0000008010ff7812 */ /* 0x040fe2000782c0ff */
[----:B------:R-:W-:Y:S01]  /*14530*/  IMAD.MOV.U32 R11, RZ, RZ, 0x181f ;  /* 0x0000181fff0b7424 */ /* 0x000fe200078e00ff */
[----:B------:R-:W-:Y:S01]  /*14540*/  LOP3.LUT R16, R16, 0xffffffdf, RZ, 0xc0, !PT ;  /* 0xffffffdf10107812 */ /* 0x000fe200078ec0ff */
[----:B------:R-:W-:Y:S01]  /*14550*/  IMAD.MOV.U32 R15, RZ, RZ, -0x1 ;  /* 0xffffffffff0f7424 */ /* 0x000fe200078e00ff */
[C---:B------:R-:W-:Y:S01]  /*14560*/  ISETP.GE.AND P5, PT, R7.reuse, 0x31, PT ;  /* 0x000000310700780c */ /* 0x040fe20003fa6270 */
[----:B------:R-:W-:Y:S01]  /*14570*/  IMAD.MOV.U32 R0, RZ, RZ, R14 ;  /* 0x000000ffff007224 */ /* 0x000fe200078e000e */
[----:B------:R-:W-:-:S13]  /*14580*/  ISETP.GE.AND P4, PT, R7, 0x41, PT ;  /* 0x000000410700780c */ /* 0x000fda0003f86270 */
[----:B------:R-:W-:Y:S05]  /*14590*/  WARPSYNC.COLLECTIVE R15, `(.L_x_2541) ;  /* 0x000000000f087348 */ /* 0x000fea0003c00000 */
[----:B------:R0:W1:Y:S02]  /*145a0*/  SHFL.IDX P6, R14, R13, R12, R11 ;  /* 0x0000000c0d0e7389 */ /* 0x00006400000c000b */
[----:B01----:R-:W-:Y:S01]  /*145b0*/  ENDCOLLECTIVE ;  /* 0x000000000000791b */ /* 0x003fe20003800000 */
.L_x_2541:
[----:B------:R-:W-:Y:S01]  /*145c0*/  ISETP.GE.AND P3, PT, R7, 0x51, PT ;  /* 0x000000510700780c */ /* 0x000fe20003f66270 */
[----:B------:R-:W-:Y:S02]  /*145d0*/  IMAD.MOV.U32 R13, RZ, RZ, R9 ;  /* 0x000000ffff0d7224 */ /* 0x000fe400078e0009 */
[----:B------:R-:W-:Y:S01]  /*145e0*/  IMAD.MOV.U32 R12, RZ, RZ, 0x1 ;  /* 0x00000001ff0c7424 */ /* 0x000fe200078e00ff */
[----:B------:R-:W-:-:S13]  /*145f0*/  IADD3 R2, P0, R28, R14, RZ ;  /* 0x0000000e1c027210 */ /* 0x000fda0007f1e0ff */
[----:B------:R-:W-:Y:S05]  /*14600*/  WARPSYNC.COLLECTIVE R15, `(.L_x_2542) ;  /* 0x000000000f087348 */ /* 0x000fea0003c00000 */
[----:B------:R0:W1:Y:S02]  /*14610*/  SHFL.IDX P6, R14, R13, R12, R11 ;  /* 0x0000000c0d0e7389 */ /* 0x00006400000c000b */
[----:B01----:R-:W-:Y:S01]  /*14620*/  ENDCOLLECTIVE ;  /* 0x000000000000791b */ /* 0x003fe20003800000 */
.L_x_2542:
[----:B------:R-:W-:Y:S01]  /*14630*/  IMAD.X R3, RZ, RZ, R0, P0 ;  /* 0x000000ffff037224 */ /* 0x000fe200000e0600 */
[----:B------:R-:W-:Y:S01]  /*14640*/  ISETP.LT.OR P0, PT, R7, 0x1, P2 ;  /* 0x000000010700780c */ /* 0x000fe20001701670 */
[----:B------:R-:W-:Y:S02]  /*14650*/  IMAD.IADD R0, R17, 0x1, R19 ;  /* 0x0000000111007824 */ /* 0x000fe400078e0213 */
[----:B------:R-:W-:-:S10]  /*14660*/  IMAD.MOV.U32 R13, RZ, RZ, R8 ;  /* 0x000000ffff0d7224 */ /* 0x000fd400078e0008 */
        /* <DEDUP_REMOVED lines=10> */
.L_x_2543:
[----:B------:R-:W-:Y:S02]  /*14710*/  IMAD.MOV.U32 R13, RZ, RZ, R9 ;  /* 0x000000ffff0d7224 */ /* 0x000fe400078e0009 */
[----:B------:R-:W-:Y:S01]  /*14720*/  IMAD.MOV.U32 R12, RZ, RZ, 0x2 ;  /* 0x00000002ff0c7424 */ /* 0x000fe200078e00ff */
[----:B------:R-:W-:-:S13]  /*14730*/  IADD3 R2, P0, R28, R14, RZ ;  /* 0x0000000e1c027210 */ /* 0x000fda0007f1e0ff */
[----:B------:R-:W-:Y:S05]  /*14740*/  WARPSYNC.COLLECTIVE R15, `(.L_x_2544) ;  /* 0x000000000f087348 */ /* 0x000fea0003c00000 */
[----:B------:R0:W1:Y:S02]  /*14750*/  SHFL.IDX P6, R14, R13, R12, R11 ;  /* 0x0000000c0d0e7389 */ /* 0x00006400000c000b */
[----:B01----:R-:W-:Y:S01]  /*14760*/  ENDCOLLECTIVE ;  /* 0x000000000000791b */ /* 0x003fe20003800000 */
.L_x_2544:
        /* <DEDUP_REMOVED lines=13> */
.L_x_2545:
[----:B------:R-:W-:Y:S02]  /*14840*/  IMAD.MOV.U32 R13, RZ, RZ, R9 ;  /* 0x000000ffff0d7224 */ /* 0x000fe400078e0009 */
[----:B------:R-:W-:Y:S01]  /*14850*/  IMAD.MOV.U32 R12, RZ, RZ, 0x3 ;  /* 0x00000003ff0c7424 */ /* 0x000fe200078e00ff */
[----:B------:R-:W-:-:S13]  /*14860*/  IADD3 R2, P0, R28, R14, RZ ;  /* 0x0000000e1c027210 */ /* 0x000fda0007f1e0ff */
[----:B------:R-:W-:Y:S05]  /*14870*/  WARPSYNC.COLLECTIVE R15, `(.L_x_2546) ;  /* 0x000000000f087348 */ /* 0x000fea0003c00000 */
[----:B------:R0:W1:Y:S02]  /*14880*/  SHFL.IDX P6, R14, R13, R12, R11 ;  /* 0x0000000c0d0e7389 */ /* 0x00006400000c000b */
[----:B01----:R-:W-:Y:S01]  /*14890*/  ENDCOLLECTIVE ;  /* 0x000000000000791b */ /* 0x003fe20003800000 */
.L_x_2546:
        /* <DEDUP_REMOVED lines=13> */
.L_x_2547:
[----:B------:R-:W-:Y:S02]  /*14970*/  IMAD.MOV.U32 R13, RZ, RZ, R9 ;  /* 0x000000ffff0d7224 */ /* 0x000fe400078e0009 */
[----:B------:R-:W-:Y:S01]  /*14980*/  IMAD.MOV.U32 R12, RZ, RZ, 0x4 ;  /* 0x00000004ff0c7424 */ /* 0x000fe200078e00ff */
[----:B------:R-:W-:-:S13]  /*14990*/  IADD3 R2, P0, R28, R14, RZ ;  /* 0x0000000e1c027210 */ /* 0x000fda0007f1e0ff */
[----:B------:R-:W-:Y:S05]  /*149a0*/  WARPSYNC.COLLECTIVE R15, `(.L_x_2548) ;  /* 0x000000000f087348 */ /* 0x000fea0003c00000 */
[----:B------:R0:W1:Y:S02]  /*149b0*/  SHFL.IDX P6, R14, R13, R12, R11 ;  /* 0x0000000c0d0e7389 */ /* 0x00006400000c000b */
[----:B01----:R-:W-:Y:S01]  /*149c0*/  ENDCOLLECTIVE ;  /* 0x000000000000791b */ /* 0x003fe20003800000 */
.L_x_2548:
        /* <DEDUP_REMOVED lines=13> */
.L_x_2549:
[----:B------:R-:W-:Y:S02]  /*14aa0*/  IMAD.MOV.U32 R13, RZ, RZ, R9 ;  /* 0x000000ffff0d7224 */ /* 0x000fe400078e0009 */
[----:B------:R-:W-:Y:S01]  /*14ab0*/  IMAD.MOV.U32 R12, RZ, RZ, 0x5 ;  /* 0x00000005ff0c7424 */ /* 0x000fe200078e00ff */
[----:B------:R-:W-:-:S13]  /*14ac0*/  IADD3 R2, P0, R28, R14, RZ ;  /* 0x0000000e1c027210 */ /* 0x000fda0007f1e0ff */
[----:B------:R-:W-:Y:S05]  /*14ad0*/  WARPSYNC.COLLECTIVE R15, `(.L_x_2550) ;  /* 0x000000000f087348 */ /* 0x000fea0003c00000 */
[----:B------:R0:W1:Y:S02]  /*14ae0*/  SHFL.IDX P6, R14, R13, R12, R11 ;  /* 0x0000000c0d0e7389 */ /* 0x00006400000c000b */
[----:B01----:R-:W-:Y:S01]  /*14af0*/  ENDCOLLECTIVE ;  /* 0x000000000000791b */ /* 0x003fe20003800000 */
.L_x_2550:
        /* <DEDUP_REMOVED lines=13> */
.L_x_2551:
[----:B------:R-:W-:Y:S02]  /*14bd0*/  IMAD.MOV.U32 R13, RZ, RZ, R9 ;  /* 0x000000ffff0d7224 */ /* 0x000fe400078e0009 */
[----:B------:R-:W-:Y:S01]  /*14be0*/  IMAD.MOV.U32 R12, RZ, RZ, 0x6 ;  /* 0x00000006ff0c7424 */ /* 0x000fe200078e00ff */
[----:B------:R-:W-:-:S13]  /*14bf0*/  IADD3 R2, P0, R28, R14, RZ ;  /* 0x0000000e1c027210 */ /* 0x000fda0007f1e0ff */
[----:B------:R-:W-:Y:S05]  /*14c00*/  WARPSYNC.COLLECTIVE R15, `(.L_x_2552) ;  /* 0x000000000f087348 */ /* 0x000fea0003c00000 */
[----:B------:R0:W1:Y:S02]  /*14c10*/  SHFL.IDX P6, R14, R13, R12, R11 ;  /* 0x0000000c0d0e7389 */ /* 0x00006400000c000b */
[----:B01----:R-:W-:Y:S01]  /*14c20*/  ENDCOLLECTIVE ;  /* 0x000000000000791b */ /* 0x003fe20003800000 */
.L_x_2552:
        /* <DEDUP_REMOVED lines=13> */
.L_x_2553:
[----:B------:R-:W-:Y:S02]  /*14d00*/  IMAD.MOV.U32 R13, RZ, RZ, R9 ;  /* 0x000000ffff0d7224 */ /* 0x000fe400078e0009 */
[----:B------:R-:W-:Y:S01]  /*14d10*/  IMAD.MOV.U32 R12, RZ, RZ, 0x7 ;  /* 0x00000007ff0c7424 */ /* 0x000fe200078e00ff */
[----:B------:R-:W-:-:S13]  /*14d20*/  IADD3 R2, P0, R28, R14, RZ ;  /* 0x0000000e1c027210 */ /* 0x000fda0007f1e0ff */
[----:B------:R-:W-:Y:S05]  /*14d30*/  WARPSYNC.COLLECTIVE R15, `(.L_x_2554) ;  /* 0x000000000f087348 */ /* 0x000fea0003c00000 */
[----:B------:R0:W1:Y:S02]  /*14d40*/  SHFL.IDX P6, R14, R13, R12, R11 ;  /* 0x0000000c0d0e7389 */ /* 0x00006400000c000b */
[----:B01----:R-:W-:Y:S01]  /*14d50*/  ENDCOLLECTIVE ;  /* 0x000000000000791b */ /* 0x003fe20003800000 */
.L_x_2554:
[----:B------:R-:W-:Y:S01]  /*14d60*/  IMAD.X R3, RZ, RZ, R3, P0 ;  /* 0x000000ffff037224 */ /* 0x000fe200000e0603 */
[----:B------:R-:W-:Y:S01]  /*14d70*/  ISETP.LT.OR P0, PT, R7, 0x61, P2 ;  /* 0x000000610700780c */ /* 0x000fe20001701670 */
[----:B------:R-:W-:-:S12]  /*14d80*/  IMAD.MOV.U32 R13, RZ, RZ, R8 ;  /* 0x000000ffff0d7224 */ /* 0x000fd800078e0008 */
[----:B------:R-:W-:Y:S01]  /*14d90*/  @!PT LDS RZ, [RZ] ;  /* 0x00000000fffff984 */ /* 0x000fe20000000800 */
[----:B------:R-:W-:Y:S01]  /*14da0*/  @!PT LDS RZ, [RZ] ;  /* 0x00000000fffff984 */ /* 0x000fe20000000800 */
[----:B------:R-:W-:Y:S01]  /*14db0*/  @!PT LDS RZ, [RZ] ;  /* 0x00000000fffff984 */ /* 0x000fe20000000800 */
[----:B------:R0:W-:Y:S01]  /*14dc0*/  LDGSTS.E.BYPASS.LTC128B.128 [R0+0x13400], desc[UR48][R2.64], !P0 ;  /* 0x1340000002007fae */ /* 0x0001e2000c101d70 */
[C---:B------:R-:W-:Y:S02]  /*14dd0*/  ISETP.LT.OR P0, PT, R7.reuse, 0x61, P1 ;  /* 0x000000610700780c */ /* 0x040fe40000f01670 */
[----:B------:R-:W-:Y:S01]  /*14de0*/  ISETP.GE.AND P1, PT, R7, 0x11, PT ;  /* 0x000000110700780c */ /* 0x000fe20003f26270 */
[----:B------:R-:W-:-:S12]  /*14df0*/  IMAD.MOV.U32 R9, RZ, RZ, R14 ;  /* 0x000000ffff097224 */ /* 0x000fd800078e000e */
[----:B0-----:R-:W-:Y:S05]  /*14e00*/  WARPSYNC.COLLECTIVE R15, `(.L_x_2555) ;  /* 0x000000000f087348 */ /* 0x001fea0003c00000 */
[----:B------:R1:W2:Y:S02]  /*14e10*/  SHFL.IDX P6, R14, R13, R12, R11 ;  /* 0x0000000c0d0e7389 */ /* 0x0002a400000c000b */
[----:B012---:R-:W-:Y:S01]  /*14e20*/  ENDCOLLECTIVE ;  /* 0x000000000000791b */ /* 0x007fe20003800000 */
.L_x_2555:
[----:B------:R-:W-:Y:S01]  /*14e30*/  @!PT LDS RZ, [RZ] ;  /* 0x00000000fffff984 */ /* 0x000fe20000000800 */
[----:B------:R-:W-:Y:S01]  /*14e40*/  @!PT LDS RZ, [RZ] ;  /* 0x00000000fffff984 */ /* 0x000fe20000000800 */
[----:B------:R-:W-:Y:S01]  /*14e50*/  @!PT LDS RZ, [RZ] ;  /* 0x00000000fffff984 */ /* 0x000fe20000000800 */
[----:B------:R0:W-:Y:S01]  /*14e60*/  LDGSTS.E.BYPASS.LTC128B.128 [R0+0x17400], desc[UR48][R2.64+0x80], !P0 ;  /* 0x1740008002007fae */ /* 0x0001e2000c101d70 */
[C---:B------:R-:W-:Y:S02]  /*14e70*/  ISETP.GE.AND P0, PT, R7.reuse, 0x21, PT ;  /* 0x000000210700780c */ /* 0x040fe40003f06270 */
[----:B------:R-:W-:Y:S02]  /*14e80*/  @P1 LOP3.LUT R16, R16, 0x20, RZ, 0xfc, !PT ;  /* 0x0000002010101812 */ /* 0x000fe400078efcff */
[----:B------:R-:W-:Y:S02]  /*14e90*/  ISETP.GE.AND P1, PT, R7, 0x61, PT ;  /* 0x000000610700780c */ /* 0x000fe40003f26270 */
[----:B------:R-:W-:-:S07]  /*14ea0*/  LOP3.LUT R16, R16, 0xffffffef, RZ, 0xc0, !PT ;  /* 0xffffffef10107812 */ /* 0x000fce00078ec0ff */
[----:B------:R-:W-:Y:S02]  /*14eb0*/  @P0 LOP3.LUT R16, R16, 0x10, RZ, 0xfc, !PT ;  /* 0x0000001010100812 */ /* 0x000fe400078efcff */
[----:B------:R-:W-:Y:S02]  /*14ec0*/  ISETP.GE.AND P0, PT, R7, 0x71, PT ;  /* 0x000000710700780c */ /* 0x000fe40003f06270 */
[----:B------:R-:W-:-:S11]  /*14ed0*/  LOP3.LUT R16, R16, 0xfffffeff, RZ, 0xc0, !PT ;  /* 0xfffffeff10107812 */ /* 0x000fd600078ec0ff */
[----:B------:R-:W-:Y:S01]  /*14ee0*/  @P0 LOP3.LUT R16, R16, 0x100, RZ, 0xfc, !PT ;  /* 0x0000010010100812 */ /* 0x000fe200078efcff */
[----:B0-----:R-:W-:Y:S06]  /*14ef0*/  BRA `(.L_x_2556) ;  /* 0xffffffb400707947 */ /* 0x001fec000383ffff */
.L_x_2475:
[----:B--2---:R2:W3:Y:S02]  /*14f00*/  SYNCS.PHASECHK.TRANS64.TRYWAIT P0, [R6+URZ+0x38840], R20 ;  /* 0x03884014060075a7 */ /* 0x0044e4000800017f */
[----:B---3--:R-:W-:Y:S05]  /*14f10*/  @!P0 NANOSLEEP.SYNCS 0x989680 ;  /* 0x009896800000895d */ /* 0x008fea0003900000 */
[----:B------:R-:W3:Y:S02]  /*14f20*/  @!P0 SYNCS.PHASECHK.TRANS64 P0, [R6+URZ+0x38840], R20 ;  /* 0x03884014060085a7 */ /* 0x000ee4000800007f */
[----:B---3--:R-:W-:Y:S05]  /*14f30*/  @!P0 BRA `(.L_x_2475) ;  /* 0xfffffffc00f08947 */ /* 0x008fea000383ffff */
[----:B------:R-:W-:Y:S05]  /*14f40*/  BRA `(.L_x_2557) ;  /* 0xffffffb400d47947 */ /* 0x000fea000383ffff */
.L_x_2476:
        /* <DEDUP_REMOVED lines=8> */
.L_x_2559:
[----:B------:R-:W-:Y:S05]  /*14fd0*/  BSYNC B0 ;  /* 0x0000000000007941 */ /* 0x000fea0003800000 */
.L_x_2558:
[----:B------:R-:W-:Y:S01]  /*14fe0*/  IMAD.MOV.U32 R13, RZ, RZ, R4 ;  /* 0x000000ffff0d7224 */ /* 0x000fe200078e0004 */
[----:B------:R-:W-:Y:S01]  /*14ff0*/  P2R R7, PR, RZ, 0x2 ;  /* 0x00000002ff077803 */ /* 0x000fe20000000000 */
[----:B------:R-:W-:Y:S01]  /*15000*/  IMAD.MOV.U32 R12, RZ, RZ, RZ ;  /* 0x000000ffff0c7224 */ /* 0x000fe200078e00ff */
[----:B------:R-:W-:Y:S01]  /*15010*/  LOP3.LUT P1, RZ, R16, 0x2, RZ, 0xc0, !PT ;  /* 0x0000000210ff7812 */ /* 0x000fe2000782c0ff */
[----:B------:R-:W-:Y:S02]  /*15020*/  IMAD.MOV.U32 R11, RZ, RZ, 0x181f ;  /* 0x0000181fff0b7424 */ /* 0x000fe400078e00ff */
[----:B------:R-:W-:Y:S02]  /*15030*/  IMAD.MOV.U32 R15, RZ, RZ, -0x1 ;  /* 0xffffffffff0f7424 */ /* 0x000fe400078e00ff */
[----:B------:R-:W-:-:S08]  /*15040*/  IMAD.MOV.U32 R2, RZ, RZ, R14 ;  /* 0x000000ffff027224 */ /* 0x000fd000078e000e */
[----:B------:R-:W-:Y:S05]  /*15050*/  WARPSYNC.COLLECTIVE R15, `(.L_x_2560) ;  /* 0x000000000f087348 */ /* 0x000fea0003c00000 */
[----:B------:R0:W1:Y:S02]  /*15060*/  SHFL.IDX P6, R14, R13, R12, R11 ;  /* 0x0000000c0d0e7389 */ /* 0x00006400000c000b */
[----:B01----:R-:W-:Y:S01]  /*15070*/  ENDCOLLECTIVE ;  /* 0x000000000000791b */ /* 0x003fe20003800000 */
.L_x_2560:
[----:B------:R-:W-:Y:S02]  /*15080*/  IMAD.MOV.U32 R13, RZ, RZ, R5 ;  /* 0x000000ffff0d7224 */ /* 0x000fe400078e0005 */
[----:B------:R-:W-:Y:S01]  /*15090*/  IMAD.MOV.U32 R12, RZ, RZ, 0x1 ;  /* 0x00000001ff0c7424 */ /* 0x000fe200078e00ff */
[----:B------:R-:W-:-:S13]  /*150a0*/  LOP3.LUT P6, RZ, R16, 0x40, RZ, 0xc0, !PT ;  /* 0x0000004010ff7812 */ /* 0x000fda00078cc0ff */
[----:B------:R-:W-:-:S05]  /*150b0*/  @P6 IADD3 R14, P0, R28, R14, RZ ;  /* 0x0000000e1c0e6210 */ /* 0x000fca0007f1e0ff */
[----:B------:R-:W-:Y:S02]  /*150c0*/  @P6 IMAD.X R3, RZ, RZ, R2, P0 ;  /* 0x000000ffff036224 */ /* 0x000fe400000e0602 */
[----:B------:R-:W-:-:S05]  /*150d0*/  @P6 IMAD.MOV.U32 R2, RZ, RZ, R14 ;  /* 0x000000ffff026224 */ /* 0x000fca00078e000e */
        /* <DEDUP_REMOVED lines=8> */
.L_x_2561:
[----:B------:R-:W-:Y:S02]  /*15160*/  IMAD.MOV.U32 R13, RZ, RZ, R4 ;  /* 0x000000ffff0d7224 */ /* 0x000fe400078e0004 */
[----:B------:R-:W-:-:S07]  /*15170*/  IMAD.MOV.U32 R8, RZ, RZ, R14 ;  /* 0x000000ffff087224 */ /* 0x000fce00078e000e */
[----:B------:R-:W-:Y:S05]  /*15180*/  WARPSYNC.COLLECTIVE R15, `(.L_x_2562) ;  /* 0x000000000f087348 */ /* 0x000fea0003c00000 */
[----:B------:R0:W1:Y:S02]  /*15190*/  SHFL.IDX P6, R14, R13, R12, R11 ;  /* 0x0000000c0d0e7389 */ /* 0x00006400000c000b */
[----:B01----:R-:W-:Y:S01]  /*151a0*/  ENDCOLLECTIVE ;  /* 0x000000000000791b */ /* 0x003fe20003800000 */
.L_x_2562:
[----:B------:R-:W-:Y:S02]  /*151b0*/  IMAD.MOV.U32 R13, RZ, RZ, R5 ;  /* 0x000000ffff0d7224 */ /* 0x000fe400078e0005 */
[----:B------:R-:W-:Y:S01]  /*151c0*/  IMAD.MOV.U32 R12, RZ, RZ, 0x2 ;  /* 0x00000002ff0c7424 */ /* 0x000fe200078e00ff */
[----:B------:R-:W-:-:S13]  /*151d0*/  LOP3.LUT P6, RZ, R16, 0x20, RZ, 0xc0, !PT ;  /* 0x0000002010ff7812 */ /* 0x000fda00078cc0ff */
[----:B------:R-:W-:-:S05]  /*151e0*/  @P6 IADD3 R14, P0, R28, R14, RZ ;  /* 0x0000000e1c0e6210 */ /* 0x000fca0007f1e0ff */
[----:B------:R-:W-:Y:S02]  /*151f0*/  @P6 IMAD.X R19, RZ, RZ, R8, P0 ;  /* 0x000000ffff136224 */ /* 0x000fe400000e0608 */
[----:B------:R-:W-:Y:S02]  /*15200*/  @P6 IMAD.MOV.U32 R2, RZ, RZ, R14 ;  /* 0x000000ffff026224 */ /* 0x000fe400078e000e */
        /* <DEDUP_REMOVED lines=9> */
.L_x_2563:
[----:B------:R-:W-:Y:S02]  /*152a0*/  IMAD.MOV.U32 R13, RZ, RZ, R4 ;  /* 0x000000ffff0d7224 */ /* 0x000fe400078e0004 */
[----:B------:R-:W-:-:S07]  /*152b0*/  IMAD.MOV.U32 R8, RZ, RZ, R14 ;  /* 0x000000ffff087224 */ /* 0x000fce00078e000e */
[----:B------:R-:W-:Y:S05]  /*152c0*/  WARPSYNC.COLLECTIVE R15, `(.L_x_2564) ;  /* 0x000000000f087348 */ /* 0x000fea0003c00000 */
[----:B------:R0:W1:Y:S02]  /*152d0*/  SHFL.IDX P6, R14, R13, R12, R11 ;  /* 0x0000000c0d0e7389 */ /* 0x00006400000c000b */
[----:B01----:R-:W-:Y:S01]  /*152e0*/  ENDCOLLECTIVE ;  /* 0x000000000000791b */ /* 0x003fe20003800000 */
.L_x_2564:
        /* <DEDUP_REMOVED lines=15> */
.L_x_2565:
[----:B------:R-:W-:Y:S02]  /*153e0*/  IMAD.MOV.U32 R13, RZ, RZ, R4 ;  /* 0x000000ffff0d7224 */ /* 0x000fe400078e0004 */
[----:B------:R-:W-:-:S07]  /*153f0*/  IMAD.MOV.U32 R8, RZ, RZ, R14 ;  /* 0x000000ffff087224 */ /* 0x000fce00078e000e */
[----:B------:R-:W-:Y:S05]  /*15400*/  WARPSYNC.COLLECTIVE R15, `(.L_x_2566) ;  /* 0x000000000f087348 */ /* 0x000fea0003c00000 */
[----:B------:R0:W1:Y:S02]  /*15410*/  SHFL.IDX P6, R14, R13, R12, R11 ;  /* 0x0000000c0d0e7389 */ /* 0x00006400000c000b */
[----:B01----:R-:W-:Y:S01]  /*15420*/  ENDCOLLECTIVE ;  /* 0x000000000000791b */ /* 0x003fe20003800000 */
.L_x_2566:
[----:B------:R-:W-:Y:S02]  /*15430*/  IMAD.MOV.U32 R13, RZ, RZ, R5 ;  /* 0x000000ffff0d7224 */ /* 0x000fe400078e0005 */
[----:B------:R-:W-:Y:S01]  /*15440*/  IMAD.MOV.U32 R12, RZ, RZ, 0x4 ;  /* 0x00000004ff0c7424 */ /* 0x000fe200078e00ff */
[----:B------:R-:W-:-:S05]  /*15450*/  @P5 IADD3 R14, P0, R28, R14, RZ ;  /* 0x0000000e1c0e5210 */ /* 0x000fca0007f1e0ff */
[----:B------:R-:W-:-:S08]  /*15460*/  @P5 IMAD.MOV.U32 R2, RZ, RZ, R14 ;  /* 0x000000ffff025224 */ /* 0x000fd000078e000e */
[----:B------:R-:W-:Y:S05]  /*15470*/  WARPSYNC.COLLECTIVE R15, `(.L_x_2567) ;  /* 0x000000000f087348 */ /* 0x000fea0003c00000 */
[----:B------:R0:W1:Y:S02]  /*15480*/  SHFL.IDX P6, R14, R13, R12, R11 ;  /* 0x0000000c0d0e7389 */ /* 0x00006400000c000b */
[----:B01----:R-:W-:Y:S01]  /*15490*/  ENDCOLLECTIVE ;  /* 0x000000000000791b */ /* 0x003fe20003800000 */
.L_x_2567:
[----:B------:R-:W-:-:S04]  /*154a0*/  @P5 IMAD.X R9, RZ, RZ, R8, P0 ;  /* 0x000000ffff095224 */ /* 0x000fc800000e0608 */
[----:B------:R-:W-:-:S05]  /*154b0*/  @P5 IMAD.MOV.U32 R3, RZ, RZ, R9 ;  /* 0x000000ffff035224 */ /* 0x000fca00078e0009 */
[----:B------:R-:W-:Y:S01]  /*154c0*/  @!PT LDS RZ, [RZ] ;  /* 0x00000000fffff984 */ /* 0x000fe20000000800 */
[----:B------:R-:W-:Y:S01]  /*154d0*/  @!PT LDS RZ, [RZ] ;  /* 0x00000000fffff984 */ /* 0x000fe20000000800 */
[----:B------:R-:W-:Y:S01]  /*154e0*/  @!PT LDS RZ, [RZ] ;  /* 0x00000000fffff984 */ /* 0x000fe20000000800 */
[----:B------:R0:W-:Y:S01]  /*154f0*/  @P5 LDGSTS.E.BYPASS.LTC128B.128 [R0+0x29c00], desc[UR48][R2.64], !P1 ;  /* 0x29c0000002005fae */ /* 0x0001e2000c901d70 */
[----:B------:R-:W-:Y:S01]  /*15500*/  ISETP.NE.AND P1, PT, R7, RZ, PT ;  /* 0x000000ff0700720c */ /* 0x000fe20003f25270 */
[----:B------:R-:W-:Y:S02]  /*15510*/  IMAD.MOV.U32 R13, RZ, RZ, R4 ;  /* 0x000000ffff0d7224 */ /* 0x000fe400078e0004 */
[----:B------:R0:W-:Y:S01]  /*15520*/  @P5 LDGSTS.E.BYPASS.LTC128B.128 [R0+0x2dc00], desc[UR48][R2.64+0x80], !P2 ;  /* 0x2dc0008002005fae */ /* 0x0001e2000d101d70 */
[----:B------:R-:W-:Y:S01]  /*15530*/  LOP3.LUT P5, RZ, R16, 0x2, RZ, 0xc0, !PT ;  /* 0x0000000210ff7812 */ /* 0x000fe200078ac0ff */
[----:B------:R-:W-:-:S12]  /*15540*/  IMAD.MOV.U32 R7, RZ, RZ, R14 ;  /* 0x000000ffff077224 */ /* 0x000fd800078e000e */
[----:B0-----:R-:W-:Y:S05]  /*15550*/  WARPSYNC.COLLECTIVE R15, `(.L_x_2568) ;  /* 0x000000000f087348 */ /* 0x001fea0003c00000 */
[----:B------:R1:W2:Y:S02]  /*15560*/  SHFL.IDX P6, R14, R13, R12, R11 ;  /* 0x0000000c0d0e7389 */ /* 0x0002a400000c000b */
[----:B012---:R-:W-:Y:S01]  /*15570*/  ENDCOLLECTIVE ;  /* 0x000000000000791b */ /* 0x007fe20003800000 */
.L_x_2568:
[----:B------:R-:W-:Y:S01]  /*15580*/  IMAD.MOV.U32 R13, RZ, RZ, R5 ;  /* 0x000000ffff0d7224 */ /* 0x000fe200078e0005 */
[----:B------:R-:W-:Y:S02]  /*15590*/  MOV R12, 0x5 ;  /* 0x00000005000c7802 */ /* 0x000fe40000000f00 */
[----:B------:R-:W-:-:S05]  /*155a0*/  @P4 IADD3 R14, P0, R28, R14, RZ ;  /* 0x0000000e1c0e4210 */ /* 0x000fca0007f1e0ff */
[----:B------:R-:W-:-:S08]  /*155b0*/  @P4 IMAD.MOV.U32 R2, RZ, RZ, R14 ;  /* 0x000000ffff024224 */ /* 0x000fd000078e000e */
[----:B------:R-:W-:Y:S05]  /*155c0*/  WARPSYNC.COLLECTIVE R15, `(.L_x_2569) ;  /* 0x000000000f087348 */ /* 0x000fea0003c00000 */
[----:B------:R0:W1:Y:S02]  /*155d0*/  SHFL.IDX P6, R14, R13, R12, R11 ;  /* 0x0000000c0d0e7389 */ /* 0x00006400000c000b */
[----:B01----:R-:W-:Y:S01]  /*155e0*/  ENDCOLLECTIVE ;  /* 0x000000000000791b */ /* 0x003fe20003800000 */
.L_x_2569:
        /* <DEDUP_REMOVED lines=12> */
.L_x_2570:
[----:B------:R-:W-:Y:S02]  /*156b0*/  IMAD.MOV.U32 R13, RZ, RZ, R5 ;  /* 0x000000ffff0d7224 */ /* 0x000fe400078e0005 */
[----:B------:R-:W-:Y:S01]  /*156c0*/  IMAD.MOV.U32 R12, RZ, RZ, 0x6 ;  /* 0x00000006ff0c7424 */ /* 0x000fe200078e00ff */
[----:B------:R-:W-:-:S05]  /*156d0*/  @P3 IADD3 R14, P0, R28, R14, RZ ;  /* 0x0000000e1c0e3210 */ /* 0x000fca0007f1e0ff */
[----:B------:R-:W-:-:S08]  /*156e0*/  @P3 IMAD.MOV.U32 R2, RZ, RZ, R14 ;  /* 0x000000ffff023224 */ /* 0x000fd000078e000e */
[----:B------:R-:W-:Y:S05]  /*156f0*/  WARPSYNC.COLLECTIVE R15, `(.L_x_2571) ;  /* 0x000000000f087348 */ /* 0x000fea0003c00000 */
[----:B------:R0:W1:Y:S02]  /*15700*/  SHFL.IDX P6, R14, R13, R12, R11 ;  /* 0x0000000c0d0e7389 */ /* 0x00006400000c000b */
[----:B01----:R-:W-:Y:S01]  /*15710*/  ENDCOLLECTIVE ;  /* 0x000000000000791b */ /* 0x003fe20003800000 */
.L_x_2571:
        /* <DEDUP_REMOVED lines=12> */
.L_x_2572:
[----:B------:R-:W-:Y:S02]  /*157e0*/  IMAD.MOV.U32 R13, RZ, RZ, R5 ;  /* 0x000000ffff0d7224 */ /* 0x000fe400078e0005 */
[----:B------:R-:W-:Y:S01]  /*157f0*/  IMAD.MOV.U32 R12, RZ, RZ, 0x7 ;  /* 0x00000007ff0c7424 */ /* 0x000fe200078e00ff */
[----:B------:R-:W-:-:S05]  /*15800*/  @P1 IADD3 R14, P0, R28, R14, RZ ;  /* 0x0000000e1c0e1210 */ /* 0x000fca0007f1e0ff */
[----:B------:R-:W-:-:S08]  /*15810*/  @P1 IMAD.MOV.U32 R2, RZ, RZ, R14 ;  /* 0x000000ffff021224 */ /* 0x000fd000078e000e */
[----:B------:R-:W-:Y:S05]  /*15820*/  WARPSYNC.COLLECTIVE R15, `(.L_x_2573) ;  /* 0x000000000f087348 */ /* 0x000fea0003c00000 */
[----:B------:R0:W1:Y:S02]  /*15830*/  SHFL.IDX P6, R14, R13, R12, R11 ;  /* 0x0000000c0d0e7389 */ /* 0x00006400000c000b */
[----:B01----:R-:W-:Y:S01]  /*15840*/  ENDCOLLECTIVE ;  /* 0x000000000000791b */ /* 0x003fe20003800000 */
.L_x_2573:
        /* <DEDUP_REMOVED lines=12> */
.L_x_2574:
[----:B------:R-:W-:Y:S05]  /*15910*/  BRA `(.L_x_2575) ;  /* 0xffffffb000c07947 */ /* 0x000fea000383ffff */
.L_x_2481:
[----:B------:R-:W-:Y:S02]  /*15920*/  IMAD.MOV.U32 R13, RZ, RZ, R5 ;  /* 0x000000ffff0d7224 */ /* 0x000fe400078e0005 */
[----:B------:R-:W-:Y:S02]  /*15930*/  IMAD.MOV.U32 R12, RZ, RZ, RZ ;  /* 0x000000ffff0c7224 */ /* 0x000fe400078e00ff */
[----:B------:R-:W-:Y:S02]  /*15940*/  IMAD.MOV.U32 R11, RZ, RZ, 0x181f ;  /* 0x0000181fff0b7424 */ /* 0x000fe400078e00ff */
[----:B------:R-:W-:Y:S02]  /*15950*/  IMAD.MOV.U32 R15, RZ, RZ, -0x1 ;  /* 0xffffffffff0f7424 */ /* 0x000fe400078e00ff */
[----:B------:R-:W-:-:S07]  /*15960*/  IMAD.U32 R4, RZ, RZ, UR43 ;  /* 0x0000002bff047e24 */ /* 0x000fce000f8e00ff */
[----:B012--5:R-:W-:Y:S05]  /*15970*/  WARPSYNC.COLLECTIVE R15, `(.L_x_2576) ;  /* 0x000000000f087348 */ /* 0x027fea0003c00000 */
[----:B------:R3:W4:Y:S02]  /*15980*/  SHFL.IDX P6, R14, R13, R12, R11 ;  /* 0x0000000c0d0e7389 */ /* 0x00072400000c000b */
[----:B012345:R-:W-:Y:S01]  /*15990*/  ENDCOLLECTIVE ;  /* 0x000000000000791b */ /* 0x03ffe20003800000 */
.L_x_2576:
[----:B------:R-:W-:-:S04]  /*159a0*/  IMAD R4, R4, 0x80, R10 ;  /* 0x0000008004047824 */ /* 0x000fc800078e020a */
[C---:B------:R-:W-:Y:S01]  /*159b0*/  VIADD R6, R4.reuse, 0x10 ;  /* 0x0000001004067836 */ /* 0x040fe20000000000 */
[----:B------:R-:W-:Y:S01]  /*159c0*/  ISETP.GE.AND P1, PT, R4, UR37, PT ;  /* 0x0000002504007c0c */ /* 0x000fe2000bf26270 */
[----:B------:R-:W-:Y:S02]  /*159d0*/  IMAD.MOV.U32 R13, RZ, RZ, R0 ;  /* 0x000000ffff0d7224 */ /* 0x000fe400078e0000 */
[----:B------:R-:W-:-:S10]  /*159e0*/  IMAD.MOV.U32 R2, RZ, RZ, R14 ;  /* 0x000000ffff027224 */ /* 0x000fd400078e000e */
[----:B------:R-:W-:Y:S05]  /*159f0*/  WARPSYNC.COLLECTIVE R15, `(.L_x_2577) ;  /* 0x000000000f087348 */ /* 0x000fea0003c00000 */
[----:B------:R0:W1:Y:S02]  /*15a00*/  SHFL.IDX P6, R14, R13, R12, R11 ;  /* 0x0000000c0d0e7389 */ /* 0x00006400000c000b */
[----:B01----:R-:W-:Y:S01]  /*15a10*/  ENDCOLLECTIVE ;  /* 0x000000000000791b */ /* 0x003fe20003800000 */
.L_x_2577:
        /* <DEDUP_REMOVED lines=8> */
.L_x_2578:
        /* <DEDUP_REMOVED lines=11> */
.L_x_2579:
[----:B------:R-:W-:Y:S02]  /*15b50*/  IMAD.MOV.U32 R13, RZ, RZ, R5 ;  /* 0x000000ffff0d7224 */ /* 0x000fe400078e0005 */
[----:B------:R-:W-:Y:S01]  /*15b60*/  IMAD.MOV.U32 R12, RZ, RZ, 0x2 ;  /* 0x00000002ff0c7424 */ /* 0x000fe200078e00ff */
[----:B------:R-:W-:-:S05]  /*15b70*/  @!P1 IADD3 R14, P0, R28, R14, RZ ;  /* 0x0000000e1c0e9210 */ /* 0x000fca0007f1e0ff */
[----:B------:R-:W-:-:S08]  /*15b80*/  @!P1 IMAD.MOV.U32 R2, RZ, RZ, R14 ;  /* 0x000000ffff029224 */ /* 0x000fd000078e000e */
[----:B------:R-:W-:Y:S05]  /*15b90*/  WARPSYNC.COLLECTIVE R15, `(.L_x_2580) ;  /* 0x000000000f087348 */ /* 0x000fea0003c00000 */
[----:B------:R0:W1:Y:S02]  /*15ba0*/  SHFL.IDX P6, R14, R13, R12, R11 ;  /* 0x0000000c0d0e7389 */ /* 0x00006400000c000b */
[----:B01----:R-:W-:Y:S01]  /*15bb0*/  ENDCOLLECTIVE ;  /* 0x000000000000791b */ /* 0x003fe20003800000 */
.L_x_2580:
        /* <DEDUP_REMOVED lines=14> */
.L_x_2581:
[----:B------:R-:W-:Y:S02]  /*15ca0*/  IMAD.MOV.U32 R13, RZ, RZ, R5 ;  /* 0x000000ffff0d7224 */ /* 0x000fe400078e0005 */
[----:B------:R-:W-:Y:S01]  /*15cb0*/  IMAD.MOV.U32 R12, RZ, RZ, 0x3 ;  /* 0x00000003ff0c7424 */ /* 0x000fe200078e00ff */
[----:B------:R-:W-:-:S05]  /*15cc0*/  @!P1 IADD3 R14, P0, R28, R14, RZ ;  /* 0x0000000e1c0e9210 */ /* 0x000fca0007f1e0ff */
[----:B------:R-:W-:-:S08]  /*15cd0*/  @!P1 IMAD.MOV.U32 R2, RZ, RZ, R14 ;  /* 0x000000ffff029224 */ /* 0x000fd000078e000e */
[----:B------:R-:W-:Y:S05]  /*15ce0*/  WARPSYNC.COLLECTIVE R15, `(.L_x_2582) ;  /* 0x000000000f087348 */ /* 0x000fea0003c00000 */
[----:B------:R0:W1:Y:S02]  /*15cf0*/  SHFL.IDX P6, R14, R13, R12, R11 ;  /* 0x0000000c0d0e7389 */ /* 0x00006400000c000b */
[----:B01----:R-:W-:Y:S01]  /*15d00*/  ENDCOLLECTIVE ;  /* 0x000000000000791b */ /* 0x003fe20003800000 */
.L_x_2582:
        /* <DEDUP_REMOVED lines=14> */
.L_x_2583:
[----:B------:R-:W-:Y:S02]  /*15df0*/  IMAD.MOV.U32 R13, RZ, RZ, R5 ;  /* 0x000000ffff0d7224 */ /* 0x000fe400078e0005 */
[----:B------:R-:W-:Y:S01]  /*15e00*/  IMAD.MOV.U32 R12, RZ, RZ, 0x4 ;  /* 0x00000004ff0c7424 */ /* 0x000fe200078e00ff */
[----:B------:R-:W-:-:S05]  /*15e10*/  @!P1 IADD3 R14, P0, R28, R14, RZ ;  /* 0x0000000e1c0e9210 */ /* 0x000fca0007f1e0ff */
[----:B------:R-:W-:-:S08]  /*15e20*/  @!P1 IMAD.MOV.U32 R2, RZ, RZ, R14 ;  /* 0x000000ffff029224 */ /* 0x000fd000078e000e */
[----:B------:R-:W-:Y:S05]  /*15e30*/  WARPSYNC.COLLECTIVE R15, `(.L_x_2584) ;  /* 0x000000000f087348 */ /* 0x000fea0003c00000 */
[----:B------:R0:W1:Y:S02]  /*15e40*/  SHFL.IDX P6, R14, R13, R12, R11 ;  /* 0x0000000c0d0e7389 */ /* 0x00006400000c000b */
[----:B01----:R-:W-:Y:S01]  /*15e50*/  ENDCOLLECTIVE ;  /* 0x000000000000791b */ /* 0x003fe20003800000 */
.L_x_2584:
        /* <DEDUP_REMOVED lines=14> */
.L_x_2585:
[----:B------:R-:W-:Y:S02]  /*15f40*/  IMAD.MOV.U32 R13, RZ, RZ, R5 ;  /* 0x000000ffff0d7224 */ /* 0x000fe400078e0005 */
[----:B------:R-:W-:Y:S01]  /*15f50*/  IMAD.MOV.U32 R12, RZ, RZ, 0x5 ;  /* 0x00000005ff0c7424 */ /* 0x000fe200078e00ff */
[----:B------:R-:W-:-:S05]  /*15f60*/  @!P1 IADD3 R14, P0, R28, R14, RZ ;  /* 0x0000000e1c0e9210 */ /* 0x000fca0007f1e0ff */
[----:B------:R-:W-:-:S08]  /*15f70*/  @!P1 IMAD.MOV.U32 R2, RZ, RZ, R14 ;  /* 0x000000ffff029224 */ /* 0x000fd000078e000e */
[----:B------:R-:W-:Y:S05]  /*15f80*/  WARPSYNC.COLLECTIVE R15, `(.L_x_2586) ;  /* 0x000000000f087348 */ /* 0x000fea0003c00000 */
[----:B------:R0:W1:Y:S02]  /*15f90*/  SHFL.IDX P6, R14, R13, R12, R11 ;  /* 0x0000000c0d0e7389 */ /* 0x00006400000c000b */
[----:B01----:R-:W-:Y:S01]  /*15fa0*/  ENDCOLLECTIVE ;  /* 0x000000000000791b */ /* 0x003fe20003800000 */
.L_x_2586:
        /* <DEDUP_REMOVED lines=14> */
.L_x_2587:
[----:B------:R-:W-:Y:S02]  /*16090*/  IMAD.MOV.U32 R13, RZ, RZ, R5 ;  /* 0x000000ffff0d7224 */ /* 0x000fe400078e0005 */
[----:B------:R-:W-:Y:S01]  /*160a0*/  IMAD.MOV.U32 R12, RZ, RZ, 0x6 ;  /* 0x00000006ff0c7424 */ /* 0x000fe200078e00ff */
[----:B------:R-:W-:-:S05]  /*160b0*/  @!P1 IADD3 R14, P0, R28, R14, RZ ;  /* 0x0000000e1c0e9210 */ /* 0x000fca0007f1e0ff */
[----:B------:R-:W-:-:S08]  /*160c0*/  @!P1 IMAD.MOV.U32 R2, RZ, RZ, R14 ;  /* 0x000000ffff029224 */ /* 0x000fd000078e000e */
[----:B------:R-:W-:Y:S05]  /*160d0*/  WARPSYNC.COLLECTIVE R15, `(.L_x_2588) ;  /* 0x000000000f087348 */ /* 0x000fea0003c00000 */
[----:B------:R0:W1:Y:S02]  /*160e0*/  SHFL.IDX P6, R14, R13, R12, R11 ;  /* 0x0000000c0d0e7389 */ /* 0x00006400000c000b */
[----:B01----:R-:W-:Y:S01]  /*160f0*/  ENDCOLLECTIVE ;  /* 0x000000000000791b */ /* 0x003fe20003800000 */
.L_x_2588:
        /* <DEDUP_REMOVED lines=14> */
.L_x_2589:
[----:B------:R-:W-:Y:S02]  /*161e0*/  IMAD.MOV.U32 R13, RZ, RZ, R5 ;  /* 0x000000ffff0d7224 */ /* 0x000fe400078e0005 */
[----:B------:R-:W-:Y:S01]  /*161f0*/  IMAD.MOV.U32 R12, RZ, RZ, 0x7 ;  /* 0x00000007ff0c7424 */ /* 0x000fe200078e00ff */
[----:B------:R-:W-:-:S05]  /*16200*/  @!P1 IADD3 R14, P0, R28, R14, RZ ;  /* 0x0000000e1c0e9210 */ /* 0x000fca0007f1e0ff */
[----:B------:R-:W-:-:S08]  /*16210*/  @!P1 IMAD.MOV.U32 R2, RZ, RZ, R14 ;  /* 0x000000ffff029224 */ /* 0x000fd000078e000e */
[----:B------:R-:W-:Y:S05]  /*16220*/  WARPSYNC.COLLECTIVE R15, `(.L_x_2590) ;  /* 0x000000000f087348 */ /* 0x000fea0003c00000 */
[----:B------:R0:W1:Y:S02]  /*16230*/  SHFL.IDX P6, R14, R13, R12, R11 ;  /* 0x0000000c0d0e7389 */ /* 0x00006400000c000b */
[----:B01----:R-:W-:Y:S01]  /*16240*/  ENDCOLLECTIVE ;  /* 0x000000000000791b */ /* 0x003fe20003800000 */
.L_x_2590:
        /* <DEDUP_REMOVED lines=12> */
.L_x_2591:
[----:B------:R-:W-:Y:S05]  /*16310*/  BRA `(.L_x_2592) ;  /* 0xffffffb000f47947 */ /* 0x000fea000383ffff */
.L_x_2484:
[----:B0-----:R0:W1:Y:S02]  /*16320*/  SYNCS.PHASECHK.TRANS64.TRYWAIT P0, [R17+URZ+0x38820], R0 ;  /* 0x03882000110075a7 */ /* 0x001064000800017f */
[----:B-1----:R-:W-:Y:S05]  /*16330*/  @!P0 NANOSLEEP.SYNCS 0x989680 ;  /* 0x009896800000895d */ /* 0x002fea0003900000 */
[----:B------:R-:W1:Y:S02]  /*16340*/  @!P0 SYNCS.PHASECHK.TRANS64 P0, [R17+URZ+0x38820], R0 ;  /* 0x03882000110085a7 */ /* 0x000e64000800007f */
[----:B-1----:R-:W-:Y:S05]  /*16350*/  @!P0 BRA `(.L_x_2484) ;  /* 0xfffffffc00f08947 */ /* 0x002fea000383ffff */
[----:B------:R-:W-:Y:S05]  /*16360*/  BRA `(.L_x_2593) ;  /* 0xffffffb400547947 */ /* 0x000fea000383ffff */
.L_x_2488:
[----:B0-----:R0:W1:Y:S02]  /*16370*/  SYNCS.PHASECHK.TRANS64.TRYWAIT P0, [R0+URZ+0x38880], R20 ;  /* 0x03888014000075a7 */ /* 0x001064000800017f */
[----:B-1----:R-:W-:Y:S05]  /*16380*/  @!P0 NANOSLEEP.SYNCS 0x989680 ;  /* 0x009896800000895d */ /* 0x002fea0003900000 */
[----:B------:R-:W1:Y:S02]  /*16390*/  @!P0 SYNCS.PHASECHK.TRANS64 P0, [R0+URZ+0x38880], R20 ;  /* 0x03888014000085a7 */ /* 0x000e64000800007f */
[----:B-1----:R-:W-:Y:S05]  /*163a0*/  @!P0 BRA `(.L_x_2488) ;  /* 0xfffffffc00f08947 */ /* 0x002fea000383ffff */
[----:B------:R-:W-:Y:S05]  /*163b0*/  BRA `(.L_x_2594) ;  /* 0xffffffb800147947 */ /* 0x000fea000383ffff */
.L_x_2489:
        /* <DEDUP_REMOVED lines=8> */
.L_x_2596:
[----:B------:R-:W-:Y:S05]  /*16440*/  BSYNC B0 ;  /* 0x0000000000007941 */ /* 0x000fea0003800000 */
.L_x_2595:
        /* <DEDUP_REMOVED lines=9> */
.L_x_2597:
[----:B------:R-:W-:Y:S01]  /*164e0*/  MOV R13, R7 ;  /* 0x00000007000d7202 */ /* 0x000fe20000000f00 */
[----:B------:R-:W-:Y:S02]  /*164f0*/  IMAD.MOV.U32 R12, RZ, RZ, 0x1 ;  /* 0x00000001ff0c7424 */ /* 0x000fe400078e00ff */
[----:B------:R-:W-:-:S07]  /*16500*/  IMAD.MOV.U32 R2, RZ, RZ, R14 ;  /* 0x000000ffff027224 */ /* 0x000fce00078e000e */
[----:B------:R-:W-:Y:S05]  /*16510*/  WARPSYNC.COLLECTIVE R15, `(.L_x_2598) ;  /* 0x000000000f087348 */ /* 0x000fea0003c00000 */
[----:B------:R0:W1:Y:S02]  /*16520*/  SHFL.IDX P6, R14, R13, R12, R11 ;  /* 0x0000000c0d0e7389 */ /* 0x00006400000c000b */
[----:B01----:R-:W-:Y:S01]  /*16530*/  ENDCOLLECTIVE ;  /* 0x000000000000791b */ /* 0x003fe20003800000 */
.L_x_2598:
        /* <DEDUP_REMOVED lines=12> */
.L_x_2599:
[----:B------:R-:W-:Y:S02]  /*16600*/  IMAD.MOV.U32 R13, RZ, RZ, R7 ;  /* 0x000000ffff0d7224 */ /* 0x000fe400078e0007 */
[----:B------:R-:W-:Y:S02]  /*16610*/  IMAD.MOV.U32 R12, RZ, RZ, 0x2 ;  /* 0x00000002ff0c7424 */ /* 0x000fe400078e00ff */
[----:B------:R-:W-:-:S07]  /*16620*/  IMAD.MOV.U32 R2, RZ, RZ, R14 ;  /* 0x000000ffff027224 */ /* 0x000fce00078e000e */
[----:B------:R-:W-:Y:S05]  /*16630*/  WARPSYNC.COLLECTIVE R15, `(.L_x_2600) ;  /* 0x000000000f087348 */ /* 0x000fea0003c00000 */
[----:B------:R0:W1:Y:S02]  /*16640*/  SHFL.IDX P6, R14, R13, R12, R11 ;  /* 0x0000000c0d0e7389 */ /* 0x00006400000c000b */
[----:B01----:R-:W-:Y:S01]  /*16650*/  ENDCOLLECTIVE ;  /* 0x000000000000791b */ /* 0x003fe20003800000 */
.L_x_2600:
        /* <DEDUP_REMOVED lines=12> */
.L_x_2601:
[----:B------:R-:W-:Y:S02]  /*16720*/  IMAD.MOV.U32 R13, RZ, RZ, R7 ;  /* 0x000000ffff0d7224 */ /* 0x000fe400078e0007 */
[----:B------:R-:W-:Y:S02]  /*16730*/  IMAD.MOV.U32 R12, RZ, RZ, 0x3 ;  /* 0x00000003ff0c7424 */ /* 0x000fe400078e00ff */
[----:B------:R-:W-:-:S07]  /*16740*/  IMAD.MOV.U32 R2, RZ, RZ, R14 ;  /* 0x000000ffff027224 */ /* 0x000fce00078e000e */
[----:B------:R-:W-:Y:S05]  /*16750*/  WARPSYNC.COLLECTIVE R15, `(.L_x_2602) ;  /* 0x000000000f087348 */ /* 0x000fea0003c00000 */
[----:B------:R0:W1:Y:S02]  /*16760*/  SHFL.IDX P6, R14, R13, R12, R11 ;  /* 0x0000000c0d0e7389 */ /* 0x00006400000c000b */
[----:B01----:R-:W-:Y:S01]  /*16770*/  ENDCOLLECTIVE ;  /* 0x000000000000791b */ /* 0x003fe20003800000 */
.L_x_2602:
        /* <DEDUP_REMOVED lines=12> */
.L_x_2603:
[----:B------:R-:W-:Y:S02]  /*16840*/  IMAD.MOV.U32 R13, RZ, RZ, R7 ;  /* 0x000000ffff0d7224 */ /* 0x000fe400078e0007 */
[----:B------:R-:W-:Y:S02]  /*16850*/  IMAD.MOV.U32 R12, RZ, RZ, 0x4 ;  /* 0x00000004ff0c7424 */ /* 0x000fe400078e00ff */
[----:B------:R-:W-:-:S07]  /*16860*/  IMAD.MOV.U32 R2, RZ, RZ, R14 ;  /* 0x000000ffff027224 */ /* 0x000fce00078e000e */
[----:B------:R-:W-:Y:S05]  /*16870*/  WARPSYNC.COLLECTIVE R15, `(.L_x_2604) ;  /* 0x000000000f087348 */ /* 0x000fea0003c00000 */
[----:B------:R0:W1:Y:S02]  /*16880*/  SHFL.IDX P6, R14, R13, R12, R11 ;  /* 0x0000000c0d0e7389 */ /* 0x00006400000c000b */
[----:B01----:R-:W-:Y:S01]  /*16890*/  ENDCOLLECTIVE ;  /* 0x000000000000791b */ /* 0x003fe20003800000 */
.L_x_2604:
        /* <DEDUP_REMOVED lines=12> */
.L_x_2605:
[----:B------:R-:W-:Y:S02]  /*16960*/  IMAD.MOV.U32 R13, RZ, RZ, R7 ;  /* 0x000000ffff0d7224 */ /* 0x000fe400078e0007 */
[----:B------:R-:W-:Y:S02]  /*16970*/  IMAD.MOV.U32 R12, RZ, RZ, 0x5 ;  /* 0x00000005ff0c7424 */ /* 0x000fe400078e00ff */
[----:B------:R-:W-:-:S07]  /*16980*/  IMAD.MOV.U32 R2, RZ, RZ, R14 ;  /* 0x000000ffff027224 */ /* 0x000fce00078e000e */
[----:B------:R-:W-:Y:S05]  /*16990*/  WARPSYNC.COLLECTIVE R15, `(.L_x_2606) ;  /* 0x000000000f087348 */ /* 0x000fea0003c00000 */
[----:B------:R0:W1:Y:S02]  /*169a0*/  SHFL.IDX P6, R14, R13, R12, R11 ;  /* 0x0000000c0d0e7389 */ /* 0x00006400000c000b */
[----:B01----:R-:W-:Y:S01]  /*169b0*/  ENDCOLLECTIVE ;  /* 0x000000000000791b */ /* 0x003fe20003800000 */
.L_x_2606:
        /* <DEDUP_REMOVED lines=12> */
.L_x_2607:
[----:B------:R-:W-:Y:S02]  /*16a80*/  IMAD.MOV.U32 R13, RZ, RZ, R7 ;  /* 0x000000ffff0d7224 */ /* 0x000fe400078e0007 */
[----:B------:R-:W-:Y:S02]  /*16a90*/  IMAD.MOV.U32 R12, RZ, RZ, 0x6 ;  /* 0x00000006ff0c7424 */ /* 0x000fe400078e00ff */
[----:B------:R-:W-:-:S07]  /*16aa0*/  IMAD.MOV.U32 R2, RZ, RZ, R14 ;  /* 0x000000ffff027224 */ /* 0x000fce00078e000e */
[----:B------:R-:W-:Y:S05]  /*16ab0*/  WARPSYNC.COLLECTIVE R15, `(.L_x_2608) ;  /* 0x000000000f087348 */ /* 0x000fea0003c00000 */
[----:B------:R0:W1:Y:S02]  /*16ac0*/  SHFL.IDX P6, R14, R13, R12, R11 ;  /* 0x0000000c0d0e7389 */ /* 0x00006400000c000b */
[----:B01----:R-:W-:Y:S01]  /*16ad0*/  ENDCOLLECTIVE ;  /* 0x000000000000791b */ /* 0x003fe20003800000 */
.L_x_2608:
        /* <DEDUP_REMOVED lines=12> */
.L_x_2609:
[----:B------:R-:W-:Y:S02]  /*16ba0*/  IMAD.MOV.U32 R13, RZ, RZ, R7 ;  /* 0x000000ffff0d7224 */ /* 0x000fe400078e0007 */
[----:B------:R-:W-:Y:S02]  /*16bb0*/  IMAD.MOV.U32 R12, RZ, RZ, 0x7 ;  /* 0x00000007ff0c7424 */ /* 0x000fe400078e00ff */
[----:B------:R-:W-:-:S07]  /*16bc0*/  IMAD.MOV.U32 R2, RZ, RZ, R14 ;  /* 0x000000ffff027224 */ /* 0x000fce00078e000e */
[----:B------:R-:W-:Y:S05]  /*16bd0*/  WARPSYNC.COLLECTIVE R15, `(.L_x_2610) ;  /* 0x000000000f087348 */ /* 0x000fea0003c00000 */
[----:B------:R0:W1:Y:S02]  /*16be0*/  SHFL.IDX P6, R14, R13, R12, R11 ;  /* 0x0000000c0d0e7389 */ /* 0x00006400000c000b */
[----:B01----:R-:W-:Y:S01]  /*16bf0*/  ENDCOLLECTIVE ;  /* 0x000000000000791b */ /* 0x003fe20003800000 */
.L_x_2610:
        /* <DEDUP_REMOVED lines=12> */
.L_x_2611:
[----:B------:R-:W-:Y:S01]  /*16cc0*/  IMAD.MOV.U32 R2, RZ, RZ, R14 ;  /* 0x000000ffff027224 */ /* 0x000fe200078e000e */
[----:B------:R-:W-:Y:S06]  /*16cd0*/  BRA `(.L_x_2612) ;  /* 0xffffffb000e47947 */ /* 0x000fec000383ffff */
.L_x_2494:
[----:B---3--:R3:W4:Y:S02]  /*16ce0*/  SYNCS.PHASECHK.TRANS64.TRYWAIT P0, [R0+URZ+0x38840], R20 ;  /* 0x03884014000075a7 */ /* 0x008724000800017f */
[----:B----4-:R-:W-:Y:S05]  /*16cf0*/  @!P0 NANOSLEEP.SYNCS 0x989680 ;  /* 0x009896800000895d */ /* 0x010fea0003900000 */
[----:B------:R-:W4:Y:S02]  /*16d00*/  @!P0 SYNCS.PHASECHK.TRANS64 P0, [R0+URZ+0x38840], R20 ;  /* 0x03884014000085a7 */ /* 0x000f24000800007f */
[----:B----4-:R-:W-:Y:S05]  /*16d10*/  @!P0 BRA `(.L_x_2494) ;  /* 0xfffffffc00f08947 */ /* 0x010fea000383ffff */
[----:B------:R-:W-:Y:S05]  /*16d20*/  BRA `(.L_x_2613) ;  /* 0xffffffb400387947 */ /* 0x000fea000383ffff */
.L_x_2495:
        /* <DEDUP_REMOVED lines=8> */
.L_x_2615:
[----:B------:R-:W-:Y:S05]  /*16db0*/  BSYNC B0 ;  /* 0x0000000000007941 */ /* 0x000fea0003800000 */
.L_x_2614:
        /* <DEDUP_REMOVED lines=8> */
.L_x_2616:
[----:B------:R-:W-:Y:S02]  /*16e40*/  IMAD.MOV.U32 R13, RZ, RZ, R5 ;  /* 0x000000ffff0d7224 */ /* 0x000fe400078e0005 */
[----:B------:R-:W-:Y:S01]  /*16e50*/  IMAD.MOV.U32 R12, RZ, RZ, 0x1 ;  /* 0x00000001ff0c7424 */ /* 0x000fe200078e00ff */
[----:B------:R-:W-:-:S13]  /*16e60*/  IADD3 R2, P0, R28, R14, RZ ;  /* 0x0000000e1c027210 */ /* 0x000fda0007f1e0ff */
[----:B------:R-:W-:Y:S05]  /*16e70*/  WARPSYNC.COLLECTIVE R15, `(.L_x_2617) ;  /* 0x000000000f087348 */ /* 0x000fea0003c00000 */
[----:B------:R0:W1:Y:S02]  /*16e80*/  SHFL.IDX P6, R14, R13, R12, R11 ;  /* 0x0000000c0d0e7389 */ /* 0x00006400000c000b */
[----:B01----:R-:W-:Y:S01]  /*16e90*/  ENDCOLLECTIVE ;  /* 0x000000000000791b */ /* 0x003fe20003800000 */
.L_x_2617:
        /* <DEDUP_REMOVED lines=11> */
.L_x_2618:
[----:B------:R-:W-:Y:S02]  /*16f50*/  IMAD.MOV.U32 R13, RZ, RZ, R5 ;  /* 0x000000ffff0d7224 */ /* 0x000fe400078e0005 */
[----:B------:R-:W-:Y:S01]  /*16f60*/  IMAD.MOV.U32 R12, RZ, RZ, 0x2 ;  /* 0x00000002ff0c7424 */ /* 0x000fe200078e00ff */
[----:B------:R-:W-:-:S13]  /*16f70*/  IADD3 R2, P0, R28, R14, RZ ;  /* 0x0000000e1c027210 */ /* 0x000fda0007f1e0ff */
[----:B------:R-:W-:Y:S05]  /*16f80*/  WARPSYNC.COLLECTIVE R15, `(.L_x_2619) ;  /* 0x000000000f087348 */ /* 0x000fea0003c00000 */
[----:B------:R0:W1:Y:S02]  /*16f90*/  SHFL.IDX P6, R14, R13, R12, R11 ;  /* 0x0000000c0d0e7389 */ /* 0x00006400000c000b */
[----:B01----:R-:W-:Y:S01]  /*16fa0*/  ENDCOLLECTIVE ;  /* 0x000000000000791b */ /* 0x003fe20003800000 */
.L_x_2619:
        /* <DEDUP_REMOVED lines=11> */
.L_x_2620:
[----:B------:R-:W-:Y:S02]  /*17060*/  IMAD.MOV.U32 R13, RZ, RZ, R5 ;  /* 0x000000ffff0d7224 */ /* 0x000fe400078e0005 */
[----:B------:R-:W-:Y:S01]  /*17070*/  IMAD.MOV.U32 R12, RZ, RZ, 0x3 ;  /* 0x00000003ff0c7424 */ /* 0x000fe200078e00ff */
[----:B------:R-:W-:-:S13]  /*17080*/  IADD3 R2, P0, R28, R14, RZ ;  /* 0x0000000e1c027210 */ /* 0x000fda0007f1e0ff */
[----:B------:R-:W-:Y:S05]  /*17090*/  WARPSYNC.COLLECTIVE R15, `(.L_x_2621) ;  /* 0x000000000f087348 */ /* 0x000fea0003c00000 */
[----:B------:R0:W1:Y:S02]  /*170a0*/  SHFL.IDX P6, R14, R13, R12, R11 ;  /* 0x0000000c0d0e7389 */ /* 0x00006400000c000b */
[----:B01----:R-:W-:Y:S01]  /*170b0*/  ENDCOLLECTIVE ;  /* 0x000000000000791b */ /* 0x003fe20003800000 */
.L_x_2621:
        /* <DEDUP_REMOVED lines=11> */
.L_x_2622:
[----:B------:R-:W-:Y:S02]  /*17170*/  IMAD.MOV.U32 R13, RZ, RZ, R5 ;  /* 0x000000ffff0d7224 */ /* 0x000fe400078e0005 */
[----:B------:R-:W-:Y:S01]  /*17180*/  IMAD.MOV.U32 R12, RZ, RZ, 0x4 ;  /* 0x00000004ff0c7424 */ /* 0x000fe200078e00ff */
[----:B------:R-:W-:-:S13]  /*17190*/  IADD3 R2, P0, R28, R14, RZ ;  /* 0x0000000e1c027210 */ /* 0x000fda0007f1e0ff */
[----:B------:R-:W-:Y:S05]  /*171a0*/  WARPSYNC.COLLECTIVE R15, `(.L_x_2623) ;  /* 0x000000000f087348 */ /* 0x000fea0003c00000 */
[----:B------:R0:W1:Y:S02]  /*171b0*/  SHFL.IDX P6, R14, R13, R12, R11 ;  /* 0x0000000c0d0e7389 */ /* 0x00006400000c000b */
[----:B01----:R-:W-:Y:S01]  /*171c0*/  ENDCOLLECTIVE ;  /* 0x000000000000791b */ /* 0x003fe20003800000 */
.L_x_2623:
        /* <DEDUP_REMOVED lines=11> */
.L_x_2624:
[----:B------:R-:W-:Y:S02]  /*17280*/  IMAD.MOV.U32 R13, RZ, RZ, R5 ;  /* 0x000000ffff0d7224 */ /* 0x000fe400078e0005 */
[----:B------:R-:W-:Y:S01]  /*17290*/  IMAD.MOV.U32 R12, RZ, RZ, 0x5 ;  /* 0x00000005ff0c7424 */ /* 0x000fe200078e00ff */
[----:B------:R-:W-:-:S13]  /*172a0*/  IADD3 R2, P0, R28, R14, RZ ;  /* 0x0000000e1c027210 */ /* 0x000fda0007f1e0ff */
[----:B------:R-:W-:Y:S05]  /*172b0*/  WARPSYNC.COLLECTIVE R15, `(.L_x_2625) ;  /* 0x000000000f087348 */ /* 0x000fea0003c00000 */
[----:B------:R0:W1:Y:S02]  /*172c0*/  SHFL.IDX P6, R14, R13, R12, R11 ;  /* 0x0000000c0d0e7389 */ /* 0x00006400000c000b */
[----:B01----:R-:W-:Y:S01]  /*172d0*/  ENDCOLLECTIVE ;  /* 0x000000000000791b */ /* 0x003fe20003800000 */
.L_x_2625:
        /* <DEDUP_REMOVED lines=11> */
.L_x_2626:
[----:B------:R-:W-:Y:S02]  /*17390*/  IMAD.MOV.U32 R13, RZ, RZ, R5 ;  /* 0x000000ffff0d7224 */ /* 0x000fe400078e0005 */
[----:B------:R-:W-:Y:S01]  /*173a0*/  IMAD.MOV.U32 R12, RZ, RZ, 0x6 ;  /* 0x00000006ff0c7424 */ /* 0x000fe200078e00ff */
[----:B------:R-:W-:-:S13]  /*173b0*/  IADD3 R2, P0, R28, R14, RZ ;  /* 0x0000000e1c027210 */ /* 0x000fda0007f1e0ff */
[----:B------:R-:W-:Y:S05]  /*173c0*/  WARPSYNC.COLLECTIVE R15, `(.L_x_2627) ;  /* 0x000000000f087348 */ /* 0x000fea0003c00000 */
[----:B------:R0:W1:Y:S02]  /*173d0*/  SHFL.IDX P6, R14, R13, R12, R11 ;  /* 0x0000000c0d0e7389 */ /* 0x00006400000c000b */
[----:B01----:R-:W-:Y:S01]  /*173e0*/  ENDCOLLECTIVE ;  /* 0x000000000000791b */ /* 0x003fe20003800000 */
.L_x_2627:
        /* <DEDUP_REMOVED lines=11> */
.L_x_2628:
[----:B------:R-:W-:Y:S02]  /*174a0*/  IMAD.MOV.U32 R13, RZ, RZ, R5 ;  /* 0x000000ffff0d7224 */ /* 0x000fe400078e0005 */
[----:B------:R-:W-:Y:S01]  /*174b0*/  IMAD.MOV.U32 R12, RZ, RZ, 0x7 ;  /* 0x00000007ff0c7424 */ /* 0x000fe200078e00ff */
[----:B------:R-:W-:-:S13]  /*174c0*/  IADD3 R2, P0, R28, R14, RZ ;  /* 0x0000000e1c027210 */ /* 0x000fda0007f1e0ff */
[----:B------:R-:W-:Y:S05]  /*174d0*/  WARPSYNC.COLLECTIVE R15, `(.L_x_2629) ;  /* 0x000000000f087348 */ /* 0x000fea0003c00000 */
[----:B------:R0:W1:Y:S02]  /*174e0*/  SHFL.IDX P6, R14, R13, R12, R11 ;  /* 0x0000000c0d0e7389 */ /* 0x00006400000c000b */
[----:B01----:R-:W-:Y:S01]  /*174f0*/  ENDCOLLECTIVE ;  /* 0x000000000000791b */ /* 0x003fe20003800000 */
.L_x_2629:
        /* <DEDUP_REMOVED lines=11> */
.L_x_2630:
[----:B------:R-:W-:Y:S05]  /*175b0*/  BRA `(.L_x_2631) ;  /* 0xffffffb0001c7947 */ /* 0x000fea000383ffff */
.L_x_2500:
[----:B0-----:R0:W1:Y:S02]  /*175c0*/  SYNCS.PHASECHK.TRANS64.TRYWAIT P2, [R18+URZ+0x38870], R3 ;  /* 0x03887003120075a7 */ /* 0x001064000804017f */
[----:B-1----:R-:W-:Y:S05]  /*175d0*/  @!P2 NANOSLEEP.SYNCS 0x989680 ;  /* 0x009896800000a95d */ /* 0x002fea0003900000 */
[----:B------:R-:W1:Y:S02]  /*175e0*/  @!P2 SYNCS.PHASECHK.TRANS64 P2, [R18+URZ+0x38870], R3 ;  /* 0x038870031200a5a7 */ /* 0x000e64000804007f */
[----:B-1----:R-:W-:Y:S05]  /*175f0*/  @!P2 BRA `(.L_x_2500) ;  /* 0xfffffffc00f0a947 */ /* 0x002fea000383ffff */
[----:B------:R-:W-:Y:S05]  /*17600*/  BRA `(.L_x_2632) ;  /* 0xffffffb000847947 */ /* 0x000fea000383ffff */
.L_x_2502:
[----:B0-----:R0:W1:Y:S02]  /*17610*/  SYNCS.PHASECHK.TRANS64.TRYWAIT P2, [R18+URZ+0x38860], R5 ;  /* 0x03886005120075a7 */ /* 0x001064000804017f */
[----:B-1----:R-:W-:Y:S05]  /*17620*/  @!P2 NANOSLEEP.SYNCS 0x989680 ;  /* 0x009896800000a95d */ /* 0x002fea0003900000 */
[----:B------:R-:W1:Y:S02]  /*17630*/  @!P2 SYNCS.PHASECHK.TRANS64 P2, [R18+URZ+0x38860], R5 ;  /* 0x038860051200a5a7 */ /* 0x000e64000804007f */
[----:B-1----:R-:W-:Y:S05]  /*17640*/  @!P2 BRA `(.L_x_2502) ;  /* 0xfffffffc00f0a947 */ /* 0x002fea000383ffff */
[----:B------:R-:W-:Y:S05]  /*17650*/  BRA `(.L_x_2633) ;  /* 0xffffffb000947947 */ /* 0x000fea000383ffff */
.L_x_2510:
[----:B0-----:R0:W2:Y:S02]  /*17660*/  SYNCS.PHASECHK.TRANS64.TRYWAIT P2, [R19+URZ+0x38870], R0 ;  /* 0x03887000130075a7 */ /* 0x0010a4000804017f */
[----:B--2---:R-:W-:Y:S05]  /*17670*/  @!P2 NANOSLEEP.SYNCS 0x989680 ;  /* 0x009896800000a95d */ /* 0x004fea0003900000 */
[----:B------:R-:W2:Y:S02]  /*17680*/  @!P2 SYNCS.PHASECHK.TRANS64 P2, [R19+URZ+0x38870], R0 ;  /* 0x038870001300a5a7 */ /* 0x000ea4000804007f */
[----:B--2---:R-:W-:Y:S05]  /*17690*/  @!P2 BRA `(.L_x_2510) ;  /* 0xfffffffc00f0a947 */ /* 0x004fea000383ffff */
[----:B------:R-:W-:Y:S05]  /*176a0*/  BRA `(.L_x_2634) ;  /* 0xffffffb800ec7947 */ /* 0x000fea000383ffff */
.L_x_2512:
[----:B0-----:R0:W1:Y:S02]  /*176b0*/  SYNCS.PHASECHK.TRANS64.TRYWAIT P2, [R19+URZ+0x38860], R0 ;  /* 0x03886000130075a7 */ /* 0x001064000804017f */
[----:B-1----:R-:W-:Y:S05]  /*176c0*/  @!P2 NANOSLEEP.SYNCS 0x989680 ;  /* 0x009896800000a95d */ /* 0x002fea0003900000 */
[----:B------:R-:W1:Y:S02]  /*176d0*/  @!P2 SYNCS.PHASECHK.TRANS64 P2, [R19+URZ+0x38860], R0 ;  /* 0x038860001300a5a7 */ /* 0x000e64000804007f */
[----:B-1----:R-:W-:Y:S05]  /*176e0*/  @!P2 BRA `(.L_x_2512) ;  /* 0xfffffffc00f0a947 */ /* 0x002fea000383ffff */
[----:B------:R-:W-:Y:S05]  /*176f0*/  BRA `(.L_x_2635) ;  /* 0xffffffb800fc7947 */ /* 0x000fea000383ffff */
.L_x_2519:
[----:B0-----:R0:W2:Y:S02]  /*17700*/  SYNCS.PHASECHK.TRANS64.TRYWAIT P0, [R5+URZ+0x38820], R0 ;  /* 0x03882000050075a7 */ /* 0x0010a4000800017f */
[----:B--2---:R-:W-:Y:S05]  /*17710*/  @!P0 NANOSLEEP.SYNCS 0x989680 ;  /* 0x009896800000895d */ /* 0x004fea0003900000 */
[----:B------:R-:W2:Y:S02]  /*17720*/  @!P0 SYNCS.PHASECHK.TRANS64 P0, [R5+URZ+0x38820], R0 ;  /* 0x03882000050085a7 */ /* 0x000ea4000800007f */
[----:B--2---:R-:W-:Y:S05]  /*17730*/  @!P0 BRA `(.L_x_2519) ;  /* 0xfffffffc00f08947 */ /* 0x004fea000383ffff */
[----:B------:R-:W-:Y:S05]  /*17740*/  BRA `(.L_x_2636) ;  /* 0xffffffc4007c7947 */ /* 0x000fea000383ffff */
.L_x_2520:
        /* <DEDUP_REMOVED lines=11> */
.L_x_2638:
[----:B------:R-:W-:Y:S05]  /*17800*/  BSYNC B0 ;  /* 0x0000000000007941 */ /* 0x000fea0003800000 */
.L_x_2637:
[----:B------:R-:W-:Y:S05]  /*17810*/  BRA `(.L_x_2639) ;  /* 0xffffffc400647947 */ /* 0x000fea000383ffff */
.L_x_2523:
[----:B------:R-:W-:Y:S01]  /*17820*/  BSSY B1, `(.L_x_2640) ;  /* 0x0000006000017945 */ /* 0x000fe20003800000 */
[----:B------:R-:W-:-:S07]  /*17830*/  IMAD.MOV.U32 R15, RZ, RZ, -0x1 ;  /* 0xffffffffff0f7424 */ /* 0x000fce00078e00ff */
[----:B01----:R-:W-:Y:S05]  /*17840*/  WARPSYNC.COLLECTIVE R15, `(.L_x_2641) ;  /* 0x000000000f0c7348 */ /* 0x003fea0003c00000 */
[----:B------:R-:W-:Y:S02]  /*17850*/  ELECT P6, UR62, PT ;  /* 0x00000000003e782f */ /* 0x000fe400038c0000 */
[----:B------:R-:W-:Y:S01]  /*17860*/  MOV R14, UR62 ;  /* 0x0000003e000e7c02 */ /* 0x000fe20008000f00 */
[----:B01----:R-:W-:Y:S10]  /*17870*/  ENDCOLLECTIVE ;  /* 0x000000000000791b */ /* 0x003ff40003800000 */
.L_x_2641:
[----:B------:R-:W-:Y:S05]  /*17880*/  BSYNC B1 ;  /* 0x0000000000017941 */ /* 0x000fea0003800000 */
.L_x_2640:
[----:B------:R-:W-:Y:S05]  /*17890*/  BRA `(.L_x_2642) ;  /* 0xffffffc4005c7947 */ /* 0x000fea000383ffff */
.L_x_2525:
[----:B0-----:R0:W2:Y:S02]  /*178a0*/  SYNCS.PHASECHK.TRANS64.TRYWAIT P1, [R3+URZ+0x38840], R2 ;  /* 0x03884002030075a7 */ /* 0x0010a4000802017f */
[----:B--2---:R-:W-:Y:S05]  /*178b0*/  @!P1 NANOSLEEP.SYNCS 0x989680 ;  /* 0x009896800000995d */ /* 0x004fea0003900000 */
[----:B------:R-:W2:Y:S02]  /*178c0*/  @!P1 SYNCS.PHASECHK.TRANS64 P1, [R3+URZ+0x38840], R2 ;  /* 0x03884002030095a7 */ /* 0x000ea4000802007f */
[----:B--2---:R-:W-:Y:S05]  /*178d0*/  @!P1 BRA `(.L_x_2525) ;  /* 0xfffffffc00f09947 */ /* 0x004fea000383ffff */
[----:B------:R-:W-:Y:S05]  /*178e0*/  BRA `(.L_x_2643) ;  /* 0xffffffc4007c7947 */ /* 0x000fea000383ffff */
.L_x_2527:
[----:B--2---:R2:W3:Y:S02]  /*178f0*/  SYNCS.PHASECHK.TRANS64.TRYWAIT P1, [R25+URZ+0x38840], R0 ;  /* 0x03884000190075a7 */ /* 0x0044e4000802017f */
[----:B---3--:R-:W-:Y:S05]  /*17900*/  @!P1 NANOSLEEP.SYNCS 0x989680 ;  /* 0x009896800000995d */ /* 0x008fea0003900000 */
[----:B------:R-:W3:Y:S02]  /*17910*/  @!P1 SYNCS.PHASECHK.TRANS64 P1, [R25+URZ+0x38840], R0 ;  /* 0x03884000190095a7 */ /* 0x000ee4000802007f */
[----:B---3--:R-:W-:Y:S05]  /*17920*/  @!P1 BRA `(.L_x_2527) ;  /* 0xfffffffc00f09947 */ /* 0x008fea000383ffff */
[----:B------:R-:W-:Y:S05]  /*17930*/  BRA `(.L_x_2644) ;  /* 0xffffffc400887947 */ /* 0x000fea000383ffff */
.L_x_2529:
[----:B---3--:R3:W4:Y:S02]  /*17940*/  SYNCS.PHASECHK.TRANS64.TRYWAIT P1, [R3+URZ+0x38860], R2 ;  /* 0x03886002030075a7 */ /* 0x008724000802017f */
[----:B----4-:R-:W-:Y:S05]  /*17950*/  @!P1 NANOSLEEP.SYNCS 0x989680 ;  /* 0x009896800000995d */ /* 0x010fea0003900000 */
[----:B------:R-:W4:Y:S02]  /*17960*/  @!P1 SYNCS.PHASECHK.TRANS64 P1, [R3+URZ+0x38860], R2 ;  /* 0x03886002030095a7 */ /* 0x000f24000802007f */
[----:B----4-:R-:W-:Y:S05]  /*17970*/  @!P1 BRA `(.L_x_2529) ;  /* 0xfffffffc00f09947 */ /* 0x010fea000383ffff */
[----:B------:R-:W-:Y:S05]  /*17980*/  BRA `(.L_x_2645) ;  /* 0xffffffc400847947 */ /* 0x000fea000383ffff */
.L_x_2531:
[----:B----4-:R4:W0:Y:S02]  /*17990*/  SYNCS.PHASECHK.TRANS64.TRYWAIT P1, [R25+URZ+0x38860], R0 ;  /* 0x03886000190075a7 */ /* 0x010824000802017f */
[----:B0-----:R-:W-:Y:S05]  /*179a0*/  @!P1 NANOSLEEP.SYNCS 0x989680 ;  /* 0x009896800000995d */ /* 0x001fea0003900000 */
[----:B------:R-:W0:Y:S02]  /*179b0*/  @!P1 SYNCS.PHASECHK.TRANS64 P1, [R25+URZ+0x38860], R0 ;  /* 0x03886000190095a7 */ /* 0x000e24000802007f */
[----:B0-----:R-:W-:Y:S05]  /*179c0*/  @!P1 BRA `(.L_x_2531) ;  /* 0xfffffffc00f09947 */ /* 0x001fea000383ffff */
[----:B------:R-:W-:Y:S05]  /*179d0*/  BRA `(.L_x_2646) ;  /* 0xffffffc400807947 */ /* 0x000fea000383ffff */
.L_x_2533:
[----:B------:R0:W0:Y:S02]  /*179e0*/  SYNCS.PHASECHK.TRANS64.TRYWAIT P1, [R3+URZ+0x38880], R2 ;  /* 0x03888002030075a7 */ /* 0x000024000802017f */
[----:B0-----:R-:W-:Y:S05]  /*179f0*/  @!P1 NANOSLEEP.SYNCS 0x989680 ;  /* 0x009896800000995d */ /* 0x001fea0003900000 */
[----:B------:R-:W0:Y:S02]  /*17a00*/  @!P1 SYNCS.PHASECHK.TRANS64 P1, [R3+URZ+0x38880], R2 ;  /* 0x03888002030095a7 */ /* 0x000e24000802007f */
[----:B0-----:R-:W-:Y:S05]  /*17a10*/  @!P1 BRA `(.L_x_2533) ;  /* 0xfffffffc00f09947 */ /* 0x001fea000383ffff */
[----:B------:R-:W-:Y:S05]  /*17a20*/  BRA `(.L_x_2647) ;  /* 0xffffffc4007c7947 */ /* 0x000fea000383ffff */
.L_x_2648:
        /* <DEDUP_REMOVED lines=13> */
.L_x_3636:


//--------------------- .text._ZN7cutlass13device_kernelIN5flash11enable_sm90INS1_16FlashAttnFwdSm90INS1_25CollectiveMainloopFwdSm90ILi2EN4cute5tupleIJNS5_1CILi1EEES8_S8_EEENS6_IJNS7_ILi128EEESA_NS7_ILi256EEEEEELi256ENS_12float_e4m3_tEfNS_4arch4Sm90ELb1ELb0ELb1ELb1ELb1ELb0ELb0ELb1ELb0ELb1ELb0ELb0EEENS1_21CollectiveEpilogueFwdINS6_IJSA_SB_SA_EEES9_NS_10bfloat16_tESF_Li256ELb1ELb1ELb0ELb1EEENS1_36VarlenDynamicPersistentTileSchedulerILi128ELi128ELi256ELi128ELb0ELb1ELb1ELb1ELb1ELb1EEEEEEEEEvNT_6ParamsE --------------------------
	.section	.text._ZN7cutlass13device_kernelIN5flash11enable_sm90INS1_16FlashAttnFwdSm90INS1_25CollectiveMainloopFwdSm90ILi2EN4cute5tupleIJNS5_1CILi1EEES8_S8_EEENS6_IJNS7_ILi128EEESA_NS7_ILi256EEEEEELi256ENS_12float_e4m3_tEfNS_4arch4Sm90ELb1ELb0ELb1ELb1ELb1ELb0ELb0ELb1ELb0ELb1ELb0ELb0EEENS1_21CollectiveEpilogueFwdINS6_IJSA_SB_SA_EEES9_NS_10bfloat16_tESF_Li256ELb1ELb1ELb0ELb1EEENS1_36VarlenDynamicPersistentTileSchedulerILi128ELi128ELi256ELi128ELb0ELb1ELb1ELb1ELb1ELb1EEEEEEEEEvNT_6ParamsE,"ax",@progbits
	.align	128
.text._ZN7cutlass13device_kernelIN5flash11enable_sm90INS1_16FlashAttnFwdSm90INS1_25CollectiveMainloopFwdSm90ILi2EN4cute5tupleIJNS5_1CILi1EEES8_S8_EEENS6_IJNS7_ILi128EEESA_NS7_ILi256EEEEEELi256ENS_12float_e4m3_tEfNS_4arch4Sm90ELb1ELb0ELb1ELb1ELb1ELb0ELb0ELb1ELb0ELb1ELb0ELb0EEENS1_21CollectiveEpilogueFwdINS6_IJSA_SB_SA_EEES9_NS_10bfloat16_tESF_Li256ELb1ELb1ELb0ELb1EEENS1_36VarlenDynamicPersistentTileSchedulerILi128ELi128ELi256ELi128ELb0ELb1ELb1ELb1ELb1ELb1EEEEEEEEEvNT_6ParamsE:
        .type           _ZN7cutlass13device_kernelIN5flash11enable_sm90INS1_16FlashAttnFwdSm90INS1_25CollectiveMainloopFwdSm90ILi2EN4cute5tupleIJNS5_1CILi1EEES8_S8_EEENS6_IJNS7_ILi128EEESA_NS7_ILi256EEEEEELi256ENS_12float_e4m3_tEfNS_4arch4Sm90ELb1ELb0ELb1ELb1ELb1ELb0ELb0ELb1ELb0ELb1ELb0ELb0EEENS1_21CollectiveEpilogueFwdINS6_IJSA_SB_SA_EEES9_NS_10bfloat16_tESF_Li256ELb1ELb1ELb0ELb1EEENS1_36VarlenDynamicPersistentTileSchedulerILi128ELi128ELi256ELi128ELb0ELb1ELb1ELb1ELb1ELb1EEEEEEEEEvNT_6ParamsE,@function
        .size           _ZN7cutlass13device_kernelIN5flash11enable_sm90INS1_16FlashAttnFwdSm90INS1_25CollectiveMainloopFwdSm90ILi2EN4cute5tupleIJNS5_1CILi1EEES8_S8_EEENS6_IJNS7_ILi128EEESA_NS7_ILi256EEEEEELi256ENS_12float_e4m3_tEfNS_4arch4Sm90ELb1ELb0ELb1ELb1ELb1ELb0ELb0ELb1ELb0ELb1ELb0ELb0EEENS1_21CollectiveEpilogueFwdINS6_IJSA_SB_SA_EEES9_NS_10bfloat16_tESF_Li256ELb1ELb1ELb0ELb1EEENS1_36VarlenDynamicPersistentTileSchedulerILi128ELi128ELi256ELi128ELb0ELb1ELb1ELb1ELb1ELb1EEEEEEEEEvNT_6ParamsE,(.L_x_3637 - _ZN7cutlass13device_kernelIN5flash11enable_sm90INS1_16FlashAttnFwdSm90INS1_25CollectiveMainloopFwdSm90ILi2EN4cute5tupleIJNS5_1CILi1EEES8_S8_EEENS6_IJNS7_ILi128EEESA_NS7_ILi256EEEEEELi256ENS_12float_e4m3_tEfNS_4arch4Sm90ELb1ELb0ELb1ELb1ELb1ELb0ELb0ELb1ELb0ELb1ELb0ELb0EEENS1_21CollectiveEpilogueFwdINS6_IJSA_SB_SA_EEES9_NS_10bfloat16_tESF_Li256ELb1ELb1ELb0ELb1EEENS1_36VarlenDynamicPersistentTileSchedulerILi128ELi128ELi256ELi128ELb0ELb1ELb1ELb1ELb1ELb1EEEEEEEEEvNT_6ParamsE)
        .other          _ZN7cutlass13device_kernelIN5flash11enable_sm90INS1_16FlashAttnFwdSm90INS1_25CollectiveMainloopFwdSm90ILi2EN4cute5tupleIJNS5_1CILi1EEES8_S8_EEENS6_IJNS7_ILi128EEESA_NS7_ILi256EEEEEELi256ENS_12float_e4m3_tEfNS_4arch4Sm90ELb1ELb0ELb1ELb1ELb1ELb0ELb0ELb1ELb0ELb1ELb0ELb0EEENS1_21CollectiveEpilogueFwdINS6_IJSA_SB_SA_EEES9_NS_10bfloat16_tESF_Li256ELb1ELb1ELb0ELb1EEENS1_36VarlenDynamicPersistentTileSchedulerILi128ELi128ELi256ELi128ELb0ELb1ELb1ELb1ELb1ELb1EEEEEEEEEvNT_6ParamsE,@"STO_CUDA_ENTRY STV_DEFAULT"
_ZN7cutlass13device_kernelIN5flash11enable_sm90INS1_16FlashAttnFwdSm90INS1_25CollectiveMainloopFwdSm90ILi2EN4cute5tupleIJNS5_1CILi1EEES8_S8_EEENS6_IJNS7_ILi128EEESA_NS7_ILi256EEEEEELi256ENS_12float_e4m3_tEfNS_4arch4Sm90ELb1ELb0ELb1ELb1ELb1ELb0ELb0ELb1ELb0ELb1ELb0ELb0EEENS1_21CollectiveEpilogueFwdINS6_IJSA_SB_SA_EEES9_NS_10bfloat16_tESF_Li256ELb1ELb1ELb0ELb1EEENS1_36VarlenDynamicPersistentTileSchedulerILi128ELi128ELi256ELi128ELb0ELb1ELb1ELb1ELb1ELb1EEEEEEEEEvNT_6ParamsE:
        /* <DEDUP_REMOVED lines=45> */
.L_x_2649:
        /* <DEDUP_REMOVED lines=22> */
.L_x_2650:
        /* <DEDUP_REMOVED lines=18> */
.L_x_2651:
        /* <DEDUP_REMOVED lines=22> */
.L_x_2652:
        /* <DEDUP_REMOVED lines=24> */
.L_x_2653:
        /* <DEDUP_REMOVED lines=8> */
.L_x_2655:
        /* <DEDUP_REMOVED lines=79> */
.L_x_2715:
[----:B------:R-:W-:Y:S01]  /*0da0*/  ULDC.64 UR8, c[0x0][0xc88] ;  /* 0x0003220000087ab9 */ /* 0x000fe20000000a00 */
[----:B------:R-:W-:Y:S01]  /*0db0*/  ULDC UR4, c[0x0][0x424] ;  /* 0x0001090000047ab9 */ /* 0x000fe20000000800 */
[----:B------:R-:W-:-:S03]  /*0dc0*/  UIMAD.WIDE UR6, UR6, 0x4, UR8 ;  /* 0x00000004060678a5 */ /* 0x000fc6000f8e0208 */
[----:B------:R-:W-:-:S03]  /*0dd0*/  ULDC.64 UR8, c[0x0][0xa18] ;  /* 0x0002860000087ab9 */ /* 0x000fc60000000a00 */
[----:B012---:R-:W-:Y:S02]  /*0de0*/  IMAD.U32 R2, RZ, RZ, UR6 ;  /* 0x00000006ff027e24 */ /* 0x007fe4000f8e00ff */
[----:B------:R-:W-:Y:S01]  /*0df0*/  IMAD.U32 R3, RZ, RZ, UR7 ;  /* 0x00000007ff037e24 */ /* 0x000fe2000f8e00ff */
        /* <DEDUP_REMOVED lines=10> */
[----:B------:R-:W-:-:S04]  /*0ea0*/  @UP0 ULEA UR6, UP2, UR38, UR6, 0x2 ;  /* 0x0000000626060291 */ /* 0x000fc8000f84103f */
[----:B------:R-:W-:Y:S02]  /*0eb0*/  @UP0 ULEA.HI.X UR7, UR38, UR7, UR39, 0x2, UP2 ;  /* 0x0000000726070291 */ /* 0x000fe400090f1427 */
[----:B------:R-:W-:Y:S01]  /*0ec0*/  @UP1 ULEA UR8, UP0, UR38, UR8, 0x2 ;  /* 0x0000000826081291 */ /* 0x000fe2000f80103f */
[----:B------:R-:W-:-:S03]  /*0ed0*/  IMAD.U32 R2, RZ, RZ, UR6 ;  /* 0x00000006ff027e24 */ /* 0x000fc6000f8e00ff */
[----:B------:R-:W-:Y:S01]  /*0ee0*/  @UP1 ULEA.HI.X UR9, UR38, UR9, UR39, 0x2, UP0 ;  /* 0x0000000926091291 */ /* 0x000fe200080f1427 */
[----:B------:R-:W-:Y:S01]  /*0ef0*/  IMAD.U32 R3, RZ, RZ, UR7 ;  /* 0x00000007ff037e24 */ /* 0x000fe2000f8e00ff */
[----:B------:R-:W-:Y:S01]  /*0f00*/  ULDC.64 UR6, c[0x0][0x418] ;  /* 0x0001060000067ab9 */ /* 0x000fe20000000a00 */
[----:B------:R-:W-:-:S03]  /*0f10*/  IMAD.U32 R4, RZ, RZ, UR8 ;  /* 0x00000008ff047e24 */ /* 0x000fc6000f8e00ff */
[----:B------:R-:W-:Y:S01]  /*0f20*/  IMAD.U32 R5, RZ, RZ, UR9 ;  /* 0x00000009ff057e24 */ /* 0x000fe2000f8e00ff */
[----:B------:R-:W2:Y:S01]  /*0f30*/  @P0 LDG.E R2, desc[UR52][R2.64] ;  /* 0x0000003402020981 */ /* 0x000ea2000c1e1900 */
[----:B------:R-:W-:Y:S01]  /*0f40*/  UISETP.NE.U32.AND UP0, UPT, UR6, URZ, UPT ;  /* 0x0000003f0600728c */ /* 0x000fe2000bf05070 */
[----:B------:R-:W-:Y:S02]  /*0f50*/  ULDC.64 UR8, c[0x0][0xa20] ;  /* 0x0002880000087ab9 */ /* 0x000fe40000000a00 */
[----:B---3--:R-:W3:Y:S01]  /*0f60*/  @P2 LDG.E R4, desc[UR52][R4.64] ;  /* 0x0000003404042981 */ /* 0x008ee2000c1e1900 */
[----:B------:R-:W-:Y:S01]  /*0f70*/  UISETP.NE.AND.EX UP0, UPT, UR7, URZ, UPT, UP0 ;  /* 0x0000003f0700728c */ /* 0x000fe2000bf05300 */
[----:B------:R-:W-:Y:S01]  /*0f80*/  ISETP.NE.U32.AND P1, PT, RZ, UR8, PT ;  /* 0x00000008ff007c0c */ /* 0x000fe2000bf25070 */
[----:B------:R-:W-:Y:S01]  /*0f90*/  ULDC UR6, c[0x0][0x2f0] ;  /* 0x0000bc0000067ab9 */ /* 0x000fe20000000800 */
[----:B------:R-:W-:Y:S01]  /*0fa0*/  UMOV UR46, URZ ;  /* 0x0000003f002e7c82 */ /* 0x000fe20008000000 */
[----:B------:R-:W-:Y:S01]  /*0fb0*/  USEL UR4, UR4, 0x1, UP0 ;  /* 0x0000000104047887 */ /* 0x000fe20008000000 */
[----:B------:R-:W-:-:S03]  /*0fc0*/  ISETP.NE.AND.EX P1, PT, RZ, UR9, PT, P1 ;  /* 0x00000009ff007c0c */ /* 0x000fc6000bf25310 */
[----:B------:R-:W-:Y:S01]  /*0fd0*/  UIMAD UR4, UR4, UR6, URZ ;  /* 0x00000006040472a4 */ /* 0x000fe2000f8e023f */
[----:B--2---:R-:W-:Y:S02]  /*0fe0*/  @P0 R2UR UR46, R2 ;  /* 0x00000000022e02ca */ /* 0x004fe400000e0000 */
[----:B---3--:R-:W-:Y:S01]  /*0ff0*/  @P2 R2UR UR48, R4 ;  /* 0x00000000043022ca */ /* 0x008fe200000e0000 */
[----:B----4-:R-:W-:-:S14]  /*1000*/  @P2 BRA `(.L_x_2656) ;  /* 0x0000000000382947 */ /* 0x010fdc0003800000 */
        /* <DEDUP_REMOVED lines=14> */
.L_x_2656:
[----:B------:R-:W-:Y:S01]  /*10f0*/  UMOV UR40, UR45 ;  /* 0x0000002d00287c82 */ /* 0x000fe20008000000 */
[----:B------:R-:W-:Y:S05]  /*1100*/  @!P1 BRA `(.L_x_2657) ;  /* 0x00000000001c9947 */ /* 0x000fea0003800000 */
[----:B------:R-:W-:-:S04]  /*1110*/  ULEA UR4, UP0, UR38, UR8, 0x2 ;  /* 0x0000000826047291 */ /* 0x000fc8000f80103f */
[----:B------:R-:W-:Y:S02]  /*1120*/  ULEA.HI.X UR6, UR38, UR9, UR39, 0x2, UP0 ;  /* 0x0000000926067291 */ /* 0x000fe400080f1427 */
[----:B------:R-:W-:-:S04]  /*1130*/  IMAD.U32 R2, RZ, RZ, UR4 ;  /* 0x00000004ff027e24 */ /* 0x000fc8000f8e00ff */
[----:B------:R-:W-:-:S05]  /*1140*/  IMAD.U32 R3, RZ, RZ, UR6 ;  /* 0x00000006ff037e24 */ /* 0x000fca000f8e00ff */
[----:B------:R-:W2:Y:S02]  /*1150*/  LDG.E R2, desc[UR52][R2.64] ;  /* 0x0000003402027981 */ /* 0x000ea4000c1e1900 */
[----:B--2---:R-:W-:Y:S01]  /*1160*/  R2UR UR4, R2 ;  /* 0x00000000020472ca */ /* 0x004fe200000e0000 */
[----:B------:R-:W-:-:S14]  /*1170*/  BRA `(.L_x_2658) ;  /* 0x0000000000347947 */ /* 0x000fdc0003800000 */
.L_x_2657:
[----:B------:R-:W-:Y:S02]  /*1180*/  ULDC.64 UR6, c[0x0][0xa08] ;  /* 0x0002820000067ab9 */ /* 0x000fe40000000a00 */
[----:B------:R-:W-:-:S04]  /*1190*/  ISETP.NE.U32.AND P0, PT, RZ, UR6, PT ;  /* 0x00000006ff007c0c */ /* 0x000fc8000bf05070 */
[----:B------:R-:W-:-:S13]  /*11a0*/  ISETP.NE.AND.EX P0, PT, RZ, UR7, PT, P0 ;  /* 0x00000007ff007c0c */ /* 0x000fda000bf05300 */
[----:B------:R-:W-:Y:S05]  /*11b0*/  @!P0 BRA `(.L_x_2658) ;  /* 0x0000000000248947 */ /* 0x000fea0003800000 */
[----:B------:R-:W-:Y:S02]  /*11c0*/  ULDC.64 UR6, c[0x0][0xa08] ;  /* 0x0002820000067ab9 */ /* 0x000fe40000000a00 */
[----:B------:R-:W-:-:S06]  /*11d0*/  UIMAD.WIDE UR6, UR38, 0x4, UR6 ;  /* 0x00000004260678a5 */ /* 0x000fcc000f8e0206 */
[----:B------:R-:W-:Y:S01]  /*11e0*/  MOV R2, UR6 ;  /* 0x0000000600027c02 */ /* 0x000fe20008000f00 */
[----:B------:R-:W-:-:S05]  /*11f0*/  IMAD.U32 R3, RZ, RZ, UR7 ;  /* 0x00000007ff037e24 */ /* 0x000fca000f8e00ff */
[----:B------:R-:W2:Y:S04]  /*1200*/  LDG.E R4, desc[UR52][R2.64] ;  /* 0x0000003402047981 */ /* 0x000ea8000c1e1900 */
[----:B------:R-:W3:Y:S01]  /*1210*/  LDG.E R0, desc[UR52][R2.64+0x4] ;  /* 0x0000043402007981 */ /* 0x000ee2000c1e1900 */
[----:B--2---:R-:W-:Y:S02]  /*1220*/  R2UR UR4, R4 ;  /* 0x00000000040472ca */ /* 0x004fe400000e0000 */
[----:B---3--:R-:W-:-:S13]  /*1230*/  R2UR UR6, R0 ;  /* 0x00000000000672ca */ /* 0x008fda00000e0000 */
[----:B------:R-:W-:-:S12]  /*1240*/  UIADD3 UR4, -UR4, UR6, URZ ;  /* 0x0000000604047290 */ /* 0x000fd8000fffe13f */
.L_x_2658:
[----:B------:R-:W-:Y:S01]  /*1250*/  UIADD3 UR46, -UR46, UR4, URZ ;  /* 0x000000042e2e7290 */ /* 0x000fe2000fffe13f */
[----:B------:R-:W-:Y:S01]  /*1260*/  PLOP3.LUT P0, PT, PT, PT, PT, 0x80, 0x0 ;  /* 0x000000000000781c */ /* 0x000fe20003f0f070 */
[----:B------:R-:W-:Y:S01]  /*1270*/  USHF.L.U32 UR41, UR5, 0x7, URZ ;  /* 0x0000000705297899 */ /* 0x000fe2000800063f */
[----:B------:R-:W-:Y:S01]  /*1280*/  IMAD.MOV.U32 R0, RZ, RZ, RZ ;  /* 0x000000ffff007224 */ /* 0x000fe200078e00ff */
[----:B------:R-:W-:Y:S01]  /*1290*/  ULDC UR4, c[0x0][0x448] ;  /* 0x0001120000047ab9 */ /* 0x000fe20000000800 */
[----:B------:R-:W-:Y:S01]  /*12a0*/  UIADD3 UR7, UR46, 0x80, -UR48 ;  /* 0x000000802e077890 */ /* 0x000fe2000fffe830 */
[----:B------:R-:W-:Y:S01]  /*12b0*/  CS2R R2, SRZ ;  /* 0x0000000000027805 */ /* 0x000fe2000001ff00 */
[----:B------:R-:W-:Y:S01]  /*12c0*/  UISETP.NE.AND UP0, UPT, UR4, 0x1, UPT ;  /* 0x000000010400788c */ /* 0x000fe2000bf05270 */
[----:B------:R-:W-:Y:S01]  /*12d0*/  CS2R R8, SRZ ;  /* 0x0000000000087805 */ /* 0x000fe2000001ff00 */
[----:B------:R-:W-:Y:S01]  /*12e0*/  UIADD3 UR6, UR41, 0x7f, URZ ;  /* 0x0000007f29067890 */ /* 0x000fe2000fffe03f */
[----:B------:R-:W-:Y:S01]  /*12f0*/  CS2R R26, SRZ ;  /* 0x00000000001a7805 */ /* 0x000fe2000001ff00 */
[----:B------:R-:W-:Y:S01]  /*1300*/  UP2UR UR49, UPR, URZ, 0x1 ;  /* 0x000000013f317883 */ /* 0x000fe20008000000 */
[----:B------:R-:W-:-:S02]  /*1310*/  CS2R R108, SRZ ;  /* 0x00000000006c7805 */ /* 0x000fc4000001ff00 */
[----:B------:R-:W-:Y:S01]  /*1320*/  CS2R R144, SRZ ;  /* 0x0000000000907805 */ /* 0x000fe2000001ff00 */
[----:B------:R-:W-:Y:S01]  /*1330*/  IMAD.MOV.U32 R150, RZ, RZ, RZ ;  /* 0x000000ffff967224 */ /* 0x000fe200078e00ff */
[----:B------:R-:W-:Y:S02]  /*1340*/  CS2R R142, SRZ ;  /* 0x00000000008e7805 */ /* 0x000fe4000001ff00 */
[----:B------:R-:W-:Y:S02]  /*1350*/  CS2R R30, SRZ ;  /* 0x00000000001e7805 */ /* 0x000fe4000001ff00 */
[----:B------:R-:W-:Y:S01]  /*1360*/  CS2R R100, SRZ ;  /* 0x0000000000647805 */ /* 0x000fe2000001ff00 */
[----:B------:R-:W-:Y:S01]  /*1370*/  @UP0 ULDC UR4, c[0x0][0x44c] ;  /* 0x0001130000040ab9 */ /* 0x000fe20000000800 */
[----:B------:R-:W-:Y:S01]  /*1380*/  @UP0 ULDC UR8, c[0x0][0x450] ;  /* 0x0001140000080ab9 */ /* 0x000fe20000000800 */
[----:B------:R-:W-:Y:S01]  /*1390*/  UIMAD.WIDE.U32 UR4, UR6, UR4, URZ ;  /* 0x00000004060472a5 */ /* 0x000fe2000f8e003f */
[----:B------:R-:W-:Y:S01]  /*13a0*/  CS2R R136, SRZ ;  /* 0x0000000000887805 */ /* 0x000fe2000001ff00 */
[----:B------:R-:W-:Y:S01]  /*13b0*/  UIADD3 UR4, UR46, 0x7f, URZ ;  /* 0x0000007f2e047890 */ /* 0x000fe2000fffe03f */
[----:B------:R-:W-:Y:S01]  /*13c0*/  CS2R R134, SRZ ;  /* 0x0000000000867805 */ /* 0x000fe2000001ff00 */
[----:B------:R-:W-:Y:S01]  /*13d0*/  @UP0 USHF.R.U32.HI UR6, URZ, UR8, UR5 ;  /* 0x000000083f060299 */ /* 0x000fe20008011605 */
[----:B------:R-:W-:Y:S01]  /*13e0*/  CS2R R34, SRZ ;  /* 0x0000000000227805 */ /* 0x000fe2000001ff00 */
[----:B------:R-:W-:Y:S01]  /*13f0*/  USHF.R.S32.HI UR5, URZ, 0x1f, UR4 ;  /* 0x0000001f3f057899 */ /* 0x000fe20008011404 */
[----:B------:R-:W-:Y:S01]  /*1400*/  CS2R R92, SRZ ;  /* 0x00000000005c7805 */ /* 0x000fe2000001ff00 */
[----:B------:R-:W-:Y:S01]  /*1410*/  UIADD3 UR6, UR7, UR6, URZ ;  /* 0x0000000607067290 */ /* 0x000fe2000fffe03f */
[----:B------:R-:W-:Y:S01]  /*1420*/  CS2R R128, SRZ ;  /* 0x0000000000807805 */ /* 0x000fe2000001ff00 */
[----:B------:R-:W-:Y:S01]  /*1430*/  ULEA.HI UR5, UR5, UR4, URZ, 0x7 ;  /* 0x0000000405057291 */ /* 0x000fe2000f8f383f */
[----:B------:R-:W-:Y:S01]  /*1440*/  CS2R R126, SRZ ;  /* 0x00000000007e7805 */ /* 0x000fe2000001ff00 */
[----:B------:R-:W-:Y:S01]  /*1450*/  USHF.R.S32.HI UR7, URZ, 0x1f, UR6 ;  /* 0x0000001f3f077899 */ /* 0x000fe20008011406 */
[----:B------:R-:W-:Y:S01]  /*1460*/  CS2R R38, SRZ ;  /* 0x0000000000267805 */ /* 0x000fe2000001ff00 */
[----:B------:R-:W-:Y:S01]  /*1470*/  USHF.R.S32.HI UR5, URZ, 0x7, UR5 ;  /* 0x000000073f057899 */ /* 0x000fe20008011405 */
[----:B------:R-:W-:Y:S01]  /*1480*/  CS2R R84, SRZ ;  /* 0x0000000000547805 */ /* 0x000fe2000001ff00 */
[----:B------:R-:W-:Y:S01]  /*1490*/  ULEA.HI UR7, UR7, UR6, URZ, 0x7 ;  /* 0x0000000607077291 */ /* 0x000fe2000f8f383f */
[----:B------:R-:W-:-:S02]  /*14a0*/  CS2R R120, SRZ ;  /* 0x0000000000787805 */ /* 0x000fc4000001ff00 */
[----:B------:R-:W-:Y:S02]  /*14b0*/  CS2R R118, SRZ ;  /* 0x0000000000767805 */ /* 0x000fe4000001ff00 */
[----:B------:R-:W-:Y:S01]  /*14c0*/  CS2R R42, SRZ ;  /* 0x00000000002a7805 */ /* 0x000fe2000001ff00 */
[----:B------:R-:W-:Y:S01]  /*14d0*/  USHF.R.S32.HI UR7, URZ, 0x7, UR7 ;  /* 0x000000073f077899 */ /* 0x000fe20008011407 */
[----:B------:R-:W-:Y:S02]  /*14e0*/  CS2R R76, SRZ ;  /* 0x00000000004c7805 */ /* 0x000fe4000001ff00 */
[----:B------:R-:W-:Y:S02]  /*14f0*/  CS2R R112, SRZ ;  /* 0x0000000000707805 */ /* 0x000fe4000001ff00 */
[----:B------:R-:W-:Y:S01]  /*1500*/  CS2R R110, SRZ ;  /* 0x00000000006e7805 */ /* 0x000fe2000001ff00 */
[----:B------:R-:W-:Y:S01]  /*1510*/  UISETP.LT.AND UP0, UPT, UR5, UR7, UPT ;  /* 0x000000070500728c */ /* 0x000fe2000bf01270 */
[----:B------:R-:W-:-:S02]  /*1520*/  CS2R R50, SRZ ;  /* 0x0000000000327805 */ /* 0x000fc4000001ff00 */
[----:B------:R-:W-:Y:S02]  /*1530*/  CS2R R68, SRZ ;  /* 0x0000000000447805 */ /* 0x000fe4000001ff00 */
[----:B------:R-:W-:Y:S01]  /*1540*/  CS2R R104, SRZ ;  /* 0x0000000000687805 */ /* 0x000fe2000001ff00 */
[----:B------:R-:W-:Y:S01]  /*1550*/  USEL UR54, UR5, UR7, UP0 ;  /* 0x0000000705367287 */ /* 0x000fe20008000000 */
[----:B------:R-:W-:Y:S02]  /*1560*/  CS2R R102, SRZ ;  /* 0x0000000000667805 */ /* 0x000fe4000001ff00 */
[----:B------:R-:W-:Y:S02]  /*1570*/  CS2R R54, SRZ ;  /* 0x0000000000367805 */ /* 0x000fe4000001ff00 */
[----:B------:R-:W-:Y:S01]  /*1580*/  CS2R R60, SRZ ;  /* 0x00000000003c7805 */ /* 0x000fe2000001ff00 */
[----:B------:R-:W-:Y:S01]  /*1590*/  UISETP.GE.AND UP0, UPT, UR54, 0x1, UPT ;  /* 0x000000013600788c */ /* 0x000fe2000bf06270 */
[----:B------:R-:W-:-:S02]  /*15a0*/  CS2R R96, SRZ ;  /* 0x0000000000607805 */ /* 0x000fc4000001ff00 */
[----:B------:R-:W-:Y:S02]  /*15b0*/  CS2R R94, SRZ ;  /* 0x00000000005e7805 */ /* 0x000fe4000001ff00 */
[----:B------:R-:W-:Y:S02]  /*15c0*/  CS2R R58, SRZ ;  /* 0x00000000003a7805 */ /* 0x000fe4000001ff00 */
[----:B------:R-:W-:Y:S02]  /*15d0*/  CS2R R52, SRZ ;  /* 0x0000000000347805 */ /* 0x000fe4000001ff00 */
[----:B------:R-:W-:Y:S02]  /*15e0*/  CS2R R88, SRZ ;  /* 0x0000000000587805 */ /* 0x000fe4000001ff00 */
[----:B------:R-:W-:Y:S02]  /*15f0*/  PLOP3.LUT P1, PT, PT, PT, UP0, 0x80, 0x0 ;  /* 0x000000000000781c */ /* 0x000fe40003f2f008 */
        /* <DEDUP_REMOVED lines=63> */
.L_x_2660:
        /* <DEDUP_REMOVED lines=55> */
.L_x_2817:
[----:B------:R-:W-:Y:S05]  /*1d60*/  WARPSYNC.ALL ;  /* 0x0000000000007948 */ /* 0x000fea0003800000 */
[----:B------:R-:W-:Y:S01]  /*1d70*/  UISETP.NE.AND UP0, UPT, UR44, 0x3, UPT ;  /* 0x000000032c00788c */ /* 0x000fe2000bf05270 */
[----:B------:R1:W-:Y:S05]  /*1d80*/  BAR.SYNC.DEFER_BLOCKING R5, 0x100 ;  /* 0x000400050000751d */ /* 0x0003ea0000010000 */
[----:B------:R-:W-:-:S13]  /*1d90*/  PLOP3.LUT P0, PT, PT, PT, UP0, 0x80, 0x0 ;  /* 0x000000000000781c */ /* 0x000fda0003f0f008 */
[----:B-1----:R-:W-:Y:S05]  /*1da0*/  @!P0 BRA `(.L_x_2662) ;  /* 0x0000000000048947 */ /* 0x002fea0003800000 */
[----:B------:R-:W-:Y:S01]  /*1db0*/  BPT.TRAP 0x1 ;  /* 0x000000040000795c */ /* 0x000fe20000300000 */
.L_x_2662:
[----:B------:R-:W-:Y:S01]  /*1dc0*/  ULEA UR55, UR36, UR50, 0x3 ;  /* 0x0000003224377291 */ /* 0x000fe2000f8e183f */
[----:B------:R-:W-:-:S05]  /*1dd0*/  IMAD.U32 R6, RZ, RZ, UR42 ;  /* 0x0000002aff067e24 */ /* 0x000fca000f8e00ff */
[----:B------:R-:W-:-:S04]  /*1de0*/  SHF.L.U32 R6, R6, 0x1f, RZ ;  /* 0x0000001f06067819 */ /* 0x000fc800000006ff */
[----:B------:R1:W2:Y:S01]  /*1df0*/  SYNCS.PHASECHK.TRANS64.TRYWAIT P1, [UR55+0x38830], R6 ;  /* 0x03883006ff0075a7 */ /* 0x0002a20008020177 */
[----:B------:R-:W-:Y:S05]  /*1e00*/  @!P0 BRA `(.L_x_2663) ;  /* 0x0000000000048947 */ /* 0x000fea0003800000 */
[----:B------:R-:W-:Y:S01]  /*1e10*/  BPT.TRAP 0x1 ;  /* 0x000000040000795c */ /* 0x000fe20000300000 */
.L_x_2663:
[----:B--2---:R-:W-:Y:S05]  /*1e20*/  @P1 BRA `(.L_x_2664) ;  /* 0x0000000000081947 */ /* 0x004fea0003800000 */
[----:B------:R-:W2:Y:S02]  /*1e30*/  SYNCS.PHASECHK.TRANS64.TRYWAIT P1, [UR55+0x38830], R6 ;  /* 0x03883006ff0075a7 */ /* 0x000ea40008020177 */
[----:B--2---:R-:W-:Y:S05]  /*1e40*/  @!P1 BRA `(.L_x_2665) ;  /* 0x0000013c00bc9947 */ /* 0x004fea0003800000 */
.L_x_2664:
        /* <DEDUP_REMOVED lines=66> */
.L_x_2666:
[----:B------:R-:W-:Y:S01]  /*2270*/  UISETP.NE.AND UP0, UPT, UR49, URZ, UPT ;  /* 0x0000003f3100728c */ /* 0x000fe2000bf05270 */
[----:B------:R-:W-:Y:S02]  /*2280*/  VIADD R20, R17, UR41 ;  /* 0x0000002911147c36 */ /* 0x000fe40008000000 */
[C---:B------:R-:W-:Y:S01]  /*2290*/  FMUL.FTZ R21, R0.reuse, R45 ;  /* 0x0000002d00157220 */ /* 0x040fe20000410000 */
[C---:B------:R-:W-:Y:S01]  /*22a0*/  FMUL.FTZ R45, R0.reuse, R57 ;  /* 0x00000039002d7220 */ /* 0x040fe20000410000 */
[C---:B------:R-:W-:Y:S01]  /*22b0*/  FMUL.FTZ R26, R0.reuse, R26 ;  /* 0x0000001a001a7220 */ /* 0x040fe20000410000 */
[C---:B------:R-:W-:Y:S01]  /*22c0*/  FMUL.FTZ R27, R0.reuse, R27 ;  /* 0x0000001b001b7220 */ /* 0x040fe20000410000 */
[----:B------:R-:W-:Y:S01]  /*22d0*/  PLOP3.LUT P1, PT, PT, PT, UP0, 0x80, 0x0 ;  /* 0x000000000000781c */ /* 0x000fe20003f2f008 */
[C---:B------:R-:W-:Y:S01]  /*22e0*/  FMUL.FTZ R30, R0.reuse, R30 ;  /* 0x0000001e001e7220 */ /* 0x040fe20000410000 */
[----:B------:R-:W-:Y:S01]  /*22f0*/  PLOP3.LUT P2, PT, PT, PT, UP0, 0x80, 0x0 ;  /* 0x000000000000781c */ /* 0x000fe20003f4f008 */
[----:B------:R2:W3:Y:S01]  /*2300*/  MUFU.TANH R89, R26 ;  /* 0x0000001a00597308 */ /* 0x0004e20000002400 */
[----:B------:R-:W-:Y:S01]  /*2310*/  IMAD.U32 R88, RZ, RZ, UR48 ;  /* 0x00000030ff587e24 */ /* 0x000fe2000f8e00ff */
[----:B------:R-:W-:Y:S01]  /*2320*/  @UP0 ULDC UR6, c[0x0][0x44c] ;  /* 0x0001130000060ab9 */ /* 0x000fe20000000800 */
[C---:B------:R-:W-:Y:S01]  /*2330*/  FMUL.FTZ R31, R0.reuse, R31 ;  /* 0x0000001f001f7220 */ /* 0x040fe20000410000 */
[C---:B------:R-:W-:Y:S01]  /*2340*/  FMUL.FTZ R34, R0.reuse, R34 ;  /* 0x0000002200227220 */ /* 0x040fe20000410000 */
[C---:B------:R-:W-:Y:S01]  /*2350*/  FMUL.FTZ R35, R0.reuse, R35 ;  /* 0x0000002300237220 */ /* 0x040fe20000410000 */
[C---:B------:R-:W-:Y:S01]  /*2360*/  FMUL.FTZ R58, R0.reuse, R58 ;  /* 0x0000003a003a7220 */ /* 0x040fe20000410000 */
[C---:B------:R-:W-:Y:S01]  /*2370*/  FMUL.FTZ R13, R0.reuse, R36 ;  /* 0x00000024000d7220 */ /* 0x040fe20000410000 */
[----:B------:R4:W5:Y:S01]  /*2380*/  MUFU.TANH R90, R27 ;  /* 0x0000001b005a7308 */ /* 0x0009620000002400 */
[----:B------:R-:W-:Y:S01]  /*2390*/  FMUL.FTZ R38, R0, R38 ;  /* 0x0000002600267220 */ /* 0x000fe20000410000 */
[----:B------:R-:W-:Y:S01]  /*23a0*/  @P1 IMAD.HI.U32 R9, R20, UR6, RZ ;  /* 0x0000000614091c27 */ /* 0x000fe2000f8e00ff */
[----:B------:R-:W-:-:S03]  /*23b0*/  @UP0 ULDC UR6, c[0x0][0x450] ;  /* 0x0001140000060ab9 */ /* 0x000fc60000000800 */
[C---:B------:R-:W-:Y:S01]  /*23c0*/  FMUL.FTZ R59, R0.reuse, R59 ;  /* 0x0000003b003b7220 */ /* 0x040fe20000410000 */
[C---:B------:R-:W-:Y:S01]  /*23d0*/  FMUL.FTZ R12, R0.reuse, R37 ;  /* 0x00000025000c7220 */ /* 0x040fe20000410000 */
[C---:B------:R-:W-:Y:S01]  /*23e0*/  FMUL.FTZ R39, R0.reuse, R39 ;  /* 0x0000002700277220 */ /* 0x040fe20000410000 */
[----:B------:R-:W-:Y:S01]  /*23f0*/  @P2 SHF.R.U32.HI R20, RZ, UR6, R9 ;  /* 0x00000006ff142c19 */ /* 0x000fe20008011609 */
[----:B------:R-:W-:Y:S01]  /*2400*/  UMOV UR6, 0xffffff80 ;  /* 0xffffff8000067882 */ /* 0x000fe20000000000 */
[----:B------:R-:W-:Y:S01]  /*2410*/  MUFU.TANH R30, R30 ;  /* 0x0000001e001e7308 */ /* 0x000fe20000002400 */
[----:B------:R-:W-:Y:S01]  /*2420*/  UIMAD UR6, UR54, UR6, 0x80 ;  /* 0x00000080360674a4 */ /* 0x000fe2000f8e0206 */
[C---:B------:R-:W-:Y:S01]  /*2430*/  FMUL.FTZ R42, R0.reuse, R42 ;  /* 0x0000002a002a7220 */ /* 0x040fe20000410000 */
[----:B------:R-:W0:Y:S01]  /*2440*/  SHFL.IDX PT, R9, R20, 0x1, 0x1c1f ;  /* 0x003c1f0014097f89 */ /* 0x000e2200000e0000 */
[C---:B------:R-:W-:Y:S01]  /*2450*/  FMUL.FTZ R7, R0.reuse, R29 ;  /* 0x0000001d00077220 */ /* 0x040fe20000410000 */
[----:B------:R-:W-:Y:S01]  /*2460*/  UIADD3 UR6, UR46, UR6, URZ ;  /* 0x000000062e067290 */ /* 0x000fe2000fffe03f */
[C---:B------:R-:W-:Y:S01]  /*2470*/  FMUL.FTZ R43, R0.reuse, R43 ;  /* 0x0000002b002b7220 */ /* 0x040fe20000410000 */
[C---:B------:R-:W-:Y:S01]  /*2480*/  FMUL.FTZ R46, R0.reuse, R46 ;  /* 0x0000002e002e7220 */ /* 0x040fe20000410000 */
[----:B------:R-:W1:Y:S01]  /*2490*/  MUFU.TANH R31, R31 ;  /* 0x0000001f001f7308 */ /* 0x000e620000002400 */
[C---:B------:R-:W-:Y:S01]  /*24a0*/  FMUL.FTZ R11, R0.reuse, R32 ;  /* 0x00000020000b7220 */ /* 0x040fe20000410000 */
[----:B------:R-:W-:Y:S01]  /*24b0*/  FMUL.FTZ R47, R0, R47 ;  /* 0x0000002f002f7220 */ /* 0x000fe20000410000 */
[----:B------:R-:W-:-:S02]  /*24c0*/  IMAD.U32 R57, RZ, RZ, UR6 ;  /* 0x00000006ff397e24 */ /* 0x000fc4000f8e00ff */
[C---:B------:R-:W-:Y:S01]  /*24d0*/  FMUL.FTZ R55, R0.reuse, R55 ;  /* 0x0000003700377220 */ /* 0x040fe20000410000 */
[C---:B------:R-:W-:Y:S01]  /*24e0*/  FMUL.FTZ R50, R0.reuse, R50 ;  /* 0x0000003200327220 */ /* 0x040fe20000410000 */
[----:B------:R-:W-:Y:S01]  /*24f0*/  FMUL.FTZ R10, R0, R33 ;  /* 0x00000021000a7220 */ /* 0x000fe20000410000 */
[----:B------:R-:W-:Y:S01]  /*2500*/  IMAD R57, R18, -0x2, R57 ;  /* 0xfffffffe12397824 */ /* 0x000fe200078e0239 */
[----:B------:R-:W1:Y:S01]  /*2510*/  MUFU.TANH R34, R34 ;  /* 0x0000002200227308 */ /* 0x000e620000002400 */
[C---:B------:R-:W-:Y:S01]  /*2520*/  FMUL.FTZ R54, R0.reuse, R54 ;  /* 0x0000003600367220 */ /* 0x040fe20000410000 */
[C---:B--2---:R-:W-:Y:S01]  /*2530*/  FMUL.FTZ R26, R0.reuse, R48 ;  /* 0x00000030001a7220 */ /* 0x044fe20000410000 */
[----:B------:R-:W-:Y:S01]  /*2540*/  FMUL.FTZ R51, R0, R51 ;  /* 0x0000003300337220 */ /* 0x000fe20000410000 */
[--C-:B------:R-:W-:Y:S01]  /*2550*/  IADD3 R88, -R88, 0x1, R57.reuse ;  /* 0x0000000158587810 */ /* 0x100fe20007ffe139 */
[C---:B------:R-:W-:Y:S01]  /*2560*/  FMUL.FTZ R3, R0.reuse, R25 ;  /* 0x0000001900037220 */ /* 0x040fe20000410000 */
[C---:B------:R-:W-:Y:S01]  /*2570*/  FMUL.FTZ R25, R0.reuse, R49 ;  /* 0x0000003100197220 */ /* 0x040fe20000410000 */
[C---:B----4-:R-:W-:Y:S01]  /*2580*/  FMUL.FTZ R27, R0.reuse, R53 ;  /* 0x00000035001b7220 */ /* 0x050fe20000410000 */
[----:B------:R3:W-:Y:S01]  /*2590*/  MUFU.TANH R36, R58 ;  /* 0x0000003a00247308 */ /* 0x0007e20000002400 */
[C---:B------:R-:W-:Y:S01]  /*25a0*/  FMUL.FTZ R8, R0.reuse, R28 ;  /* 0x0000001c00087220 */ /* 0x040fe20000410000 */
[C---:B------:R-:W-:Y:S01]  /*25b0*/  FMUL.FTZ R28, R0.reuse, R52 ;  /* 0x00000034001c7220 */ /* 0x040fe20000410000 */
[----:B0-----:R-:W-:Y:S01]  /*25c0*/  VIADDMNMX R9, R9, R88, R57, PT ;  /* 0x0000005809097246 */ /* 0x001fe20003800139 */
[C---:B------:R-:W-:Y:S01]  /*25d0*/  FMUL.FTZ R62, R0.reuse, R62 ;  /* 0x0000003e003e7220 */ /* 0x040fe20000410000 */
[C---:B------:R-:W-:Y:S01]  /*25e0*/  FMUL.FTZ R63, R0.reuse, R63 ;  /* 0x0000003f003f7220 */ /* 0x040fe20000410000 */
[C---:B------:R-:W-:Y:S01]  /*25f0*/  FMUL.FTZ R66, R0.reuse, R66 ;  /* 0x0000004200427220 */ /* 0x040fe20000410000 */
[C---:B------:R-:W-:Y:S01]  /*2600*/  ISETP.GT.AND P1, PT, R9.reuse, RZ, PT ;  /* 0x000000ff0900720c */ /* 0x040fe20003f24270 */
[----:B------:R-:W0:Y:S01]  /*2610*/  MUFU.TANH R35, R35 ;  /* 0x0000002300237308 */ /* 0x000e220000002400 */
[C---:B------:R-:W-:Y:S01]  /*2620*/  ISETP.GT.AND P2, PT, R9.reuse, 0x1, PT ;  /* 0x000000010900780c */ /* 0x040fe20003f44270 */
[C---:B------:R-:W-:Y:S01]  /*2630*/  FMUL.FTZ R67, R0.reuse, R67 ;  /* 0x0000004300437220 */ /* 0x040fe20000410000 */
[----:B------:R-:W-:Y:S01]  /*2640*/  ISETP.GT.AND P3, PT, R9, 0x8, PT ;  /* 0x000000080900780c */ /* 0x000fe20003f64270 */
[C---:B------:R-:W-:Y:S01]  /*2650*/  FMUL.FTZ R70, R0.reuse, R70 ;  /* 0x0000004600467220 */ /* 0x040fe20000410000 */
[----:B---3--:R-:W-:Y:S01]  /*2660*/  FSEL R58, R89, -INF , P1 ;  /* 0xff800000593a7808 */ /* 0x008fe20000800000 */
[----:B------:R-:W-:Y:S01]  /*2670*/  FMUL.FTZ R71, R0, R71 ;  /* 0x0000004700477220 */ /* 0x000fe20000410000 */
[----:B-----5:R-:W-:Y:S01]  /*2680*/  FSEL R89, R90, -INF , P2 ;  /* 0xff8000005a597808 */ /* 0x020fe20001000000 */
[----:B------:R2:W-:Y:S01]  /*2690*/  MUFU.TANH R37, R59 ;  /* 0x0000003b00257308 */ /* 0x0005e20000002400 */
[C---:B------:R-:W-:Y:S01]  /*26a0*/  ISETP.GT.AND P1, PT, R9.reuse, 0x9, PT ;  /* 0x000000090900780c */ /* 0x040fe20003f24270 */
[C---:B------:R-:W-:Y:S01]  /*26b0*/  FMUL.FTZ R74, R0.reuse, R74 ;  /* 0x0000004a004a7220 */ /* 0x040fe20000410000 */
[----:B------:R-:W-:Y:S01]  /*26c0*/  ISETP.GT.AND P2, PT, R9, 0x10, PT ;  /* 0x000000100900780c */ /* 0x000fe20003f44270 */
[C---:B------:R-:W-:Y:S01]  /*26d0*/  FMUL.FTZ R75, R0.reuse, R75 ;  /* 0x0000004b004b7220 */ /* 0x040fe20000410000 */
[----:B-1----:R-:W-:Y:S01]  /*26e0*/  FSEL R90, R31, -INF , P1 ;  /* 0xff8000001f5a7808 */ /* 0x002fe20000800000 */
[----:B------:R-:W-:Y:S01]  /*26f0*/  FMUL.FTZ R78, R0, R78 ;  /* 0x0000004e004e7220 */ /* 0x000fe20000410000 */
[----:B------:R-:W-:Y:S01]  /*2700*/  ISETP.GT.AND P1, PT, R9, 0x11, PT ;  /* 0x000000110900780c */ /* 0x000fe20003f24270 */
[----:B------:R-:W1:Y:S01]  /*2710*/  MUFU.TANH R38, R38 ;  /* 0x0000002600267308 */ /* 0x000e620000002400 */
[----:B--2---:R-:W-:Y:S01]  /*2720*/  FSEL R59, R30, -INF , P3 ;  /* 0xff8000001e3b7808 */ /* 0x004fe20001800000 */
[----:B------:R-:W-:Y:S01]  /*2730*/  FMUL.FTZ R79, R0, R79 ;  /* 0x0000004f004f7220 */ /* 0x000fe20000410000 */
[----:B------:R-:W-:Y:S01]  /*2740*/  FMNMX.FTZ R30, R58, R89, !PT ;  /* 0x000000593a1e7209 */ /* 0x000fe20007810000 */
[----:B------:R-:W-:Y:S01]  /*2750*/  FMUL.FTZ R82, R0, R82 ;  /* 0x0000005200527220 */ /* 0x000fe20000410000 */
[----:B------:R-:W-:Y:S01]  /*2760*/  FSEL R91, R34, -INF , P2 ;  /* 0xff800000225b7808 */ /* 0x000fe20001000000 */
[C---:B------:R-:W-:Y:S01]  /*2770*/  FMUL.FTZ R83, R0.reuse, R83 ;  /* 0x0000005300537220 */ /* 0x040fe20000410000 */
[----:B------:R-:W-:Y:S01]  /*2780*/  FMNMX.FTZ R29, R59, R30, !PT ;  /* 0x0000001e3b1d7209 */ /* 0x000fe20007810000 */
[----:B------:R-:W2:Y:S01]  /*2790*/  MUFU.TANH R39, R39 ;  /* 0x0000002700277308 */ /* 0x000ea20000002400 */
[----:B------:R-:W-:Y:S01]  /*27a0*/  ISETP.GT.AND P2, PT, R9, 0x18, PT ;  /* 0x000000180900780c */ /* 0x000fe20003f44270 */
[----:B------:R-:W-:Y:S01]  /*27b0*/  FMUL.FTZ R15, R0, R40 ;  /* 0x00000028000f7220 */ /* 0x000fe20000410000 */
[----:B------:R-:W-:Y:S01]  /*27c0*/  FMNMX.FTZ R30, R90, R29, !PT ;  /* 0x0000001d5a1e7209 */ /* 0x000fe20007810000 */
[C---:B------:R-:W-:Y:S01]  /*27d0*/  FMUL.FTZ R86, R0.reuse, R86 ;  /* 0x0000005600567220 */ /* 0x040fe20000410000 */
[----:B0-----:R-:W-:Y:S01]  /*27e0*/  FSEL R92, R35, -INF , P1 ;  /* 0xff800000235c7808 */ /* 0x001fe20000800000 */
[C---:B------:R-:W-:Y:S01]  /*27f0*/  FMUL.FTZ R2, R0.reuse, R24 ;  /* 0x0000001800027220 */ /* 0x040fe20000410000 */
[----:B------:R-:W-:Y:S01]  /*2800*/  FMNMX.FTZ R29, R91, R30, !PT ;  /* 0x0000001e5b1d7209 */ /* 0x000fe20007810000 */
[----:B------:R-:W-:Y:S01]  /*2810*/  MUFU.TANH R42, R42 ;  /* 0x0000002a002a7308 */ /* 0x000fe20000002400 */
[C---:B------:R-:W-:Y:S01]  /*2820*/  ISETP.GT.AND P1, PT, R9.reuse, 0x19, PT ;  /* 0x000000190900780c */ /* 0x040fe20003f24270 */
[----:B------:R-:W-:Y:S01]  /*2830*/  FMUL.FTZ R87, R0, R87 ;  /* 0x0000005700577220 */ /* 0x000fe20000410000 */
[----:B------:R-:W-:Y:S01]  /*2840*/  FMNMX.FTZ R29, R92, R29, !PT ;  /* 0x0000001d5c1d7209 */ /* 0x000fe20007810000 */
[C---:B------:R-:W-:Y:S01]  /*2850*/  FMUL.FTZ R24, R0.reuse, R44 ;  /* 0x0000002c00187220 */ /* 0x040fe20000410000 */
[C---:B------:R-:W-:Y:S01]  /*2860*/  FMUL.FTZ R14, R0.reuse, R41 ;  /* 0x00000029000e7220 */ /* 0x040fe20000410000 */
[C---:B------:R-:W-:Y:S01]  /*2870*/  FMUL.FTZ R60, R0.reuse, R60 ;  /* 0x0000003c003c7220 */ /* 0x040fe20000410000 */
[----:B------:R-:W0:Y:S01]  /*2880*/  SHFL.IDX PT, R20, R20, RZ, 0x1c1f ;  /* 0x001c1fff14147589 */ /* 0x000e2200000e0000 */
[----:B------:R-:W3:Y:S01]  /*2890*/  MUFU.TANH R43, R43 ;  /* 0x0000002b002b7308 */ /* 0x000ee20000002400 */
[----:B------:R-:W-:Y:S01]  /*28a0*/  ULDC UR10, c[0x0][0x988] ;  /* 0x00026200000a7ab9 */ /* 0x000fe20000000800 */
[C---:B------:R-:W-:Y:S01]  /*28b0*/  FMUL.FTZ R77, R0.reuse, R77 ;  /* 0x0000004d004d7220 */ /* 0x040fe20000410000 */
[C---:B------:R-:W-:Y:S01]  /*28c0*/  FMUL.FTZ R61, R0.reuse, R61 ;  /* 0x0000003d003d7220 */ /* 0x040fe20000410000 */
[C---:B------:R-:W-:Y:S01]  /*28d0*/  FMUL.FTZ R64, R0.reuse, R64 ;  /* 0x0000004000407220 */ /* 0x040fe20000410000 */
[C---:B------:R-:W-:Y:S01]  /*28e0*/  FMUL.FTZ R65, R0.reuse, R65 ;  /* 0x0000004100417220 */ /* 0x040fe20000410000 */
[C---:B------:R-:W-:Y:S01]  /*28f0*/  FMUL.FTZ R68, R0.reuse, R68 ;  /* 0x0000004400447220 */ /* 0x040fe20000410000 */
[C---:B------:R-:W-:Y:S01]  /*2900*/  FMUL.FTZ R69, R0.reuse, R69 ;  /* 0x0000004500457220 */ /* 0x040fe20000410000 */
[----:B------:R4:W5:Y:S01]  /*2910*/  MUFU.TANH R32, R46 ;  /* 0x0000002e00207308 */ /* 0x0009620000002400 */
        /* <DEDUP_REMOVED lines=8> */
[----:B----4-:R-:W-:Y:S01]  /*29a0*/  FMUL.FTZ R46, R0, R56 ;  /* 0x00000038002e7220 */ /* 0x010fe20000410000 */
[----:B-1----:R-:W-:Y:S01]  /*29b0*/  FSEL R56, R38, -INF , P2 ;  /* 0xff80000026387808 */ /* 0x002fe20001000000 */
[----:B------:R-:W-:Y:S01]  /*29c0*/  UIADD3 UR6, UR55, 0x38840, URZ ;  /* 0x0003884037067890 */ /* 0x000fe2000fffe03f */
[----:B------:R-:W-:-:S02]  /*29d0*/  ISETP.GT.AND P2, PT, R9, 0x20, PT ;  /* 0x000000200900780c */ /* 0x000fc40003f44270 */
[----:B------:R-:W-:Y:S01]  /*29e0*/  FMNMX.FTZ R30, R56, R29, !PT ;  /* 0x0000001d381e7209 */ /* 0x000fe20007810000 */
[----:B------:R-:W-:Y:S01]  /*29f0*/  UPRMT UR6, UR51, 0x654, UR6 ;  /* 0x0000065433067896 */ /* 0x000fe20008000006 */
[----:B------:R2:W-:Y:S01]  /*2a00*/  MUFU.TANH R33, R55 ;  /* 0x0000003700217308 */ /* 0x0005e20000002400 */
[----:B0-----:R-:W-:-:S04]  /*2a10*/  VIADDMNMX R57, R20, R88, R57, PT ;  /* 0x0000005814397246 */ /* 0x001fc80003800139 */
[----:B------:R-:W-:-:S03]  /*2a20*/  ISETP.GT.AND P3, PT, R57, 0x8, PT ;  /* 0x000000083900780c */ /* 0x000fc60003f64270 */
[----:B------:R-:W0:Y:S01]  /*2a30*/  MUFU.TANH R50, R50 ;  /* 0x0000003200327308 */ /* 0x000e220000002400 */
[----:B--2---:R-:W-:Y:S01]  /*2a40*/  FSEL R55, R39, -INF , P1 ;  /* 0xff80000027377808 */ /* 0x004fe20000800000 */
[----:B------:R-:W-:Y:S01]  /*2a50*/  SYNCS.ARRIVE.TRANS64.RED.A1T0 RZ, [UR6], RZ ;  /* 0x000000ffffff79a7 */ /* 0x000fe20008100406 */
[----:B------:R-:W-:Y:S02]  /*2a60*/  ISETP.GT.AND P1, PT, R9, 0x21, PT ;  /* 0x000000210900780c */ /* 0x000fe40003f24270 */
[----:B------:R-:W-:Y:S02]  /*2a70*/  FMNMX.FTZ R29, R55, R30, !PT ;  /* 0x0000001e371d7209 */ /* 0x000fe40007810000 */
[----:B---3--:R-:W-:Y:S01]  /*2a80*/  FSEL R53, R43, -INF , P1 ;  /* 0xff8000002b357808 */ /* 0x008fe20000800000 */
[----:B------:R1:W-:Y:S01]  /*2a90*/  MUFU.TANH R48, R54 ;  /* 0x0000003600307308 */ /* 0x0003e20000002400 */
[----:B------:R-:W-:-:S07]  /*2aa0*/  ISETP.GT.AND P1, PT, R9, 0x29, PT ;  /* 0x000000290900780c */ /* 0x000fce0003f24270 */
[----:B------:R2:W3:Y:S01]  /*2ab0*/  MUFU.TANH R49, R51 ;  /* 0x0000003300317308 */ /* 0x0004e20000002400 */
[----:B-1----:R-:W-:Y:S02]  /*2ac0*/  FSEL R54, R42, -INF , P2 ;  /* 0xff8000002a367808 */ /* 0x002fe40001000000 */
[----:B------:R-:W-:Y:S02]  /*2ad0*/  ISETP.GT.AND P2, PT, R9, 0x28, PT ;  /* 0x000000280900780c */ /* 0x000fe40003f44270 */
[----:B------:R-:W-:Y:S02]  /*2ae0*/  FMNMX.FTZ R30, R54, R29, !PT ;  /* 0x0000001d361e7209 */ /* 0x000fe40007810000 */
[----:B-----5:R-:W-:Y:S01]  /*2af0*/  FSEL R52, R32, -INF , P2 ;  /* 0xff80000020347808 */ /* 0x020fe20001000000 */
[----:B------:R-:W1:Y:S01]  /*2b00*/  MUFU.TANH R62, R62 ;  /* 0x0000003e003e7308 */ /* 0x000e620000002400 */
[----:B------:R-:W-:Y:S02]  /*2b10*/  FMNMX.FTZ R29, R53, R30, !PT ;  /* 0x0000001e351d7209 */ /* 0x000fe40007810000 */
[----:B------:R-:W-:-:S02]  /*2b20*/  ISETP.GT.AND P2, PT, R9, 0x30, PT ;  /* 0x000000300900780c */ /* 0x000fc40003f44270 */
[----:B--2---:R-:W-:Y:S02]  /*2b30*/  FSEL R51, R47, -INF , P1 ;  /* 0xff8000002f337808 */ /* 0x004fe40000800000 */
[----:B------:R-:W-:Y:S01]  /*2b40*/  FMNMX.FTZ R30, R52, R29, !PT ;  /* 0x0000001d341e7209 */ /* 0x000fe20007810000 */
[----:B------:R-:W2:Y:S01]  /*2b50*/  MUFU.TANH R63, R63 ;  /* 0x0000003f003f7308 */ /* 0x000ea20000002400 */
[----:B------:R-:W-:Y:S02]  /*2b60*/  ISETP.GT.AND P1, PT, R9, 0x31, PT ;  /* 0x000000310900780c */ /* 0x000fe40003f24270 */
[----:B0-----:R-:W-:Y:S02]  /*2b70*/  FSEL R50, R50, -INF , P2 ;  /* 0xff80000032327808 */ /* 0x001fe40001000000 */
[----:B------:R-:W-:Y:S02]  /*2b80*/  FMNMX.FTZ R29, R51, R30, !PT ;  /* 0x0000001e331d7209 */ /* 0x000fe40007810000 */
[----:B------:R-:W-:Y:S01]  /*2b90*/  ISETP.GT.AND P2, PT, R9, 0x38, PT ;  /* 0x000000380900780c */ /* 0x000fe20003f44270 */
[----:B------:R-:W0:Y:S01]  /*2ba0*/  MUFU.TANH R66, R66 ;  /* 0x0000004200427308 */ /* 0x000e220000002400 */
[----:B---3--:R-:W-:-:S02]  /*2bb0*/  FSEL R49, R49, -INF , P1 ;  /* 0xff80000031317808 */ /* 0x008fc40000800000 */
[----:B------:R-:W-:Y:S02]  /*2bc0*/  FMNMX.FTZ R30, R50, R29, !PT ;  /* 0x0000001d321e7209 */ /* 0x000fe40007810000 */
[----:B------:R-:W-:Y:S02]  /*2bd0*/  ISETP.GT.AND P1, PT, R9, 0x39, PT ;  /* 0x000000390900780c */ /* 0x000fe40003f24270 */
[----:B------:R-:W-:Y:S01]  /*2be0*/  FSEL R48, R48, -INF , P2 ;  /* 0xff80000030307808 */ /* 0x000fe20001000000 */
[----:B------:R-:W3:Y:S01]  /*2bf0*/  MUFU.TANH R67, R67 ;  /* 0x0000004300437308 */ /* 0x000ee20000002400 */
        /* <DEDUP_REMOVED lines=13> */
[----:B-1----:R-:W-:Y:S01]  /*2cd0*/  FSEL R29, R62, -INF , P2 ;  /* 0xff8000003e1d7808 */ /* 0x002fe20001000000 */
[----:B------:R-:W1:Y:S01]  /*2ce0*/  MUFU.TANH R38, R74 ;  /* 0x0000004a00267308 */ /* 0x000e620000002400 */
[----:B------:R-:W-:Y:S02]  /*2cf0*/  FMNMX.FTZ R32, R31, R30, !PT ;  /* 0x0000001e1f207209 */ /* 0x000fe40007810000 */
[----:B------:R-:W-:Y:S02]  /*2d00*/  ISETP.GT.AND P2, PT, R9, 0x50, PT ;  /* 0x000000500900780c */ /* 0x000fe40003f44270 */
[----:B--2---:R-:W-:-:S02]  /*2d10*/  FSEL R30, R63, -INF , P1 ;  /* 0xff8000003f1e7808 */ /* 0x004fc40000800000 */
[----:B------:R-:W-:Y:S01]  /*2d20*/  FMNMX.FTZ R33, R29, R32, !PT ;  /* 0x000000201d217209 */ /* 0x000fe20007810000 */
[----:B------:R-:W2:Y:S01]  /*2d30*/  MUFU.TANH R75, R75 ;  /* 0x0000004b004b7308 */ /* 0x000ea20000002400 */
[C---:B------:R-:W-:Y:S02]  /*2d40*/  ISETP.GT.AND P1, PT, R9.reuse, 0x51, PT ;  /* 0x000000510900780c */ /* 0x040fe40003f24270 */
[----:B0-----:R-:W-:Y:S02]  /*2d50*/  FSEL R32, R66, -INF , P2 ;  /* 0xff80000042207808 */ /* 0x001fe40001000000 */
[----:B------:R-:W-:Y:S02]  /*2d60*/  FMNMX.FTZ R37, R30, R33, !PT ;  /* 0x000000211e257209 */ /* 0x000fe40007810000 */
[----:B------:R-:W-:Y:S01]  /*2d70*/  ISETP.GT.AND P2, PT, R9, 0x58, PT ;  /* 0x000000580900780c */ /* 0x000fe20003f44270 */
[----:B------:R-:W0:Y:S01]  /*2d80*/  MUFU.TANH R78, R78 ;  /* 0x0000004e004e7308 */ /* 0x000e220000002400 */
[----:B---3--:R-:W-:-:S02]  /*2d90*/  FSEL R33, R67, -INF , P1 ;  /* 0xff80000043217808 */ /* 0x008fc40000800000 */
[----:B------:R-:W-:Y:S02]  /*2da0*/  FMNMX.FTZ R36, R32, R37, !PT ;  /* 0x0000002520247209 */ /* 0x000fe40007810000 */
[----:B------:R-:W-:Y:S02]  /*2db0*/  ISETP.GT.AND P1, PT, R9, 0x59, PT ;  /* 0x000000590900780c */ /* 0x000fe40003f24270 */
[----:B----4-:R-:W-:Y:S01]  /*2dc0*/  FSEL R34, R34, -INF , P2 ;  /* 0xff80000022227808 */ /* 0x010fe20001000000 */
[----:B------:R-:W3:Y:S01]  /*2dd0*/  MUFU.TANH R79, R79 ;  /* 0x0000004f004f7308 */ /* 0x000ee20000002400 */
[----:B------:R-:W-:Y:S02]  /*2de0*/  FMNMX.FTZ R37, R33, R36, !PT ;  /* 0x0000002421257209 */ /* 0x000fe40007810000 */
[----:B------:R-:W-:Y:S02]  /*2df0*/  ISETP.GT.AND P2, PT, R9, 0x60, PT ;  /* 0x000000600900780c */ /* 0x000fe40003f44270 */
[----:B-----5:R-:W-:-:S02]  /*2e00*/  FSEL R36, R71, -INF , P1 ;  /* 0xff80000047247808 */ /* 0x020fc40000800000 */
[----:B------:R-:W-:Y:S01]  /*2e10*/  FMNMX.FTZ R37, R34, R37, !PT ;  /* 0x0000002522257209 */ /* 0x000fe20007810000 */
[----:B------:R-:W4:Y:S01]  /*2e20*/  MUFU.TANH R82, R82 ;  /* 0x0000005200527308 */ /* 0x000f220000002400 */
[C---:B------:R-:W-:Y:S02]  /*2e30*/  ISETP.GT.AND P1, PT, R9.reuse, 0x61, PT ;  /* 0x000000610900780c */ /* 0x040fe40003f24270 */
[----:B-1----:R-:W-:Y:S02]  /*2e40*/  FSEL R38, R38, -INF , P2 ;  /* 0xff80000026267808 */ /* 0x002fe40001000000 */
[----:B------:R-:W-:Y:S02]  /*2e50*/  FMNMX.FTZ R39, R36, R37, !PT ;  /* 0x0000002524277209 */ /* 0x000fe40007810000 */
[----:B------:R-:W-:Y:S01]  /*2e60*/  ISETP.GT.AND P2, PT, R9, 0x68, PT ;  /* 0x000000680900780c */ /* 0x000fe20003f44270 */
[----:B------:R-:W1:Y:S01]  /*2e70*/  MUFU.TANH R83, R83 ;  /* 0x0000005300537308 */ /* 0x000e620000002400 */
[----:B--2---:R-:W-:-:S02]  /*2e80*/  FSEL R37, R75, -INF , P1 ;  /* 0xff8000004b257808 */ /* 0x004fc40000800000 */
[----:B------:R-:W-:Y:S02]  /*2e90*/  FMNMX.FTZ R40, R38, R39, !PT ;  /* 0x0000002726287209 */ /* 0x000fe40007810000 */
[----:B------:R-:W-:Y:S02]  /*2ea0*/  ISETP.GT.AND P1, PT, R9, 0x69, PT ;  /* 0x000000690900780c */ /* 0x000fe40003f24270 */
[----:B0-----:R-:W-:Y:S01]  /*2eb0*/  FSEL R39, R78, -INF , P2 ;  /* 0xff8000004e277808 */ /* 0x001fe20001000000 */
[----:B------:R-:W0:Y:S01]  /*2ec0*/  MUFU.TANH R44, R86 ;  /* 0x00000056002c7308 */ /* 0x000e220000002400 */
[----:B------:R-:W-:Y:S02]  /*2ed0*/  FMNMX.FTZ R42, R37, R40, !PT ;  /* 0x00000028252a7209 */ /* 0x000fe40007810000 */
[----:B------:R-:W-:Y:S02]  /*2ee0*/  ISETP.GT.AND P2, PT, R9, 0x70, PT ;  /* 0x000000700900780c */ /* 0x000fe40003f44270 */
[----:B---3--:R-:W-:-:S02]  /*2ef0*/  FSEL R40, R79, -INF , P1 ;  /* 0xff8000004f287808 */ /* 0x008fc40000800000 */
[----:B------:R-:W-:Y:S01]  /*2f00*/  FMNMX.FTZ R41, R39, R42, !PT ;  /* 0x0000002a27297209 */ /* 0x000fe20007810000 */
[----:B------:R-:W2:Y:S01]  /*2f10*/  MUFU.TANH R87, R87 ;  /* 0x0000005700577308 */ /* 0x000ea20000002400 */
[C---:B------:R-:W-:Y:S02]  /*2f20*/  ISETP.GT.AND P1, PT, R9.reuse, 0x71, PT ;  /* 0x000000710900780c */ /* 0x040fe40003f24270 */
[----:B----4-:R-:W-:Y:S02]  /*2f30*/  FSEL R42, R82, -INF , P2 ;  /* 0xff800000522a7808 */ /* 0x010fe40001000000 */
[----:B------:R-:W-:Y:S02]  /*2f40*/  FMNMX.FTZ R43, R40, R41, !PT ;  /* 0x00000029282b7209 */ /* 0x000fe40007810000 */
[----:B------:R-:W-:Y:S01]  /*2f50*/  ISETP.GT.AND P2, PT, R9, 0x78, PT ;  /* 0x000000780900780c */ /* 0x000fe20003f44270 */
[----:B------:R3:W-:Y:S01]  /*2f60*/  MUFU.TANH R71, R60 ;  /* 0x0000003c00477308 */ /* 0x0007e20000002400 */
[----:B-1----:R-:W-:-:S02]  /*2f70*/  FSEL R41, R83, -INF , P1 ;  /* 0xff80000053297808 */ /* 0x002fc40000800000 */
[----:B------:R-:W-:Y:S02]  /*2f80*/  FMNMX.FTZ R62, R42, R43, !PT ;  /* 0x0000002b2a3e7209 */ /* 0x000fe40007810000 */
[----:B------:R-:W-:Y:S02]  /*2f90*/  ISETP.GT.AND P1, PT, R9, 0x79, PT ;  /* 0x000000790900780c */ /* 0x000fe40003f24270 */
[----:B0-----:R-:W-:Y:S01]  /*2fa0*/  FSEL R44, R44, -INF , P2 ;  /* 0xff8000002c2c7808 */ /* 0x001fe20001000000 */
[----:B------:R-:W-:Y:S01]  /*2fb0*/  MUFU.TANH R2, R2 ;  /* 0x0000000200027308 */ /* 0x000fe20000002400 */
[----:B------:R-:W-:Y:S02]  /*2fc0*/  FMNMX.FTZ R9, R41, R62, !PT ;  /* 0x0000003e29097209 */ /* 0x000fe40007810000 */
[----:B--2---:R-:W-:Y:S02]  /*2fd0*/  FSEL R43, R87, -INF , P1 ;  /* 0xff800000572b7808 */ /* 0x004fe40000800000 */
[----:B------:R-:W-:-:S02]  /*2fe0*/  FMNMX.FTZ R62, R44, R9, !PT ;  /* 0x000000092c3e7209 */ /* 0x000fc40007810000 */
[----:B------:R-:W-:Y:S01]  /*2ff0*/  ISETP.GT.AND P2, PT, R57, 0x1, PT ;  /* 0x000000013900780c */ /* 0x000fe20003f44270 */
[----:B------:R-:W-:Y:S01]  /*3000*/  MUFU.TANH R3, R3 ;  /* 0x0000000300037308 */ /* 0x000fe20000002400 */
[----:B------:R-:W-:-:S05]  /*3010*/  FMNMX.FTZ R62, R43, R62, !PT ;  /* 0x0000003e2b3e7209 */ /* 0x000fca0007810000 */
[----:B------:R-:W3:Y:S02]  /*3020*/  SHFL.BFLY PT, R9, R62, 0x2, 0x1f ;  /* 0x0c401f003e097f89 */ /* 0x000ee400000e0000 */
[----:B------:R-:W0:Y:S08]  /*3030*/  MUFU.TANH R8, R8 ;  /* 0x0000000800087308 */ /* 0x000e300000002400 */
[----:B------:R-:W1:Y:S08]  /*3040*/  MUFU.TANH R7, R7 ;  /* 0x0000000700077308 */ /* 0x000e700000002400 */
[----:B------:R2:W-:Y:S01]  /*3050*/  MUFU.TANH R87, R77 ;  /* 0x0000004d00577308 */ /* 0x0005e20000002400 */
[----:B---3--:R-:W-:-:S07]  /*3060*/  FMNMX.FTZ R60, R62, R9, !PT ;  /* 0x000000093e3c7209 */ /* 0x008fce0007810000 */
[----:B------:R-:W3:Y:S01]  /*3070*/  MUFU.TANH R11, R11 ;  /* 0x0000000b000b7308 */ /* 0x000ee20000002400 */
[----:B------:R-:W4:Y:S07]  /*3080*/  SHFL.BFLY PT, R9, R60, 0x1, 0x1f ;  /* 0x0c201f003c097f89 */ /* 0x000f2e00000e0000 */
[----:B------:R-:W5:Y:S08]  /*3090*/  MUFU.TANH R10, R10 ;  /* 0x0000000a000a7308 */ /* 0x000f700000002400 */
[----:B------:R-:W5:Y:S08]  /*30a0*/  MUFU.TANH R13, R13 ;  /* 0x0000000d000d7308 */ /* 0x000f700000002400 */
[----:B------:R-:W-:Y:S01]  /*30b0*/  MUFU.TANH R12, R12 ;  /* 0x0000000c000c7308 */ /* 0x000fe20000002400 */
[----:B----4-:R-:W-:Y:S01]  /*30c0*/  FMNMX.FTZ R9, R60, R9, !PT ;  /* 0x000000093c097209 */ /* 0x010fe20007810000 */
[----:B------:R-:W-:-:S03]  /*30d0*/  IMAD.U32 R60, RZ, RZ, UR10 ;  /* 0x0000000aff3c7e24 */ /* 0x000fc6000f8e00ff */
[C---:B------:R-:W-:Y:S01]  /*30e0*/  FSETP.NEU.FTZ.AND P1, PT, R9.reuse, -INF , PT ;  /* 0xff8000000900780b */ /* 0x040fe20003f3d000 */
[----:B------:R-:W-:-:S02]  /*30f0*/  FFMA.FTZ R60, R9, R60, -8 ;  /* 0xc1000000093c7423 */ /* 0x000fc4000001003c */
[----:B------:R1:W-:Y:S03]  /*3100*/  MUFU.TANH R74, R61 ;  /* 0x0000003d004a7308 */ /* 0x0003e60000002400 */
[----:B--2---:R-:W-:Y:S02]  /*3110*/  FSEL R77, R60, RZ, P1 ;  /* 0x000000ff3c4d7208 */ /* 0x004fe40000800000 */
[----:B------:R-:W-:Y:S02]  /*3120*/  ISETP.GT.AND P1, PT, R57, RZ, PT ;  /* 0x000000ff3900720c */ /* 0x000fe40003f24270 */
[----:B0-----:R-:W-:Y:S01]  /*3130*/  FSEL R60, R8, -INF , P3 ;  /* 0xff800000083c7808 */ /* 0x001fe20001800000 */
[--C-:B------:R-:W-:Y:S01]  /*3140*/  FFMA.FTZ R153, R58, UR10, -R77.reuse ;  /* 0x0000000a3a997c23 */ /* 0x100fe2000801084d */
[----:B------:R-:W-:Y:S01]  /*3150*/  FSEL R58, R2, -INF , P1 ;  /* 0xff800000023a7808 */ /* 0x000fe20000800000 */
[--C-:B------:R-:W-:Y:S01]  /*3160*/  FFMA.FTZ R2, R59, UR10, -R77.reuse ;  /* 0x0000000a3b027c23 */ /* 0x100fe2000801084d */
[----:B------:R-:W-:Y:S01]  /*3170*/  FSEL R59, R3, -INF , P2 ;  /* 0xff800000033b7808 */ /* 0x000fe20001000000 */
[----:B------:R-:W0:Y:S01]  /*3180*/  MUFU.TANH R15, R15 ;  /* 0x0000000f000f7308 */ /* 0x000e220000002400 */
[C---:B------:R-:W-:Y:S01]  /*3190*/  ISETP.GT.AND P1, PT, R57.reuse, 0x9, PT ;  /* 0x000000093900780c */ /* 0x040fe20003f24270 */
[--C-:B------:R-:W-:Y:S01]  /*31a0*/  FFMA.FTZ R157, R54, UR10, -R77.reuse ;  /* 0x0000000a369d7c23 */ /* 0x100fe2000801084d */
[----:B------:R-:W-:Y:S01]  /*31b0*/  FMNMX.FTZ R3, R58, R59, !PT ;  /* 0x0000003b3a037209 */ /* 0x000fe20007810000 */
[--C-:B------:R-:W-:Y:S01]  /*31c0*/  FFMA.FTZ R159, R50, UR10, -R77.reuse ;  /* 0x0000000a329f7c23 */ /* 0x100fe2000801084d */
[----:B------:R-:W-:Y:S01]  /*31d0*/  ISETP.GT.AND P2, PT, R57, 0x10, PT ;  /* 0x000000103900780c */ /* 0x000fe20003f44270 */
[--C-:B------:R-:W-:Y:S01]  /*31e0*/  FFMA.FTZ R161, R35, UR10, -R77.reuse ;  /* 0x0000000a23a17c23 */ /* 0x100fe2000801084d */
[----:B-1----:R-:W-:Y:S01]  /*31f0*/  FSEL R61, R7, -INF , P1 ;  /* 0xff800000073d7808 */ /* 0x002fe20000800000 */
[----:B------:R-:W-:Y:S01]  /*3200*/  MUFU.TANH R14, R14 ;  /* 0x0000000e000e7308 */ /* 0x000fe20000002400 */
[----:B------:R-:W-:Y:S01]  /*3210*/  FMNMX.FTZ R8, R60, R3, !PT ;  /* 0x000000033c087209 */ /* 0x000fe20007810000 */
[--C-:B------:R-:W-:Y:S01]  /*3220*/  FFMA.FTZ R165, R38, UR10, -R77.reuse ;  /* 0x0000000a26a57c23 */ /* 0x100fe2000801084d */
[----:B------:R-:W-:Y:S01]  /*3230*/  ISETP.GT.AND P1, PT, R57, 0x11, PT ;  /* 0x000000113900780c */ /* 0x000fe20003f24270 */
[--C-:B------:R-:W-:Y:S01]  /*3240*/  FFMA.FTZ R38, R40, UR10, -R77.reuse ;  /* 0x0000000a28267c23 */ /* 0x100fe2000801084d */
[----:B---3--:R-:W-:Y:S01]  /*3250*/  FSEL R62, R11, -INF , P2 ;  /* 0xff8000000b3e7808 */ /* 0x008fe20001000000 */
[--C-:B------:R-:W-:Y:S01]  /*3260*/  FFMA.FTZ R20, R89, UR10, -R77.reuse ;  /* 0x0000000a59147c23 */ /* 0x100fe2000801084d */
[----:B------:R-:W-:Y:S01]  /*3270*/  FMNMX.FTZ R7, R61, R8, !PT ;  /* 0x000000083d077209 */ /* 0x000fe20007810000 */
[----:B------:R-:W1:Y:S01]  /*3280*/  MUFU.TANH R24, R24 ;  /* 0x0000001800187308 */ /* 0x000e620000002400 */
        /* <DEDUP_REMOVED lines=8> */
[----:B------:R-:W-:Y:S01]  /*3310*/  FMNMX.FTZ R7, R63, R8, !PT ;  /* 0x000000083f077209 */ /* 0x000fe20007810000 */
[--C-:B------:R-:W-:Y:S01]  /*3320*/  FFMA.FTZ R8, R92, UR10, -R77.reuse ;  /* 0x0000000a5c087c23 */ /* 0x100fe2000801084d */
[----:B------:R-:W-:-:S01]  /*3330*/  FFMA.FTZ R32, R37, UR10, -R77 ;  /* 0x0000000a25207c23 */ /* 0x000fc2000801084d */
[--C-:B------:R-:W-:Y:S01]  /*3340*/  FFMA.FTZ R31, R31, UR10, -R77.reuse ;  /* 0x0000000a1f1f7c23 */ /* 0x100fe2000801084d */
[----:B------:R-:W-:-:S01]  /*3350*/  FFMA.FTZ R36, R36, UR10, -R77 ;  /* 0x0000000a24247c23 */ /* 0x000fc2000801084d */
[--C-:B------:R-:W-:Y:S01]  /*3360*/  FFMA.FTZ R167, R42, UR10, -R77.reuse ;  /* 0x0000000a2aa77c23 */ /* 0x100fe2000801084d */
[----:B------:R-:W-:-:S01]  /*3370*/  FFMA.FTZ R43, R43, UR10, -R77 ;  /* 0x0000000a2b2b7c23 */ /* 0x000fc2000801084d */
[----:B------:R-:W-:Y:S01]  /*3380*/  MUFU.TANH R21, R21 ;  /* 0x0000001500157308 */ /* 0x000fe20000002400 */
[----:B--2---:R-:W-:Y:S01]  /*3390*/  FSEL R64, R13, -INF , P2 ;  /* 0xff8000000d407808 */ /* 0x004fe20001000000 */
[----:B------:R-:W-:Y:S01]  /*33a0*/  FFMA.FTZ R13, R56, UR10, -R77 ;  /* 0x0000000a380d7c23 */ /* 0x000fe2000801084d */
[----:B------:R-:W-:-:S02]  /*33b0*/  ISETP.GT.AND P2, PT, R57, 0x20, PT ;  /* 0x000000203900780c */ /* 0x000fc40003f44270 */
[----:B------:R-:W-:Y:S02]  /*33c0*/  FMNMX.FTZ R10, R64, R7, !PT ;  /* 0x00000007400a7209 */ /* 0x000fe40007810000 */
[----:B0-----:R-:W-:Y:S01]  /*33d0*/  FSEL R66, R15, -INF , P2 ;  /* 0xff8000000f427808 */ /* 0x001fe20001000000 */
[----:B------:R0:W-:Y:S01]  /*33e0*/  MUFU.TANH R78, R65 ;  /* 0x00000041004e7308 */ /* 0x0001e20000002400 */
[----:B------:R-:W-:-:S04]  /*33f0*/  ISETP.GT.AND P2, PT, R57, 0x28, PT ;  /* 0x000000283900780c */ /* 0x000fc80003f44270 */
[----:B-1----:R-:W-:Y:S01]  /*3400*/  FSEL R56, R24, -INF , P2 ;  /* 0xff80000018387808 */ /* 0x002fe20001000000 */
[----:B------:R-:W-:-:S01]  /*3410*/  FFMA.FTZ R24, R51, UR10, -R77 ;  /* 0x0000000a33187c23 */ /* 0x000fc2000801084d */
[C---:B------:R-:W-:Y:S01]  /*3420*/  ISETP.GT.AND P2, PT, R57.reuse, 0x30, PT ;  /* 0x000000303900780c */ /* 0x040fe20003f44270 */
[----:B------:R-:W1:Y:S01]  /*3430*/  MUFU.TANH R26, R26 ;  /* 0x0000001a001a7308 */ /* 0x000e620000002400 */
[----:B0-----:R-:W-:Y:S02]  /*3440*/  FSEL R65, R12, -INF , P1 ;  /* 0xff8000000c417808 */ /* 0x001fe40000800000 */
[----:B------:R-:W-:Y:S02]  /*3450*/  ISETP.GT.AND P1, PT, R57, 0x21, PT ;  /* 0x000000213900780c */ /* 0x000fe40003f24270 */
[----:B------:R-:W-:Y:S02]  /*3460*/  FMNMX.FTZ R7, R65, R10, !PT ;  /* 0x0000000a41077209 */ /* 0x000fe40007810000 */
[----:B------:R-:W-:Y:S01]  /*3470*/  FSEL R67, R14, -INF , P1 ;  /* 0xff8000000e437808 */ /* 0x000fe20000800000 */
[----:B------:R-:W-:Y:S01]  /*3480*/  MUFU.TANH R25, R25 ;  /* 0x0000001900197308 */ /* 0x000fe20000002400 */
[----:B------:R-:W-:-:S02]  /*3490*/  FMNMX.FTZ R10, R66, R7, !PT ;  /* 0x00000007420a7209 */ /* 0x000fc40007810000 */
[----:B------:R-:W-:Y:S02]  /*34a0*/  ISETP.GT.AND P1, PT, R57, 0x29, PT ;  /* 0x000000293900780c */ /* 0x000fe40003f24270 */
[----:B------:R-:W-:Y:S01]  /*34b0*/  FMNMX.FTZ R11, R67, R10, !PT ;  /* 0x0000000a430b7209 */ /* 0x000fe20007810000 */
[----:B------:R-:W-:Y:S02]  /*34c0*/  FFMA.FTZ R10, R55, UR10, -R77 ;  /* 0x0000000a370a7c23 */ /* 0x000fe4000801084d */
[----:B------:R-:W0:Y:S01]  /*34d0*/  MUFU.TANH R28, R28 ;  /* 0x0000001c001c7308 */ /* 0x000e220000002400 */
[----:B------:R-:W-:Y:S02]  /*34e0*/  FMNMX.FTZ R11, R56, R11, !PT ;  /* 0x0000000b380b7209 */ /* 0x000fe40007810000 */
[----:B-1----:R-:W-:Y:S02]  /*34f0*/  FSEL R55, R26, -INF , P2 ;  /* 0xff8000001a377808 */ /* 0x002fe40001000000 */
[----:B------:R-:W-:-:S03]  /*3500*/  ISETP.GT.AND P2, PT, R57, 0x38, PT ;  /* 0x000000383900780c */ /* 0x000fc60003f44270 */
[----:B------:R-:W1:Y:S08]  /*3510*/  MUFU.TANH R27, R27 ;  /* 0x0000001b001b7308 */ /* 0x000e700000002400 */
[----:B------:R2:W-:Y:S01]  /*3520*/  MUFU.TANH R79, R68 ;  /* 0x00000044004f7308 */ /* 0x0005e20000002400 */
[----:B0-----:R-:W-:Y:S01]  /*3530*/  FSEL R54, R28, -INF , P2 ;  /* 0xff8000001c367808 */ /* 0x001fe20001000000 */
[----:B------:R-:W-:Y:S01]  /*3540*/  FFMA.FTZ R28, R47, UR10, -R77 ;  /* 0x0000000a2f1c7c23 */ /* 0x000fe2000801084d */
[----:B------:R-:W-:-:S05]  /*3550*/  ISETP.GT.AND P2, PT, R57, 0x40, PT ;  /* 0x000000403900780c */ /* 0x000fca0003f44270 */
[----:B------:R-:W0:Y:S01]  /*3560*/  MUFU.TANH R46, R46 ;  /* 0x0000002e002e7308 */ /* 0x000e220000002400 */
[----:B--2---:R-:W-:Y:S01]  /*3570*/  FSEL R68, R21, -INF , P1 ;  /* 0xff80000015447808 */ /* 0x004fe20000800000 */
[--C-:B------:R-:W-:Y:S01]  /*3580*/  FFMA.FTZ R21, R34, UR10, -R77.reuse ;  /* 0x0000000a22157c23 */ /* 0x100fe2000801084d */
[----:B------:R-:W-:Y:S01]  /*3590*/  ISETP.GT.AND P1, PT, R57, 0x31, PT ;  /* 0x000000313900780c */ /* 0x000fe20003f24270 */
[----:B------:R-:W-:Y:S01]  /*35a0*/  FFMA.FTZ R34, R41, UR10, -R77 ;  /* 0x0000000a29227c23 */ /* 0x000fe2000801084d */
[----:B------:R-:W-:-:S03]  /*35b0*/  FMNMX.FTZ R12, R68, R11, !PT ;  /* 0x0000000b440c7209 */ /* 0x000fc60007810000 */
[----:B------:R-:W2:Y:S01]  /*35c0*/  MUFU.TANH R45, R45 ;  /* 0x0000002d002d7308 */ /* 0x000ea20000002400 */
[----:B------:R-:W-:-:S07]  /*35d0*/  FMNMX.FTZ R12, R55, R12, !PT ;  /* 0x0000000c370c7209 */ /* 0x000fce0007810000 */
[----:B------:R3:W4:Y:S08]  /*35e0*/  MUFU.TANH R82, R69 ;  /* 0x0000004500527308 */ /* 0x0007300000002400 */
[----:B------:R5:W-:Y:S01]  /*35f0*/  MUFU.EX2 R7, R13 ;  /* 0x0000000d00077308 */ /* 0x000be20000000800 */
[----:B---3--:R-:W-:Y:S02]  /*3600*/  FSEL R69, R25, -INF , P1 ;  /* 0xff80000019457808 */ /* 0x008fe40000800000 */
[----:B------:R-:W-:-:S02]  /*3610*/  ISETP.GT.AND P1, PT, R57, 0x39, PT ;  /* 0x000000393900780c */ /* 0x000fc40003f24270 */
[----:B------:R-:W-:Y:S01]  /*3620*/  FMNMX.FTZ R11, R69, R12, !PT ;  /* 0x0000000c450b7209 */ /* 0x000fe20007810000 */
[--C-:B------:R-:W-:Y:S01]  /*3630*/  FFMA.FTZ R12, R53, UR10, -R77.reuse ;  /* 0x0000000a350c7c23 */ /* 0x100fe2000801084d */
[----:B-1----:R-:W-:Y:S01]  /*3640*/  FSEL R70, R27, -INF , P1 ;  /* 0xff8000001b467808 */ /* 0x002fe20000800000 */
[----:B------:R1:W3:Y:S01]  /*3650*/  MUFU.TANH R83, R72 ;  /* 0x0000004800537308 */ /* 0x0002e20000002400 */
[----:B------:R-:W-:Y:S02]  /*3660*/  FMNMX.FTZ R11, R54, R11, !PT ;  /* 0x0000000b360b7209 */ /* 0x000fe40007810000 */
[----:B------:R-:W-:Y:S02]  /*3670*/  ISETP.GT.AND P1, PT, R57, 0x41, PT ;  /* 0x000000413900780c */ /* 0x000fe40003f24270 */
[----:B0-----:R-:W-:Y:S02]  /*3680*/  FSEL R53, R46, -INF , P2 ;  /* 0xff8000002e357808 */ /* 0x001fe40001000000 */
[----:B------:R-:W-:Y:S01]  /*3690*/  FMNMX.FTZ R14, R70, R11, !PT ;  /* 0x0000000b460e7209 */ /* 0x000fe20007810000 */
[----:B------:R-:W-:-:S01]  /*36a0*/  FFMA.FTZ R11, R52, UR10, -R77 ;  /* 0x0000000a340b7c23 */ /* 0x000fc2000801084d */
[----:B------:R-:W-:Y:S01]  /*36b0*/  ISETP.GT.AND P2, PT, R57, 0x48, PT ;  /* 0x000000483900780c */ /* 0x000fe20003f44270 */
[----:B------:R4:W0:Y:S01]  /*36c0*/  MUFU.TANH R86, R73 ;  /* 0x0000004900567308 */ /* 0x0008220000002400 */
[----:B--2---:R-:W-:-:S02]  /*36d0*/  FSEL R45, R45, -INF , P1 ;  /* 0xff8000002d2d7808 */ /* 0x004fc40000800000 */
[----:B------:R-:W-:Y:S02]  /*36e0*/  FMNMX.FTZ R14, R53, R14, !PT ;  /* 0x0000000e350e7209 */ /* 0x000fe40007810000 */
[----:B------:R-:W-:Y:S02]  /*36f0*/  ISETP.GT.AND P1, PT, R57, 0x49, PT ;  /* 0x000000493900780c */ /* 0x000fe40003f24270 */
[----:B------:R-:W-:Y:S01]  /*3700*/  FSEL R52, R71, -INF , P2 ;  /* 0xff80000047347808 */ /* 0x000fe20001000000 */
[----:B------:R-:W2:Y:S01]  /*3710*/  MUFU.TANH R76, R76 ;  /* 0x0000004c004c7308 */ /* 0x000ea20000002400 */
[----:B-----5:R-:W-:Y:S02]  /*3720*/  FMNMX.FTZ R13, R45, R14, !PT ;  /* 0x0000000e2d0d7209 */ /* 0x020fe40007810000 */
[----:B------:R-:W-:Y:S02]  /*3730*/  ISETP.GT.AND P2, PT, R57, 0x50, PT ;  /* 0x000000503900780c */ /* 0x000fe40003f44270 */
[----:B------:R-:W-:-:S02]  /*3740*/  FSEL R71, R74, -INF , P1 ;  /* 0xff8000004a477808 */ /* 0x000fc40000800000 */
[----:B------:R-:W-:Y:S01]  /*3750*/  FMNMX.FTZ R14, R52, R13, !PT ;  /* 0x0000000d340e7209 */ /* 0x000fe20007810000 */
[----:B------:R-:W5:Y:S01]  /*3760*/  MUFU.TANH R80, R80 ;  /* 0x0000005000507308 */ /* 0x000f620000002400 */
[----:B------:R-:W-:Y:S02]  /*3770*/  ISETP.GT.AND P1, PT, R57, 0x51, PT ;  /* 0x000000513900780c */ /* 0x000fe40003f24270 */
[----:B------:R-:W-:Y:S02]  /*3780*/  FSEL R51, R75, -INF , P2 ;  /* 0xff8000004b337808 */ /* 0x000fe40001000000 */
[----:B------:R-:W-:Y:S02]  /*3790*/  FMNMX.FTZ R14, R71, R14, !PT ;  /* 0x0000000e470e7209 */ /* 0x000fe40007810000 */
[----:B------:R-:W-:Y:S01]  /*37a0*/  ISETP.GT.AND P2, PT, R57, 0x58, PT ;  /* 0x000000583900780c */ /* 0x000fe20003f44270 */
[----:B------:R-:W5:Y:S01]  /*37b0*/  MUFU.TANH R81, R81 ;  /* 0x0000005100517308 */ /* 0x000f620000002400 */
[----:B-1----:R-:W-:-:S02]  /*37c0*/  FSEL R72, R78, -INF , P1 ;  /* 0xff8000004e487808 */ /* 0x002fc40000800000 */
[----:B------:R-:W-:Y:S01]  /*37d0*/  FMNMX.FTZ R13, R51, R14, !PT ;  /* 0x0000000e330d7209 */ /* 0x000fe20007810000 */
[----:B------:R-:W-:-:S01]  /*37e0*/  FFMA.FTZ R14, R49, UR10, -R77 ;  /* 0x0000000a310e7c23 */ /* 0x000fc2000801084d */
[----:B------:R-:W-:Y:S02]  /*37f0*/  ISETP.GT.AND P1, PT, R57, 0x59, PT ;  /* 0x000000593900780c */ /* 0x000fe40003f24270 */
[----:B------:R-:W-:Y:S01]  /*3800*/  FSEL R50, R79, -INF , P2 ;  /* 0xff8000004f327808 */ /* 0x000fe20001000000 */
[----:B------:R-:W1:Y:S01]  /*3810*/  MUFU.TANH R84, R84 ;  /* 0x0000005400547308 */ /* 0x000e620000002400 */
[----:B------:R-:W-:Y:S02]  /*3820*/  FMNMX.FTZ R13, R72, R13, !PT ;  /* 0x0000000d480d7209 */ /* 0x000fe40007810000 */
[----:B------:R-:W-:Y:S02]  /*3830*/  ISETP.GT.AND P2, PT, R57, 0x60, PT ;  /* 0x000000603900780c */ /* 0x000fe40003f44270 */
[----:B----4-:R-:W-:-:S02]  /*3840*/  FSEL R73, R82, -INF , P1 ;  /* 0xff80000052497808 */ /* 0x010fc40000800000 */
[----:B------:R-:W-:Y:S01]  /*3850*/  FMNMX.FTZ R26, R50, R13, !PT ;  /* 0x0000000d321a7209 */ /* 0x000fe20007810000 */
[----:B------:R-:W-:-:S01]  /*3860*/  FFMA.FTZ R13, R48, UR10, -R77 ;  /* 0x0000000a300d7c23 */ /* 0x000fc2000801084d */
[----:B------:R-:W-:Y:S01]  /*3870*/  ISETP.GT.AND P1, PT, R57, 0x61, PT ;  /* 0x000000613900780c */ /* 0x000fe20003f24270 */
[----:B------:R-:W4:Y:S01]  /*3880*/  MUFU.TANH R85, R85 ;  /* 0x0000005500557308 */ /* 0x000f220000002400 */
[----:B---3--:R-:W-:Y:S02]  /*3890*/  FSEL R49, R83, -INF , P2 ;  /* 0xff80000053317808 */ /* 0x008fe40001000000 */
[----:B------:R-:W-:Y:S02]  /*38a0*/  FMNMX.FTZ R26, R73, R26, !PT ;  /* 0x0000001a491a7209 */ /* 0x000fe40007810000 */
[----:B------:R-:W-:Y:S02]  /*38b0*/  ISETP.GT.AND P2, PT, R57, 0x68, PT ;  /* 0x000000683900780c */ /* 0x000fe40003f44270 */
[----:B0-----:R-:W-:Y:S01]  /*38c0*/  FSEL R74, R86, -INF , P1 ;  /* 0xff800000564a7808 */ /* 0x001fe20000800000 */
[----:B------:R-:W-:Y:S01]  /*38d0*/  MUFU.EX2 R153, R153 ;  /* 0x0000009900997308 */ /* 0x000fe20000000800 */
[----:B------:R-:W-:-:S02]  /*38e0*/  FMNMX.FTZ R15, R49, R26, !PT ;  /* 0x0000001a310f7209 */ /* 0x000fc40007810000 */
[C---:B------:R-:W-:Y:S02]  /*38f0*/  ISETP.GT.AND P1, PT, R57.reuse, 0x69, PT ;  /* 0x000000693900780c */ /* 0x040fe40003f24270 */
[----:B--2---:R-:W-:Y:S02]  /*3900*/  FSEL R48, R76, -INF , P2 ;  /* 0xff8000004c307808 */ /* 0x004fe40001000000 */
[----:B------:R-:W-:Y:S01]  /*3910*/  FMNMX.FTZ R15, R74, R15, !PT ;  /* 0x0000000f4a0f7209 */ /* 0x000fe20007810000 */
[----:B------:R-:W0:Y:S01]  /*3920*/  MUFU.EX2 R20, R20 ;  /* 0x0000001400147308 */ /* 0x000e220000000800 */
[----:B------:R-:W-:Y:S02]  /*3930*/  ISETP.GT.AND P2, PT, R57, 0x70, PT ;  /* 0x000000703900780c */ /* 0x000fe40003f44270 */
[----:B------:R-:W-:Y:S02]  /*3940*/  FSEL R75, R87, -INF , P1 ;  /* 0xff800000574b7808 */ /* 0x000fe40000800000 */
[----:B------:R-:W-:-:S02]  /*3950*/  FMNMX.FTZ R26, R48, R15, !PT ;  /* 0x0000000f301a7209 */ /* 0x000fc40007810000 */
[----:B------:R-:W-:Y:S01]  /*3960*/  ISETP.GT.AND P1, PT, R57, 0x71, PT ;  /* 0x000000713900780c */ /* 0x000fe20003f24270 */
[----:B------:R-:W2:Y:S01]  /*3970*/  MUFU.EX2 R2, R2 ;  /* 0x0000000200027308 */ /* 0x000ea20000000800 */
[----:B-----5:R-:W-:Y:S02]  /*3980*/  FSEL R47, R80, -INF , P2 ;  /* 0xff800000502f7808 */ /* 0x020fe40001000000 */
[----:B------:R-:W-:Y:S02]  /*3990*/  FMNMX.FTZ R26, R75, R26, !PT ;  /* 0x0000001a4b1a7209 */ /* 0x000fe40007810000 */
[----:B------:R-:W-:Y:S02]  /*39a0*/  ISETP.GT.AND P2, PT, R57, 0x78, PT ;  /* 0x000000783900780c */ /* 0x000fe40003f44270 */
[----:B------:R-:W-:Y:S01]  /*39b0*/  FSEL R76, R81, -INF , P1 ;  /* 0xff800000514c7808 */ /* 0x000fe20000800000 */
[----:B------:R-:W3:Y:S01]  /*39c0*/  MUFU.EX2 R3, R90 ;  /* 0x0000005a00037308 */ /* 0x000ee20000000800 */
[----:B------:R-:W-:-:S02]  /*39d0*/  FMNMX.FTZ R15, R47, R26, !PT ;  /* 0x0000001a2f0f7209 */ /* 0x000fc40007810000 */
[----:B------:R-:W-:Y:S02]  /*39e0*/  ISETP.GT.AND P1, PT, R57, 0x79, PT ;  /* 0x000000793900780c */ /* 0x000fe40003f24270 */
[----:B-1----:R-:W-:Y:S02]  /*39f0*/  FSEL R35, R84, -INF , P2 ;  /* 0xff80000054237808 */ /* 0x002fe40001000000 */
[----:B------:R-:W-:Y:S01]  /*3a00*/  FMNMX.FTZ R26, R76, R15, !PT ;  /* 0x0000000f4c1a7209 */ /* 0x000fe20007810000 */
[----:B------:R-:W-:-:S01]  /*3a10*/  FFMA.FTZ R15, R29, UR10, -R77 ;  /* 0x0000000a1d0f7c23 */ /* 0x000fc2000801084d */
[----:B----4-:R-:W-:Y:S01]  /*3a20*/  FSEL R57, R85, -INF , P1 ;  /* 0xff80000055397808 */ /* 0x010fe20000800000 */
[----:B------:R-:W-:Y:S01]  /*3a30*/  IMAD.U32 R29, RZ, RZ, UR10 ;  /* 0x0000000aff1d7e24 */ /* 0x000fe2000f8e00ff */
[----:B------:R-:W-:Y:S01]  /*3a40*/  FMNMX.FTZ R46, R35, R26, !PT ;  /* 0x0000001a232e7209 */ /* 0x000fe20007810000 */
[----:B------:R-:W1:Y:S03]  /*3a50*/  MUFU.EX2 R155, R155 ;  /* 0x0000009b009b7308 */ /* 0x000e660000000800 */
[----:B------:R-:W-:Y:S01]  /*3a60*/  FMNMX.FTZ R25, R57, R46, !PT ;  /* 0x0000002e39197209 */ /* 0x000fe20007810000 */
[--C-:B------:R-:W-:Y:S01]  /*3a70*/  FFMA.FTZ R46, R30, UR10, -R77.reuse ;  /* 0x0000000a1e2e7c23 */ /* 0x100fe2000801084d */
[----:B------:R-:W-:-:S03]  /*3a80*/  FFMA.FTZ R30, R33, UR10, -R77 ;  /* 0x0000000a211e7c23 */ /* 0x000fc6000801084d */
[----:B------:R-:W4:Y:S01]  /*3a90*/  SHFL.BFLY PT, R78, R25, 0x2, 0x1f ;  /* 0x0c401f00194e7f89 */ /* 0x000f2200000e0000 */
[----:B------:R-:W5:Y:S08]  /*3aa0*/  MUFU.EX2 R8, R8 ;  /* 0x0000000800087308 */ /* 0x000f700000000800 */
[----:B------:R-:W5:Y:S08]  /*3ab0*/  MUFU.EX2 R10, R10 ;  /* 0x0000000a000a7308 */ /* 0x000f700000000800 */
[----:B------:R-:W-:Y:S01]  /*3ac0*/  MUFU.EX2 R157, R157 ;  /* 0x0000009d009d7308 */ /* 0x000fe20000000800 */
[----:B----4-:R-:W-:Y:S01]  /*3ad0*/  FMNMX.FTZ R78, R25, R78, !PT ;  /* 0x0000004e194e7209 */ /* 0x010fe20007810000 */
[----:B------:R-:W-:Y:S01]  /*3ae0*/  FFMA.FTZ R25, R39, UR10, -R77 ;  /* 0x0000000a27197c23 */ /* 0x000fe2000801084d */
[----:B0-----:R-:W-:-:S05]  /*3af0*/  FADD.FTZ R39, R153, R20 ;  /* 0x0000001499277221 */ /* 0x001fca0000010000 */
[----:B------:R-:W-:Y:S01]  /*3b00*/  MUFU.EX2 R12, R12 ;  /* 0x0000000c000c7308 */ /* 0x000fe20000000800 */
[----:B------:R-:W0:Y:S07]  /*3b10*/  SHFL.BFLY PT, R27, R78, 0x1, 0x1f ;  /* 0x0c201f004e1b7f89 */ /* 0x000e2e00000e0000 */
[----:B------:R-:W-:Y:S08]  /*3b20*/  MUFU.EX2 R11, R11 ;  /* 0x0000000b000b7308 */ /* 0x000ff00000000800 */
[----:B------:R-:W-:Y:S08]  /*3b30*/  MUFU.EX2 R24, R24 ;  /* 0x0000001800187308 */ /* 0x000ff00000000800 */
[----:B------:R-:W-:Y:S01]  /*3b40*/  MUFU.EX2 R26, R31 ;  /* 0x0000001f001a7308 */ /* 0x000fe20000000800 */
[----:B0-----:R-:W-:Y:S01]  /*3b50*/  FMNMX.FTZ R168, R78, R27, !PT ;  /* 0x0000001b4ea87209 */ /* 0x001fe20007810000 */
        /* <DEDUP_REMOVED lines=15> */
[----:B--2---:R-:W-:Y:S01]  /*3c50*/  FADD.FTZ R58, R2, R39 ;  /* 0x00000027023a7221 */ /* 0x004fe20000010000 */
[----:B------:R-:W-:-:S01]  /*3c60*/  FFMA.FTZ R66, R66, UR10, -R40 ;  /* 0x0000000a42427c23 */ /* 0x000fc20008010828 */
[--C-:B------:R-:W-:Y:S01]  /*3c70*/  FFMA.FTZ R67, R67, UR10, -R40.reuse ;  /* 0x0000000a43437c23 */ /* 0x100fe20008010828 */
[----:B------:R-:W-:-:S01]  /*3c80*/  FFMA.FTZ R56, R56, UR10, -R40 ;  /* 0x0000000a38387c23 */ /* 0x000fc20008010828 */
[----:B---3--:R-:W-:Y:S01]  /*3c90*/  FADD.FTZ R58, R3, R58 ;  /* 0x0000003a033a7221 */ /* 0x008fe20000010000 */
[----:B------:R-:W-:-:S01]  /*3ca0*/  FFMA.FTZ R68, R68, UR10, -R40 ;  /* 0x0000000a44447c23 */ /* 0x000fc20008010828 */
[----:B------:R-:W0:Y:S01]  /*3cb0*/  MUFU.EX2 R29, R29 ;  /* 0x0000001d001d7308 */ /* 0x000e220000000800 */
[----:B------:R-:W-:-:S01]  /*3cc0*/  FFMA.FTZ R55, R55, UR10, -R40 ;  /* 0x0000000a37377c23 */ /* 0x000fc20008010828 */
[----:B-1----:R-:W-:Y:S01]  /*3cd0*/  FADD.FTZ R39, R155, R58 ;  /* 0x0000003a9b277221 */ /* 0x002fe20000010000 */
[----:B------:R-:W-:-:S01]  /*3ce0*/  FFMA.FTZ R69, R69, UR10, -R40 ;  /* 0x0000000a45457c23 */ /* 0x000fc20008010828 */
[--C-:B------:R-:W-:Y:S01]  /*3cf0*/  FFMA.FTZ R54, R54, UR10, -R40.reuse ;  /* 0x0000000a36367c23 */ /* 0x100fe20008010828 */
[----:B------:R-:W-:-:S01]  /*3d00*/  FFMA.FTZ R70, R70, UR10, -R40 ;  /* 0x0000000a46467c23 */ /* 0x000fc20008010828 */
[----:B-----5:R-:W-:Y:S01]  /*3d10*/  FADD.FTZ R58, R8, R39 ;  /* 0x00000027083a7221 */ /* 0x020fe20000010000 */
[----:B------:R-:W-:-:S01]  /*3d20*/  FFMA.FTZ R53, R53, UR10, -R40 ;  /* 0x0000000a35357c23 */ /* 0x000fc20008010828 */
[----:B------:R-:W1:Y:S01]  /*3d30*/  MUFU.EX2 R60, R60 ;  /* 0x0000003c003c7308 */ /* 0x000e620000000800 */
[----:B------:R-:W-:-:S01]  /*3d40*/  FFMA.FTZ R45, R45, UR10, -R40 ;  /* 0x0000000a2d2d7c23 */ /* 0x000fc20008010828 */
[----:B------:R-:W-:Y:S01]  /*3d50*/  FADD.FTZ R39, R7, R58 ;  /* 0x0000003a07277221 */ /* 0x000fe20000010000 */
[----:B------:R-:W-:-:S01]  /*3d60*/  FFMA.FTZ R52, R52, UR10, -R40 ;  /* 0x0000000a34347c23 */ /* 0x000fc20008010828 */
[--C-:B------:R-:W-:Y:S01]  /*3d70*/  FFMA.FTZ R71, R71, UR10, -R40.reuse ;  /* 0x0000000a47477c23 */ /* 0x100fe20008010828 */
[----:B------:R-:W-:-:S01]  /*3d80*/  FFMA.FTZ R51, R51, UR10, -R40 ;  /* 0x0000000a33337c23 */ /* 0x000fc20008010828 */
[----:B------:R-:W-:Y:S01]  /*3d90*/  FADD.FTZ R58, R10, R39 ;  /* 0x000000270a3a7221 */ /* 0x000fe20000010000 */
[----:B------:R-:W-:-:S01]  /*3da0*/  FFMA.FTZ R72, R72, UR10, -R40 ;  /* 0x0000000a48487c23 */ /* 0x000fc20008010828 */
[----:B------:R-:W2:Y:S01]  /*3db0*/  MUFU.EX2 R61, R61 ;  /* 0x0000003d003d7308 */ /* 0x000ea20000000800 */
        /* <DEDUP_REMOVED lines=8> */
[----:B-1----:R-:W-:-:S01]  /*3e40*/  FADD.FTZ R44, R60, R37 ;  /* 0x000000253c2c7221 */ /* 0x002fc20000010000 */
[----:B------:R-:W-:Y:S01]  /*3e50*/  FADD.FTZ R39, R11, R58 ;  /* 0x0000003a0b277221 */ /* 0x000fe20000010000 */
[----:B------:R-:W-:-:S01]  /*3e60*/  FFMA.FTZ R48, R48, UR10, -R40 ;  /* 0x0000000a30307c23 */ /* 0x000fc20008010828 */
[--C-:B------:R-:W-:Y:S01]  /*3e70*/  FFMA.FTZ R75, R75, UR10, -R40.reuse ;  /* 0x0000000a4b4b7c23 */ /* 0x100fe20008010828 */
[----:B------:R-:W-:-:S01]  /*3e80*/  FFMA.FTZ R47, R47, UR10, -R40 ;  /* 0x0000000a2f2f7c23 */ /* 0x000fc20008010828 */
[----:B------:R-:W-:Y:S01]  /*3e90*/  FADD.FTZ R58, R24, R39 ;  /* 0x00000027183a7221 */ /* 0x000fe20000010000 */
[----:B------:R-:W-:-:S01]  /*3ea0*/  FFMA.FTZ R76, R76, UR10, -R40 ;  /* 0x0000000a4c4c7c23 */ /* 0x000fc20008010828 */
[----:B------:R-:W1:Y:S01]  /*3eb0*/  MUFU.EX2 R63, R63 ;  /* 0x0000003f003f7308 */ /* 0x000e620000000800 */
[----:B--2---:R-:W-:-:S01]  /*3ec0*/  FADD.FTZ R37, R61, R44 ;  /* 0x0000002c3d257221 */ /* 0x004fc20000010000 */
[----:B------:R-:W-:Y:S01]  /*3ed0*/  FADD.FTZ R39, R159, R58 ;  /* 0x0000003a9f277221 */ /* 0x000fe20000010000 */
[----:B------:R-:W-:-:S01]  /*3ee0*/  FFMA.FTZ R35, R35, UR10, -R40 ;  /* 0x0000000a23237c23 */ /* 0x000fc20008010828 */
[----:B------:R-:W-:Y:S01]  /*3ef0*/  FFMA.FTZ R40, R57, UR10, -R40 ;  /* 0x0000000a39287c23 */ /* 0x000fe20008010828 */
[----:B------:R-:W-:-:S02]  /*3f00*/  F2FP.SATFINITE.E4M3.F32.PACK_AB_MERGE_C R60, R61, R60, RZ ;  /* 0x0000003c3d3c723e */ /* 0x000fc400048070ff */
[----:B------:R-:W-:Y:S01]  /*3f10*/  F2FP.SATFINITE.E4M3.F32.PACK_AB_MERGE_C R11, R24, R11, RZ ;  /* 0x0000000b180b723e */ /* 0x000fe200048070ff */
        /* <DEDUP_REMOVED lines=42> */
[----:B0-----:R-:W-:-:S01]  /*41c0*/  FADD.FTZ R37, R53, R44 ;  /* 0x0000002c35257221 */ /* 0x001fc20000010000 */
[----:B------:R-:W-:-:S06]  /*41d0*/  FADD.FTZ R44, R26, R39 ;  /* 0x000000271a2c7221 */ /* 0x000fcc0000010000 */
        /* <DEDUP_REMOVED lines=8> */
[----:B------:R-:W-:Y:S02]  /*4260*/  F2FP.SATFINITE.E4M3.F32.PACK_AB_MERGE_C R39, R3, R2, RZ ;  /* 0x000000020327723e */ /* 0x000fe400048070ff */
[----:B------:R-:W-:Y:S02]  /*4270*/  F2FP.SATFINITE.E4M3.F32.PACK_AB_MERGE_C R15, R46, R15, RZ ;  /* 0x0000000f2e0f723e */ /* 0x000fe400048070ff */
[----:B------:R-:W-:Y:S02]  /*4280*/  F2FP.SATFINITE.E4M3.F32.PACK_AB_MERGE_C R153, R20, R153, R39 ;  /* 0x000000991499723e */ /* 0x000fe40004807027 */
[----:B------:R-:W1:Y:S01]  /*4290*/  MUFU.EX2 R51, R51 ;  /* 0x0000003300337308 */ /* 0x000e620000000800 */
[----:B--2---:R-:W-:-:S01]  /*42a0*/  FADD.FTZ R44, R71, R44 ;  /* 0x0000002c472c7221 */ /* 0x004fc20000010000 */
[----:B------:R-:W-:-:S02]  /*42b0*/  F2FP.SATFINITE.E4M3.F32.PACK_AB_MERGE_C R52, R71, R52, RZ ;  /* 0x000000344734723e */ /* 0x000fc400048070ff */
[----:B------:R-:W-:Y:S02]  /*42c0*/  F2FP.SATFINITE.E4M3.F32.PACK_AB_MERGE_C R161, R26, R161, R15 ;  /* 0x000000a11aa1723e */ /* 0x000fe4000480700f */
[----:B------:R-:W-:Y:S02]  /*42d0*/  F2FP.SATFINITE.E4M3.F32.PACK_AB_MERGE_C R160, R160, R53, R52 ;  /* 0x00000035a0a0723e */ /* 0x000fe40004807034 */
        /* <DEDUP_REMOVED lines=62> */
.L_x_2667:
[----:B------:R0:W1:Y:S01]  /*46c0*/  SYNCS.PHASECHK.TRANS64.TRYWAIT P1, [UR55+0x38850], R6 ;  /* 0x03885006ff0075a7 */ /* 0x0000620008020177 */
[----:B------:R-:W-:Y:S05]  /*46d0*/  @!P0 BRA `(.L_x_2668) ;  /* 0x0000000000048947 */ /* 0x000fea0003800000 */
[----:B------:R-:W-:Y:S01]  /*46e0*/  BPT.TRAP 0x1 ;  /* 0x000000040000795c */ /* 0x000fe20000300000 */
.L_x_2668:
[----:B-1----:R-:W-:Y:S05]  /*46f0*/  @P1 BRA `(.L_x_2669) ;  /* 0x0000000000081947 */ /* 0x002fea0003800000 */
[----:B------:R-:W1:Y:S02]  /*4700*/  SYNCS.PHASECHK.TRANS64.TRYWAIT P1, [UR55+0x38850], R6 ;  /* 0x03885006ff0075a7 */ /* 0x000e640008020177 */
[----:B-1----:R-:W-:Y:S05]  /*4710*/  @!P1 BRA `(.L_x_2670) ;  /* 0x0000011400a09947 */ /* 0x002fea0003800000 */
.L_x_2669:
        /* <DEDUP_REMOVED lines=31> */
.L_x_2671:
[----:B------:R-:W-:Y:S01]  /*4910*/  UISETP.NE.AND UP0, UPT, UR49, URZ, UPT ;  /* 0x0000003f3100728c */ /* 0x000fe2000bf05270 */
[----:B------:R-:W-:Y:S01]  /*4920*/  UMOV UR11, UR41 ;  /* 0x00000029000b7c82 */ /* 0x000fe20008000000 */
[----:B------:R-:W-:Y:S02]  /*4930*/  UIADD3 UR57, UR54, -0x2, URZ ;  /* 0xfffffffe36397890 */ /* 0x000fe4000fffe03f */
[----:B------:R-:W-:-:S04]  /*4940*/  UIADD3 UR55, UR55, 0x38860, URZ ;  /* 0x0003886037377890 */ /* 0x000fc8000fffe03f */
[----:B------:R-:W-:-:S03]  /*4950*/  UPRMT UR55, UR51, 0x654, UR55 ;  /* 0x0000065433377896 */ /* 0x000fc60008000037 */
[----:B------:R-:W-:Y:S01]  /*4960*/  @UP0 ULDC UR6, c[0x0][0x44c] ;  /* 0x0001130000060ab9 */ /* 0x000fe20000000800 */
[----:B------:R-:W-:Y:S01]  /*4970*/  @UP0 ULDC UR14, c[0x0][0x450] ;  /* 0x00011400000e0ab9 */ /* 0x000fe20000000800 */
[----:B------:R-:W-:-:S04]  /*4980*/  UIMAD.WIDE.U32 UR6, UR41, UR6, URZ ;  /* 0x00000006290672a5 */ /* 0x000fc8000f8e003f */
[----:B------:R-:W-:Y:S01]  /*4990*/  @UP0 USHF.R.U32.HI UR11, URZ, UR14, UR7 ;  /* 0x0000000e3f0b0299 */ /* 0x000fe20008011607 */
[----:B------:R-:W-:Y:S03]  /*49a0*/  SYNCS.ARRIVE.TRANS64.RED.A1T0 RZ, [UR55], RZ ;  /* 0x000000ffffff79a7 */ /* 0x000fe60008100437 */
[----:B------:R-:W-:-:S04]  /*49b0*/  UIADD3 UR6, UR11, UR46, -UR48 ;  /* 0x0000002e0b067290 */ /* 0x000fc8000fffe830 */
        /* <DEDUP_REMOVED lines=10> */
[----:B01----:R-:W-:-:S07]  /*4a60*/  IMAD.MOV.U32 R6, RZ, RZ, R168 ;  /* 0x000000ffff067224 */ /* 0x003fce00078e00a8 */
.L_x_2683:
[----:B------:R-:W-:-:S04]  /*4a70*/  UIADD3 UR36, UR36, 0x1, URZ ;  /* 0x0000000124247890 */ /* 0x000fc8000fffe03f */
[----:B------:R-:W-:-:S04]  /*4a80*/  UISETP.NE.AND UP0, UPT, UR36, 0x2, UPT ;  /* 0x000000022400788c */ /* 0x000fc8000bf05270 */
[----:B------:R-:W-:Y:S02]  /*4a90*/  USEL UR6, URZ, 0x1, UP0 ;  /* 0x000000013f067887 */ /* 0x000fe40008000000 */
[----:B------:R-:W-:Y:S02]  /*4aa0*/  USEL UR36, UR36, URZ, UP0 ;  /* 0x0000003f24247287 */ /* 0x000fe40008000000 */
[----:B------:R-:W-:Y:S01]  /*4ab0*/  ULOP3.LUT UR42, UR42, UR6, URZ, 0x3c, !UPT ;  /* 0x000000062a2a7292 */ /* 0x000fe2000f8e3c3f */
[----:B------:R-:W-:Y:S11]  /*4ac0*/  @!P0 BRA `(.L_x_2673) ;  /* 0x0000000000048947 */ /* 0x000ff60003800000 */
[----:B------:R-:W-:Y:S01]  /*4ad0*/  BPT.TRAP 0x1 ;  /* 0x000000040000795c */ /* 0x000fe20000300000 */
.L_x_2673:
        /* <DEDUP_REMOVED lines=11> */
.L_x_2674:
[----:B-1----:R-:W-:Y:S05]  /*4b90*/  @P1 BRA `(.L_x_2675) ;  /* 0x00000000000c1947 */ /* 0x002fea0003800000 */
[----:B0-----:R-:W-:-:S04]  /*4ba0*/  MOV R4, UR58 ;  /* 0x0000003a00047c02 */ /* 0x001fc80008000f00 */
[----:B------:R-:W0:Y:S02]  /*4bb0*/  SYNCS.PHASECHK.TRANS64.TRYWAIT P1, [UR54+0x38830], R4 ;  /* 0x03883004ff0075a7 */ /* 0x000e240008020176 */
[----:B0-----:R-:W-:Y:S05]  /*4bc0*/  @!P1 BRA `(.L_x_2676) ;  /* 0x00000110008c9947 */ /* 0x001fea0003800000 */
.L_x_2675:
        /* <DEDUP_REMOVED lines=46> */
.L_x_2677:
[----:B------:R-:W-:Y:S01]  /*4eb0*/  UISETP.NE.AND UP0, UPT, UR49, URZ, UPT ;  /* 0x0000003f3100728c */ /* 0x000fe2000bf05270 */
[C---:B------:R-:W-:Y:S01]  /*4ec0*/  FMUL.FTZ R20, R0.reuse, R161 ;  /* 0x000000a100147220 */ /* 0x040fe20000410000 */
[C---:B------:R-:W-:Y:S01]  /*4ed0*/  FMUL.FTZ R161, R0.reuse, R172 ;  /* 0x000000ac00a17220 */ /* 0x040fe20000410000 */
        /* <DEDUP_REMOVED lines=11> */
[C---:B------:R-:W-:Y:S01]  /*4f90*/  FMUL.FTZ R156, R0.reuse, R167 ;  /* 0x000000a7009c7220 */ /* 0x040fe20000410000 */
[C---:B------:R-:W-:Y:S01]  /*4fa0*/  FMUL.FTZ R167, R0.reuse, R183 ;  /* 0x000000b700a77220 */ /* 0x040fe20000410000 */
[C---:B------:R-:W-:Y:S01]  /*4fb0*/  FMUL.FTZ R9, R0.reuse, R154 ;  /* 0x0000009a00097220 */ /* 0x040fe20000410000 */
[----:B------:R-:W-:Y:S01]  /*4fc0*/  FMUL.FTZ R10, R0, R155 ;  /* 0x0000009b000a7220 */ /* 0x000fe20000410000 */
[----:B------:R-:W-:-:S02]  /*4fd0*/  IMAD.MOV.U32 R183, RZ, RZ, -0x2 ;  /* 0xfffffffeffb77424 */ /* 0x000fc400078e00ff */
        /* <DEDUP_REMOVED lines=8> */
[C---:B------:R-:W-:Y:S01]  /*5060*/  FMUL.FTZ R171, R0.reuse, R191 ;  /* 0x000000bf00ab7220 */ /* 0x040fe20000410000 */
[----:B------:R-:W-:Y:S01]  /*5070*/  UIMAD UR6, UR57, UR6, 0x1 ;  /* 0x00000001390674a4 */ /* 0x000fe2000f8e0206 */
[----:B------:R-:W-:Y:S01]  /*5080*/  IMAD.U32 R191, RZ, RZ, UR48 ;  /* 0x00000030ffbf7e24 */ /* 0x000fe2000f8e00ff */
[----:B------:R-:W1:Y:S01]  /*5090*/  SHFL.IDX PT, R187, R172, 0x1, 0x1c1f ;  /* 0x003c1f00acbb7f89 */ /* 0x000e6200000e0000 */
[C---:B------:R-:W-:Y:S01]  /*50a0*/  FMUL.FTZ R14, R0.reuse, R159 ;  /* 0x0000009f000e7220 */ /* 0x040fe20000410000 */
[----:B------:R-:W-:Y:S01]  /*50b0*/  FMUL.FTZ R21, R0, R162 ;  /* 0x000000a200157220 */ /* 0x000fe20000410000 */
[----:B------:R-:W2:Y:S01]  /*50c0*/  MUFU.TANH R9, R9 ;  /* 0x0000000900097308 */ /* 0x000ea20000002400 */
[----:B------:R-:W-:-:S02]  /*50d0*/  IMAD R182, R18, R183, UR6 ;  /* 0x0000000612b67e24 */ /* 0x000fc4000f8e02b7 */
[C---:B------:R-:W-:Y:S01]  /*50e0*/  FMUL.FTZ R8, R0.reuse, R153 ;  /* 0x0000009900087220 */ /* 0x040fe20000410000 */
[C---:B------:R-:W-:Y:S01]  /*50f0*/  FMUL.FTZ R153, R0.reuse, R164 ;  /* 0x000000a400997220 */ /* 0x040fe20000410000 */
[C---:B------:R-:W-:Y:S01]  /*5100*/  FMUL.FTZ R154, R0.reuse, R165 ;  /* 0x000000a5009a7220 */ /* 0x040fe20000410000 */
[C---:B------:R-:W-:Y:S01]  /*5110*/  FMUL.FTZ R159, R0.reuse, R170 ;  /* 0x000000aa009f7220 */ /* 0x040fe20000410000 */
[----:B------:R-:W-:Y:S01]  /*5120*/  IADD3 R182, -R191, UR46, R182 ;  /* 0x0000002ebfb67c10 */ /* 0x000fe2000fffe1b6 */
        /* <DEDUP_REMOVED lines=13> */
[----:B------:R-:W-:Y:S01]  /*5200*/  FMUL.FTZ R183, R0, R202 ;  /* 0x000000ca00b77220 */ /* 0x000fe20000410000 */
[----:B-1----:R-:W-:-:S02]  /*5210*/  IMAD.IADD R186, R182, 0x1, R187 ;  /* 0x00000001b6ba7824 */ /* 0x002fc400078e02bb */
[C---:B------:R-:W-:Y:S01]  /*5220*/  FMUL.FTZ R203, R0.reuse, R203 ;  /* 0x000000cb00cb7220 */ /* 0x040fe20000410000 */
[C---:B------:R-:W-:Y:S01]  /*5230*/  FMUL.FTZ R187, R0.reuse, R173 ;  /* 0x000000ad00bb7220 */ /* 0x040fe20000410000 */
[----:B------:R-:W1:Y:S01]  /*5240*/  MUFU.TANH R14, R14 ;  /* 0x0000000e000e7308 */ /* 0x000e620000002400 */
[----:B------:R-:W-:Y:S01]  /*5250*/  FMUL.FTZ R191, R0, R206 ;  /* 0x000000ce00bf7220 */ /* 0x000fe20000410000 */
[----:B------:R-:W-:Y:S01]  /*5260*/  ISETP.GT.AND P6, PT, R186, RZ, PT ;  /* 0x000000ffba00720c */ /* 0x000fe20003fc4270 */
[----:B------:R-:W-:Y:S01]  /*5270*/  FMUL.FTZ R198, R0, R210 ;  /* 0x000000d200c67220 */ /* 0x000fe20000410000 */
[----:B------:R-:W-:Y:S01]  /*5280*/  ISETP.GT.AND P1, PT, R186, 0x1, PT ;  /* 0x00000001ba00780c */ /* 0x000fe20003f24270 */
[C---:B------:R-:W-:Y:S01]  /*5290*/  FMUL.FTZ R195, R0.reuse, R214 ;  /* 0x000000d600c37220 */ /* 0x040fe20000410000 */
[----:B--2---:R-:W-:Y:S01]  /*52a0*/  FSEL R190, R9, -INF , P6 ;  /* 0xff80000009be7808 */ /* 0x004fe20003000000 */
[----:B------:R-:W-:Y:S01]  /*52b0*/  FMUL.FTZ R176, R0, R176 ;  /* 0x000000b000b07220 */ /* 0x000fe20000410000 */
[----:B------:R-:W2:Y:S01]  /*52c0*/  MUFU.TANH R21, R21 ;  /* 0x0000001500157308 */ /* 0x000ea20000002400 */
[----:B---3--:R-:W-:Y:S01]  /*52d0*/  FSEL R10, R10, -INF , P1 ;  /* 0xff8000000a0a7808 */ /* 0x008fe20000800000 */
[----:B------:R-:W-:Y:S01]  /*52e0*/  FMUL.FTZ R180, R0, R180 ;  /* 0x000000b400b47220 */ /* 0x000fe20000410000 */
[----:B------:R-:W-:Y:S01]  /*52f0*/  ISETP.GT.AND P2, PT, R186, 0x8, PT ;  /* 0x00000008ba00780c */ /* 0x000fe20003f44270 */
[----:B------:R-:W-:Y:S01]  /*5300*/  FMUL.FTZ R181, R0, R181 ;  /* 0x000000b500b57220 */ /* 0x000fe20000410000 */
[----:B------:R-:W-:Y:S01]  /*5310*/  ISETP.GT.AND P3, PT, R186, 0x9, PT ;  /* 0x00000009ba00780c */ /* 0x000fe20003f64270 */
[----:B------:R-:W-:Y:S01]  /*5320*/  FMUL.FTZ R184, R0, R184 ;  /* 0x000000b800b87220 */ /* 0x000fe20000410000 */
[C---:B------:R-:W-:Y:S01]  /*5330*/  ISETP.GT.AND P4, PT, R186.reuse, 0x10, PT ;  /* 0x00000010ba00780c */ /* 0x040fe20003f84270 */
[----:B------:R-:W3:Y:S01]  /*5340*/  MUFU.TANH R152, R152 ;  /* 0x0000009800987308 */ /* 0x000ee20000002400 */
[----:B------:R-:W-:Y:S01]  /*5350*/  ISETP.GT.AND P5, PT, R186, 0x11, PT ;  /* 0x00000011ba00780c */ /* 0x000fe20003fa4270 */
[----:B------:R-:W-:Y:S01]  /*5360*/  FMUL.FTZ R177, R0, R177 ;  /* 0x000000b100b17220 */ /* 0x000fe20000410000 */
[----:B------:R-:W-:Y:S01]  /*5370*/  ISETP.GT.AND P6, PT, R186, 0x18, PT ;  /* 0x00000018ba00780c */ /* 0x000fe20003fc4270 */
[----:B------:R-:W-:Y:S01]  /*5380*/  FMUL.FTZ R185, R0, R185 ;  /* 0x000000b900b97220 */ /* 0x000fe20000410000 */
[----:B------:R-:W-:Y:S01]  /*5390*/  ISETP.GT.AND P1, PT, R186, 0x19, PT ;  /* 0x00000019ba00780c */ /* 0x000fe20003f24270 */
[----:B------:R-:W-:Y:S01]  /*53a0*/  FMUL.FTZ R189, R0, R189 ;  /* 0x000000bd00bd7220 */ /* 0x000fe20000410000 */
[----:B----4-:R-:W-:Y:S01]  /*53b0*/  FSEL R13, R13, -INF , P2 ;  /* 0xff8000000d0d7808 */ /* 0x010fe20001000000 */
[----:B------:R-:W4:Y:S01]  /*53c0*/  MUFU.TANH R155, R155 ;  /* 0x0000009b009b7308 */ /* 0x000f220000002400 */
[----:B-1----:R-:W-:Y:S01]  /*53d0*/  FSEL R14, R14, -INF , P3 ;  /* 0xff8000000e0e7808 */ /* 0x002fe20001800000 */
[C---:B------:R-:W-:Y:S01]  /*53e0*/  FMUL.FTZ R193, R0.reuse, R193 ;  /* 0x000000c100c17220 */ /* 0x040fe20000410000 */
[----:B--2---:R-:W-:Y:S01]  /*53f0*/  FSEL R21, R21, -INF , P4 ;  /* 0xff80000015157808 */ /* 0x004fe20002000000 */
[----:B------:R-:W-:Y:S01]  /*5400*/  FMUL.FTZ R196, R0, R196 ;  /* 0x000000c400c47220 */ /* 0x000fe20000410000 */
[----:B------:R-:W-:Y:S01]  /*5410*/  ISETP.GT.AND P2, PT, R186, 0x20, PT ;  /* 0x00000020ba00780c */ /* 0x000fe20003f44270 */
[----:B------:R-:W-:Y:S01]  /*5420*/  FMUL.FTZ R197, R0, R197 ;  /* 0x000000c500c57220 */ /* 0x000fe20000410000 */
[----:B------:R-:W-:Y:S01]  /*5430*/  ISETP.GT.AND P3, PT, R186, 0x21, PT ;  /* 0x00000021ba00780c */ /* 0x000fe20003f64270 */
[----:B------:R-:W1:Y:S01]  /*5440*/  MUFU.TANH R156, R156 ;  /* 0x0000009c009c7308 */ /* 0x000e620000002400 */
[----:B---3--:R-:W-:Y:S01]  /*5450*/  FSEL R152, R152, -INF , P5 ;  /* 0xff80000098987808 */ /* 0x008fe20002800000 */
[----:B------:R-:W-:Y:S01]  /*5460*/  FMUL.FTZ R200, R0, R200 ;  /* 0x000000c800c87220 */ /* 0x000fe20000410000 */
[----:B------:R-:W-:Y:S01]  /*5470*/  ISETP.GT.AND P4, PT, R186, 0x28, PT ;  /* 0x00000028ba00780c */ /* 0x000fe20003f84270 */
[----:B------:R-:W-:Y:S01]  /*5480*/  FMUL.FTZ R201, R0, R201 ;  /* 0x000000c900c97220 */ /* 0x000fe20000410000 */
[----:B------:R-:W-:Y:S01]  /*5490*/  ISETP.GT.AND P5, PT, R186, 0x29, PT ;  /* 0x00000029ba00780c */ /* 0x000fe20003fa4270 */
[----:B------:R-:W-:Y:S01]  /*54a0*/  UMOV UR10, UR51 ;  /* 0x00000033000a7c82 */ /* 0x000fe20008000000 */
[----:B------:R-:W-:Y:S01]  /*54b0*/  FMNMX.FTZ R9, R190, R5, !PT ;  /* 0x00000005be097209 */ /* 0x000fe20007810000 */
[----:B------:R-:W2:Y:S01]  /*54c0*/  MUFU.TANH R159, R159 ;  /* 0x0000009f009f7308 */ /* 0x000ea20000002400 */
[----:B----4-:R-:W-:Y:S01]  /*54d0*/  FSEL R155, R155, -INF , P6 ;  /* 0xff8000009b9b7808 */ /* 0x010fe20003000000 */
[----:B------:R-:W-:Y:S01]  /*54e0*/  UIADD3 UR6, UR54, 0x38840, URZ ;  /* 0x0003884036067890 */ /* 0x000fe2000fffe03f */
[----:B------:R-:W-:-:S03]  /*54f0*/  ISETP.GT.AND P6, PT, R186, 0x30, PT ;  /* 0x00000030ba00780c */ /* 0x000fc60003fc4270 */
[----:B------:R-:W-:Y:S02]  /*5500*/  UPRMT UR6, UR55, 0x654, UR6 ;  /* 0x0000065437067896 */ /* 0x000fe40008000006 */
[----:B------:R-:W3:Y:S01]  /*5510*/  MUFU.TANH R160, R160 ;  /* 0x000000a000a07308 */ /* 0x000ee20000002400 */
[----:B-1----:R-:W-:Y:S02]  /*5520*/  FSEL R156, R156, -INF , P1 ;  /* 0xff8000009c9c7808 */ /* 0x002fe40000800000 */
[----:B------:R-:W-:-:S04]  /*5530*/  ISETP.GT.AND P1, PT, R186, 0x31, PT ;  /* 0x00000031ba00780c */ /* 0x000fc80003f24270 */
[----:B------:R-:W-:Y:S01]  /*5540*/  SYNCS.ARRIVE.TRANS64.RED.A1T0 RZ, [UR6], RZ ;  /* 0x000000ffffff79a7 */ /* 0x000fe20008100406 */
        /* <DEDUP_REMOVED lines=53> */
[----:B------:R-:W-:Y:S02]  /*58a0*/  ISETP.GT.AND P1, PT, R186, 0x79, PT ;  /* 0x00000079ba00780c */ /* 0x000fe40003f24270 */
[----:B------:R-:W-:-:S03]  /*58b0*/  FMNMX.FTZ R186, R10, R9, !PT ;  /* 0x000000090aba7209 */ /* 0x000fc60007810000 */
[----:B------:R-:W1:Y:S01]  /*58c0*/  MUFU.TANH R195, R195 ;  /* 0x000000c300c37308 */ /* 0x000e620000002400 */
[----:B------:R-:W-:Y:S02]  /*58d0*/  FMNMX.FTZ R9, R13, R186, !PT ;  /* 0x000000ba0d097209 */ /* 0x000fe40007810000 */
[----:B--2---:R-:W-:Y:S02]  /*58e0*/  FSEL R191, R191, -INF , P2 ;  /* 0xff800000bfbf7808 */ /* 0x004fe40001000000 */
[----:B------:R-:W-:-:S03]  /*58f0*/  FMNMX.FTZ R186, R14, R9, !PT ;  /* 0x000000090eba7209 */ /* 0x000fc60007810000 */
[----:B------:R-:W-:Y:S01]  /*5900*/  MUFU.TANH R7, R7 ;  /* 0x0000000700077308 */ /* 0x000fe20000002400 */
[----:B------:R-:W-:Y:S02]  /*5910*/  FMNMX.FTZ R9, R21, R186, !PT ;  /* 0x000000ba15097209 */ /* 0x000fe40007810000 */
[----:B---3--:R-:W-:Y:S02]  /*5920*/  FSEL R198, R198, -INF , P4 ;  /* 0xff800000c6c67808 */ /* 0x008fe40002000000 */
[----:B------:R-:W-:-:S03]  /*5930*/  FMNMX.FTZ R186, R152, R9, !PT ;  /* 0x0000000998ba7209 */ /* 0x000fc60007810000 */
[----:B------:R-:W-:Y:S01]  /*5940*/  MUFU.TANH R11, R11 ;  /* 0x0000000b000b7308 */ /* 0x000fe20000002400 */
[----:B------:R-:W-:Y:S02]  /*5950*/  FMNMX.FTZ R9, R155, R186, !PT ;  /* 0x000000ba9b097209 */ /* 0x000fe40007810000 */
[----:B-1----:R-:W-:Y:S02]  /*5960*/  FSEL R195, R195, -INF , P6 ;  /* 0xff800000c3c37808 */ /* 0x002fe40003000000 */
[----:B------:R-:W-:-:S03]  /*5970*/  FMNMX.FTZ R186, R156, R9, !PT ;  /* 0x000000099cba7209 */ /* 0x000fc60007810000 */
[----:B------:R-:W-:Y:S01]  /*5980*/  MUFU.TANH R12, R12 ;  /* 0x0000000c000c7308 */ /* 0x000fe20000002400 */
[----:B------:R-:W-:-:S04]  /*5990*/  FMNMX.FTZ R9, R159, R186, !PT ;  /* 0x000000ba9f097209 */ /* 0x000fc80007810000 */
[----:B------:R-:W-:-:S03]  /*59a0*/  FMNMX.FTZ R9, R160, R9, !PT ;  /* 0x00000009a0097209 */ /* 0x000fc60007810000 */
[----:B------:R-:W-:Y:S01]  /*59b0*/  MUFU.TANH R15, R15 ;  /* 0x0000000f000f7308 */ /* 0x000fe20000002400 */
[----:B------:R-:W-:-:S04]  /*59c0*/  FMNMX.FTZ R186, R162, R9, !PT ;  /* 0x00000009a2ba7209 */ /* 0x000fc80007810000 */
[----:B------:R-:W-:Y:S01]  /*59d0*/  FMNMX.FTZ R9, R163, R186, !PT ;  /* 0x000000baa3097209 */ /* 0x000fe20007810000 */
[----:B------:R-:W-:Y:S02]  /*59e0*/  FMUL.FTZ R186, R0, R188 ;  /* 0x000000bc00ba7220 */ /* 0x000fe40000410000 */
        /* <DEDUP_REMOVED lines=10> */
[----:B------:R-:W1:Y:S01]  /*5a90*/  MUFU.TANH R188, R188 ;  /* 0x000000bc00bc7308 */ /* 0x000e620000002400 */
[----:B------:R-:W-:-:S04]  /*5aa0*/  FMNMX.FTZ R194, R170, R9, !PT ;  /* 0x00000009aac27209 */ /* 0x000fc80007810000 */
[----:B------:R-:W-:Y:S01]  /*5ab0*/  FMNMX.FTZ R9, R171, R194, !PT ;  /* 0x000000c2ab097209 */ /* 0x000fe20007810000 */
[----:B------:R-:W-:Y:S02]  /*5ac0*/  FMUL.FTZ R194, R0, R211 ;  /* 0x000000d300c27220 */ /* 0x000fe40000410000 */
[----:B------:R-:W-:Y:S01]  /*5ad0*/  MUFU.TANH R157, R157 ;  /* 0x0000009d009d7308 */ /* 0x000fe20000002400 */
[----:B------:R-:W-:-:S04]  /*5ae0*/  FMNMX.FTZ R202, R174, R9, !PT ;  /* 0x00000009aeca7209 */ /* 0x000fc80007810000 */
[----:B------:R-:W-:-:S03]  /*5af0*/  FMNMX.FTZ R9, R175, R202, !PT ;  /* 0x000000caaf097209 */ /* 0x000fc60007810000 */
[----:B------:R-:W2:Y:S01]  /*5b00*/  MUFU.TANH R194, R194 ;  /* 0x000000c200c27308 */ /* 0x000ea20000002400 */
[----:B------:R-:W-:Y:S01]  /*5b10*/  FMNMX.FTZ R202, R178, R9, !PT ;  /* 0x00000009b2ca7209 */ /* 0x000fe20007810000 */
[----:B------:R-:W-:Y:S01]  /*5b20*/  FMUL.FTZ R9, R0, R215 ;  /* 0x000000d700097220 */ /* 0x000fe20000410000 */
[----:B-1----:R-:W-:Y:S02]  /*5b30*/  FSEL R188, R188, -INF , P3 ;  /* 0xff800000bcbc7808 */ /* 0x002fe40001800000 */
[----:B------:R-:W-:-:S03]  /*5b40*/  FMNMX.FTZ R202, R179, R202, !PT ;  /* 0x000000cab3ca7209 */ /* 0x000fc60007810000 */
[----:B------:R-:W1:Y:S01]  /*5b50*/  MUFU.TANH R9, R9 ;  /* 0x0000000900097308 */ /* 0x000e620000002400 */
[----:B------:R-:W-:-:S04]  /*5b60*/  FMNMX.FTZ R202, R183, R202, !PT ;  /* 0x000000cab7ca7209 */ /* 0x000fc80007810000 */
[----:B------:R-:W-:-:S03]  /*5b70*/  FMNMX.FTZ R202, R173, R202, !PT ;  /* 0x000000caadca7209 */ /* 0x000fc60007810000 */
[----:B------:R-:W3:Y:S01]  /*5b80*/  MUFU.TANH R158, R158 ;  /* 0x0000009e009e7308 */ /* 0x000ee20000002400 */
[----:B------:R-:W-:Y:S02]  /*5b90*/  FMNMX.FTZ R199, R191, R202, !PT ;  /* 0x000000cabfc77209 */ /* 0x000fe40007810000 */
[----:B--2---:R-:W-:Y:S02]  /*5ba0*/  FSEL R194, R194, -INF , P5 ;  /* 0xff800000c2c27808 */ /* 0x004fe40002800000 */
[----:B------:R-:W-:-:S03]  /*5bb0*/  FMNMX.FTZ R199, R188, R199, !PT ;  /* 0x000000c7bcc77209 */ /* 0x000fc60007810000 */
[----:B------:R-:W2:Y:S01]  /*5bc0*/  MUFU.TANH R161, R161 ;  /* 0x000000a100a17308 */ /* 0x000ea20000002400 */
[----:B------:R-:W-:Y:S01]  /*5bd0*/  FMNMX.FTZ R203, R198, R199, !PT ;  /* 0x000000c7c6cb7209 */ /* 0x000fe20007810000 */
[----:B------:R-:W-:Y:S01]  /*5be0*/  FMUL.FTZ R199, R0, R192 ;  /* 0x000000c000c77220 */ /* 0x000fe20000410000 */
[----:B-1----:R-:W-:Y:S02]  /*5bf0*/  FSEL R192, R9, -INF , P1 ;  /* 0xff80000009c07808 */ /* 0x002fe40000800000 */
[----:B------:R-:W-:Y:S01]  /*5c00*/  FMNMX.FTZ R202, R194, R203, !PT ;  /* 0x000000cbc2ca7209 */ /* 0x000fe20007810000 */
[C---:B------:R-:W-:Y:S01]  /*5c10*/  FMUL.FTZ R203, R0.reuse, R205 ;  /* 0x000000cd00cb7220 */ /* 0x040fe20000410000 */
[C---:B------:R-:W-:Y:S01]  /*5c20*/  FMUL.FTZ R205, R0.reuse, R209 ;  /* 0x000000d100cd7220 */ /* 0x040fe20000410000 */
[----:B------:R-:W1:Y:S01]  /*5c30*/  MUFU.TANH R154, R154 ;  /* 0x0000009a009a7308 */ /* 0x000e620000002400 */
[----:B------:R-:W-:Y:S01]  /*5c40*/  FMNMX.FTZ R9, R195, R202, !PT ;  /* 0x000000cac3097209 */ /* 0x000fe20007810000 */
[C---:B------:R-:W-:Y:S01]  /*5c50*/  FMUL.FTZ R202, R0.reuse, R204 ;  /* 0x000000cc00ca7220 */ /* 0x040fe20000410000 */
[----:B------:R-:W-:Y:S01]  /*5c60*/  FMUL.FTZ R204, R0, R208 ;  /* 0x000000d000cc7220 */ /* 0x000fe20000410000 */
[----:B------:R-:W-:Y:S01]  /*5c70*/  IMAD.U32 R208, RZ, RZ, UR10 ;  /* 0x0000000affd07e24 */ /* 0x000fe2000f8e00ff */
[----:B------:R-:W-:-:S03]  /*5c80*/  FMNMX.FTZ R9, R192, R9, !PT ;  /* 0x00000009c0097209 */ /* 0x000fc60007810000 */
[----:B------:R-:W4:Y:S02]  /*5c90*/  MUFU.TANH R187, R187 ;  /* 0x000000bb00bb7308 */ /* 0x000f240000002400 */
[----:B------:R-:W5:Y:S06]  /*5ca0*/  SHFL.BFLY PT, R206, R9, 0x2, 0x1f ;  /* 0x0c401f0009ce7f89 */ /* 0x000f6c00000e0000 */
[----:B------:R-:W0:Y:S08]  /*5cb0*/  MUFU.TANH R176, R176 ;  /* 0x000000b000b07308 */ /* 0x000e300000002400 */
[----:B------:R-:W0:Y:S08]  /*5cc0*/  MUFU.TANH R180, R180 ;  /* 0x000000b400b47308 */ /* 0x000e300000002400 */
[----:B------:R-:W0:Y:S01]  /*5cd0*/  MUFU.TANH R181, R181 ;  /* 0x000000b500b57308 */ /* 0x000e220000002400 */
[----:B-----5:R-:W-:Y:S01]  /*5ce0*/  FMNMX.FTZ R207, R9, R206, !PT ;  /* 0x000000ce09cf7209 */ /* 0x020fe20007810000 */
[C---:B------:R-:W-:Y:S01]  /*5cf0*/  FMUL.FTZ R206, R0.reuse, R212 ;  /* 0x000000d400ce7220 */ /* 0x040fe20000410000 */
[----:B------:R5:W3:Y:S04]  /*5d00*/  SHFL.IDX PT, R9, R172, RZ, 0x1c1f ;  /* 0x001c1fffac097589 */ /* 0x000ae800000e0000 */
[----:B------:R-:W2:Y:S01]  /*5d10*/  SHFL.BFLY PT, R210, R207, 0x1, 0x1f ;  /* 0x0c201f00cfd27f89 */ /* 0x000ea200000e0000 */
[----:B------:R-:W0:Y:S01]  /*5d20*/  MUFU.TANH R184, R184 ;  /* 0x000000b800b87308 */ /* 0x000e220000002400 */
[----:B-----5:R-:W-:-:S07]  /*5d30*/  FMUL.FTZ R172, R0, R213 ;  /* 0x000000d500ac7220 */ /* 0x020fce0000410000 */
[----:B------:R-:W5:Y:S08]  /*5d40*/  MUFU.TANH R177, R177 ;  /* 0x000000b100b17308 */ /* 0x000f700000002400 */
[----:B------:R-:W5:Y:S01]  /*5d50*/  MUFU.TANH R185, R185 ;  /* 0x000000b900b97308 */ /* 0x000f620000002400 */
[----:B---3--:R-:W-:Y:S01]  /*5d60*/  IMAD.IADD R182, R182, 0x1, R9 ;  /* 0x00000001b6b67824 */ /* 0x008fe200078e0209 */
[----:B--2---:R-:W-:-:S06]  /*5d70*/  FMNMX.FTZ R9, R207, R210, !PT ;  /* 0x000000d2cf097209 */ /* 0x004fcc0007810000 */
[----:B------:R-:W2:Y:S01]  /*5d80*/  MUFU.TANH R186, R186 ;  /* 0x000000ba00ba7308 */ /* 0x000ea20000002400 */
[C---:B------:R-:W-:Y:S02]  /*5d90*/  ISETP.GT.AND P6, PT, R182.reuse, RZ, PT ;  /* 0x000000ffb600720c */ /* 0x040fe40003fc4270 */
[----:B------:R-:W-:Y:S01]  /*5da0*/  ISETP.GT.AND P2, PT, R182, 0x8, PT ;  /* 0x00000008b600780c */ /* 0x000fe20003f44270 */
[----:B------:R-:W-:-:S01]  /*5db0*/  FFMA.FTZ R207, R9, R208, -8 ;  /* 0xc100000009cf7423 */ /* 0x000fc200000100d0 */
[C---:B------:R-:W-:Y:S02]  /*5dc0*/  ISETP.GT.AND P3, PT, R182.reuse, 0x9, PT ;  /* 0x00000009b600780c */ /* 0x040fe40003f64270 */
[C---:B------:R-:W-:Y:S01]  /*5dd0*/  ISETP.GT.AND P4, PT, R182.reuse, 0x10, PT ;  /* 0x00000010b600780c */ /* 0x040fe20003f84270 */
[----:B------:R-:W3:Y:S01]  /*5de0*/  MUFU.TANH R189, R189 ;  /* 0x000000bd00bd7308 */ /* 0x000ee20000002400 */
[----:B------:R-:W-:Y:S02]  /*5df0*/  ISETP.GT.AND P1, PT, R182, 0x1, PT ;  /* 0x00000001b600780c */ /* 0x000fe40003f24270 */
[----:B------:R-:W-:-:S02]  /*5e00*/  FSEL R7, R7, -INF , P6 ;  /* 0xff80000007077808 */ /* 0x000fc40003000000 */
[----:B------:R-:W-:Y:S02]  /*5e10*/  FSEL R11, R11, -INF , P2 ;  /* 0xff8000000b0b7808 */ /* 0x000fe40001000000 */
[----:B------:R-:W-:Y:S01]  /*5e20*/  FSEL R12, R12, -INF , P3 ;  /* 0xff8000000c0c7808 */ /* 0x000fe20001800000 */
[----:B------:R-:W3:Y:S01]  /*5e30*/  MUFU.TANH R199, R199 ;  /* 0x000000c700c77308 */ /* 0x000ee20000002400 */
[----:B------:R-:W-:Y:S02]  /*5e40*/  FSEL R15, R15, -INF , P4 ;  /* 0xff8000000f0f7808 */ /* 0x000fe40002000000 */
[C---:B------:R-:W-:Y:S02]  /*5e50*/  ISETP.GT.AND P5, PT, R182.reuse, 0x11, PT ;  /* 0x00000011b600780c */ /* 0x040fe40003fa4270 */
[C---:B------:R-:W-:Y:S02]  /*5e60*/  ISETP.GT.AND P6, PT, R182.reuse, 0x18, PT ;  /* 0x00000018b600780c */ /* 0x040fe40003fc4270 */
[C---:B------:R-:W-:Y:S01]  /*5e70*/  ISETP.GT.AND P2, PT, R182.reuse, 0x20, PT ;  /* 0x00000020b600780c */ /* 0x040fe20003f44270 */
[----:B------:R-:W3:Y:S01]  /*5e80*/  MUFU.TANH R193, R193 ;  /* 0x000000c100c17308 */ /* 0x000ee20000002400 */
[----:B------:R-:W-:-:S02]  /*5e90*/  ISETP.GT.AND P3, PT, R182, 0x21, PT ;  /* 0x00000021b600780c */ /* 0x000fc40003f64270 */
[----:B------:R-:W-:Y:S02]  /*5ea0*/  ISETP.GT.AND P4, PT, R182, 0x28, PT ;  /* 0x00000028b600780c */ /* 0x000fe40003f84270 */
[----:B------:R-:W-:Y:S02]  /*5eb0*/  FSEL R8, R8, -INF , P1 ;  /* 0xff80000008087808 */ /* 0x000fe40000800000 */
[----:B------:R-:W-:Y:S01]  /*5ec0*/  ISETP.GT.AND P1, PT, R182, 0x19, PT ;  /* 0x00000019b600780c */ /* 0x000fe20003f24270 */
[----:B------:R-:W3:Y:S01]  /*5ed0*/  MUFU.TANH R196, R196 ;  /* 0x000000c400c47308 */ /* 0x000ee20000002400 */
[----:B------:R-:W-:Y:S02]  /*5ee0*/  FSEL R20, R20, -INF , P5 ;  /* 0xff80000014147808 */ /* 0x000fe40002800000 */
[----:B------:R-:W-:Y:S02]  /*5ef0*/  FSEL R153, R153, -INF , P6 ;  /* 0xff80000099997808 */ /* 0x000fe40003000000 */
[----:B------:R-:W-:-:S02]  /*5f00*/  FSEL R157, R157, -INF , P2 ;  /* 0xff8000009d9d7808 */ /* 0x000fc40001000000 */
        /* <DEDUP_REMOVED lines=9> */
[----:B-1----:R-:W-:Y:S02]  /*5fa0*/  FSEL R154, R154, -INF , P1 ;  /* 0xff8000009a9a7808 */ /* 0x002fe40000800000 */
[----:B------:R-:W-:Y:S01]  /*5fb0*/  ISETP.GT.AND P1, PT, R182, 0x31, PT ;  /* 0x00000031b600780c */ /* 0x000fe20003f24270 */
[----:B------:R-:W1:Y:S01]  /*5fc0*/  MUFU.TANH R201, R201 ;  /* 0x000000c900c97308 */ /* 0x000e620000002400 */
[----:B----4-:R-:W-:Y:S02]  /*5fd0*/  FSEL R187, R187, -INF , P5 ;  /* 0xff800000bbbb7808 */ /* 0x010fe40002800000 */
[----:B0-----:R-:W-:Y:S02]  /*5fe0*/  FSEL R176, R176, -INF , P6 ;  /* 0xff800000b0b07808 */ /* 0x001fe40003000000 */
[----:B------:R-:W-:-:S02]  /*5ff0*/  FSEL R180, R180, -INF , P2 ;  /* 0xff800000b4b47808 */ /* 0x000fc40001000000 */
[----:B------:R-:W-:Y:S01]  /*6000*/  FSEL R181, R181, -INF , P3 ;  /* 0xff800000b5b57808 */ /* 0x000fe20001800000 */
[----:B------:R-:W0:Y:S01]  /*6010*/  MUFU.TANH R202, R202 ;  /* 0x000000ca00ca7308 */ /* 0x000e220000002400 */
[----:B------:R-:W-:Y:S02]  /*6020*/  FSEL R184, R184, -INF , P4 ;  /* 0xff800000b8b87808 */ /* 0x000fe40002000000 */
[C---:B------:R-:W-:Y:S02]  /*6030*/  ISETP.GT.AND P5, PT, R182.reuse, 0x41, PT ;  /* 0x00000041b600780c */ /* 0x040fe40003fa4270 */
[C---:B------:R-:W-:Y:S02]  /*6040*/  ISETP.GT.AND P6, PT, R182.reuse, 0x48, PT ;  /* 0x00000048b600780c */ /* 0x040fe40003fc4270 */
[C---:B------:R-:W-:Y:S01]  /*6050*/  ISETP.GT.AND P2, PT, R182.reuse, 0x49, PT ;  /* 0x00000049b600780c */ /* 0x040fe20003f44270 */
[----:B------:R-:W4:Y:S01]  /*6060*/  MUFU.TANH R203, R203 ;  /* 0x000000cb00cb7308 */ /* 0x000f220000002400 */
[----:B------:R-:W-:-:S02]  /*6070*/  ISETP.GT.AND P3, PT, R182, 0x50, PT ;  /* 0x00000050b600780c */ /* 0x000fc40003f64270 */
[----:B------:R-:W-:Y:S02]  /*6080*/  ISETP.GT.AND P4, PT, R182, 0x51, PT ;  /* 0x00000051b600780c */ /* 0x000fe40003f84270 */
[----:B-----5:R-:W-:Y:S02]  /*6090*/  FSEL R177, R177, -INF , P1 ;  /* 0xff800000b1b17808 */ /* 0x020fe40000800000 */
[----:B------:R-:W-:Y:S01]  /*60a0*/  FSETP.NEU.FTZ.AND P1, PT, R9, -INF , PT ;  /* 0xff8000000900780b */ /* 0x000fe20003f3d000 */
[----:B------:R-:W5:Y:S01]  /*60b0*/  MUFU.TANH R204, R204 ;  /* 0x000000cc00cc7308 */ /* 0x000f620000002400 */
[----:B------:R-:W-:Y:S02]  /*60c0*/  FSEL R185, R185, -INF , P5 ;  /* 0xff800000b9b97808 */ /* 0x000fe40002800000 */
[----:B--2---:R-:W-:Y:S02]  /*60d0*/  FSEL R186, R186, -INF , P6 ;  /* 0xff800000baba7808 */ /* 0x004fe40003000000 */
[----:B---3--:R-:W-:-:S02]  /*60e0*/  FSEL R189, R189, -INF , P2 ;  /* 0xff800000bdbd7808 */ /* 0x008fc40001000000 */
[----:B------:R-:W-:Y:S01]  /*60f0*/  FSEL R199, R199, -INF , P3 ;  /* 0xff800000c7c77808 */ /* 0x000fe20001800000 */
[----:B------:R-:W2:Y:S01]  /*6100*/  MUFU.TANH R205, R205 ;  /* 0x000000cd00cd7308 */ /* 0x000ea20000002400 */
[----:B------:R-:W-:Y:S02]  /*6110*/  FSEL R193, R193, -INF , P4 ;  /* 0xff800000c1c17808 */ /* 0x000fe40002000000 */
[C---:B------:R-:W-:Y:S02]  /*6120*/  ISETP.GT.AND P5, PT, R182.reuse, 0x58, PT ;  /* 0x00000058b600780c */ /* 0x040fe40003fa4270 */
[C---:B------:R-:W-:Y:S02]  /*6130*/  ISETP.GT.AND P6, PT, R182.reuse, 0x59, PT ;  /* 0x00000059b600780c */ /* 0x040fe40003fc4270 */
[C---:B------:R-:W-:Y:S01]  /*6140*/  ISETP.GT.AND P2, PT, R182.reuse, 0x60, PT ;  /* 0x00000060b600780c */ /* 0x040fe20003f44270 */
[----:B------:R-:W3:Y:S01]  /*6150*/  MUFU.TANH R206, R206 ;  /* 0x000000ce00ce7308 */ /* 0x000ee20000002400 */
[----:B------:R-:W-:-:S02]  /*6160*/  ISETP.GT.AND P3, PT, R182, 0x61, PT ;  /* 0x00000061b600780c */ /* 0x000fc40003f64270 */
[----:B------:R-:W-:Y:S02]  /*6170*/  ISETP.GT.AND P4, PT, R182, 0x68, PT ;  /* 0x00000068b600780c */ /* 0x000fe40003f84270 */
[----:B------:R-:W-:Y:S02]  /*6180*/  FSEL R207, R207, RZ, P1 ;  /* 0x000000ffcfcf7208 */ /* 0x000fe40000800000 */
[----:B------:R-:W-:Y:S01]  /*6190*/  FMNMX.FTZ R211, R7, R6, !PT ;  /* 0x0000000607d37209 */ /* 0x000fe20007810000 */
[----:B------:R-:W3:Y:S01]  /*61a0*/  MUFU.TANH R172, R172 ;  /* 0x000000ac00ac7308 */ /* 0x000ee20000002400 */
[----:B------:R-:W-:Y:S01]  /*61b0*/  FSEL R196, R196, -INF , P5 ;  /* 0xff800000c4c47808 */ /* 0x000fe20002800000 */
[--C-:B------:R-:W-:Y:S01]  /*61c0*/  FFMA.FTZ R208, R21, UR10, -R207.reuse ;  /* 0x0000000a15d07c23 */ /* 0x100fe200080108cf */
[----:B------:R-:W-:Y:S01]  /*61d0*/  FSEL R197, R197, -INF , P6 ;  /* 0xff800000c5c57808 */ /* 0x000fe20003000000 */
[--C-:B------:R-:W-:Y:S01]  /*61e0*/  FFMA.FTZ R209, R190, UR10, -R207.reuse ;  /* 0x0000000abed17c23 */ /* 0x100fe200080108cf */
[----:B------:R-:W-:Y:S01]  /*61f0*/  FSEL R200, R200, -INF , P2 ;  /* 0xff800000c8c87808 */ /* 0x000fe20001000000 */
[--C-:B------:R-:W-:Y:S01]  /*6200*/  FFMA.FTZ R210, R155, UR10, -R207.reuse ;  /* 0x0000000a9bd27c23 */ /* 0x100fe200080108cf */
[----:B-1----:R-:W-:Y:S01]  /*6210*/  FSEL R201, R201, -INF , P3 ;  /* 0xff800000c9c97808 */ /* 0x002fe20001800000 */
[--C-:B------:R-:W-:Y:S01]  /*6220*/  FFMA.FTZ R213, R167, UR10, -R207.reuse ;  /* 0x0000000aa7d57c23 */ /* 0x100fe200080108cf */
[----:B0-----:R-:W-:Y:S01]  /*6230*/  FSEL R202, R202, -INF , P4 ;  /* 0xff800000caca7808 */ /* 0x001fe20002000000 */
[--C-:B------:R-:W-:Y:S01]  /*6240*/  FFMA.FTZ R215, R171, UR10, -R207.reuse ;  /* 0x0000000aabd77c23 */ /* 0x100fe200080108cf */
[----:B------:R-:W-:Y:S01]  /*6250*/  ISETP.GT.AND P5, PT, R182, 0x69, PT ;  /* 0x00000069b600780c */ /* 0x000fe20003fa4270 */
[--C-:B------:R-:W-:Y:S01]  /*6260*/  FFMA.FTZ R171, R198, UR10, -R207.reuse ;  /* 0x0000000ac6ab7c23 */ /* 0x100fe200080108cf */
[----:B------:R-:W-:Y:S01]  /*6270*/  ISETP.GT.AND P6, PT, R182, 0x70, PT ;  /* 0x00000070b600780c */ /* 0x000fe20003fc4270 */
[--C-:B------:R-:W-:Y:S01]  /*6280*/  FFMA.FTZ R198, R192, UR10, -R207.reuse ;  /* 0x0000000ac0c67c23 */ /* 0x100fe200080108cf */
[C---:B------:R-:W-:Y:S01]  /*6290*/  ISETP.GT.AND P2, PT, R182.reuse, 0x71, PT ;  /* 0x00000071b600780c */ /* 0x040fe20003f44270 */
[----:B------:R-:W-:Y:S01]  /*62a0*/  MUFU.EX2 R209, R209 ;  /* 0x000000d100d17308 */ /* 0x000fe20000000800 */
[----:B------:R-:W-:Y:S01]  /*62b0*/  ISETP.GT.AND P3, PT, R182, 0x78, PT ;  /* 0x00000078b600780c */ /* 0x000fe20003f64270 */
[--C-:B------:R-:W-:Y:S01]  /*62c0*/  FFMA.FTZ R10, R10, UR10, -R207.reuse ;  /* 0x0000000a0a0a7c23 */ /* 0x100fe200080108cf */
[----:B------:R-:W-:Y:S01]  /*62d0*/  ISETP.GT.AND P4, PT, R182, 0x79, PT ;  /* 0x00000079b600780c */ /* 0x000fe20003f84270 */
[--C-:B------:R-:W-:Y:S01]  /*62e0*/  FFMA.FTZ R182, R14, UR10, -R207.reuse ;  /* 0x0000000a0eb67c23 */ /* 0x100fe200080108cf */
[----:B------:R-:W-:Y:S01]  /*62f0*/  FMNMX.FTZ R14, R8, R211, !PT ;  /* 0x000000d3080e7209 */ /* 0x000fe20007810000 */
[--C-:B------:R-:W-:Y:S01]  /*6300*/  FFMA.FTZ R13, R13, UR10, -R207.reuse ;  /* 0x0000000a0d0d7c23 */ /* 0x100fe200080108cf */
[----:B----4-:R-:W-:Y:S01]  /*6310*/  FSEL R203, R203, -INF , P5 ;  /* 0xff800000cbcb7808 */ /* 0x010fe20002800000 */
[----:B------:R-:W-:Y:S01]  /*6320*/  MUFU.EX2 R10, R10 ;  /* 0x0000000a000a7308 */ /* 0x000fe20000000800 */
[----:B------:R-:W-:Y:S01]  /*6330*/  FMNMX.FTZ R21, R11, R14, !PT ;  /* 0x0000000e0b157209 */ /* 0x000fe20007810000 */
[--C-:B------:R-:W-:Y:S01]  /*6340*/  FFMA.FTZ R159, R159, UR10, -R207.reuse ;  /* 0x0000000a9f9f7c23 */ /* 0x100fe200080108cf */
[----:B-----5:R-:W-:Y:S01]  /*6350*/  FSEL R204, R204, -INF , P6 ;  /* 0xff800000cccc7808 */ /* 0x020fe20003000000 */
[--C-:B------:R-:W-:Y:S01]  /*6360*/  FFMA.FTZ R160, R160, UR10, -R207.reuse ;  /* 0x0000000aa0a07c23 */ /* 0x100fe200080108cf */
[----:B------:R-:W-:Y:S01]  /*6370*/  FMNMX.FTZ R190, R12, R21, !PT ;  /* 0x000000150cbe7209 */ /* 0x000fe20007810000 */
[--C-:B------:R-:W-:Y:S01]  /*6380*/  FFMA.FTZ R21, R152, UR10, -R207.reuse ;  /* 0x0000000a98157c23 */ /* 0x100fe200080108cf */
[----:B--2---:R-:W-:Y:S01]  /*6390*/  FSEL R205, R205, -INF , P2 ;  /* 0xff800000cdcd7808 */ /* 0x004fe20001000000 */
[----:B------:R0:W-:Y:S01]  /*63a0*/  MUFU.EX2 R14, R208 ;  /* 0x000000d0000e7308 */ /* 0x0001e20000000800 */
[----:B------:R-:W-:Y:S01]  /*63b0*/  FMNMX.FTZ R211, R15, R190, !PT ;  /* 0x000000be0fd37209 */ /* 0x000fe20007810000 */
[--C-:B------:R-:W-:Y:S01]  /*63c0*/  FFMA.FTZ R166, R166, UR10, -R207.reuse ;  /* 0x0000000aa6a67c23 */ /* 0x100fe200080108cf */
[----:B---3--:R-:W-:Y:S01]  /*63d0*/  FSEL R206, R206, -INF , P3 ;  /* 0xff800000cece7808 */ /* 0x008fe20001800000 */
[----:B------:R-:W-:Y:S01]  /*63e0*/  FFMA.FTZ R188, R188, UR10, -R207 ;  /* 0x0000000abcbc7c23 */ /* 0x000fe200080108cf */
[----:B------:R-:W-:-:S03]  /*63f0*/  FMNMX.FTZ R152, R20, R211, !PT ;  /* 0x000000d314987209 */ /* 0x000fc60007810000 */
[----:B------:R-:W-:Y:S01]  /*6400*/  MUFU.EX2 R13, R13 ;  /* 0x0000000d000d7308 */ /* 0x000fe20000000800 */
[----:B------:R-:W-:Y:S01]  /*6410*/  FMNMX.FTZ R155, R153, R152, !PT ;  /* 0x00000098999b7209 */ /* 0x000fe20007810000 */
[--C-:B0-----:R-:W-:Y:S01]  /*6420*/  FFMA.FTZ R208, R170, UR10, -R207.reuse ;  /* 0x0000000aaad07c23 */ /* 0x101fe200080108cf */
[----:B------:R-:W-:-:S01]  /*6430*/  FFMA.FTZ R170, R175, UR10, -R207 ;  /* 0x0000000aafaa7c23 */ /* 0x000fc200080108cf */
[--C-:B------:R-:W-:Y:S01]  /*6440*/  FFMA.FTZ R175, R178, UR10, -R207.reuse ;  /* 0x0000000ab2af7c23 */ /* 0x100fe200080108cf */
[----:B------:R-:W-:Y:S01]  /*6450*/  FMNMX.FTZ R190, R154, R155, !PT ;  /* 0x0000009b9abe7209 */ /* 0x000fe20007810000 */
[--C-:B------:R-:W-:Y:S01]  /*6460*/  FFMA.FTZ R155, R156, UR10, -R207.reuse ;  /* 0x0000000a9c9b7c23 */ /* 0x100fe200080108cf */
[----:B------:R-:W-:-:S01]  /*6470*/  FFMA.FTZ R178, R179, UR10, -R207 ;  /* 0x0000000ab3b27c23 */ /* 0x000fc200080108cf */
[----:B------:R0:W-:Y:S01]  /*6480*/  MUFU.EX2 R152, R210 ;  /* 0x000000d200987308 */ /* 0x0001e20000000800 */
[----:B------:R-:W-:Y:S01]  /*6490*/  FMNMX.FTZ R211, R157, R190, !PT ;  /* 0x000000be9dd37209 */ /* 0x000fe20007810000 */
[----:B------:R-:W-:-:S03]  /*64a0*/  FFMA.FTZ R190, R163, UR10, -R207 ;  /* 0x0000000aa3be7c23 */ /* 0x000fc600080108cf */
[----:B------:R-:W-:-:S03]  /*64b0*/  FMNMX.FTZ R156, R158, R211, !PT ;  /* 0x000000d39e9c7209 */ /* 0x000fc60007810000 */
[----:B------:R-:W-:Y:S01]  /*64c0*/  MUFU.EX2 R182, R182 ;  /* 0x000000b600b67308 */ /* 0x000fe20000000800 */
[----:B------:R-:W-:Y:S01]  /*64d0*/  FMNMX.FTZ R156, R161, R156, !PT ;  /* 0x0000009ca19c7209 */ /* 0x000fe20007810000 */
[----:B0-----:R-:W-:-:S03]  /*64e0*/  FFMA.FTZ R210, R169, UR10, -R207 ;  /* 0x0000000aa9d27c23 */ /* 0x001fc600080108cf */
        /* <DEDUP_REMOVED lines=18> */
[----:B0-----:R-:W-:Y:S01]  /*6610*/  FSEL R190, R172, -INF , P4 ;  /* 0xff800000acbe7808 */ /* 0x001fe20002000000 */
        /* <DEDUP_REMOVED lines=22> */
[----:B------:R-:W1:Y:S06]  /*6780*/  SHFL.BFLY PT, R169, R168, 0x2, 0x1f ;  /* 0x0c401f00a8a97f89 */ /* 0x000e6c00000e0000 */
[----:B------:R-:W-:Y:S08]  /*6790*/  MUFU.EX2 R164, R164 ;  /* 0x000000a400a47308 */ /* 0x000ff00000000800 */
[----:B------:R-:W-:Y:S08]  /*67a0*/  MUFU.EX2 R208, R208 ;  /* 0x000000d000d07308 */ /* 0x000ff00000000800 */
[----:B------:R-:W-:Y:S01]  /*67b0*/  MUFU.EX2 R215, R215 ;  /* 0x000000d700d77308 */ /* 0x000fe20000000800 */
[----:B-1----:R-:W-:Y:S01]  /*67c0*/  FMNMX.FTZ R179, R168, R169, !PT ;  /* 0x000000a9a8b37209 */ /* 0x002fe20007810000 */
[----:B------:R-:W-:Y:S01]  /*67d0*/  FFMA.FTZ R169, R183, UR10, -R207 ;  /* 0x0000000ab7a97c23 */ /* 0x000fe200080108cf */
[----:B------:R-:W-:-:S03]  /*67e0*/  IMAD.U32 R183, RZ, RZ, UR10 ;  /* 0x0000000affb77e24 */ /* 0x000fc6000f8e00ff */
[----:B------:R-:W1:Y:S02]  /*67f0*/  SHFL.BFLY PT, R168, R179, 0x1, 0x1f ;  /* 0x0c201f00b3a87f89 */ /* 0x000e6400000e0000 */
[----:B------:R-:W-:Y:S08]  /*6800*/  MUFU.EX2 R167, R167 ;  /* 0x000000a700a77308 */ /* 0x000ff00000000800 */
[----:B------:R-:W-:Y:S08]  /*6810*/  MUFU.EX2 R170, R170 ;  /* 0x000000aa00aa7308 */ /* 0x000ff00000000800 */
[----:B------:R-:W-:Y:S01]  /*6820*/  MUFU.EX2 R175, R175 ;  /* 0x000000af00af7308 */ /* 0x000fe20000000800 */
[----:B-1----:R-:W-:-:S07]  /*6830*/  FMNMX.FTZ R168, R179, R168, !PT ;  /* 0x000000a8b3a87209 */ /* 0x002fce0007810000 */
        /* <DEDUP_REMOVED lines=30> */
[----:B0-----:R-:W-:-:S01]  /*6a20*/  FFMA.FTZ R210, R187, UR10, -R194 ;  /* 0x0000000abbd27c23 */ /* 0x001fc200080108c2 */
        /* <DEDUP_REMOVED lines=16> */
[----:B------:R-:W-:-:S04]  /*6b30*/  FFMA.FTZ R190, R190, UR10, -R194 ;  /* 0x0000000abebe7c23 */ /* 0x000fc800080108c2 */
[----:B------:R-:W2:Y:S01]  /*6b40*/  MUFU.EX2 R8, R8 ;  /* 0x0000000800087308 */ /* 0x000ea20000000800 */
[----:B0-----:R-:W-:-:S01]  /*6b50*/  FFMA.FTZ R181, R6, R2, R209 ;  /* 0x0000000206b57223 */ /* 0x001fc200000100d1 */
[-C--:B------:R-:W-:Y:S01]  /*6b60*/  FMUL.FTZ R26, R26, R6.reuse ;  /* 0x000000061a1a7220 */ /* 0x080fe20000410000 */
[-C--:B------:R-:W-:Y:S01]  /*6b70*/  FMUL.FTZ R27, R27, R6.reuse ;  /* 0x000000061b1b7220 */ /* 0x080fe20000410000 */
[----:B------:R-:W-:Y:S01]  /*6b80*/  FMUL.FTZ R30, R30, R6 ;  /* 0x000000061e1e7220 */ /* 0x000fe20000410000 */
[----:B------:R-:W-:-:S01]  /*6b90*/  FADD.FTZ R184, R10, R181 ;  /* 0x000000b50ab87221 */ /* 0x000fc20000010000 */
[-C--:B------:R-:W-:Y:S01]  /*6ba0*/  FMUL.FTZ R31, R31, R6.reuse ;  /* 0x000000061f1f7220 */ /* 0x080fe20000410000 */
[----:B------:R-:W-:Y:S01]  /*6bb0*/  FMUL.FTZ R34, R34, R6 ;  /* 0x0000000622227220 */ /* 0x000fe20000410000 */
[----:B------:R-:W0:Y:S01]  /*6bc0*/  MUFU.EX2 R183, R183 ;  /* 0x000000b700b77308 */ /* 0x000e220000000800 */
[----:B-1----:R-:W-:-:S01]  /*6bd0*/  FFMA.FTZ R2, R5, R3, R192 ;  /* 0x0000000305027223 */ /* 0x002fc200000100c0 */
[----:B------:R-:W-:Y:S01]  /*6be0*/  FADD.FTZ R181, R13, R184 ;  /* 0x000000b80db57221 */ /* 0x000fe20000010000 */
[----:B------:R-:W-:Y:S01]  /*6bf0*/  F2FP.SATFINITE.E4M3.F32.PACK_AB_MERGE_C R13, R182, R13, RZ ;  /* 0x0000000db60d723e */ /* 0x000fe200048070ff */
[----:B------:R-:W-:Y:S01]  /*6c00*/  FMUL.FTZ R24, R24, R5 ;  /* 0x0000000518187220 */ /* 0x000fe20000410000 */
[----:B------:R-:W-:-:S01]  /*6c10*/  FADD.FTZ R3, R7, R2 ;  /* 0x0000000207037221 */ /* 0x000fc20000010000 */
        /* <DEDUP_REMOVED lines=35> */
[----:B0-----:R-:W-:-:S01]  /*6e50*/  FADD.FTZ R187, R153, R8 ;  /* 0x0000000899bb7221 */ /* 0x001fc20000010000 */
[C---:B------:R-:W-:Y:S01]  /*6e60*/  FADD.FTZ R2, R155.reuse, R2 ;  /* 0x000000029b027221 */ /* 0x040fe20000010000 */
[----:B------:R-:W-:Y:S01]  /*6e70*/  F2FP.SATFINITE.E4M3.F32.PACK_AB_MERGE_C R155, R155, R152, RZ ;  /* 0x000000989b9b723e */ /* 0x000fe200048070ff */
[-C--:B------:R-:W-:Y:S01]  /*6e80*/  FMUL.FTZ R68, R68, R5.reuse ;  /* 0x0000000544447220 */ /* 0x080fe20000410000 */
[-C--:B------:R-:W-:Y:S01]  /*6e90*/  FMUL.FTZ R69, R69, R5.reuse ;  /* 0x0000000545457220 */ /* 0x080fe20000410000 */
[----:B------:R-:W-:Y:S01]  /*6ea0*/  FMUL.FTZ R72, R72, R5 ;  /* 0x0000000548487220 */ /* 0x000fe20000410000 */
[----:B------:R-:W-:Y:S01]  /*6eb0*/  F2FP.SATFINITE.E4M3.F32.PACK_AB_MERGE_C R155, R21, R14, R155 ;  /* 0x0000000e159b723e */ /* 0x000fe2000480709b */
        /* <DEDUP_REMOVED lines=26> */
[----:B------:R-:W-:Y:S01]  /*7060*/  FADD.FTZ R2, R156, R3 ;  /* 0x000000039c027221 */ /* 0x000fe20000010000 */
[-C--:B------:R-:W-:Y:S01]  /*7070*/  FMUL.FTZ R101, R101, R5.reuse ;  /* 0x0000000565657220 */ /* 0x080fe20000410000 */
[-C--:B------:R-:W-:Y:S01]  /*7080*/  FMUL.FTZ R104, R104, R5.reuse ;  /* 0x0000000568687220 */ /* 0x080fe20000410000 */
[----:B------:R-:W-:Y:S01]  /*7090*/  FMUL.FTZ R105, R105, R5 ;  /* 0x0000000569697220 */ /* 0x000fe20000410000 */
[C---:B------:R-:W-:Y:S01]  /*70a0*/  FADD.FTZ R3, R211.reuse, R2 ;  /* 0x00000002d3037221 */ /* 0x040fe20000010000 */
[----:B------:R-:W-:Y:S01]  /*70b0*/  F2FP.SATFINITE.E4M3.F32.PACK_AB_MERGE_C R211, R211, R156, RZ ;  /* 0x0000009cd3d3723e */ /* 0x000fe200048070ff */
[----:B------:R-:W1:Y:S01]  /*70c0*/  MUFU.EX2 R161, R161 ;  /* 0x000000a100a17308 */ /* 0x000e620000000800 */
[----:B--2---:R-:W-:-:S01]  /*70d0*/  FADD.FTZ R153, R210, R153 ;  /* 0x00000099d2997221 */ /* 0x004fc20000010000 */
[----:B------:R-:W-:Y:S01]  /*70e0*/  FADD.FTZ R2, R162, R3 ;  /* 0x00000003a2027221 */ /* 0x000fe20000010000 */
[----:B------:R-:W-:Y:S01]  /*70f0*/  F2FP.SATFINITE.E4M3.F32.PACK_AB_MERGE_C R157, R210, R157, RZ ;  /* 0x0000009dd29d723e */ /* 0x000fe200048070ff */
[-C--:B------:R-:W-:Y:S01]  /*7100*/  FMUL.FTZ R108, R108, R5.reuse ;  /* 0x000000056c6c7220 */ /* 0x080fe20000410000 */
[----:B------:R-:W-:Y:S01]  /*7110*/  FMUL.FTZ R109, R109, R5 ;  /* 0x000000056d6d7220 */ /* 0x000fe20000410000 */
[----:B------:R-:W-:Y:S01]  /*7120*/  FADD.FTZ R3, R163, R2 ;  /* 0x00000002a3037221 */ /* 0x000fe20000010000 */
[----:B------:R-:W-:Y:S01]  /*7130*/  F2FP.SATFINITE.E4M3.F32.PACK_AB_MERGE_C R156, R20, R15, R157 ;  /* 0x0000000f149c723e */ /* 0x000fe2000480709d */
[----:B------:R-:W2:Y:S01]  /*7140*/  MUFU.EX2 R176, R176 ;  /* 0x000000b000b07308 */ /* 0x000ea20000000800 */
[----:B0-----:R-:W-:-:S01]  /*7150*/  FADD.FTZ R152, R158, R153 ;  /* 0x000000999e987221 */ /* 0x001fc20000010000 */
[----:B------:R-:W-:Y:S01]  /*7160*/  FADD.FTZ R2, R166, R3 ;  /* 0x00000003a6027221 */ /* 0x000fe20000010000 */
[C---:B------:R-:W-:Y:S01]  /*7170*/  F2FP.SATFINITE.E4M3.F32.PACK_AB_MERGE_C R166, R213.reuse, R166, RZ ;  /* 0x000000a6d5a6723e */ /* 0x040fe200048070ff */
[----:B------:R-:W-:Y:S01]  /*7180*/  FMUL.FTZ R112, R112, R5 ;  /* 0x0000000570707220 */ /* 0x000fe20000410000 */
[----:B------:R-:W-:Y:S01]  /*7190*/  F2FP.SATFINITE.E4M3.F32.PACK_AB_MERGE_C R157, R160, R159, R211 ;  /* 0x0000009fa09d723e */ /* 0x000fe200048070d3 */
[----:B------:R-:W-:Y:S01]  /*71a0*/  FADD.FTZ R3, R213, R2 ;  /* 0x00000002d5037221 */ /* 0x000fe20000010000 */
[----:B------:R-:W-:Y:S01]  /*71b0*/  F2FP.SATFINITE.E4M3.F32.PACK_AB_MERGE_C R159, R163, R162, R166 ;  /* 0x000000a2a39f723e */ /* 0x000fe200048070a6 */
        /* <DEDUP_REMOVED lines=19> */
[----:B------:R-:W-:-:S01]  /*72f0*/  FADD.FTZ R152, R164, R3 ;  /* 0x00000003a4987221 */ /* 0x000fc20000010000 */
[-C--:B------:R-:W-:Y:S01]  /*7300*/  FMUL.FTZ R137, R137, R5.reuse ;  /* 0x0000000589897220 */ /* 0x080fe20000410000 */
[----:B------:R-:W-:Y:S01]  /*7310*/  F2FP.SATFINITE.E4M3.F32.PACK_AB_MERGE_C R158, R161, R158, R176 ;  /* 0x0000009ea19e723e */ /* 0x000fe200048070b0 */
[----:B------:R-:W-:Y:S01]  /*7320*/  FMUL.FTZ R140, R140, R5 ;  /* 0x000000058c8c7220 */ /* 0x000fe20000410000 */
[----:B------:R-:W-:-:S01]  /*7330*/  FADD.FTZ R153, R165, R152 ;  /* 0x00000098a5997221 */ /* 0x000fc20000010000 */
[----:B------:R-:W0:Y:S01]  /*7340*/  MUFU.EX2 R186, R186 ;  /* 0x000000ba00ba7308 */ /* 0x000e220000000800 */
[----:B-1----:R-:W-:-:S01]  /*7350*/  FADD.FTZ R2, R180, R177 ;  /* 0x000000b1b4027221 */ /* 0x002fc20000010000 */
[----:B------:R-:W-:Y:S01]  /*7360*/  FMUL.FTZ R141, R141, R5 ;  /* 0x000000058d8d7220 */ /* 0x000fe20000410000 */
[----:B------:R-:W-:-:S01]  /*7370*/  FADD.FTZ R152, R208, R153 ;  /* 0x00000099d0987221 */ /* 0x000fc20000010000 */
[----:B------:R-:W-:Y:S01]  /*7380*/  F2FP.SATFINITE.E4M3.F32.PACK_AB_MERGE_C R208, R215, R208, RZ ;  /* 0x000000d0d7d0723e */ /* 0x000fe200048070ff */
[-C--:B------:R-:W-:Y:S01]  /*7390*/  FMUL.FTZ R144, R144, R5.reuse ;  /* 0x0000000590907220 */ /* 0x080fe20000410000 */
[----:B------:R-:W-:Y:S01]  /*73a0*/  FMUL.FTZ R145, R145, R5 ;  /* 0x0000000591917220 */ /* 0x000fe20000410000 */
[----:B------:R-:W-:-:S01]  /*73b0*/  FADD.FTZ R152, R215, R152 ;  /* 0x00000098d7987221 */ /* 0x000fc20000010000 */
[----:B------:R-:W1:Y:S01]  /*73c0*/  MUFU.EX2 R189, R189 ;  /* 0x000000bd00bd7308 */ /* 0x000e620000000800 */
[----:B--2---:R-:W-:-:S01]  /*73d0*/  FADD.FTZ R3, R185, R2 ;  /* 0x00000002b9037221 */ /* 0x004fc20000010000 */
[----:B------:R-:W-:Y:S01]  /*73e0*/  F2FP.SATFINITE.E4M3.F32.PACK_AB_MERGE_C R161, R165, R164, R208 ;  /* 0x000000a4a5a1723e */ /* 0x000fe200048070d0 */
[----:B------:R-:W-:-:S01]  /*73f0*/  FADD.FTZ R153, R167, R152 ;  /* 0x00000098a7997221 */ /* 0x000fc20000010000 */
        /* <DEDUP_REMOVED lines=17> */
[----:B------:R-:W-:Y:S01]  /*7510*/  FMUL.FTZ R55, R55, R6 ;  /* 0x0000000637377220 */ /* 0x000fe20000410000 */
[----:B------:R-:W-:Y:S01]  /*7520*/  F2FP.SATFINITE.E4M3.F32.PACK_AB_MERGE_C R160, R185, R180, R186 ;  /* 0x000000b4b9a0723e */ /* 0x000fe200048070ba */
        /* <DEDUP_REMOVED lines=14> */
[----:B------:R-:W-:Y:S01]  /*7610*/  FMUL.FTZ R70, R70, R6 ;  /* 0x0000000646467220 */ /* 0x000fe20000410000 */
        /* <DEDUP_REMOVED lines=61> */
[----:B------:R-:W-:-:S03]  /*79f0*/  FMUL.FTZ R151, R151, R6 ;  /* 0x0000000697977220 */ /* 0x000fc60000410000 */
        /* <DEDUP_REMOVED lines=27> */
.L_x_2678:
[----:B------:R-:W-:-:S04]  /*7bb0*/  IMAD.U32 R5, RZ, RZ, UR58 ;  /* 0x0000003aff057e24 */ /* 0x000fc8000f8e00ff */
[----:B------:R0:W1:Y:S01]  /*7bc0*/  SYNCS.PHASECHK.TRANS64.TRYWAIT P1, [UR54+0x38850], R5 ;  /* 0x03885005ff0075a7 */ /* 0x0000620008020176 */
[----:B------:R-:W-:Y:S05]  /*7bd0*/  @!P0 BRA `(.L_x_2679) ;  /* 0x0000000000048947 */ /* 0x000fea0003800000 */
[----:B------:R-:W-:Y:S01]  /*7be0*/  BPT.TRAP 0x1 ;  /* 0x000000040000795c */ /* 0x000fe20000300000 */
.L_x_2679:
[----:B0-----:R-:W-:Y:S01]  /*7bf0*/  VIADD R5, R227, 0x8 ;  /* 0x00000008e3057836 */ /* 0x001fe20000000000 */
[----:B-1----:R-:W-:Y:S06]  /*7c00*/  @P1 BRA `(.L_x_2680) ;  /* 0x00000000000c1947 */ /* 0x002fec0003800000 */
[----:B------:R-:W-:-:S04]  /*7c10*/  IMAD.U32 R6, RZ, RZ, UR58 ;  /* 0x0000003aff067e24 */ /* 0x000fc8000f8e00ff */
[----:B------:R-:W0:Y:S02]  /*7c20*/  SYNCS.PHASECHK.TRANS64.TRYWAIT P1, [UR54+0x38850], R6 ;  /* 0x03885006ff0075a7 */ /* 0x000e240008020176 */
[----:B0-----:R-:W-:Y:S05]  /*7c30*/  @!P1 BRA `(.L_x_2681) ;  /* 0x000000e0008c9947 */ /* 0x001fea0003800000 */
.L_x_2680:
        /* <DEDUP_REMOVED lines=27> */
.L_x_2682:
[----:B------:R-:W-:Y:S01]  /*7df0*/  UISETP.GT.AND UP0, UPT, UR57, UR56, UPT ;  /* 0x000000383900728c */ /* 0x000fe2000bf04270 */
[----:B------:R-:W-:Y:S01]  /*7e00*/  IMAD.MOV.U32 R5, RZ, RZ, R9 ;  /* 0x000000ffff057224 */ /* 0x000fe200078e0009 */
[----:B------:R-:W-:Y:S01]  /*7e10*/  UIADD3 UR54, UR54, 0x38860, URZ ;  /* 0x0003886036367890 */ /* 0x000fe2000fffe03f */
[----:B0-----:R-:W-:Y:S01]  /*7e20*/  IMAD.MOV.U32 R6, RZ, RZ, R168 ;  /* 0x000000ffff067224 */ /* 0x001fe200078e00a8 */
[----:B------:R-:W-:Y:S02]  /*7e30*/  UIADD3 UR57, UR57, -0x1, URZ ;  /* 0xffffffff39397890 */ /* 0x000fe4000fffe03f */
[----:B------:R-:W-:Y:S01]  /*7e40*/  PLOP3.LUT P1, PT, PT, PT, UP0, 0x80, 0x0 ;  /* 0x000000000000781c */ /* 0x000fe20003f2f008 */
[----:B------:R-:W-:-:S09]  /*7e50*/  UPRMT UR54, UR55, 0x654, UR54 ;  /* 0x0000065437367896 */ /* 0x000fd20008000036 */
[----:B------:R-:W-:Y:S03]  /*7e60*/  SYNCS.ARRIVE.TRANS64.RED.A1T0 RZ, [UR54], RZ ;  /* 0x000000ffffff79a7 */ /* 0x000fe60008100436 */
[----:B------:R-:W-:Y:S05]  /*7e70*/  @P1 BRA `(.L_x_2683) ;  /* 0xffffffc800fc1947 */ /* 0x000fea000383ffff */
.L_x_2672:
[----:B------:R-:W-:-:S13]  /*7e80*/  ISETP.LE.AND P1, PT, RZ, UR57, PT ;  /* 0x00000039ff007c0c */ /* 0x000fda000bf23270 */
[----:B------:R-:W-:Y:S05]  /*7e90*/  @!P1 BRA `(.L_x_2684) ;  /* 0x0000002800989947 */ /* 0x000fea0003800000 */
[----:B01----:R-:W-:Y:S01]  /*7ea0*/  IMAD.MOV.U32 R6, RZ, RZ, R9 ;  /* 0x000000ffff067224 */ /* 0x003fe200078e0009 */
[----:B------:R-:W-:Y:S01]  /*7eb0*/  ULDC UR46, c[0x0][0x988] ;  /* 0x00026200002e7ab9 */ /* 0x000fe20000000800 */
[----:B------:R-:W-:-:S07]  /*7ec0*/  IMAD.MOV.U32 R7, RZ, RZ, R168 ;  /* 0x000000ffff077224 */ /* 0x000fce00078e00a8 */
.L_x_2695:
[----:B------:R-:W-:-:S04]  /*7ed0*/  UIADD3 UR36, UR36, 0x1, URZ ;  /* 0x0000000124247890 */ /* 0x000fc8000fffe03f */
[----:B------:R-:W-:-:S04]  /*7ee0*/  UISETP.NE.AND UP0, UPT, UR36, 0x2, UPT ;  /* 0x000000022400788c */ /* 0x000fc8000bf05270 */
[----:B------:R-:W-:Y:S02]  /*7ef0*/  USEL UR6, URZ, 0x1, UP0 ;  /* 0x000000013f067887 */ /* 0x000fe40008000000 */
[----:B------:R-:W-:Y:S02]  /*7f00*/  USEL UR36, UR36, URZ, UP0 ;  /* 0x0000003f24247287 */ /* 0x000fe40008000000 */
[----:B------:R-:W-:Y:S01]  /*7f10*/  ULOP3.LUT UR42, UR42, UR6, URZ, 0x3c, !UPT ;  /* 0x000000062a2a7292 */ /* 0x000fe2000f8e3c3f */
[----:B01----:R-:W-:Y:S11]  /*7f20*/  @!P0 BRA `(.L_x_2685) ;  /* 0x0000000000048947 */ /* 0x003ff60003800000 */
[----:B------:R-:W-:Y:S01]  /*7f30*/  BPT.TRAP 0x1 ;  /* 0x000000040000795c */ /* 0x000fe20000300000 */
.L_x_2685:
        /* <DEDUP_REMOVED lines=9> */
.L_x_2686:
[----:B-1----:R-:W-:Y:S05]  /*7fd0*/  @P1 BRA `(.L_x_2687) ;  /* 0x0000000000081947 */ /* 0x002fea0003800000 */
[----:B------:R-:W1:Y:S02]  /*7fe0*/  SYNCS.PHASECHK.TRANS64.TRYWAIT P1, [UR48+0x38830], R5 ;  /* 0x03883005ff0075a7 */ /* 0x000e640008020170 */
[----:B-1----:R-:W-:Y:S05]  /*7ff0*/  @!P1 BRA `(.L_x_2688) ;  /* 0x000000dc00b89947 */ /* 0x002fea0003800000 */
.L_x_2687:
        /* <DEDUP_REMOVED lines=46> */
.L_x_2689:
        /* <DEDUP_REMOVED lines=568> */
.L_x_2690:
[----:B------:R0:W1:Y:S01]  /*a660*/  SYNCS.PHASECHK.TRANS64.TRYWAIT P1, [UR48+0x38850], R5 ;  /* 0x03885005ff0075a7 */ /* 0x0000620008020170 */
[----:B------:R-:W-:Y:S05]  /*a670*/  @!P0 BRA `(.L_x_2691) ;  /* 0x0000000000048947 */ /* 0x000fea0003800000 */
[----:B------:R-:W-:Y:S01]  /*a680*/  BPT.TRAP 0x1 ;  /* 0x000000040000795c */ /* 0x000fe20000300000 */
.L_x_2691:
[----:B------:R-:W-:Y:S01]  /*a690*/  VIADD R6, R227, 0x8 ;  /* 0x00000008e3067836 */ /* 0x000fe20000000000 */
[----:B-1----:R-:W-:Y:S06]  /*a6a0*/  @P1 BRA `(.L_x_2692) ;  /* 0x0000000000081947 */ /* 0x002fec0003800000 */
[----:B------:R-:W1:Y:S02]  /*a6b0*/  SYNCS.PHASECHK.TRANS64.TRYWAIT P1, [UR48+0x38850], R5 ;  /* 0x03885005ff0075a7 */ /* 0x000e640008020170 */
[----:B-1----:R-:W-:Y:S05]  /*a6c0*/  @!P1 BRA `(.L_x_2693) ;  /* 0x000000b8001c9947 */ /* 0x002fea0003800000 */
.L_x_2692:
        /* <DEDUP_REMOVED lines=27> */
.L_x_2694:
        /* <DEDUP_REMOVED lines=8> */
.L_x_2684:
[----:B------:R-:W-:Y:S01]  /*a900*/  ULDC.64 UR8, c[0x0][0x9a0] ;  /* 0x0002680000087ab9 */ /* 0x000fe20000000a00 */
[----:B01----:R-:W-:Y:S01]  /*a910*/  IMAD.MOV.U32 R5, RZ, RZ, 0x3f800000 ;  /* 0x3f800000ff057424 */ /* 0x003fe200078e00ff */
        /* <DEDUP_REMOVED lines=48> */
[----:B------:R-:W-:-:S03]  /*ac20*/  @P1 FMUL.FTZ R3, R3, 0.69314718246459960938 ;  /* 0x3f31721803031820 */ /* 0x000fc60000410000 */
[----:B------:R-:W1:Y:S01]  /*ac30*/  @P2 MUFU.LG2 R7, R7 ;  /* 0x0000000700072308 */ /* 0x000e620000000c00 */
[----:B0-----:R-:W-:-:S07]  /*ac40*/  @P2 FMUL.FTZ R11, R13, 0.69314718246459960938 ;  /* 0x3f3172180d0b2820 */ /* 0x001fce0000410000 */
[----:B------:R1:W0:Y:S08]  /*ac50*/  @P1 MUFU.LG2 R6, R10 ;  /* 0x0000000a00061308 */ /* 0x0002300000000c00 */
        /* <DEDUP_REMOVED lines=136> */
.L_x_2659:
        /* <DEDUP_REMOVED lines=18> */
[----:B------:R-:W-:-:S04]  /*b600*/  IADD3 R20, P0, R20, UR8, RZ ;  /* 0x0000000814147c10 */ /* 0x000fc8000ff1e0ff */
[----:B------:R-:W-:-:S05]  /*b610*/  IADD3.X R21, RZ, UR9, RZ, P0, !PT ;  /* 0x00000009ff157c10 */ /* 0x000fca00087fe4ff */
        /* <DEDUP_REMOVED lines=365> */
[----:B------:R1:W-:Y:S01]  /*ccf0*/  STSM.16.M88.4 [R43], R8 ;  /* 0x000000082b007844 */ /* 0x0003e20000000200 */
        /* <DEDUP_REMOVED lines=16> */
[----:B------:R-:W3:Y:S03]  /*ce00*/  LDC R76, c[0x0][0xbe8] ;  /* 0x0002fa00ff4c7b82 */ /* 0x000ee60000000800 */
[----:B------:R0:W-:Y:S05]  /*ce10*/  STSM.16.M88.4 [R42], R24 ;  /* 0x000000182a007844 */ /* 0x0001ea0000000200 */
[----:B------:R-:W-:Y:S01]  /*ce20*/  BAR.SYNC.DEFER_BLOCKING 0x1, 0x100 ;  /* 0x0044000000007b1d */ /* 0x000fe20000010000 */
[----:B------:R-:W-:-:S06]  /*ce30*/  UISETP.NE.AND.EX UP1, UPT, UR11, URZ, UPT, UP1 ;  /* 0x0000003f0b00728c */ /* 0x000fcc000bf25310 */
[----:B------:R-:W-:-:S05]  /*ce40*/  PLOP3.LUT P0, PT, PT, PT, UP1, 0x80, 0x0 ;  /* 0x000000000000781c */ /* 0x000fca0003f0f018 */
[----:B------:R-:W-:-:S04]  /*ce50*/  @UP1 ULEA UR10, UP2, UR38, UR10, 0x2 ;  /* 0x0000000a260a1291 */ /* 0x000fc8000f84103f */
[----:B------:R-:W-:Y:S01]  /*ce60*/  @UP1 ULEA.HI.X UR11, UR38, UR11, UR39, 0x2, UP2 ;  /* 0x0000000b260b1291 */ /* 0x000fe200090f1427 */
[----:B------:R-:W-:Y:S01]  /*ce70*/  ULDC UR12, c[0x0][0xa88] ;  /* 0x0002a200000c7ab9 */ /* 0x000fe20000000800 */
[----:B-1----:R-:W-:Y:S02]  /*ce80*/  IMAD.U32 R10, RZ, RZ, UR10 ;  /* 0x0000000aff0a7e24 */ /* 0x002fe4000f8e00ff */
[----:B--2---:R-:W-:Y:S01]  /*ce90*/  IMAD.U32 R3, RZ, RZ, UR12 ;  /* 0x0000000cff037e24 */ /* 0x004fe2000f8e00ff */
[----:B------:R-:W2:Y:S01]  /*cea0*/  @P2 LDG.E R6, desc[UR52][R4.64] ;  /* 0x0000003404062981 */ /* 0x000ea2000c1e1900 */
[----:B------:R-:W-:Y:S01]  /*ceb0*/  IMAD.U32 R11, RZ, RZ, UR11 ;  /* 0x0000000bff0b7e24 */ /* 0x000fe2000f8e00ff */
[----:B---3--:R-:W-:Y:S01]  /*cec0*/  ISETP.NE.AND P1, PT, R76, 0x1, PT ;  /* 0x000000014c00780c */ /* 0x008fe20003f25270 */
[----:B------:R-:W-:Y:S01]  /*ced0*/  UMOV UR4, URZ ;  /* 0x0000003f00047c82 */ /* 0x000fe20008000000 */
[----:B------:R-:W-:Y:S02]  /*cee0*/  VIADD R8, R17, UR41 ;  /* 0x0000002911087c36 */ /* 0x000fe40008000000 */
[----:B------:R0:W5:Y:S09]  /*cef0*/  @P0 LDG.E R3, desc[UR52][R10.64] ;  /* 0x000000340a030981 */ /* 0x000172000c1e1900 */
[----:B------:R-:W1:Y:S08]  /*cf00*/  @P1 LDC R7, c[0x0][0xbec] ;  /* 0x0002fb00ff071b82 */ /* 0x000e700000000800 */
[----:B------:R-:W3:Y:S01]  /*cf10*/  @P1 LDC R9, c[0x0][0xbf0] ;  /* 0x0002fc00ff091b82 */ /* 0x000ee20000000800 */
[----:B--2---:R-:W-:Y:S01]  /*cf20*/  @P2 R2UR UR4, R6 ;  /* 0x00000000060422ca */ /* 0x004fe200000e0000 */
[----:B01-3--:R-:W-:-:S14]  /*cf30*/  @P0 BRA `(.L_x_2698) ;  /* 0x0000000000100947 */ /* 0x00bfdc0003800000 */
[----:B------:R-:W-:Y:S05]  /*cf40*/  @!P2 BRA `(.L_x_2698) ;  /* 0x00000000000ca947 */ /* 0x000fea0003800000 */
[----:B------:R-:W2:Y:S04]  /*cf50*/  LDG.E R6, desc[UR52][R4.64] ;  /* 0x0000003404067981 */ /* 0x000ea8000c1e1900 */
[----:B-----5:R-:W2:Y:S02]  /*cf60*/  LDG.E R3, desc[UR52][R4.64+0x4] ;  /* 0x0000043404037981 */ /* 0x020ea4000c1e1900 */
[----:B--2---:R-:W-:-:S07]  /*cf70*/  IMAD.IADD R3, R3, 0x1, -R6 ;  /* 0x0000000103037824 */ /* 0x004fce00078e0a06 */
.L_x_2698:
[----:B------:R-:W-:Y:S01]  /*cf80*/  USHF.R.S32.HI UR15, URZ, 0x1f, UR40 ;  /* 0x0000001f3f0f7899 */ /* 0x000fe20008011428 */
[----:B------:R-:W-:Y:S01]  /*cf90*/  @P1 IMAD.HI.U32 R4, R8, R7, RZ ;  /* 0x0000000708041227 */ /* 0x000fe200078e00ff */
[----:B------:R-:W-:Y:S01]  /*cfa0*/  ULDC.64 UR16, c[0x0][0xb90] ;  /* 0x0002e40000107ab9 */ /* 0x000fe20000000a00 */
[----:B------:R-:W-:Y:S01]  /*cfb0*/  USHF.R.S32.HI UR11, URZ, 0x1f, UR4 ;  /* 0x0000001f3f0b7899 */ /* 0x000fe20008011404 */
[----:B------:R-:W0:Y:S01]  /*cfc0*/  @P1 LDC R77, c[0x0][0xbf0] ;  /* 0x0002fc00ff4d1b82 */ /* 0x000e220000000800 */
[----:B------:R-:W-:Y:S01]  /*cfd0*/  UIMAD UR14, UR15, UR16, URZ ;  /* 0x000000100f0e72a4 */ /* 0x000fe2000f8e023f */
[----:B------:R-:W-:Y:S01]  /*cfe0*/  IMAD.MOV.U32 R6, RZ, RZ, R8 ;  /* 0x000000ffff067224 */ /* 0x000fe200078e0008 */
[----:B------:R-:W-:Y:S01]  /*cff0*/  @P1 SHF.R.U32.HI R6, RZ, R9, R4 ;  /* 0x00000009ff061219 */ /* 0x000fe20000011604 */
[----:B------:R-:W-:Y:S01]  /*d000*/  UMOV UR10, UR4 ;  /* 0x00000004000a7c82 */ /* 0x000fe20008000000 */
[----:B------:R-:W-:Y:S01]  /*d010*/  USEL UR39, UR39, URZ, !UP0 ;  /* 0x0000003f27277287 */ /* 0x000fe2000c000000 */
[----:B------:R-:W-:Y:S01]  /*d020*/  IMAD R4, R217, 0x40, R16 ;  /* 0x00000040d9047824 */ /* 0x000fe200078e0210 */
[----:B------:R-:W-:Y:S01]  /*d030*/  UIMAD.WIDE.U32 UR12, UR40, UR16, UR10 ;  /* 0x00000010280c72a5 */ /* 0x000fe2000f8e000a */
[----:B------:R-:W-:Y:S01]  /*d040*/  IMAD.MOV R9, RZ, RZ, -R6 ;  /* 0x000000ffff097224 */ /* 0x000fe200078e0a06 */
[----:B------:R-:W-:Y:S01]  /*d050*/  UIMAD UR14, UR40, UR17, UR14 ;  /* 0x00000011280e72a4 */ /* 0x000fe2000f8e020e */
[----:B------:R-:W-:Y:S01]  /*d060*/  IMAD.MOV.U32 R5, RZ, RZ, 0x2 ;  /* 0x00000002ff057424 */ /* 0x000fe200078e00ff */
[----:B------:R-:W-:Y:S01]  /*d070*/  USEL UR38, UR38, URZ, !UP0 ;  /* 0x0000003f26267287 */ /* 0x000fe2000c000000 */
[----:B------:R-:W-:Y:S01]  /*d080*/  IMAD R9, R76, R9, R8 ;  /* 0x000000094c097224 */ /* 0x000fe200078e0208 */
[----:B------:R-:W-:Y:S01]  /*d090*/  ULDC.64 UR16, c[0x0][0xb98] ;  /* 0x0002e60000107ab9 */ /* 0x000fe20000000a00 */
[----:B------:R-:W-:Y:S01]  /*d0a0*/  UIADD3 UR13, UR13, UR14, URZ ;  /* 0x0000000e0d0d7290 */ /* 0x000fe2000fffe03f */
[----:B------:R-:W-:Y:S01]  /*d0b0*/  SHF.R.S32.HI R8, RZ, 0x1f, R6 ;  /* 0x0000001fff087819 */ /* 0x000fe20000011406 */
[----:B------:R-:W-:Y:S01]  /*d0c0*/  UIMAD UR10, UR39, UR16, URZ ;  /* 0x00000010270a72a4 */ /* 0x000fe2000f8e023f */
[----:B------:R-:W-:Y:S01]  /*d0d0*/  SHF.R.S32.HI R7, RZ, 0x1f, R9 ;  /* 0x0000001fff077819 */ /* 0x000fe20000011409 */
[----:B------:R-:W-:Y:S01]  /*d0e0*/  UIMAD.WIDE.U32 UR12, UR38, UR16, UR12 ;  /* 0x00000010260c72a5 */ /* 0x000fe2000f8e000c */
[----:B------:R-:W-:Y:S01]  /*d0f0*/  IMAD.WIDE R4, R4, R5, UR8 ;  /* 0x0000000804047e25 */ /* 0x000fe2000f8e0205 */
[----:B------:R-:W-:Y:S01]  /*d100*/  UIMAD UR10, UR38, UR17, UR10 ;  /* 0x00000011260a72a4 */ /* 0x000fe2000f8e020a */
[----:B------:R-:W-:-:S02]  /*d110*/  ULDC.64 UR8, c[0x0][0xb88] ;  /* 0x0002e20000087ab9 */ /* 0x000fc40000000a00 */
[----:B-----5:R-:W-:Y:S01]  /*d120*/  IMAD R81, R3, R76, RZ ;  /* 0x0000004c03517224 */ /* 0x020fe200078e02ff */
[----:B------:R-:W-:Y:S01]  /*d130*/  IADD3 R6, P0, R6, UR12, RZ ;  /* 0x0000000c06067c10 */ /* 0x000fe2000ff1e0ff */
[----:B------:R-:W-:Y:S01]  /*d140*/  IMAD R10, R7, UR8, RZ ;  /* 0x00000008070a7c24 */ /* 0x000fe2000f8e02ff */
[C---:B------:R-:W-:Y:S01]  /*d150*/  IADD3 R53, P3, R4.reuse, 0x4000, RZ ;  /* 0x0000400004357810 */ /* 0x040fe20007f7e0ff */
[----:B------:R-:W-:Y:S01]  /*d160*/  IMAD.U32 R11, RZ, RZ, UR10 ;  /* 0x0000000aff0b7e24 */ /* 0x000fe2000f8e00ff */
[----:B------:R-:W-:Y:S01]  /*d170*/  IADD3 R29, P2, R4, 0x5000, RZ ;  /* 0x00005000041d7810 */ /* 0x000fe20007f5e0ff */
[----:B------:R-:W-:Y:S01]  /*d180*/  IMAD R15, R9, UR9, R10 ;  /* 0x00000009090f7c24 */ /* 0x000fe2000f8e020a */
[----:B------:R-:W-:Y:S01]  /*d190*/  LOP3.LUT R52, R53, 0x380, RZ, 0xc0, !PT ;  /* 0x0000038035347812 */ /* 0x000fe200078ec0ff */
        /* <DEDUP_REMOVED lines=46> */
[----:B------:R-:W-:Y:S01]  /*d480*/  IMAD.X R49, RZ, RZ, R5, P3 ;  /* 0x000000ffff317224 */ /* 0x000fe200018e0605 */
[----:B------:R-:W-:-:S02]  /*d490*/  LOP3.LUT R40, R41, 0x380, RZ, 0xc0, !PT ;  /* 0x0000038029287812 */ /* 0x000fc400078ec0ff */
[----:B------:R-:W-:Y:S02]  /*d4a0*/  SHF.R.U64 R3, R3, 0x3, RZ ;  /* 0x0000000303037819 */ /* 0x000fe400000012ff */
        /* <DEDUP_REMOVED lines=12> */
[----:B------:R-:W-:Y:S02]  /*d570*/  LOP3.LUT R12, R12, R13, RZ, 0x3c, !PT ;  /* 0x0000000d0c0c7212 */ /* 0x000fe400078e3cff */
[----:B------:R-:W-:Y:S02]  /*d580*/  IADD3.X R13, RZ, R5, RZ, P4, !PT ;  /* 0x00000005ff0d7210 */ /* 0x000fe400027fe4ff */
[----:B------:R-:W-:Y:S01]  /*d590*/  IADD3 R65, P4, R4, 0x8000, RZ ;  /* 0x0000800004417810 */ /* 0x000fe20007f9e0ff */
[----:B------:R-:W-:Y:S01]  /*d5a0*/  UIMAD UR10, UR4, UR13, UR10 ;  /* 0x0000000d040a72a4 */ /* 0x000fe2000f8e020a */
[----:B------:R-:W-:Y:S01]  /*d5b0*/  LOP3.LUT R32, R33, 0x380, RZ, 0xc0, !PT ;  /* 0x0000038021207812 */ /* 0x000fe200078ec0ff */
[----:B-1----:R-:W-:Y:S01]  /*d5c0*/  @!P2 ST.E desc[UR52][R20.64], R2 ;  /* 0x000000021400a985 */ /* 0x002fe2000c101934 */
[----:B------:R-:W-:Y:S01]  /*d5d0*/  LOP3.LUT R36, R37, 0x380, RZ, 0xc0, !PT ;  /* 0x0000038025247812 */ /* 0x000fe200078ec0ff */
[----:B------:R-:W-:Y:S01]  /*d5e0*/  ULDC.64 UR12, c[0x0][0xae8] ;  /* 0x0002ba00000c7ab9 */ /* 0x000fe20000000a00 */
[----:B------:R-:W-:Y:S01]  /*d5f0*/  LOP3.LUT R64, R65, 0x380, RZ, 0xc0, !PT ;  /* 0x0000038041407812 */ /* 0x000fe200078ec0ff */
[----:B--2---:R1:W-:Y:S01]  /*d600*/  @!P0 ST.E desc[UR52][R42.64], R0 ;  /* 0x000000002a008985 */ /* 0x0043e2000c101934 */
[----:B------:R-:W-:Y:S01]  /*d610*/  SHF.R.U64 R32, R32, 0x3, RZ ;  /* 0x0000000320207819 */ /* 0x000fe200000012ff */
[----:B------:R-:W-:Y:S01]  /*d620*/  UIADD3 UR9, UR9, UR10, URZ ;  /* 0x0000000a09097290 */ /* 0x000fe2000fffe03f */
[----:B------:R-:W-:Y:S01]  /*d630*/  SHF.R.U64 R36, R36, 0x3, RZ ;  /* 0x0000000324247819 */ /* 0x000fe200000012ff */
[----:B------:R-:W-:Y:S01]  /*d640*/  UIMAD UR4, UR15, UR12, URZ ;  /* 0x0000000c0f0472a4 */ /* 0x000fe2000f8e023f */
[----:B------:R-:W-:Y:S01]  /*d650*/  SHF.R.U64 R64, R64, 0x3, RZ ;  /* 0x0000000340407819 */ /* 0x000fe200000012ff */
[----:B------:R-:W-:Y:S01]  /*d660*/  UIMAD.WIDE.U32 UR8, UR40, UR12, UR8 ;  /* 0x0000000c280872a5 */ /* 0x000fe2000f8e0008 */
[----:B------:R-:W-:Y:S01]  /*d670*/  LOP3.LUT R32, R32, R33, RZ, 0x3c, !PT ;  /* 0x0000002120207212 */ /* 0x000fe200078e3cff */
[--C-:B------:R-:W-:Y:S01]  /*d680*/  IMAD.X R33, RZ, RZ, R5.reuse, P6 ;  /* 0x000000ffff217224 */ /* 0x100fe200030e0605 */
[----:B------:R-:W-:Y:S01]  /*d690*/  LOP3.LUT R36, R36, R37, RZ, 0x3c, !PT ;  /* 0x0000002524247212 */ /* 0x000fe200078e3cff */
[----:B------:R-:W-:Y:S01]  /*d6a0*/  IMAD.X R37, RZ, RZ, R5, P5 ;  /* 0x000000ffff257224 */ /* 0x000fe200028e0605 */
[----:B------:R-:W-:Y:S01]  /*d6b0*/  LOP3.LUT R64, R64, R65, RZ, 0x3c, !PT ;  /* 0x0000004140407212 */ /* 0x000fe200078e3cff */
[----:B-1----:R-:W-:Y:S01]  /*d6c0*/  IMAD R0, R216, 0x20, R217 ;  /* 0x00000020d8007824 */ /* 0x002fe200078e02d9 */
[----:B------:R-:W-:Y:S01]  /*d6d0*/  UIMAD UR4, UR40, UR13, UR4 ;  /* 0x0000000d280472a4 */ /* 0x000fe2000f8e0204 */
[----:B------:R-:W-:Y:S01]  /*d6e0*/  IMAD.X R65, RZ, RZ, R5, P4 ;  /* 0x000000ffff417224 */ /* 0x000fe200020e0605 */
[----:B------:R-:W-:Y:S01]  /*d6f0*/  IADD3 R73, P6, R4, 0xc000, RZ ;  /* 0x0000c00004497810 */ /* 0x000fe20007fde0ff */
        /* <DEDUP_REMOVED lines=12> */
[----:B------:R-:W-:Y:S01]  /*d7c0*/  LOP3.LUT R7, R4, 0x380, RZ, 0xc0, !PT ;  /* 0x0000038004077812 */ /* 0x000fe200078ec0ff */
[----:B------:R-:W-:Y:S01]  /*d7d0*/  UIMAD UR4, UR38, UR11, UR4 ;  /* 0x0000000b260472a4 */ /* 0x000fe2000f8e0204 */
[----:B0-----:R-:W-:Y:S01]  /*d7e0*/  @P1 SHF.R.U32.HI R21, RZ, R77, R0 ;  /* 0x0000004dff151219 */ /* 0x001fe20000011600 */
[----:B------:R-:W-:Y:S01]  /*d7f0*/  UIMAD.WIDE.U32 UR8, UR38, UR10, UR8 ;  /* 0x0000000a260872a5 */ /* 0x000fe2000f8e0008 */
[----:B------:R-:W-:Y:S01]  /*d800*/  SHF.R.U64 R72, R72, 0x3, RZ ;  /* 0x0000000348487819 */ /* 0x000fe200000012ff */
[----:B------:R-:W5:Y:S01]  /*d810*/  LD.E.128 R12, desc[UR52][R12.64] ;  /* 0x000000340c0c7980 */ /* 0x000f62000c101d00 */
[----:B------:R-:W-:-:S02]  /*d820*/  SHF.R.U64 R68, R68, 0x3, RZ ;  /* 0x0000000344447819 */ /* 0x000fc400000012ff */
[----:B------:R-:W-:Y:S01]  /*d830*/  SHF.R.U64 R60, R60, 0x3, RZ ;  /* 0x000000033c3c7819 */ /* 0x000fe200000012ff */
[----:B------:R-:W5:Y:S01]  /*d840*/  LD.E.128 R24, desc[UR52][R24.64] ;  /* 0x0000003418187980 */ /* 0x000f62000c101d00 */
        /* <DEDUP_REMOVED lines=78> */
.L_x_2700:
[----:B------:R-:W-:Y:S05]  /*dd30*/  BSYNC B1 ;  /* 0x0000000000017941 */ /* 0x000fea0003800000 */
.L_x_2699:
        /* <DEDUP_REMOVED lines=9> */
[-C--:B---3--:R-:W-:Y:S02]  /*ddd0*/  @!P4 LEA R2, P6, R16, R20.reuse, 0x1 ;  /* 0x000000141002c211 */ /* 0x088fe400078c08ff */
[----:B-----5:R-:W-:Y:S02]  /*dde0*/  @!P3 LEA R4, P5, R22, R20, 0x1 ;  /* 0x000000141604b211 */ /* 0x020fe400078a08ff */
        /* <DEDUP_REMOVED lines=10> */
.L_x_2702:
[----:B------:R-:W-:Y:S05]  /*de90*/  BSYNC B1 ;  /* 0x0000000000017941 */ /* 0x000fea0003800000 */
.L_x_2701:
        /* <DEDUP_REMOVED lines=10> */
[-C--:B------:R-:W-:Y:S02]  /*df40*/  @!P2 LEA R4, P5, R22, R8.reuse, 0x1 ;  /* 0x000000081604a211 */ /* 0x080fe400078a08ff */
        /* <DEDUP_REMOVED lines=10> */
.L_x_2704:
[----:B------:R-:W-:Y:S05]  /*dff0*/  BSYNC B1 ;  /* 0x0000000000017941 */ /* 0x000fea0003800000 */
.L_x_2703:
[----:B0-----:R-:W-:Y:S01]  /*e000*/  VIADD R0, R84, 0x60 ;  /* 0x0000006054007836 */ /* 0x001fe20000000000 */
[----:B--2-4-:R-:W4:Y:S04]  /*e010*/  SHFL.IDX PT, R82, R82, 0x3, 0x181f ;  /* 0x00781f0052527f89 */ /* 0x014f2800000e0000 */
[----:B------:R-:W-:Y:S01]  /*e020*/  ISETP.GE.AND P0, PT, R0, R81, PT ;  /* 0x000000510000720c */ /* 0x000fe20003f06270 */
[----:B------:R-:W0:-:S12]  /*e030*/  SHFL.IDX PT, R80, R80, 0x3, 0x181f ;  /* 0x00781f0050507f89 */ /* 0x000e1800000e0000 */
[----:B------:R-:W-:Y:S05]  /*e040*/  @P0 BRA `(.L_x_2705) ;  /* 0x0000000c00a80947 */ /* 0x000fea0003800000 */
[----:B------:R-:W-:Y:S02]  /*e050*/  ULDC UR4, c[0x0][0xac8] ;  /* 0x0002b20000047ab9 */ /* 0x000fe40000000800 */
[----:B------:R-:W-:Y:S02]  /*e060*/  ISETP.GE.AND P3, PT, R16, UR4, PT ;  /* 0x0000000410007c0c */ /* 0x000fe4000bf66270 */
[----:B------:R-:W-:Y:S02]  /*e070*/  ISETP.GE.AND P4, PT, R22, UR4, PT ;  /* 0x0000000416007c0c */ /* 0x000fe4000bf86270 */
[----:B------:R-:W-:-:S09]  /*e080*/  ISETP.GE.AND P5, PT, R19, UR4, PT ;  /* 0x0000000413007c0c */ /* 0x000fd2000bfa6270 */
[-C--:B0-----:R-:W-:Y:S02]  /*e090*/  @!P3 LEA R2, P0, R16, R80.reuse, 0x1 ;  /* 0x000000501002b211 */ /* 0x081fe400078008ff */
[-C--:B------:R-:W-:Y:S02]  /*e0a0*/  @!P4 LEA R4, P1, R22, R80.reuse, 0x1 ;  /* 0x000000501604c211 */ /* 0x080fe400078208ff */
[C---:B------:R-:W-:Y:S02]  /*e0b0*/  @!P5 LEA R6, P2, R19.reuse, R80, 0x1 ;  /* 0x000000501306d211 */ /* 0x040fe400078408ff */
[-C--:B----4-:R-:W-:Y:S02]  /*e0c0*/  @!P3 LEA.HI.X R3, R16, R82.reuse, R225, 0x1, P0 ;  /* 0x000000521003b211 */ /* 0x090fe400000f0ce1 */
        /* <DEDUP_REMOVED lines=11> */
.L_x_2697:
        /* <DEDUP_REMOVED lines=14> */
[----:B------:R-:W-:-:S05]  /*e260*/  MOV R0, UR4 ;  /* 0x0000000400007c02 */ /* 0x000fca0008000f00 */
        /* <DEDUP_REMOVED lines=18> */
.L_x_2706:
[----:B------:R-:W-:Y:S01]  /*e390*/  USEL UR38, UR38, URZ, !UP0 ;  /* 0x0000003f26267287 */ /* 0x000fe2000c000000 */
[----:B------:R-:W-:Y:S01]  /*e3a0*/  BSSY B1, `(.L_x_2707) ;  /* 0x000002c000017945 */ /* 0x000fe20003800000 */
[----:B------:R-:W-:-:S03]  /*e3b0*/  USEL UR39, UR39, URZ, !UP0 ;  /* 0x0000003f27277287 */ /* 0x000fc6000c000000 */
[----:B------:R-:W-:Y:S09]  /*e3c0*/  @P1 BRA `(.L_x_2708) ;  /* 0x0000000000a41947 */ /* 0x000ff20003800000 */
        /* <DEDUP_REMOVED lines=41> */
.L_x_2708:
[----:B------:R-:W-:Y:S05]  /*e660*/  BSYNC B1 ;  /* 0x0000000000017941 */ /* 0x000fea0003800000 */
.L_x_2707:
[----:B0-----:R-:W0:Y:S01]  /*e670*/  @P0 LDC R3, c[0x0][0xbf0] ;  /* 0x0002fc00ff030b82 */ /* 0x001e220000000800 */
[----:B------:R-:W-:Y:S01]  /*e680*/  ULDC.64 UR12, c[0x0][0xaa0] ;  /* 0x0002a800000c7ab9 */ /* 0x000fe20000000a00 */
[----:B------:R-:W-:Y:S01]  /*e690*/  IMAD R2, R216, 0x20, R217 ;  /* 0x00000020d8027824 */ /* 0x000fe200078e02d9 */
[----:B------:R-:W-:Y:S01]  /*e6a0*/  UIMAD UR7, UR10, UR12, URZ ;  /* 0x0000000c0a0772a4 */ /* 0x000fe2000f8e023f */
[----:B------:R-:W-:Y:S01]  /*e6b0*/  BSSY B1, `(.L_x_2709) ;  /* 0x0000041000017945 */ /* 0x000fe20003800000 */
[----:B------:R-:W-:Y:S01]  /*e6c0*/  UIMAD.WIDE.U32 UR8, UR4, UR12, URZ ;  /* 0x0000000c040872a5 */ /* 0x000fe2000f8e003f */
[----:B------:R-:W-:Y:S01]  /*e6d0*/  VIADD R6, R2, UR41 ;  /* 0x0000002902067c36 */ /* 0x000fe20008000000 */
[----:B------:R-:W-:-:S03]  /*e6e0*/  UIMAD UR7, UR4, UR13, UR7 ;  /* 0x0000000d040772a4 */ /* 0x000fc6000f8e0207 */
[----:B------:R-:W-:Y:S01]  /*e6f0*/  ULDC.64 UR12, c[0x0][0xae8] ;  /* 0x0002ba00000c7ab9 */ /* 0x000fe20000000a00 */
[----:B------:R-:W-:Y:S01]  /*e700*/  UIADD3 UR9, UR9, UR7, URZ ;  /* 0x0000000709097290 */ /* 0x000fe2000fffe03f */
[----:B------:R-:W-:Y:S01]  /*e710*/  @P0 IMAD.HI.U32 R2, R6, R9, RZ ;  /* 0x0000000906020227 */ /* 0x000fe200078e00ff */
[----:B------:R-:W-:Y:S02]  /*e720*/  UIMAD UR4, UR11, UR12, URZ ;  /* 0x0000000c0b0472a4 */ /* 0x000fe4000f8e023f */
        /* <DEDUP_REMOVED lines=24> */
[----:B------:R-:W-:Y:S02]  /*e8b0*/  VIADD R6, R217, UR41 ;  /* 0x00000029d9067c36 */ /* 0x000fe40008000000 */
        /* <DEDUP_REMOVED lines=32> */
.L_x_2710:
[----:B------:R-:W-:Y:S05]  /*eac0*/  BSYNC B1 ;  /* 0x0000000000017941 */ /* 0x000fea0003800000 */
.L_x_2709:
        /* <DEDUP_REMOVED lines=21> */
.L_x_2712:
[----:B------:R-:W-:Y:S05]  /*ec20*/  BSYNC B1 ;  /* 0x0000000000017941 */ /* 0x000fea0003800000 */
.L_x_2711:
        /* <DEDUP_REMOVED lines=21> */
.L_x_2714:
[----:B------:R-:W-:Y:S05]  /*ed80*/  BSYNC B1 ;  /* 0x0000000000017941 */ /* 0x000fea0003800000 */
.L_x_2713:
[----:B0-----:R-:W-:Y:S01]  /*ed90*/  VIADD R0, R6, 0x60 ;  /* 0x0000006006007836 */ /* 0x001fe20000000000 */
[----:B--2-4-:R-:W0:Y:S04]  /*eda0*/  SHFL.IDX PT, R5, R5, 0x3, 0x181f ;  /* 0x00781f0005057f89 */ /* 0x014e2800000e0000 */
[----:B------:R-:W-:Y:S01]  /*edb0*/  ISETP.GE.AND P0, PT, R0, R11, PT ;  /* 0x0000000b0000720c */ /* 0x000fe20003f06270 */
[----:B-1-3--:R1:W2:-:S12]  /*edc0*/  SHFL.IDX PT, R2, R4, 0x3, 0x181f ;  /* 0x00781f0004027f89 */ /* 0x00a29800000e0000 */
[----:B-1----:R-:W-:Y:S05]  /*edd0*/  @P0 BRA `(.L_x_2705) ;  /* 0x0000000000440947 */ /* 0x002fea0003800000 */
[----:B------:R-:W-:Y:S02]  /*ede0*/  ULDC UR4, c[0x0][0xac8] ;  /* 0x0002b20000047ab9 */ /* 0x000fe40000000800 */
[----:B------:R-:W-:Y:S02]  /*edf0*/  ISETP.GE.AND P3, PT, R16, UR4, PT ;  /* 0x0000000410007c0c */ /* 0x000fe4000bf66270 */
[----:B------:R-:W-:Y:S02]  /*ee00*/  ISETP.GE.AND P2, PT, R22, UR4, PT ;  /* 0x0000000416007c0c */ /* 0x000fe4000bf46270 */
[----:B------:R-:W-:Y:S02]  /*ee10*/  ISETP.GE.AND P1, PT, R19, UR4, PT ;  /* 0x0000000413007c0c */ /* 0x000fe4000bf26270 */
[----:B------:R-:W-:-:S07]  /*ee20*/  ISETP.GE.AND P0, PT, R23, UR4, PT ;  /* 0x0000000417007c0c */ /* 0x000fce000bf06270 */
[-C--:B--2---:R-:W-:Y:S02]  /*ee30*/  @!P3 LEA R6, P6, R16, R2.reuse, 0x1 ;  /* 0x000000021006b211 */ /* 0x084fe400078c08ff */
[-C--:B------:R-:W-:Y:S02]  /*ee40*/  @!P2 LEA R8, P5, R22, R2.reuse, 0x1 ;  /* 0x000000021608a211 */ /* 0x080fe400078a08ff */
[-C--:B------:R-:W-:Y:S02]  /*ee50*/  @!P1 LEA R10, P4, R19, R2.reuse, 0x1 ;  /* 0x00000002130a9211 */ /* 0x080fe400078808ff */
[-C--:B0-----:R-:W-:Y:S02]  /*ee60*/  @!P3 LEA.HI.X R7, R16, R5.reuse, R225, 0x1, P6 ;  /* 0x000000051007b211 */ /* 0x081fe400030f0ce1 */
        /* <DEDUP_REMOVED lines=8> */
.L_x_2705:
[----:B------:R-:W-:Y:S05]  /*eef0*/  BSYNC B0 ;  /* 0x0000000000007941 */ /* 0x000fea0003800000 */
.L_x_2696:
[----:B------:R-:W-:Y:S02]  /*ef00*/  ULDC UR4, c[0x0][0xc3c] ;  /* 0x00030f0000047ab9 */ /* 0x000fe40000000800 */
[----:B------:R-:W-:-:S06]  /*ef10*/  UISETP.GE.AND UP0, UPT, UR6, UR4, UPT ;  /* 0x000000040600728c */ /* 0x000fcc000bf06270 */
[----:B------:R-:W-:-:S13]  /*ef20*/  PLOP3.LUT P0, PT, PT, PT, UP0, 0x80, 0x0 ;  /* 0x000000000000781c */ /* 0x000fda0003f0f008 */
[----:B------:R-:W-:Y:S05]  /*ef30*/  @!P0 BRA `(.L_x_2715) ;  /* 0xffffff1c00988947 */ /* 0x000fea000383ffff */
[----:B------:R-:W-:Y:S05]  /*ef40*/  EXIT ;  /* 0x000000000000794d */ /* 0x000fea0003800000 */
.L_x_2654:
        /* <DEDUP_REMOVED lines=52> */
[----:B------:R-:W-:Y:S01]  /*f290*/  MOV R4, R3 ;  /* 0x0000000300047202 */ /* 0x000fe20000000f00 */
[----:B------:R-:W-:Y:S01]  /*f2a0*/  UMOV UR4, URZ ;  /* 0x0000003f00047c82 */ /* 0x000fe20008000000 */
[----:B------:R-:W-:-:S05]  /*f2b0*/  ULDC UR5, c[0x0][0xc3c] ;  /* 0x00030f0000057ab9 */ /* 0x000fca0000000800 */
.L_x_2721:
        /* <DEDUP_REMOVED lines=12> */
.L_x_2720:
[----:B------:R-:W-:Y:S05]  /*f380*/  BSYNC B0 ;  /* 0x0000000000007941 */ /* 0x000fea0003800000 */
.L_x_2719:
        /* <DEDUP_REMOVED lines=21> */
.L_x_2717:
[----:B------:R-:W-:-:S04]  /*f4e0*/  IMAD.IADD R13, R4, 0x1, -R3 ;  /* 0x00000001040d7824 */ /* 0x000fc800078e0a03 */
[----:B------:R-:W-:-:S05]  /*f4f0*/  IMAD R2, R8, R9, R13 ;  /* 0x0000000908027224 */ /* 0x000fca00078e020d */
[----:B------:R-:W-:-:S13]  /*f500*/  ISETP.GT.AND P0, PT, R2, R7, PT ;  /* 0x000000070200720c */ /* 0x000fda0003f04270 */
[----:B------:R-:W-:Y:S02]  /*f510*/  VOTEU.ANY UR7, UPT, !P0 ;  /* 0x0000000000077886 */ /* 0x000fe400040e0100 */
[----:B------:R-:W-:-:S04]  /*f520*/  UPOPC UR6, UR7 ;  /* 0x00000007000672bf */ /* 0x000fc80008000000 */
[----:B------:R-:W-:-:S03]  /*f530*/  UIADD3 UR40, UR6, UR4, URZ ;  /* 0x0000000406287290 */ /* 0x000fc6000fffe03f */
[----:B------:R-:W-:Y:S02]  /*f540*/  ULDC.64 UR4, c[0x0][0xc90] ;  /* 0x0003240000047ab9 */ /* 0x000fe40000000a00 */
[----:B------:R-:W-:-:S06]  /*f550*/  UIMAD.WIDE UR4, UR40, 0x4, UR4 ;  /* 0x00000004280478a5 */ /* 0x000fcc000f8e0204 */
[----:B------:R-:W-:Y:S02]  /*f560*/  IMAD.U32 R2, RZ, RZ, UR4 ;  /* 0x00000004ff027e24 */ /* 0x000fe4000f8e00ff */
[----:B------:R-:W-:-:S05]  /*f570*/  IMAD.U32 R3, RZ, RZ, UR5 ;  /* 0x00000005ff037e24 */ /* 0x000fca000f8e00ff */
[----:B------:R-:W2:Y:S01]  /*f580*/  LDG.E R6, desc[UR52][R2.64] ;  /* 0x0000003402067981 */ /* 0x000ea2000c1e1900 */
[----:B------:R-:W-:Y:S01]  /*f590*/  IMAD.U32 R15, RZ, RZ, UR6 ;  /* 0x00000006ff0f7e24 */ /* 0x000fe2000f8e00ff */
[----:B------:R-:W-:-:S04]  /*f5a0*/  ISETP.NE.AND P0, PT, RZ, UR7, PT ;  /* 0x00000007ff007c0c */ /* 0x000fc8000bf05270 */
        /* <DEDUP_REMOVED lines=8> */
[----:B------:R-:W-:-:S06]  /*f630*/  UIADD3 UR4, UR6, -0x1, URZ ;  /* 0xffffffff06047890 */ /* 0x000fcc000fffe03f */
[----:B0-----:R-:W-:-:S05]  /*f640*/  IMAD.U32 R11, RZ, RZ, UR4 ;  /* 0x00000004ff0b7e24 */ /* 0x001fca000f8e00ff */
[----:B------:R2:W3:Y:S02]  /*f650*/  SHFL.IDX PT, R16, R8, R11, 0x1f ;  /* 0x00001f0b08107589 */ /* 0x0004e400000e0000 */
.L_x_2722:
[----:B-1----:R-:W-:Y:S02]  /*f660*/  IMAD.MOV R2, RZ, RZ, -R3 ;  /* 0x000000ffff027224 */ /* 0x002fe400078e0a03 */
[----:B---3--:R-:W-:Y:S02]  /*f670*/  IMAD R16, R16, R9, R13 ;  /* 0x0000000910107224 */ /* 0x008fe400078e020d */
[----:B------:R-:W-:Y:S01]  /*f680*/  IMAD.MOV.U32 R13, RZ, RZ, R2 ;  /* 0x000000ffff0d7224 */ /* 0x000fe200078e0002 */
[----:B------:R-:W-:Y:S01]  /*f690*/  IABS R2, R4 ;  /* 0x0000000400027213 */ /* 0x000fe20000000000 */
[----:B0-2---:R-:W-:Y:S02]  /*f6a0*/  IMAD.IADD R11, R7, 0x1, -R16 ;  /* 0x00000001070b7824 */ /* 0x005fe400078e0a10 */
[----:B------:R-:W-:Y:S02]  /*f6b0*/  IMAD R7, R13, R12, RZ ;  /* 0x0000000c0d077224 */ /* 0x000fe400078e02ff */
[----:B------:R-:W-:Y:S01]  /*f6c0*/  IMAD.MOV R10, RZ, RZ, -R2 ;  /* 0x000000ffff0a7224 */ /* 0x000fe200078e0a02 */
        /* <DEDUP_REMOVED lines=21> */
[----:B------:R-:W-:Y:S02]  /*f820*/  VIADDMNMX R15, R3, R9, R6, PT ;  /* 0x00000009030f7246 */ /* 0x000fe40003800106 */
[----:B------:R-:W-:Y:S02]  /*f830*/  IABS R9, R4 ;  /* 0x0000000400097213 */ /* 0x000fe40000000000 */
[-C--:B------:R-:W-:Y:S01]  /*f840*/  IABS R8, R15.reuse ;  /* 0x0000000f00087213 */ /* 0x080fe20000000000 */
[----:B------:R-:W-:Y:S01]  /*f850*/  IMAD.MOV R18, RZ, RZ, -R15 ;  /* 0x000000ffff127224 */ /* 0x000fe200078e0a0f */
[----:B------:R-:W-:Y:S02]  /*f860*/  IABS R10, R15 ;  /* 0x0000000f000a7213 */ /* 0x000fe40000000000 */
[----:B------:R-:W0:Y:S08]  /*f870*/  I2F.RP R6, R8 ;  /* 0x0000000800067306 */ /* 0x000e300000209400 */
[----:B0-----:R-:W0:Y:S02]  /*f880*/  MUFU.RCP R6, R6 ;  /* 0x0000000600067308 */ /* 0x001e240000001000 */
[----:B0-----:R-:W-:-:S06]  /*f890*/  VIADD R3, R6, 0xffffffe ;  /* 0x0ffffffe06037836 */ /* 0x001fcc0000000000 */
[----:B------:R-:W0:Y:S02]  /*f8a0*/  F2I.FTZ.U32.TRUNC.NTZ R3, R3 ;  /* 0x0000000300037305 */ /* 0x000e24000021f000 */
[----:B0-----:R-:W-:-:S04]  /*f8b0*/  IMAD.MOV R2, RZ, RZ, -R3 ;  /* 0x000000ffff027224 */ /* 0x001fc800078e0a03 */
[----:B------:R-:W-:Y:S01]  /*f8c0*/  IMAD.MOV.U32 R7, RZ, RZ, R2 ;  /* 0x000000ffff077224 */ /* 0x000fe200078e0002 */
[----:B------:R-:W-:-:S03]  /*f8d0*/  MOV R2, RZ ;  /* 0x000000ff00027202 */ /* 0x000fc60000000f00 */
[----:B------:R-:W-:-:S04]  /*f8e0*/  IMAD R7, R7, R8, RZ ;  /* 0x0000000807077224 */ /* 0x000fc800078e02ff */
[----:B------:R-:W-:-:S04]  /*f8f0*/  IMAD.HI.U32 R2, R3, R7, R2 ;  /* 0x0000000703027227 */ /* 0x000fc800078e0002 */
[----:B------:R-:W-:Y:S02]  /*f900*/  IMAD.MOV R3, RZ, RZ, -R10 ;  /* 0x000000ffff037224 */ /* 0x000fe400078e0a0a */
        /* <DEDUP_REMOVED lines=12> */
[----:B------:R-:W-:-:S04]  /*f9d0*/  @!P1 LOP3.LUT R2, RZ, R15, RZ, 0x33, !PT ;  /* 0x0000000fff029212 */ /* 0x000fc800078e33ff */
[----:B------:R-:W-:Y:S01]  /*f9e0*/  LOP3.LUT R17, RZ, R2, RZ, 0x33, !PT ;  /* 0x00000002ff117212 */ /* 0x000fe200078e33ff */
[----:B------:R-:W-:-:S04]  /*f9f0*/  IMAD R18, R2, R18, R3 ;  /* 0x0000001202127224 */ /* 0x000fc800078e0203 */
[----:B------:R-:W-:Y:S01]  /*fa00*/  IMAD.IADD R17, R0, 0x1, R17 ;  /* 0x0000000100117824 */ /* 0x000fe200078e0211 */
[----:B------:R-:W-:Y:S06]  /*fa10*/  BRA `(.L_x_2723) ;  /* 0x0000000000107947 */ /* 0x000fec0003800000 */
.L_x_2718:
[----:B------:R-:W-:Y:S01]  /*fa20*/  IMAD.MOV.U32 R16, RZ, RZ, R7 ;  /* 0x000000ffff107224 */ /* 0x000fe200078e0007 */
[----:B------:R-:W-:Y:S01]  /*fa30*/  ULDC UR40, c[0x0][0xc3c] ;  /* 0x00030f0000287ab9 */ /* 0x000fe20000000800 */
[----:B------:R-:W-:Y:S02]  /*fa40*/  IMAD.MOV.U32 R17, RZ, RZ, RZ ;  /* 0x000000ffff117224 */ /* 0x000fe400078e00ff */
[----:B------:R-:W-:-:S07]  /*fa50*/  IMAD.MOV.U32 R18, RZ, RZ, RZ ;  /* 0x000000ffff127224 */ /* 0x000fce00078e00ff */
.L_x_2723:
[----:B------:R-:W-:Y:S01]  /*fa60*/  ISETP.NE.AND P0, PT, R5, RZ, PT ;  /* 0x000000ff0500720c */ /* 0x000fe20003f05270 */
[----:B------:R-:W-:-:S12]  /*fa70*/  IMAD.U32 R19, RZ, RZ, UR40 ;  /* 0x00000028ff137e24 */ /* 0x000fd8000f8e00ff */
[----:B------:R-:W0:Y:S01]  /*fa80*/  @!P0 S2R R3, SR_CgaCtaId ;  /* 0x0000000000038919 */ /* 0x000e220000008800 */
[----:B------:R-:W-:-:S04]  /*fa90*/  @!P0 MOV R0, 0x400 ;  /* 0x0000040000008802 */ /* 0x000fc80000000f00 */
[----:B0-----:R-:W-:-:S05]  /*faa0*/  @!P0 LEA R0, R3, R0, 0x18 ;  /* 0x0000000003008211 */ /* 0x001fca00078ec0ff */
[----:B------:R0:W-:Y:S01]  /*fab0*/  @!P0 STS.128 [R0+0x388d0], R16 ;  /* 0x0388d01000008388 */ /* 0x0001e20000000c00 */
[----:B------:R-:W-:Y:S06]  /*fac0*/  BAR.ARV 0x5, 0x180 ;  /* 0x0146000000007b1d */ /* 0x000fec0000002000 */
.L_x_2716:
        /* <DEDUP_REMOVED lines=8> */
[----:B------:R-:W2:Y:S01]  /*fb50*/  S2UR UR4, SR_CgaCtaId ;  /* 0x00000000000479c3 */ /* 0x000ea20000008800 */
[----:B------:R-:W-:Y:S01]  /*fb60*/  IMAD.MOV.U32 R34, RZ, RZ, 0x40 ;  /* 0x00000040ff227424 */ /* 0x000fe200078e00ff */
[----:B------:R-:W-:Y:S01]  /*fb70*/  ULOP3.LUT UR46, UR37, 0x2, URZ, 0xfc, !UPT ;  /* 0x00000002252e7892 */ /* 0x000fe2000f8efc3f */
[----:B------:R-:W-:Y:S01]  /*fb80*/  IMAD.MOV.U32 R33, RZ, RZ, 0x20 ;  /* 0x00000020ff217424 */ /* 0x000fe200078e00ff */
[----:B------:R-:W-:Y:S01]  /*fb90*/  ULOP3.LUT UR47, UR37, 0x1, URZ, 0xfc, !UPT ;  /* 0x00000001252f7892 */ /* 0x000fe2000f8efc3f */
[----:B------:R-:W-:Y:S01]  /*fba0*/  IMAD.MOV.U32 R30, RZ, RZ, 0x1 ;  /* 0x00000001ff1e7424 */ /* 0x000fe200078e00ff */
[----:B------:R-:W-:Y:S01]  /*fbb0*/  ULDC UR48, c[0x0][0xc] ;  /* 0x0000030000307ab9 */ /* 0x000fe20000000800 */
[----:B------:R-:W-:Y:S02]  /*fbc0*/  IMAD.MOV.U32 R23, RZ, RZ, RZ ;  /* 0x000000ffff177224 */ /* 0x000fe400078e00ff */
[----:B--2---:R-:W-:-:S02]  /*fbd0*/  IMAD.U32 R36, RZ, RZ, UR4 ;  /* 0x00000004ff247e24 */ /* 0x004fc4000f8e00ff */
        /* <DEDUP_REMOVED lines=8> */
[----:B------:R-:W-:Y:S01]  /*fc60*/  LOP3.LUT R6, R5, 0x3f0, RZ, 0xc0, !PT ;  /* 0x000003f005067812 */ /* 0x000fe200078ec0ff */
        /* <DEDUP_REMOVED lines=22> */
.L_x_2799:
        /* <DEDUP_REMOVED lines=16> */
[----:B0-----:R-:W-:-:S03]  /*fed0*/  IMAD.MOV.U32 R19, RZ, RZ, RZ ;  /* 0x000000ffff137224 */ /* 0x001fc600078e00ff */
        /* <DEDUP_REMOVED lines=13> */
[----:B--2---:R0:W5:Y:S03]  /*ffb0*/  @P0 LDG.E R0, desc[UR52][R2.64] ;  /* 0x0000003402000981 */ /* 0x004166000c1e1900 */
[----:B------:R-:W-:Y:S01]  /*ffc0*/  UIADD3.X UR4, UR45, UR9, URZ, UP0, !UPT ;  /* 0x000000092d047290 */ /* 0x000fe200087fe43f */
[----:B0-----:R-:W-:Y:S01]  /*ffd0*/  MOV R2, UR6 ;  /* 0x0000000600027c02 */ /* 0x001fe20008000f00 */
        /* <DEDUP_REMOVED lines=16> */
.L_x_2725:
        /* <DEDUP_REMOVED lines=21> */
.L_x_2726:
        /* <DEDUP_REMOVED lines=11> */
.L_x_2727:
[----:B------:R-:W-:Y:S01]  /*102e0*/  R2UR UR6, R17 ;  /* 0x00000000110672ca */ /* 0x000fe200000e0000 */
[----:B------:R-:W-:Y:S01]  /*102f0*/  ULDC UR4, c[0x0][0x448] ;  /* 0x0001120000047ab9 */ /* 0x000fe20000000800 */
[----:B------:R-:W-:Y:S01]  /*10300*/  UIADD3 UR38, -UR36, UR38, URZ ;  /* 0x0000002624267290 */ /* 0x000fe2000fffe13f */
[----:B------:R-:W-:Y:S01]  /*10310*/  BSSY B7, `(.L_x_2728) ;  /* 0x000049f000077945 */ /* 0x000fe20003800000 */
[----:B------:R-:W-:Y:S02]  /*10320*/  UISETP.NE.AND UP0, UPT, UR4, 0x1, UPT ;  /* 0x000000010400788c */ /* 0x000fe4000bf05270 */
[----:B------:R-:W-:Y:S02]  /*10330*/  UIADD3 UR7, UR38, 0x80, -UR41 ;  /* 0x0000008026077890 */ /* 0x000fe4000fffe829 */
[----:B------:R-:W-:-:S05]  /*10340*/  UP2UR UR49, UPR, URZ, 0x1 ;  /* 0x000000013f317883 */ /* 0x000fca0008000000 */
[----:B------:R-:W-:Y:S02]  /*10350*/  USHF.L.U32 UR6, UR6, 0x7, URZ ;  /* 0x0000000706067899 */ /* 0x000fe4000800063f */
[----:B------:R-:W-:Y:S01]  /*10360*/  @UP0 ULDC UR4, c[0x0][0x44c] ;  /* 0x0001130000040ab9 */ /* 0x000fe20000000800 */
[----:B------:R-:W-:Y:S01]  /*10370*/  @UP0 ULDC UR8, c[0x0][0x450] ;  /* 0x0001140000080ab9 */ /* 0x000fe20000000800 */
[----:B------:R-:W-:-:S04]  /*10380*/  UIADD3 UR6, UR6, 0x7f, URZ ;  /* 0x0000007f06067890 */ /* 0x000fc8000fffe03f */
[----:B------:R-:W-:Y:S02]  /*10390*/  UIMAD.WIDE.U32 UR4, UR6, UR4, URZ ;  /* 0x00000004060472a5 */ /* 0x000fe4000f8e003f */
[----:B------:R-:W-:Y:S02]  /*103a0*/  UIADD3 UR4, UR38, 0x7f, URZ ;  /* 0x0000007f26047890 */ /* 0x000fe4000fffe03f */
[----:B------:R-:W-:Y:S02]  /*103b0*/  @UP0 USHF.R.U32.HI UR6, URZ, UR8, UR5 ;  /* 0x000000083f060299 */ /* 0x000fe40008011605 */
[----:B------:R-:W-:Y:S02]  /*103c0*/  USHF.R.S32.HI UR5, URZ, 0x1f, UR4 ;  /* 0x0000001f3f057899 */ /* 0x000fe40008011404 */
[----:B------:R-:W-:Y:S02]  /*103d0*/  UIADD3 UR6, UR7, UR6, URZ ;  /* 0x0000000607067290 */ /* 0x000fe4000fffe03f */
[----:B------:R-:W-:-:S02]  /*103e0*/  ULEA.HI UR5, UR5, UR4, URZ, 0x7 ;  /* 0x0000000405057291 */ /* 0x000fc4000f8f383f */
[----:B------:R-:W-:Y:S02]  /*103f0*/  USHF.R.S32.HI UR7, URZ, 0x1f, UR6 ;  /* 0x0000001f3f077899 */ /* 0x000fe40008011406 */
[----:B------:R-:W-:Y:S02]  /*10400*/  USHF.R.S32.HI UR5, URZ, 0x7, UR5 ;  /* 0x000000073f057899 */ /* 0x000fe40008011405 */
[----:B------:R-:W-:-:S04]  /*10410*/  ULEA.HI UR7, UR7, UR6, URZ, 0x7 ;  /* 0x0000000607077291 */ /* 0x000fc8000f8f383f */
[----:B------:R-:W-:-:S04]  /*10420*/  USHF.R.S32.HI UR7, URZ, 0x7, UR7 ;  /* 0x000000073f077899 */ /* 0x000fc80008011407 */
[----:B------:R-:W-:-:S04]  /*10430*/  UISETP.LT.AND UP0, UPT, UR5, UR7, UPT ;  /* 0x000000070500728c */ /* 0x000fc8000bf01270 */
[----:B------:R-:W-:-:S06]  /*10440*/  USEL UR42, UR5, UR7, UP0 ;  /* 0x00000007052a7287 */ /* 0x000fcc0008000000 */
[----:B------:R-:W-:-:S13]  /*10450*/  ISETP.LT.AND P0, PT, RZ, UR42, PT ;  /* 0x0000002aff007c0c */ /* 0x000fda000bf01270 */
        /* <DEDUP_REMOVED lines=18> */
.L_x_2729:
        /* <DEDUP_REMOVED lines=20> */
.L_x_2732:
[----:B------:R-:W-:Y:S05]  /*106c0*/  BSYNC B6 ;  /* 0x0000000000067941 */ /* 0x000fea0003800000 */
.L_x_2731:
        /* <DEDUP_REMOVED lines=22> */
.L_x_2734:
[----:B------:R-:W-:Y:S05]  /*10830*/  BSYNC B6 ;  /* 0x0000000000067941 */ /* 0x000fea0003800000 */
.L_x_2733:
        /* <DEDUP_REMOVED lines=20> */
.L_x_2736:
[----:B------:R-:W-:Y:S05]  /*10980*/  BSYNC B6 ;  /* 0x0000000000067941 */ /* 0x000fea0003800000 */
.L_x_2735:
        /* <DEDUP_REMOVED lines=19> */
.L_x_2738:
[----:B------:R-:W-:Y:S05]  /*10ac0*/  BSYNC B6 ;  /* 0x0000000000067941 */ /* 0x000fea0003800000 */
.L_x_2737:
        /* <DEDUP_REMOVED lines=57> */
.L_x_2819:
[----:B------:R-:W-:Y:S01]  /*10e60*/  SHF.R.S32.HI R32, RZ, 0x1f, R18 ;  /* 0x0000001fff207819 */ /* 0x000fe20000011412 */
[----:B------:R-:W-:Y:S06]  /*10e70*/  @!P2 BRA `(.L_x_2740) ;  /* 0x000000000004a947 */ /* 0x000fec0003800000 */
[----:B------:R-:W-:Y:S01]  /*10e80*/  BPT.TRAP 0x1 ;  /* 0x000000040000795c */ /* 0x000fe20000300000 */
.L_x_2740:
[----:B------:R-:W-:Y:S01]  /*10e90*/  IMAD R6, R23, 0x8, R22 ;  /* 0x0000000817067824 */ /* 0x000fe200078e0216 */
[----:B------:R-:W-:Y:S01]  /*10ea0*/  SHF.L.U32 R24, R30, 0x1f, RZ ;  /* 0x0000001f1e187819 */ /* 0x000fe200000006ff */
[----:B------:R-:W-:Y:S01]  /*10eb0*/  BSSY B0, `(.L_x_2741) ;  /* 0x0000004000007945 */ /* 0x000fe20003800000 */
[----:B------:R-:W-:Y:S02]  /*10ec0*/  SHF.R.S32.HI R10, RZ, 0x1f, R5 ;  /* 0x0000001fff0a7819 */ /* 0x000fe40000011405 */
[----:B------:R-:W0:Y:S02]  /*10ed0*/  SYNCS.PHASECHK.TRANS64.TRYWAIT P0, [R6+URZ+0x38880], R24 ;  /* 0x03888018060075a7 */ /* 0x000e24000800017f */
[----:B0-----:R-:W-:Y:S05]  /*10ee0*/  @!P0 BRA `(.L_x_2742) ;  /* 0x0000005000588947 */ /* 0x001fea0003800000 */
.L_x_2820:
[----:B------:R-:W-:Y:S05]  /*10ef0*/  BSYNC B0 ;  /* 0x0000000000007941 */ /* 0x000fea0003800000 */
.L_x_2741:
        /* <DEDUP_REMOVED lines=42> */
[----:B------:R-:W-:-:S02]  /*111a0*/  ISETP.LT.OR P2, PT, R8, 0x1, P1 ;  /* 0x000000010800780c */ /* 0x000fc40000f41670 */
[----:B---3--:R-:W-:Y:S01]  /*111b0*/  IADD3.X R3, RZ, R0, RZ, P0, !PT ;  /* 0x00000000ff037210 */ /* 0x008fe200007fe4ff */
[----:B------:R-:W-:Y:S01]  /*111c0*/  IMAD.IADD R0, R22, 0x1, R20 ;  /* 0x0000000116007824 */ /* 0x000fe200078e0214 */
        /* <DEDUP_REMOVED lines=60> */
.L_x_2838:
        /* <DEDUP_REMOVED lines=11> */
.L_x_2744:
        /* <DEDUP_REMOVED lines=11> */
.L_x_2745:
[----:B------:R1:W-:Y:S01]  /*116f0*/  SYNCS.ARRIVE.TRANS64.A1T0 RZ, [R6+URZ+0x38870], RZ ;  /* 0x038870ff06ff79a7 */ /* 0x0003e2000810003f */
[----:B------:R-:W-:Y:S05]  /*11700*/  @!P6 BRA `(.L_x_2746) ;  /* 0x000000000004e947 */ /* 0x000fea0003800000 */
[----:B------:R-:W-:Y:S01]  /*11710*/  BPT.TRAP 0x1 ;  /* 0x000000040000795c */ /* 0x000fe20000300000 */
.L_x_2746:
[----:B------:R-:W2:Y:S01]  /*11720*/  SYNCS.PHASECHK.TRANS64.TRYWAIT P0, [R6+URZ+0x38840], R24 ;  /* 0x03884018060075a7 */ /* 0x000ea2000800017f */
[----:B------:R-:W-:Y:S04]  /*11730*/  BSSY B0, `(.L_x_2747) ;  /* 0x0000002000007945 */ /* 0x000fe80003800000 */
[----:B--2---:R-:W-:Y:S05]  /*11740*/  @!P0 BRA `(.L_x_2748) ;  /* 0x0000005400248947 */ /* 0x004fea0003800000 */
.L_x_2839:
[----:B------:R-:W-:Y:S05]  /*11750*/  BSYNC B0 ;  /* 0x0000000000007941 */ /* 0x000fea0003800000 */
.L_x_2747:
        /* <DEDUP_REMOVED lines=91> */
.L_x_2857:
[----:B------:R-:W-:Y:S02]  /*11d10*/  LOP3.LUT P2, RZ, R29, 0x40, RZ, 0xc0, !PT ;  /* 0x000000401dff7812 */ /* 0x000fe4000784c0ff */
[----:B------:R-:W-:-:S11]  /*11d20*/  ISETP.GE.AND P3, PT, R28, R20, PT ;  /* 0x000000141c00720c */ /* 0x000fd60003f66270 */
[----:B0---4-:R-:W-:-:S04]  /*11d30*/  @P2 IADD3 R2, P0, R28, R14, RZ ;  /* 0x0000000e1c022210 */ /* 0x011fc80007f1e0ff */
[----:B------:R-:W-:Y:S02]  /*11d40*/  @P2 IADD3.X R3, RZ, R5, RZ, P0, !PT ;  /* 0x00000005ff032210 */ /* 0x000fe400007fe4ff */
[----:B------:R-:W-:-:S03]  /*11d50*/  PLOP3.LUT P0, PT, PT, PT, PT, 0x80, 0x0 ;  /* 0x000000000000781c */ /* 0x000fc60003f0f070 */
[----:B------:R-:W-:Y:S01]  /*11d60*/  @!PT LDS RZ, [RZ] ;  /* 0x00000000fffff984 */ /* 0x000fe20000000800 */
[----:B------:R-:W-:Y:S01]  /*11d70*/  @!PT LDS RZ, [RZ] ;  /* 0x00000000fffff984 */ /* 0x000fe20000000800 */
[----:B------:R-:W-:Y:S01]  /*11d80*/  @!PT LDS RZ, [RZ] ;  /* 0x00000000fffff984 */ /* 0x000fe20000000800 */
[----:B------:R0:W-:Y:S04]  /*11d90*/  @P2 LDGSTS.E.BYPASS.LTC128B.128 [R0+0x2bc00], desc[UR52][R2.64], !P3 ;  /* 0x2bc0000002002fae */ /* 0x0001e8000d901d74 */
[----:B------:R0:W-:Y:S01]  /*11da0*/  @P2 LDGSTS.E.BYPASS.LTC128B.128 [R0+0x2fc00], desc[UR52][R2.64+0x80], !P1 ;  /* 0x2fc0008002002fae */ /* 0x0001e2000c901d74 */
[----:B------:R-:W-:-:S05]  /*11db0*/  NOP ;  /* 0x0000000000007918 */ /* 0x000fca0000000000 */
.L_x_2750:
        /* <DEDUP_REMOVED lines=11> */
.L_x_2751:
        /* <DEDUP_REMOVED lines=34> */
.L_x_2753:
[----:B------:R-:W-:Y:S05]  /*12090*/  BSYNC B6 ;  /* 0x0000000000067941 */ /* 0x000fea0003800000 */
.L_x_2752:
[----:B------:R3:W5:Y:S01]  /*120a0*/  LDL R8, [R1+0x8] ;  /* 0x0000080001087983 */ /* 0x0007620000100800 */
[----:B------:R-:W-:Y:S01]  /*120b0*/  R2UR UR6, R32 ;  /* 0x00000000200672ca */ /* 0x000fe200000e0000 */
[----:B------:R-:W-:Y:S01]  /*120c0*/  UISETP.NE.AND UP0, UPT, UR49, URZ, UPT ;  /* 0x0000003f3100728c */ /* 0x000fe2000bf05270 */
[C---:B------:R-:W-:Y:S01]  /*120d0*/  R2UR UR10, R18.reuse ;  /* 0x00000000120a72ca */ /* 0x040fe200000e0000 */
[----:B------:R-:W4:Y:S01]  /*120e0*/  S2R R2, SR_TID.X ;  /* 0x0000000000027919 */ /* 0x000f220000002100 */
[----:B------:R-:W-:Y:S01]  /*120f0*/  R2UR UR7, R18 ;  /* 0x00000000120772ca */ /* 0x000fe200000e0000 */
[----:B------:R-:W-:Y:S01]  /*12100*/  ULDC.64 UR8, c[0x0][0x2d8] ;  /* 0x0000b60000087ab9 */ /* 0x000fe20000000a00 */
[----:B------:R-:W3:Y:S01]  /*12110*/  LDC R4, c[0x0][0x448] ;  /* 0x00011200ff047b82 */ /* 0x000ee20000000800 */
[----:B------:R-:W-:Y:S01]  /*12120*/  PLOP3.LUT P0, PT, PT, PT, UP0, 0x80, 0x0 ;  /* 0x000000000000781c */ /* 0x000fe20003f0f008 */
[----:B------:R-:W-:Y:S01]  /*12130*/  UMOV UR4, UR38 ;  /* 0x0000002600047c82 */ /* 0x000fe20008000000 */
[----:B------:R-:W-:Y:S01]  /*12140*/  PLOP3.LUT P1, PT, PT, PT, UP0, 0x80, 0x0 ;  /* 0x000000000000781c */ /* 0x000fe20003f2f008 */
[----:B------:R-:W-:-:S03]  /*12150*/  UMOV UR5, UR45 ;  /* 0x0000002d00057c82 */ /* 0x000fc60008000000 */
[----:B------:R-:W-:-:S04]  /*12160*/  UIMAD UR6, UR6, UR8, URZ ;  /* 0x00000008060672a4 */ /* 0x000fc8000f8e023f */
[----:B------:R-:W-:Y:S02]  /*12170*/  UIMAD UR6, UR10, UR9, UR6 ;  /* 0x000000090a0672a4 */ /* 0x000fe4000f8e0206 */
[----:B------:R-:W-:Y:S01]  /*12180*/  UIMAD.WIDE.U32 UR4, UR7, UR8, UR4 ;  /* 0x00000008070472a5 */ /* 0x000fe2000f8e0004 */
[----:B------:R-:W-:Y:S02]  /*12190*/  @UP0 ULDC UR10, c[0x0][0x44c] ;  /* 0x00011300000a0ab9 */ /* 0x000fe40000000800 */
[----:B------:R-:W-:Y:S01]  /*121a0*/  ULDC.64 UR8, c[0x0][0x2e0] ;  /* 0x0000b80000087ab9 */ /* 0x000fe20000000a00 */
[C---:B----4-:R-:W-:Y:S01]  /*121b0*/  LOP3.LUT R19, R2.reuse, 0x7f, RZ, 0xc0, !PT ;  /* 0x0000007f02137812 */ /* 0x050fe200078ec0ff */
[----:B------:R-:W-:Y:S01]  /*121c0*/  IMAD.SHL.U32 R2, R2, 0x10, RZ ;  /* 0x0000001002027824 */ /* 0x000fe200078e00ff */
[----:B------:R-:W-:Y:S02]  /*121d0*/  UIADD3 UR5, UR5, UR6, URZ ;  /* 0x0000000605057290 */ /* 0x000fe4000fffe03f */
[----:B------:R-:W-:Y:S01]  /*121e0*/  SHF.R.U32.HI R19, RZ, 0x3, R19 ;  /* 0x00000003ff137819 */ /* 0x000fe20000011613 */
[----:B------:R-:W-:Y:S01]  /*121f0*/  @UP0 ULDC UR6, c[0x0][0x450] ;  /* 0x0001140000060ab9 */ /* 0x000fe20000000800 */
[----:B------:R-:W-:-:S02]  /*12200*/  UIMAD UR7, UR44, UR8, URZ ;  /* 0x000000082c0772a4 */ /* 0x000fc4000f8e023f */
[----:B------:R-:W-:-:S05]  /*12210*/  LOP3.LUT R2, R19, 0x70, R2, 0xf8, !PT ;  /* 0x0000007013027812 */ /* 0x000fca00078ef802 */
[----:B------:R-:W-:-:S04]  /*12220*/  IMAD R5, R17, 0x80, R2 ;  /* 0x0000008011057824 */ /* 0x000fc800078e0202 */
[----:B------:R-:W-:-:S04]  /*12230*/  @P0 IMAD.HI.U32 R2, R5, UR10, RZ ;  /* 0x0000000a05020c27 */ /* 0x000fc8000f8e00ff */
[----:B------:R-:W-:Y:S01]  /*12240*/  IMAD.MOV.U32 R0, RZ, RZ, R5 ;  /* 0x000000ffff007224 */ /* 0x000fe200078e0005 */
[----:B------:R-:W-:Y:S01]  /*12250*/  @P1 SHF.R.U32.HI R0, RZ, UR6, R2 ;  /* 0x00000006ff001c19 */ /* 0x000fe20008011602 */
[----:B------:R-:W-:Y:S02]  /*12260*/  UIMAD UR7, UR43, UR9, UR7 ;  /* 0x000000092b0772a4 */ /* 0x000fe4000f8e0207 */
[----:B------:R-:W-:Y:S01]  /*12270*/  UIMAD.WIDE.U32 UR4, UR43, UR8, UR4 ;  /* 0x000000082b0472a5 */ /* 0x000fe2000f8e0004 */
[--C-:B------:R-:W-:Y:S01]  /*12280*/  SHF.R.S32.HI R2, RZ, 0x1f, R0.reuse ;  /* 0x0000001fff027819 */ /* 0x100fe20000011400 */
[----:B012---:R-:W-:Y:S01]  /*12290*/  IMAD.MOV R6, RZ, RZ, -R0 ;  /* 0x000000ffff067224 */ /* 0x007fe200078e0a00 */
[----:B------:R-:W-:Y:S01]  /*122a0*/  ULDC.64 UR8, c[0x0][0x2d0] ;  /* 0x0000b40000087ab9 */ /* 0x000fe20000000a00 */
[----:B------:R-:W-:Y:S01]  /*122b0*/  UIADD3 UR5, UR5, UR7, URZ ;  /* 0x0000000705057290 */ /* 0x000fe2000fffe03f */
[----:B------:R-:W-:Y:S02]  /*122c0*/  IMAD.U32 R9, RZ, RZ, UR8 ;  /* 0x00000008ff097e24 */ /* 0x000fe4000f8e00ff */
[----:B------:R-:W-:-:S02]  /*122d0*/  IMAD R3, R2, UR8, RZ ;  /* 0x0000000802037c24 */ /* 0x000fc4000f8e02ff */
[----:B---3--:R-:W-:Y:S02]  /*122e0*/  IMAD R5, R4, R6, R5 ;  /* 0x0000000604057224 */ /* 0x008fe400078e0205 */
[C---:B------:R-:W-:Y:S02]  /*122f0*/  IMAD R7, R0.reuse, UR9, R3 ;  /* 0x0000000900077c24 */ /* 0x040fe4000f8e0203 */
[----:B------:R-:W-:Y:S01]  /*12300*/  IMAD.WIDE.U32 R2, R0, R9, UR4 ;  /* 0x0000000400027e25 */ /* 0x000fe2000f8e0009 */
[----:B------:R-:W-:Y:S01]  /*12310*/  SHF.R.S32.HI R0, RZ, 0x1f, R5 ;  /* 0x0000001fff007819 */ /* 0x000fe20000011405 */
[----:B------:R-:W-:Y:S02]  /*12320*/  ULDC.64 UR4, c[0x0][0x2c8] ;  /* 0x0000b20000047ab9 */ /* 0x000fe40000000a00 */
[----:B------:R-:W-:Y:S02]  /*12330*/  IMAD.IADD R3, R3, 0x1, R7 ;  /* 0x0000000103037824 */ /* 0x000fe400078e0207 */
[----:B------:R-:W-:-:S02]  /*12340*/  IMAD R0, R0, UR4, RZ ;  /* 0x0000000400007c24 */ /* 0x000fc4000f8e02ff */
[----:B------:R-:W-:Y:S01]  /*12350*/  IMAD.WIDE.U32 R2, R5, UR4, R2 ;  /* 0x0000000405027c25 */ /* 0x000fe2000f8e0002 */
[----:B------:R-:W-:-:S03]  /*12360*/  LOP3.LUT R10, R28, 0x80, RZ, 0xfc, !PT ;  /* 0x000000801c0a7812 */ /* 0x000fc600078efcff */
[----:B------:R-:W-:Y:S01]  /*12370*/  IMAD R5, R5, UR5, R0 ;  /* 0x0000000505057c24 */ /* 0x000fe2000f8e0200 */
[----:B------:R-:W-:Y:S02]  /*12380*/  ULDC.64 UR4, c[0x0][0x280] ;  /* 0x0000a00000047ab9 */ /* 0x000fe40000000a00 */
[----:B------:R-:W-:Y:S01]  /*12390*/  IADD3 R0, P0, R2, UR4, RZ ;  /* 0x0000000402007c10 */ /* 0x000fe2000ff1e0ff */
[----:B------:R-:W-:Y:S02]  /*123a0*/  ULDC UR4, c[0x0][0x2b8] ;  /* 0x0000ae0000047ab9 */ /* 0x000fe40000000800 */
[----:B------:R-:W-:Y:S02]  /*123b0*/  ISETP.GE.AND P1, PT, R10, UR4, PT ;  /* 0x000000040a007c0c */ /* 0x000fe4000bf26270 */
[----:B------:R-:W0:Y:S01]  /*123c0*/  S2R R10, SR_TID.X ;  /* 0x00000000000a7919 */ /* 0x000e220000002100 */
[----:B------:R-:W-:Y:S02]  /*123d0*/  IADD3.X R5, R3, UR5, R5, P0, !PT ;  /* 0x0000000503057c10 */ /* 0x000fe400087fe405 */
[----:B------:R-:W-:Y:S01]  /*123e0*/  ISETP.GE.AND P0, PT, R28, UR4, PT ;  /* 0x000000041c007c0c */ /* 0x000fe2000bf06270 */
[----:B------:R-:W-:Y:S01]  /*123f0*/  UMOV UR4, 0xffffffff ;  /* 0xffffffff00047882 */ /* 0x000fe20000000000 */
[----:B0-----:R-:W-:-:S04]  /*12400*/  LOP3.LUT R19, R10, 0x7f, RZ, 0xc0, !PT ;  /* 0x0000007f0a137812 */ /* 0x001fc800078ec0ff */
[----:B------:R-:W-:Y:S01]  /*12410*/  SHF.R.U32.HI R10, RZ, 0x3, R19 ;  /* 0x00000003ff0a7819 */ /* 0x000fe20000011613 */
[----:B------:R-:W-:Y:S06]  /*12420*/  BRA.DIV UR4, `(.L_x_2754) ;  /* 0x0000005204907947 */ /* 0x000fec000b800000 */
[----:B------:R-:W0:Y:S01]  /*12430*/  SHFL.IDX PT, R14, R0, RZ, 0x181f ;  /* 0x00181fff000e7589 */ /* 0x000e2200000e0000 */
[----:B------:R-:W-:Y:S02]  /*12440*/  IMAD R4, R4, UR41, RZ ;  /* 0x0000002904047c24 */ /* 0x000fe4000f8e02ff */
[----:B------:R-:W-:Y:S01]  /*12450*/  IMAD R17, R17, 0x80, R10 ;  /* 0x0000008011117824 */ /* 0x000fe200078e020a */
        /* <DEDUP_REMOVED lines=10> */
[----:B------:R-:W-:-:S13]  /*12500*/  ISETP.GE.AND P2, PT, R7, R4, PT ;  /* 0x000000040700720c */ /* 0x000fda0003f46270 */
        /* <DEDUP_REMOVED lines=9> */
[----:B------:R-:W-:-:S13]  /*125a0*/  ISETP.GE.AND P2, PT, R7, R4, PT ;  /* 0x000000040700720c */ /* 0x000fda0003f46270 */
        /* <DEDUP_REMOVED lines=9> */
[----:B------:R-:W-:-:S13]  /*12640*/  ISETP.GE.AND P2, PT, R7, R4, PT ;  /* 0x000000040700720c */ /* 0x000fda0003f46270 */
[----:B0-----:R-:W-:-:S04]  /*12650*/  @!P2 IADD3 R14, P3, R28, R14, RZ ;  /* 0x0000000e1c0ea210 */ /* 0x001fc80007f7e0ff */
[----:B--2---:R-:W-:Y:S01]  /*12660*/  @!P2 MOV R2, R14 ;  /* 0x0000000e0002a202 */ /* 0x004fe20000000f00 */
        /* <DEDUP_REMOVED lines=36> */
.L_x_2874:
        /* <DEDUP_REMOVED lines=11> */
.L_x_2756:
[----:B------:R-:W-:Y:S05]  /*12960*/  BSYNC B0 ;  /* 0x0000000000007941 */ /* 0x000fea0003800000 */
.L_x_2755:
[----:B------:R-:W-:Y:S01]  /*12970*/  NOP ;  /* 0x0000000000007918 */ /* 0x000fe20000000000 */
[----:B------:R-:W-:-:S13]  /*12980*/  PLOP3.LUT P0, PT, PT, PT, PT, 0x80, 0x0 ;  /* 0x000000000000781c */ /* 0x000fda0003f0f070 */
.L_x_2757:
        /* <DEDUP_REMOVED lines=18> */
.L_x_2875:
[----:B------:R-:W-:Y:S05]  /*12ab0*/  BSYNC B0 ;  /* 0x0000000000007941 */ /* 0x000fea0003800000 */
.L_x_2758:
[----:B------:R-:W-:-:S06]  /*12ac0*/  UISETP.GE.AND UP0, UPT, UR42, 0x2, UPT ;  /* 0x000000022a00788c */ /* 0x000fcc000bf06270 */
[----:B------:R-:W-:-:S13]  /*12ad0*/  PLOP3.LUT P0, PT, PT, PT, UP0, 0x80, 0x0 ;  /* 0x000000000000781c */ /* 0x000fda0003f0f008 */
[----:B------:R-:W-:Y:S05]  /*12ae0*/  @!P0 BRA `(.L_x_2760) ;  /* 0x0000001400f08947 */ /* 0x000fea0003800000 */
[----:B------:R-:W-:Y:S01]  /*12af0*/  UIADD3 UR4, UR42, -0x2, URZ ;  /* 0xfffffffe2a047890 */ /* 0x000fe2000fffe03f */
[----:B------:R-:W-:Y:S02]  /*12b00*/  IMAD.MOV.U32 R10, RZ, RZ, R30 ;  /* 0x000000ffff0a7224 */ /* 0x000fe400078e001e */
[----:B------:R-:W-:-:S03]  /*12b10*/  IMAD.MOV.U32 R9, RZ, RZ, R23 ;  /* 0x000000ffff097224 */ /* 0x000fc600078e0017 */
[----:B------:R-:W-:-:S07]  /*12b20*/  IMAD.U32 R21, RZ, RZ, UR4 ;  /* 0x00000004ff157e24 */ /* 0x000fce000f8e00ff */
.L_x_2780:
        /* <DEDUP_REMOVED lines=39> */
.L_x_2761:
[----:B------:R-:W-:Y:S01]  /*12da0*/  IMAD R0, R23, 0x8, R22 ;  /* 0x0000000817007824 */ /* 0x000fe200078e0216 */
[----:B------:R-:W-:Y:S01]  /*12db0*/  SHF.L.U32 R20, R30, 0x1f, RZ ;  /* 0x0000001f1e147819 */ /* 0x000fe200000006ff */
[----:B------:R-:W-:Y:S01]  /*12dc0*/  BSSY B0, `(.L_x_2762) ;  /* 0x0000004000007945 */ /* 0x000fe20003800000 */
[----:B------:R-:W-:Y:S02]  /*12dd0*/  SHF.R.S32.HI R17, RZ, 0x1f, R6 ;  /* 0x0000001fff117819 */ /* 0x000fe40000011406 */
[----:B------:R-:W0:Y:S02]  /*12de0*/  SYNCS.PHASECHK.TRANS64.TRYWAIT P0, [R0+URZ+0x38880], R20 ;  /* 0x03888014000075a7 */ /* 0x000e24000800017f */
[----:B0-----:R-:W-:Y:S05]  /*12df0*/  @!P0 BRA `(.L_x_2763) ;  /* 0x0000005000b08947 */ /* 0x001fea0003800000 */
.L_x_2876:
[----:B------:R-:W-:Y:S05]  /*12e00*/  BSYNC B0 ;  /* 0x0000000000007941 */ /* 0x000fea0003800000 */
.L_x_2762:
        /* <DEDUP_REMOVED lines=14> */
[----:B------:R-:W-:Y:S01]  /*12ef0*/  IADD3 R3, R3, R4, RZ ;  /* 0x0000000403037210 */ /* 0x000fe20007ffe0ff */
[----:B------:R-:W-:Y:S01]  /*12f00*/  IMAD R4, R23, 0x8000, R37 ;  /* 0x0000800017047824 */ /* 0x000fe200078e0225 */
[-C--:B--2---:R-:W-:Y:S01]  /*12f10*/  ISETP.GE.AND P2, PT, R12, R11.reuse, PT ;  /* 0x0000000b0c00720c */ /* 0x084fe20003f46270 */
[----:B------:R-:W-:Y:S01]  /*12f20*/  IMAD R7, R18, UR5, R7 ;  /* 0x0000000512077c24 */ /* 0x000fe2000f8e0207 */
[----:B------:R-:W-:Y:S01]  /*12f30*/  ISETP.GE.AND P3, PT, R28, R11, PT ;  /* 0x0000000b1c00720c */ /* 0x000fe20003f66270 */
[----:B------:R-:W-:Y:S01]  /*12f40*/  IMAD.WIDE.U32 R2, R18, UR4, R2 ;  /* 0x0000000412027c25 */ /* 0x000fe2000f8e0002 */
[----:B------:R-:W-:-:S02]  /*12f50*/  UMOV UR4, 0xffffffff ;  /* 0xffffffff00047882 */ /* 0x000fc40000000000 */
        /* <DEDUP_REMOVED lines=49> */
.L_x_2894:
        /* <DEDUP_REMOVED lines=9> */
.L_x_2765:
        /* <DEDUP_REMOVED lines=11> */
.L_x_2766:
[----:B------:R3:W-:Y:S01]  /*133b0*/  SYNCS.ARRIVE.TRANS64.A1T0 RZ, [R0+URZ+0x38870], RZ ;  /* 0x038870ff00ff79a7 */ /* 0x0007e2000810003f */
[----:B------:R-:W-:Y:S05]  /*133c0*/  @!P3 BRA `(.L_x_2767) ;  /* 0x000000000004b947 */ /* 0x000fea0003800000 */
[----:B------:R-:W-:Y:S01]  /*133d0*/  BPT.TRAP 0x1 ;  /* 0x000000040000795c */ /* 0x000fe20000300000 */
.L_x_2767:
[----:B------:R-:W4:Y:S01]  /*133e0*/  SYNCS.PHASECHK.TRANS64.TRYWAIT P0, [R0+URZ+0x38840], R20 ;  /* 0x03884014000075a7 */ /* 0x000f22000800017f */
[----:B------:R-:W-:Y:S04]  /*133f0*/  BSSY B0, `(.L_x_2768) ;  /* 0x0000002000007945 */ /* 0x000fe80003800000 */
[----:B----4-:R-:W-:Y:S05]  /*13400*/  @!P0 BRA `(.L_x_2769) ;  /* 0x0000005400888947 */ /* 0x010fea0003800000 */
.L_x_2895:
[----:B------:R-:W-:Y:S05]  /*13410*/  BSYNC B0 ;  /* 0x0000000000007941 */ /* 0x000fea0003800000 */
.L_x_2768:
        /* <DEDUP_REMOVED lines=67> */
.L_x_2913:
        /* <DEDUP_REMOVED lines=9> */
.L_x_2771:
        /* <DEDUP_REMOVED lines=11> */
.L_x_2772:
[----:B------:R3:W-:Y:S02]  /*13990*/  SYNCS.ARRIVE.TRANS64.A1T0 RZ, [R0+URZ+0x38830], RZ ;  /* 0x038830ff00ff79a7 */ /* 0x0007e4000810003f */
[----:B---34-:R-:W-:-:S05]  /*139a0*/  IMAD.U32 R0, RZ, RZ, UR47 ;  /* 0x0000002fff007e24 */ /* 0x018fca000f8e00ff */
[----:B------:R-:W-:-:S13]  /*139b0*/  ISETP.NE.AND P0, PT, R0, 0x3, PT ;  /* 0x000000030000780c */ /* 0x000fda0003f05270 */
[----:B------:R-:W-:Y:S05]  /*139c0*/  @!P0 BRA `(.L_x_2773) ;  /* 0x0000000000048947 */ /* 0x000fea0003800000 */
[----:B------:R-:W-:Y:S01]  /*139d0*/  BPT.TRAP 0x1 ;  /* 0x000000040000795c */ /* 0x000fe20000300000 */
.L_x_2773:
[----:B------:R-:W-:Y:S01]  /*139e0*/  LOP3.LUT R0, R10, 0x1, RZ, 0x3c, !PT ;  /* 0x000000010a007812 */ /* 0x000fe200078e3cff */
[----:B------:R-:W-:Y:S01]  /*139f0*/  IMAD R17, R9, 0x8, R22 ;  /* 0x0000000809117824 */ /* 0x000fe200078e0216 */
[----:B------:R-:W-:Y:S02]  /*13a00*/  BSSY B0, `(.L_x_2774) ;  /* 0x0000004000007945 */ /* 0x000fe40003800000 */
[----:B------:R-:W-:-:S04]  /*13a10*/  SHF.L.U32 R0, R0, 0x1f, RZ ;  /* 0x0000001f00007819 */ /* 0x000fc800000006ff */
[----:B------:R-:W0:Y:S02]  /*13a20*/  SYNCS.PHASECHK.TRANS64.TRYWAIT P2, [R17+URZ+0x38870], R0 ;  /* 0x03887000110075a7 */ /* 0x000e24000804017f */
[----:B0-----:R-:W-:Y:S05]  /*13a30*/  @!P2 BRA `(.L_x_2775) ;  /* 0x000000580050a947 */ /* 0x001fea0003800000 */
.L_x_2914:
[----:B------:R-:W-:Y:S05]  /*13a40*/  BSYNC B0 ;  /* 0x0000000000007941 */ /* 0x000fea0003800000 */
.L_x_2774:
[----:B------:R-:W-:-:S05]  /*13a50*/  IMAD.U32 R2, RZ, RZ, UR46 ;  /* 0x0000002eff027e24 */ /* 0x000fca000f8e00ff */
[----:B------:R-:W-:-:S13]  /*13a60*/  ISETP.NE.AND P2, PT, R2, 0x3, PT ;  /* 0x000000030200780c */ /* 0x000fda0003f45270 */
[----:B------:R-:W-:Y:S05]  /*13a70*/  @!P2 BRA `(.L_x_2776) ;  /* 0x000000000004a947 */ /* 0x000fea0003800000 */
[----:B------:R-:W-:Y:S01]  /*13a80*/  BPT.TRAP 0x1 ;  /* 0x000000040000795c */ /* 0x000fe20000300000 */
.L_x_2776:
[----:B0-----:R-:W-:Y:S01]  /*13a90*/  SHF.L.U32 R0, R10, 0x1f, RZ ;  /* 0x0000001f0a007819 */ /* 0x001fe200000006ff */
[----:B------:R-:W-:-:S03]  /*13aa0*/  IMAD.SHL.U32 R3, R9, 0x8000, RZ ;  /* 0x0000800009037824 */ /* 0x000fc600078e00ff */
[----:B------:R-:W0:Y:S02]  /*13ab0*/  SYNCS.PHASECHK.TRANS64.TRYWAIT P2, [R17+URZ+0x38860], R0 ;  /* 0x03886000110075a7 */ /* 0x000e24000804017f */
[----:B0-----:R-:W-:Y:S05]  /*13ac0*/  @!P2 BRA `(.L_x_2777) ;  /* 0x000000580040a947 */ /* 0x001fea0003800000 */
.L_x_2915:
        /* <DEDUP_REMOVED lines=116> */
.L_x_2778:
[----:B0-----:R0:W-:Y:S01]  /*14210*/  SYNCS.ARRIVE.TRANS64.A1T0 RZ, [R17+URZ+0x38850], RZ ;  /* 0x038850ff11ff79a7 */ /* 0x0011e2000810003f */
[----:B------:R-:W-:Y:S06]  /*14220*/  BAR.SYNC.DEFER_BLOCKING 0x2, 0x80 ;  /* 0x0082000000007b1d */ /* 0x000fec0000010000 */
[----:B------:R-:W-:Y:S05]  /*14230*/  @!P0 BRA `(.L_x_2779) ;  /* 0x0000000000048947 */ /* 0x000fea0003800000 */
[----:B------:R-:W-:Y:S01]  /*14240*/  BPT.TRAP 0x1 ;  /* 0x000000040000795c */ /* 0x000fe20000300000 */
.L_x_2779:
[----:B0-----:R-:W-:Y:S01]  /*14250*/  IADD3 R17, R17, 0x38880, RZ ;  /* 0x0003888011117810 */ /* 0x001fe20007ffe0ff */
[----:B-1----:R-:W-:Y:S02]  /*14260*/  IMAD.MOV.U32 R10, RZ, RZ, R30 ;  /* 0x000000ffff0a7224 */ /* 0x002fe400078e001e */
[----:B------:R-:W-:Y:S01]  /*14270*/  IMAD.MOV.U32 R9, RZ, RZ, R23 ;  /* 0x000000ffff097224 */ /* 0x000fe200078e0017 */
[----:B------:R-:W-:-:S04]  /*14280*/  PRMT R17, R36, 0x654, R17 ;  /* 0x0000065424117816 */ /* 0x000fc80000000011 */
[----:B------:R2:W-:Y:S01]  /*14290*/  SYNCS.ARRIVE.TRANS64.RED.A1T0 RZ, [R17+URZ], RZ ;  /* 0x000000ff11ff79a7 */ /* 0x0005e2000810043f */
[----:B------:R-:W-:Y:S05]  /*142a0*/  @P1 BRA `(.L_x_2780) ;  /* 0xffffffe800201947 */ /* 0x000fea000383ffff */
.L_x_2760:
        /* <DEDUP_REMOVED lines=19> */
.L_x_2782:
[----:B------:R-:W-:Y:S05]  /*143e0*/  BSYNC B0 ;  /* 0x0000000000007941 */ /* 0x000fea0003800000 */
.L_x_2781:
[----:B------:R-:W-:Y:S05]  /*143f0*/  @!P0 BRA `(.L_x_2783) ;  /* 0x0000000000048947 */ /* 0x000fea0003800000 */
[----:B------:R-:W-:Y:S01]  /*14400*/  BPT.TRAP 0x1 ;  /* 0x000000040000795c */ /* 0x000fe20000300000 */
.L_x_2783:
[----:B0-----:R-:W-:Y:S01]  /*14410*/  LOP3.LUT R3, R30, 0x1, RZ, 0x3c, !PT ;  /* 0x000000011e037812 */ /* 0x001fe200078e3cff */
[----:B------:R-:W-:Y:S01]  /*14420*/  IMAD R18, R23, 0x8, R22 ;  /* 0x0000000817127824 */ /* 0x000fe200078e0216 */
[----:B------:R-:W-:Y:S02]  /*14430*/  BSSY B0, `(.L_x_2784) ;  /* 0x0000004000007945 */ /* 0x000fe40003800000 */
[----:B------:R-:W-:-:S04]  /*14440*/  SHF.L.U32 R3, R3, 0x1f, RZ ;  /* 0x0000001f03037819 */ /* 0x000fc800000006ff */
[----:B------:R-:W0:Y:S02]  /*14450*/  SYNCS.PHASECHK.TRANS64.TRYWAIT P1, [R18+URZ+0x38870], R3 ;  /* 0x03887003120075a7 */ /* 0x000e24000802017f */
[----:B0-----:R-:W-:Y:S05]  /*14460*/  @!P1 BRA `(.L_x_2785) ;  /* 0x0000004c00ec9947 */ /* 0x001fea0003800000 */
.L_x_2916:
[----:B------:R-:W-:Y:S05]  /*14470*/  BSYNC B0 ;  /* 0x0000000000007941 */ /* 0x000fea0003800000 */
.L_x_2784:
[----:B------:R-:W-:-:S05]  /*14480*/  IMAD.U32 R0, RZ, RZ, UR46 ;  /* 0x0000002eff007e24 */ /* 0x000fca000f8e00ff */
[----:B------:R-:W-:-:S13]  /*14490*/  ISETP.NE.AND P1, PT, R0, 0x3, PT ;  /* 0x000000030000780c */ /* 0x000fda0003f25270 */
[----:B------:R-:W-:Y:S05]  /*144a0*/  @!P1 BRA `(.L_x_2786) ;  /* 0x0000000000049947 */ /* 0x000fea0003800000 */
[----:B------:R-:W-:Y:S01]  /*144b0*/  BPT.TRAP 0x1 ;  /* 0x000000040000795c */ /* 0x000fe20000300000 */
.L_x_2786:
[----:B0-----:R-:W-:-:S04]  /*144c0*/  SHF.L.U32 R3, R30, 0x1f, RZ ;  /* 0x0000001f1e037819 */ /* 0x001fc800000006ff */
[----:B------:R-:W0:Y:S02]  /*144d0*/  SYNCS.PHASECHK.TRANS64.TRYWAIT P1, [R18+URZ+0x38860], R3 ;  /* 0x03886003120075a7 */ /* 0x000e24000802017f */
[----:B0-----:R-:W-:Y:S05]  /*144e0*/  @!P1 BRA `(.L_x_2787) ;  /* 0x0000004c00e09947 */ /* 0x001fea0003800000 */
.L_x_2917:
        /* <DEDUP_REMOVED lines=117> */
.L_x_2788:
[----:B-1----:R1:W-:Y:S01]  /*14c40*/  SYNCS.ARRIVE.TRANS64.A1T0 RZ, [R18+URZ+0x38850], RZ ;  /* 0x038850ff12ff79a7 */ /* 0x0023e2000810003f */
[----:B------:R-:W-:Y:S06]  /*14c50*/  BAR.SYNC.DEFER_BLOCKING 0x2, 0x80 ;  /* 0x0082000000007b1d */ /* 0x000fec0000010000 */
[----:B------:R-:W-:Y:S05]  /*14c60*/  @!P0 BRA `(.L_x_2789) ;  /* 0x0000000000048947 */ /* 0x000fea0003800000 */
[----:B------:R-:W-:Y:S01]  /*14c70*/  BPT.TRAP 0x1 ;  /* 0x000000040000795c */ /* 0x000fe20000300000 */
.L_x_2789:
        /* <DEDUP_REMOVED lines=8> */
.L_x_2730:
[----:B------:R-:W-:Y:S05]  /*14d00*/  BSYNC B7 ;  /* 0x0000000000077941 */ /* 0x000fea0003800000 */
.L_x_2728:
        /* <DEDUP_REMOVED lines=11> */
.L_x_2790:
[----:B------:R-:W0:Y:S01]  /*14dc0*/  S2R R0, SR_TID.X ;  /* 0x0000000000007919 */ /* 0x000e220000002100 */
[----:B------:R-:W-:Y:S01]  /*14dd0*/  ULDC UR4, c[0x0][0xc3c] ;  /* 0x00030f0000047ab9 */ /* 0x000fe20000000800 */
[----:B------:R-:W-:Y:S01]  /*14de0*/  IMAD.MOV.U32 R17, RZ, RZ, RZ ;  /* 0x000000ffff117224 */ /* 0x000fe200078e00ff */
[----:B0-----:R-:W-:-:S04]  /*14df0*/  LOP3.LUT R6, R0, 0x1f, RZ, 0xc0, !PT ;  /* 0x0000001f00067812 */ /* 0x001fc800078ec0ff */
        /* <DEDUP_REMOVED lines=21> */
[----:B------:R-:W-:Y:S04]  /*14f50*/  SHFL.IDX PT, R5, R16, RZ, 0x1f ;  /* 0x00001fff10057589 */ /* 0x000fe800000e0000 */
[----:B------:R-:W0:Y:S02]  /*14f60*/  SHFL.UP PT, R2, R4, 0x8, RZ ;  /* 0x0500000004027989 */ /* 0x000e2400000e00ff */
[----:B0-----:R-:W-:Y:S02]  /*14f70*/  SEL R3, R2, RZ, P4 ;  /* 0x000000ff02037207 */ /* 0x001fe40002000000 */
[----:B------:R-:W-:Y:S03]  /*14f80*/  SHFL.IDX PT, R2, R16, 0x1, 0x1f ;  /* 0x00201f0010027f89 */ /* 0x000fe600000e0000 */
        /* <DEDUP_REMOVED lines=10> */
.L_x_2796:
[----:B------:R-:W-:-:S04]  /*15030*/  UIADD3 UR40, UR40, 0x1f, URZ ;  /* 0x0000001f28287890 */ /* 0x000fc8000fffe03f */
[----:B------:R-:W-:-:S06]  /*15040*/  UISETP.GE.AND UP0, UPT, UR40, UR4, UPT ;  /* 0x000000042800728c */ /* 0x000fcc000bf06270 */
[----:B------:R-:W-:-:S13]  /*15050*/  PLOP3.LUT P6, PT, PT, PT, UP0, 0x40, 0x0 ;  /* 0x000000000000781c */ /* 0x000fda0003fce808 */
[----:B------:R-:W-:Y:S05]  /*15060*/  @!P6 BRA `(.L_x_2793) ;  /* 0x0000000400cce947 */ /* 0x000fea0003800000 */
[----:B------:R-:W0:Y:S01]  /*15070*/  S2R R0, SR_TID.X ;  /* 0x0000000000007919 */ /* 0x000e220000002100 */
[----:B------:R-:W-:Y:S01]  /*15080*/  BSSY B0, `(.L_x_2794) ;  /* 0x0000009000007945 */ /* 0x000fe20003800000 */
[----:B------:R-:W-:Y:S01]  /*15090*/  IMAD.MOV.U32 R17, RZ, RZ, RZ ;  /* 0x000000ffff117224 */ /* 0x000fe200078e00ff */
[----:B0-----:R-:W-:-:S05]  /*150a0*/  LOP3.LUT R0, R0, 0x1f, RZ, 0xc0, !PT ;  /* 0x0000001f00007812 */ /* 0x001fca00078ec0ff */
[----:B------:R-:W-:-:S05]  /*150b0*/  VIADD R7, R0, UR40 ;  /* 0x0000002800077c36 */ /* 0x000fca0008000000 */
[----:B------:R-:W-:-:S13]  /*150c0*/  ISETP.GE.OR P6, PT, R7, UR4, !P0 ;  /* 0x0000000407007c0c */ /* 0x000fda000c7c6670 */
[----:B------:R-:W-:Y:S05]  /*150d0*/  @P6 BRA `(.L_x_2795) ;  /* 0x00000000000c6947 */ /* 0x000fea0003800000 */
[----:B------:R-:W0:Y:S02]  /*150e0*/  LDC.64 R2, c[0x0][0xc80] ;  /* 0x00032000ff027b82 */ /* 0x000e240000000a00 */
[----:B0-----:R-:W-:-:S05]  /*150f0*/  IMAD.WIDE R2, R7, 0x4, R2 ;  /* 0x0000000407027825 */ /* 0x001fca00078e0202 */
[----:B------:R0:W5:Y:S02]  /*15100*/  LDG.E R17, desc[UR52][R2.64] ;  /* 0x0000003402117981 */ /* 0x000164000c1e1900 */
.L_x_2795:
[----:B------:R-:W-:Y:S05]  /*15110*/  BSYNC B0 ;  /* 0x0000000000007941 */ /* 0x000fea0003800000 */
.L_x_2794:
[----:B-----5:R-:W2:Y:S02]  /*15120*/  SHFL.UP PT, R0, R17, 0x1, RZ ;  /* 0x0420000011007989 */ /* 0x020ea400000e00ff */
[----:B--2---:R-:W-:-:S05]  /*15130*/  SEL R0, R0, RZ, P1 ;  /* 0x000000ff00007207 */ /* 0x004fca0000800000 */
[----:B------:R-:W-:-:S05]  /*15140*/  IMAD.IADD R0, R17, 0x1, R0 ;  /* 0x0000000111007824 */ /* 0x000fca00078e0200 */
[----:B0-----:R-:W0:Y:S02]  /*15150*/  SHFL.UP PT, R2, R0, 0x2, RZ ;  /* 0x0440000000027989 */ /* 0x001e2400000e00ff */
[----:B0-----:R-:W-:-:S05]  /*15160*/  SEL R3, R2, RZ, P2 ;  /* 0x000000ff02037207 */ /* 0x001fca0001000000 */
[----:B------:R-:W-:Y:S02]  /*15170*/  IMAD.IADD R3, R0, 0x1, R3 ;  /* 0x0000000100037824 */ /* 0x000fe400078e0203 */
[----:B------:R-:W0:Y:S03]  /*15180*/  LDC R0, c[0x0][0xc38] ;  /* 0x00030e00ff007b82 */ /* 0x000e260000000800 */
        /* <DEDUP_REMOVED lines=9> */
[----:B------:R-:W0:Y:S02]  /*15220*/  SHFL.IDX PT, R9, R6, 0x1f, 0x1f ;  /* 0x03e01f0006097f89 */ /* 0x000e2400000e0000 */
[----:B0-----:R-:W-:-:S04]  /*15230*/  IMAD R9, R9, R0, RZ ;  /* 0x0000000009097224 */ /* 0x001fc800078e02ff */
[----:B------:R-:W-:-:S05]  /*15240*/  IMAD.IADD R4, R9, 0x1, R4 ;  /* 0x0000000109047824 */ /* 0x000fca00078e0204 */
[----:B------:R-:W-:-:S13]  /*15250*/  ISETP.GT.AND P6, PT, R4, R5, PT ;  /* 0x000000050400720c */ /* 0x000fda0003fc4270 */
[----:B------:R-:W-:Y:S05]  /*15260*/  @!P6 BRA `(.L_x_2796) ;  /* 0xfffffffc0070e947 */ /* 0x000fea000383ffff */
[----:B------:R-:W-:-:S07]  /*15270*/  IMAD.MOV.U32 R7, RZ, RZ, R6 ;  /* 0x000000ffff077224 */ /* 0x000fce00078e0006 */
.L_x_2792:
[----:B------:R-:W-:Y:S01]  /*15280*/  IADD3 R9, -R9, R4, RZ ;  /* 0x0000000409097210 */ /* 0x000fe20007ffe1ff */
[----:B------:R-:W-:-:S04]  /*15290*/  ULDC.64 UR4, c[0x0][0xc90] ;  /* 0x0003240000047ab9 */ /* 0x000fc80000000a00 */
[----:B------:R-:W-:-:S05]  /*152a0*/  IMAD R2, R7, R0, R9 ;  /* 0x0000000007027224 */ /* 0x000fca00078e0209 */
[----:B------:R-:W-:-:S13]  /*152b0*/  ISETP.GT.AND P0, PT, R2, R5, PT ;  /* 0x000000050200720c */ /* 0x000fda0003f04270 */
[----:B------:R-:W-:Y:S02]  /*152c0*/  VOTEU.ANY UR7, UPT, !P0 ;  /* 0x0000000000077886 */ /* 0x000fe400040e0100 */
[----:B------:R-:W-:-:S04]  /*152d0*/  UPOPC UR6, UR7 ;  /* 0x00000007000672bf */ /* 0x000fc80008000000 */
[----:B------:R-:W-:-:S04]  /*152e0*/  UIADD3 UR40, UR6, UR40, URZ ;  /* 0x0000002806287290 */ /* 0x000fc8000fffe03f */
[----:B------:R-:W-:-:S06]  /*152f0*/  UIMAD.WIDE UR4, UR40, 0x4, UR4 ;  /* 0x00000004280478a5 */ /* 0x000fcc000f8e0204 */
[----:B------:R-:W-:Y:S02]  /*15300*/  IMAD.U32 R2, RZ, RZ, UR4 ;  /* 0x00000004ff027e24 */ /* 0x000fe4000f8e00ff */
[----:B------:R-:W-:-:S05]  /*15310*/  IMAD.U32 R3, RZ, RZ, UR5 ;  /* 0x00000005ff037e24 */ /* 0x000fca000f8e00ff */
[----:B------:R-:W2:Y:S01]  /*15320*/  LDG.E R6, desc[UR52][R2.64] ;  /* 0x0000003402067981 */ /* 0x000ea2000c1e1900 */
[----:B------:R-:W-:Y:S01]  /*15330*/  IMAD.U32 R12, RZ, RZ, UR6 ;  /* 0x00000006ff0c7e24 */ /* 0x000fe2000f8e00ff */
[----:B------:R-:W-:Y:S01]  /*15340*/  ISETP.NE.AND P0, PT, RZ, UR7, PT ;  /* 0x00000007ff007c0c */ /* 0x000fe2000bf05270 */
[----:B------:R-:W-:-:S03]  /*15350*/  IMAD.MOV.U32 R16, RZ, RZ, RZ ;  /* 0x000000ffff107224 */ /* 0x000fc600078e00ff */
[----:B------:R-:W2:Y:S02]  /*15360*/  SHFL.IDX PT, R17, R17, R12, 0x1f ;  /* 0x00001f0c11117589 */ /* 0x000ea400000e0000 */
[----:B--2---:R-:W-:-:S05]  /*15370*/  IMAD R4, R17, R6, RZ ;  /* 0x0000000611047224 */ /* 0x004fca00078e02ff */
[----:B------:R-:W-:-:S04]  /*15380*/  IABS R8, R4 ;  /* 0x0000000400087213 */ /* 0x000fc80000000000 */
[----:B------:R-:W0:Y:S08]  /*15390*/  I2F.RP R10, R8 ;  /* 0x00000008000a7306 */ /* 0x000e300000209400 */
[----:B0-----:R-:W0:Y:S02]  /*153a0*/  MUFU.RCP R10, R10 ;  /* 0x0000000a000a7308 */ /* 0x001e240000001000 */
[----:B0-----:R-:W-:-:S06]  /*153b0*/  VIADD R11, R10, 0xffffffe ;  /* 0x0ffffffe0a0b7836 */ /* 0x001fcc0000000000 */
[----:B------:R-:W0:Y:S02]  /*153c0*/  F2I.FTZ.U32.TRUNC.NTZ R11, R11 ;  /* 0x0000000b000b7305 */ /* 0x000e24000021f000 */
[----:B0-----:R-:W-:Y:S01]  /*153d0*/  IMAD.MOV R3, RZ, RZ, -R11 ;  /* 0x000000ffff037224 */ /* 0x001fe200078e0a0b */
[----:B------:R-:W-:Y:S06]  /*153e0*/  @!P0 BRA `(.L_x_2797) ;  /* 0x00000000000c8947 */ /* 0x000fec0003800000 */
[----:B------:R-:W-:-:S06]  /*153f0*/  UIADD3 UR4, UR6, -0x1, URZ ;  /* 0xffffffff06047890 */ /* 0x000fcc000fffe03f */
[----:B------:R-:W-:-:S06]  /*15400*/  IMAD.U32 R16, RZ, RZ, UR4 ;  /* 0x00000004ff107e24 */ /* 0x000fcc000f8e00ff */
[----:B------:R0:W2:Y:S02]  /*15410*/  SHFL.IDX PT, R16, R7, R16, 0x1f ;  /* 0x00001f1007107589 */ /* 0x0000a400000e0000 */
.L_x_2797:
[----:B--2---:R-:W-:Y:S02]  /*15420*/  IMAD R16, R16, R0, R9 ;  /* 0x0000000010107224 */ /* 0x004fe400078e0209 */
[----:B0-----:R-:W-:Y:S02]  /*15430*/  IMAD R7, R3, R8, RZ ;  /* 0x0000000803077224 */ /* 0x001fe400078e02ff */
[----:B------:R-:W-:Y:S02]  /*15440*/  IMAD.MOV.U32 R2, RZ, RZ, RZ ;  /* 0x000000ffff027224 */ /* 0x000fe400078e00ff */
[----:B------:R-:W-:Y:S02]  /*15450*/  IMAD.MOV.U32 R3, RZ, RZ, R11 ;  /* 0x000000ffff037224 */ /* 0x000fe400078e000b */
[----:B------:R-:W-:Y:S02]  /*15460*/  IMAD.IADD R5, R5, 0x1, -R16 ;  /* 0x0000000105057824 */ /* 0x000fe400078e0a10 */
[----:B------:R-:W-:Y:S01]  /*15470*/  IMAD.HI.U32 R11, R11, R7, R2 ;  /* 0x000000070b0b7227 */ /* 0x000fe200078e0002 */
[----:B------:R-:W-:-:S02]  /*15480*/  IABS R3, R4 ;  /* 0x0000000400037213 */ /* 0x000fc40000000000 */
        /* <DEDUP_REMOVED lines=14> */
[----:B------:R-:W-:Y:S02]  /*15570*/  IMAD R7, R6, R11, RZ ;  /* 0x0000000b06077224 */ /* 0x000fe400078e02ff */
[----:B------:R-:W-:Y:S02]  /*15580*/  IMAD.MOV R11, RZ, RZ, -R11 ;  /* 0x000000ffff0b7224 */ /* 0x000fe400078e0a0b */
        /* <DEDUP_REMOVED lines=8> */
[----:B------:R0:W2:Y:S02]  /*15610*/  F2I.FTZ.U32.TRUNC.NTZ R3, R2 ;  /* 0x0000000200037305 */ /* 0x0000a4000021f000 */
[----:B0-----:R-:W-:Y:S02]  /*15620*/  IMAD.MOV.U32 R2, RZ, RZ, RZ ;  /* 0x000000ffff027224 */ /* 0x001fe400078e00ff */
[----:B--2---:R-:W-:-:S04]  /*15630*/  IMAD.MOV R5, RZ, RZ, -R3 ;  /* 0x000000ffff057224 */ /* 0x004fc800078e0a03 */
        /* <DEDUP_REMOVED lines=14> */
[----:B------:R-:W-:-:S04]  /*15720*/  @P0 VIADD R3, R3, 0x1 ;  /* 0x0000000103030836 */ /* 0x000fc80000000000 */
[----:B------:R-:W-:Y:S01]  /*15730*/  @!P2 IMAD.MOV R3, RZ, RZ, -R3 ;  /* 0x000000ffff03a224 */ /* 0x000fe200078e0a03 */
[----:B------:R-:W-:Y:S01]  /*15740*/  @!P1 LOP3.LUT R3, RZ, R0, RZ, 0x33, !PT ;  /* 0x00000000ff039212 */ /* 0x000fe200078e33ff */
[----:B------:R-:W-:-:S04]  /*15750*/  IMAD.MOV R0, RZ, RZ, -R0 ;  /* 0x000000ffff007224 */ /* 0x000fc800078e0a00 */
[----:B-1----:R-:W-:Y:S01]  /*15760*/  IMAD R18, R3, R0, R4 ;  /* 0x0000000003127224 */ /* 0x002fe200078e0204 */
[----:B------:R-:W-:-:S05]  /*15770*/  LOP3.LUT R0, RZ, R3, RZ, 0x33, !PT ;  /* 0x00000003ff007212 */ /* 0x000fca00078e33ff */
[----:B------:R-:W-:Y:S01]  /*15780*/  IMAD.IADD R17, R17, 0x1, R0 ;  /* 0x0000000111117824 */ /* 0x000fe200078e0200 */
[----:B------:R-:W-:Y:S06]  /*15790*/  BRA `(.L_x_2798) ;  /* 0x0000000000107947 */ /* 0x000fec0003800000 */
.L_x_2793:
[----:B------:R-:W-:Y:S01]  /*157a0*/  IMAD.MOV.U32 R16, RZ, RZ, R5 ;  /* 0x000000ffff107224 */ /* 0x000fe200078e0005 */
[----:B-1----:R-:W-:Y:S01]  /*157b0*/  MOV R18, RZ ;  /* 0x000000ff00127202 */ /* 0x002fe20000000f00 */
[----:B------:R-:W-:Y:S01]  /*157c0*/  IMAD.MOV.U32 R17, RZ, RZ, RZ ;  /* 0x000000ffff117224 */ /* 0x000fe200078e00ff */
[----:B------:R-:W-:-:S06]  /*157d0*/  ULDC UR40, c[0x0][0xc3c] ;  /* 0x00030f0000287ab9 */ /* 0x000fcc0000000800 */
.L_x_2798:
[----:B------:R-:W0:Y:S01]  /*157e0*/  S2R R0, SR_TID.X ;  /* 0x0000000000007919 */ /* 0x000e220000002100 */
[----:B------:R-:W-:Y:S01]  /*157f0*/  IMAD.U32 R19, RZ, RZ, UR40 ;  /* 0x00000028ff137e24 */ /* 0x000fe2000f8e00ff */
[----:B------:R-:W-:Y:S01]  /*15800*/  BAR.SYNC.DEFER_BLOCKING 0x4, 0x180 ;  /* 0x0106000000007b1d */ /* 0x000fe20000010000 */
[----:B0-----:R-:W-:-:S04]  /*15810*/  LOP3.LUT R0, R0, 0x1f, RZ, 0xc0, !PT ;  /* 0x0000001f00007812 */ /* 0x001fc800078ec0ff */
[----:B------:R-:W-:-:S13]  /*15820*/  ISETP.NE.AND P0, PT, R0, RZ, PT ;  /* 0x000000ff0000720c */ /* 0x000fda0003f05270 */
[----:B------:R-:W0:Y:S01]  /*15830*/  @!P0 S2R R36, SR_CgaCtaId ;  /* 0x0000000000248919 */ /* 0x000e220000008800 */
[----:B------:R-:W-:-:S04]  /*15840*/  @!P0 MOV R3, 0x400 ;  /* 0x0000040000038802 */ /* 0x000fc80000000f00 */
[----:B0-----:R-:W-:-:S05]  /*15850*/  @!P0 LEA R22, R36, R3, 0x18 ;  /* 0x0000000324168211 */ /* 0x001fca00078ec0ff */
[----:B------:R0:W-:Y:S01]  /*15860*/  @!P0 STS.128 [R22+0x388d0], R16 ;  /* 0x0388d01016008388 */ /* 0x0001e20000000c00 */
[----:B------:R-:W-:Y:S06]  /*15870*/  BAR.ARV 0x5, 0x180 ;  /* 0x0146000000007b1d */ /* 0x000fec0000002000 */
.L_x_2791:
[----:B------:R-:W-:Y:S02]  /*15880*/  ULDC UR4, c[0x0][0xc3c] ;  /* 0x00030f0000047ab9 */ /* 0x000fe40000000800 */
[----:B------:R-:W-:-:S06]  /*15890*/  UISETP.GE.AND UP0, UPT, UR40, UR4, UPT ;  /* 0x000000042800728c */ /* 0x000fcc000bf06270 */
[----:B------:R-:W-:-:S13]  /*158a0*/  PLOP3.LUT P0, PT, PT, PT, UP0, 0x80, 0x0 ;  /* 0x000000000000781c */ /* 0x000fda0003f0f008 */
[----:B------:R-:W-:Y:S05]  /*158b0*/  @!P0 BRA `(.L_x_2799) ;  /* 0xffffffa400448947 */ /* 0x000fea000383ffff */
.L_x_2724:
[----:B0-----:R-:W2:Y:S01]  /*158c0*/  LDL.LU R0, [R1+0xc] ;  /* 0x00000c0001007983 */ /* 0x001ea20000300800 */
[----:B------:R-:W-:Y:S01]  /*158d0*/  BSSY B0, `(.L_x_2800) ;  /* 0x000000b000007945 */ /* 0x000fe20003800000 */
[----:B------:R-:W0:Y:S01]  /*158e0*/  S2R R5, SR_CgaCtaId ;  /* 0x0000000000057919 */ /* 0x000e220000008800 */
[----:B--2---:R-:W-:-:S05]  /*158f0*/  VIADD R0, R0, 0x1 ;  /* 0x0000000100007836 */ /* 0x004fca0000000000 */
        /* <DEDUP_REMOVED lines=8> */
.L_x_2918:
[----:B------:R-:W-:Y:S05]  /*15980*/  BSYNC B0 ;  /* 0x0000000000007941 */ /* 0x000fea0003800000 */
.L_x_2800:
[----:B------:R-:W-:-:S03]  /*15990*/  UMOV UR4, 0xffffffff ;  /* 0xffffffff00047882 */ /* 0x000fc60000000000 */
[----:B------:R-:W-:Y:S05]  /*159a0*/  BRA.DIV UR4, `(.L_x_2802) ;  /* 0x0000003a04d87947 */ /* 0x000fea000b800000 */
[----:B0-----:R-:W0:Y:S02]  /*159b0*/  S2R R0, SR_TID.X ;  /* 0x0000000000007919 */ /* 0x001e240000002100 */
[----:B0-----:R-:W-:-:S04]  /*159c0*/  SHF.R.U32.HI R0, RZ, 0x5, R0 ;  /* 0x00000005ff007819 */ /* 0x001fc80000011600 */
[----:B------:R-:W-:-:S05]  /*159d0*/  LOP3.LUT R0, R0, 0x3, RZ, 0xc0, !PT ;  /* 0x0000000300007812 */ /* 0x000fca00078ec0ff */
[----:B------:R0:W1:Y:S02]  /*159e0*/  SHFL.IDX PT, R14, R0, RZ, 0x1f ;  /* 0x00001fff000e7589 */ /* 0x00006400000e0000 */
.L_x_2921:
[----:B-1----:R-:W-:Y:S01]  /*159f0*/  ISETP.NE.AND P0, PT, R14, RZ, PT ;  /* 0x000000ff0e00720c */ /* 0x002fe20003f05270 */
[----:B------:R-:W-:-:S12]  /*15a00*/  BSSY B0, `(.L_x_2803) ;  /* 0x000002c000007945 */ /* 0x000fd80003800000 */
[----:B------:R-:W-:Y:S05]  /*15a10*/  @P0 BRA `(.L_x_2804) ;  /* 0x0000000000a80947 */ /* 0x000fea0003800000 */
[----:B------:R-:W-:-:S03]  /*15a20*/  UMOV UR4, 0xffffffff ;  /* 0xffffffff00047882 */ /* 0x000fc60000000000 */
[----:B------:R-:W-:Y:S05]  /*15a30*/  BRA.DIV UR4, `(.L_x_2805) ;  /* 0x0000003a04e87947 */ /* 0x000fea000b800000 */
[----:B------:R-:W-:-:S13]  /*15a40*/  ELECT P6, URZ, PT ;  /* 0x00000000003f782f */ /* 0x000fda00038c0000 */
.L_x_2924:
[----:B------:R-:W-:Y:S05]  /*15a50*/  @!P6 BRA `(.L_x_2804) ;  /* 0x000000000098e947 */ /* 0x000fea0003800000 */
[----:B------:R-:W-:-:S06]  /*15a60*/  ULOP3.LUT UR4, UR37, 0x2, URZ, 0xfc, !UPT ;  /* 0x0000000225047892 */ /* 0x000fcc000f8efc3f */
[----:B0-----:R-:W-:-:S05]  /*15a70*/  IMAD.U32 R0, RZ, RZ, UR4 ;  /* 0x00000004ff007e24 */ /* 0x001fca000f8e00ff */
[----:B------:R-:W-:-:S13]  /*15a80*/  ISETP.NE.AND P0, PT, R0, 0x3, PT ;  /* 0x000000030000780c */ /* 0x000fda0003f05270 */
[----:B------:R-:W-:Y:S05]  /*15a90*/  @!P0 BRA `(.L_x_2806) ;  /* 0x0000000000048947 */ /* 0x000fea0003800000 */
[----:B------:R-:W-:Y:S01]  /*15aa0*/  BPT.TRAP 0x1 ;  /* 0x000000040000795c */ /* 0x000fe20000300000 */
.L_x_2806:
[C---:B------:R-:W-:Y:S01]  /*15ab0*/  IMAD R5, R23.reuse, 0x8, R4 ;  /* 0x0000000817057824 */ /* 0x040fe200078e0204 */
[----:B------:R-:W-:Y:S01]  /*15ac0*/  SHF.L.U32 R0, R30, 0x1f, RZ ;  /* 0x0000001f1e007819 */ /* 0x000fe200000006ff */
[----:B------:R-:W-:-:S03]  /*15ad0*/  VIADD R23, R23, 0x1 ;  /* 0x0000000117177836 */ /* 0x000fc60000000000 */
[----:B------:R-:W0:Y:S02]  /*15ae0*/  SYNCS.PHASECHK.TRANS64.TRYWAIT P1, [R5+URZ+0x38840], R0 ;  /* 0x03884000050075a7 */ /* 0x000e24000802017f */
[----:B------:R-:W-:-:S04]  /*15af0*/  ISETP.NE.AND P2, PT, R23, 0x2, PT ;  /* 0x000000021700780c */ /* 0x000fc80003f45270 */
[----:B------:R-:W-:Y:S01]  /*15b00*/  SEL R3, RZ, 0x1, P2 ;  /* 0x00000001ff037807 */ /* 0x000fe20001000000 */
[----:B0-----:R-:W-:Y:S08]  /*15b10*/  @!P1 BRA `(.L_x_2807) ;  /* 0x0000003800d09947 */ /* 0x001ff00003800000 */
.L_x_2925:
[----:B------:R-:W-:Y:S02]  /*15b20*/  SEL R23, R23, RZ, P2 ;  /* 0x000000ff17177207 */ /* 0x000fe40001000000 */
[----:B------:R-:W-:Y:S01]  /*15b30*/  LOP3.LUT R2, R30, R3, RZ, 0x3c, !PT ;  /* 0x000000031e027212 */ /* 0x000fe200078e3cff */
[----:B------:R-:W-:Y:S06]  /*15b40*/  @!P0 BRA `(.L_x_2808) ;  /* 0x0000000000048947 */ /* 0x000fec0003800000 */
[----:B------:R-:W-:Y:S01]  /*15b50*/  BPT.TRAP 0x1 ;  /* 0x000000040000795c */ /* 0x000fe20000300000 */
.L_x_2808:
[----:B------:R-:W-:Y:S01]  /*15b60*/  IMAD R23, R23, 0x8, R4 ;  /* 0x0000000817177824 */ /* 0x000fe200078e0204 */
[----:B------:R-:W-:-:S04]  /*15b70*/  SHF.L.U32 R2, R2, 0x1f, RZ ;  /* 0x0000001f02027819 */ /* 0x000fc800000006ff */
[----:B------:R-:W1:Y:S02]  /*15b80*/  SYNCS.PHASECHK.TRANS64.TRYWAIT P1, [R23+URZ+0x38840], R2 ;  /* 0x03884002170075a7 */ /* 0x000e64000802017f */
[----:B-1----:R-:W-:Y:S05]  /*15b90*/  @!P1 BRA `(.L_x_2809) ;  /* 0x0000003800c49947 */ /* 0x002fea0003800000 */
.L_x_2926:
[----:B------:R-:W-:Y:S05]  /*15ba0*/  @!P0 BRA `(.L_x_2810) ;  /* 0x0000000000048947 */ /* 0x000fea0003800000 */
[----:B------:R-:W-:Y:S01]  /*15bb0*/  BPT.TRAP 0x1 ;  /* 0x000000040000795c */ /* 0x000fe20000300000 */
.L_x_2810:
[----:B------:R-:W2:Y:S02]  /*15bc0*/  SYNCS.PHASECHK.TRANS64.TRYWAIT P1, [R5+URZ+0x38860], R0 ;  /* 0x03886000050075a7 */ /* 0x000ea4000802017f */
[----:B--2---:R-:W-:Y:S05]  /*15bd0*/  @!P1 BRA `(.L_x_2811) ;  /* 0x0000003800c89947 */ /* 0x004fea0003800000 */
.L_x_2927:
[----:B------:R-:W-:Y:S05]  /*15be0*/  @!P0 BRA `(.L_x_2812) ;  /* 0x0000000000048947 */ /* 0x000fea0003800000 */
[----:B------:R-:W-:Y:S01]  /*15bf0*/  BPT.TRAP 0x1 ;  /* 0x000000040000795c */ /* 0x000fe20000300000 */
.L_x_2812:
[----:B------:R-:W3:Y:S02]  /*15c00*/  SYNCS.PHASECHK.TRANS64.TRYWAIT P1, [R23+URZ+0x38860], R2 ;  /* 0x03886002170075a7 */ /* 0x000ee4000802017f */
[----:B---3--:R-:W-:Y:S05]  /*15c10*/  @!P1 BRA `(.L_x_2813) ;  /* 0x0000003800cc9947 */ /* 0x008fea0003800000 */
.L_x_2928:
[----:B------:R-:W-:Y:S05]  /*15c20*/  @!P0 BRA `(.L_x_2814) ;  /* 0x0000000000048947 */ /* 0x000fea0003800000 */
[----:B------:R-:W-:Y:S01]  /*15c30*/  BPT.TRAP 0x1 ;  /* 0x000000040000795c */ /* 0x000fe20000300000 */
.L_x_2814:
[----:B------:R-:W4:Y:S02]  /*15c40*/  SYNCS.PHASECHK.TRANS64.TRYWAIT P1, [R5+URZ+0x38880], R0 ;  /* 0x03888000050075a7 */ /* 0x000f24000802017f */
[----:B----4-:R-:W-:Y:S05]  /*15c50*/  @!P1 BRA `(.L_x_2815) ;  /* 0x0000003800d09947 */ /* 0x010fea0003800000 */
.L_x_2929:
[----:B------:R-:W-:Y:S05]  /*15c60*/  @!P0 BRA `(.L_x_2816) ;  /* 0x0000000000048947 */ /* 0x000fea0003800000 */
[----:B------:R-:W-:Y:S01]  /*15c70*/  BPT.TRAP 0x1 ;  /* 0x000000040000795c */ /* 0x000fe20000300000 */
.L_x_2816:
[----:B------:R0:W0:Y:S02]  /*15c80*/  SYNCS.PHASECHK.TRANS64.TRYWAIT P0, [R23+URZ+0x38880], R2 ;  /* 0x03888002170075a7 */ /* 0x000024000800017f */
[----:B0-----:R-:W-:Y:S05]  /*15c90*/  @!P0 NANOSLEEP.SYNCS 0x989680 ;  /* 0x009896800000895d */ /* 0x001fea0003900000 */
[----:B------:R-:W0:Y:S02]  /*15ca0*/  @!P0 SYNCS.PHASECHK.TRANS64 P0, [R23+URZ+0x38880], R2 ;  /* 0x03888002170085a7 */ /* 0x000e24000800007f */
[----:B0-----:R-:W-:Y:S05]  /*15cb0*/  @!P0 BRA `(.L_x_2816) ;  /* 0xfffffffc00f08947 */ /* 0x001fea000383ffff */
.L_x_2804:
[----:B------:R-:W-:Y:S05]  /*15cc0*/  BSYNC B0 ;  /* 0x0000000000007941 */ /* 0x000fea0003800000 */
.L_x_2803:
[----:B------:R-:W-:Y:S05]  /*15cd0*/  EXIT ;  /* 0x000000000000794d */ /* 0x000fea0003800000 */
.L_x_2661:
[----:B0-----:R-:W-:-:S04]  /*15ce0*/  IMAD.U32 R3, RZ, RZ, UR50 ;  /* 0x00000032ff037e24 */ /* 0x001fc8000f8e00ff */
[----:B------:R0:W1:Y:S03]  /*15cf0*/  SYNCS.PHASECHK.TRANS64.TRYWAIT P0, [R3+URZ+0x38800], R4 ;  /* 0x03880004030075a7 */ /* 0x000066000800017f */
[----:B-1----:R-:W-:Y:S05]  /*15d00*/  @!P0 NANOSLEEP.SYNCS 0x989680 ;  /* 0x009896800000895d */ /* 0x002fea0003900000 */
[----:B------:R-:W1:Y:S02]  /*15d10*/  @!P0 SYNCS.PHASECHK.TRANS64 P0, [R3+URZ+0x38800], R4 ;  /* 0x03880004030085a7 */ /* 0x000e64000800007f */
[----:B-1----:R-:W-:Y:S05]  /*15d20*/  @!P0 BRA `(.L_x_2661) ;  /* 0xfffffffc00ec8947 */ /* 0x002fea000383ffff */
[----:B------:R-:W-:Y:S05]  /*15d30*/  BRA `(.L_x_2817) ;  /* 0xfffffec000087947 */ /* 0x000fea000383ffff */
.L_x_2665:
[----:B0-----:R-:W-:-:S04]  /*15d40*/  IMAD.U32 R3, RZ, RZ, UR55 ;  /* 0x00000037ff037e24 */ /* 0x001fc8000f8e00ff */
[----:B------:R0:W2:Y:S03]  /*15d50*/  SYNCS.PHASECHK.TRANS64.TRYWAIT P1, [R3+URZ+0x38830], R6 ;  /* 0x03883006030075a7 */ /* 0x0000a6000802017f */
[----:B--2---:R-:W-:Y:S05]  /*15d60*/  @!P1 NANOSLEEP.SYNCS 0x989680 ;  /* 0x009896800000995d */ /* 0x004fea0003900000 */
[----:B------:R-:W2:Y:S02]  /*15d70*/  @!P1 SYNCS.PHASECHK.TRANS64 P1, [R3+URZ+0x38830], R6 ;  /* 0x03883006030095a7 */ /* 0x000ea4000802007f */
[----:B--2---:R-:W-:Y:S05]  /*15d80*/  @!P1 BRA `(.L_x_2665) ;  /* 0xfffffffc00ec9947 */ /* 0x004fea000383ffff */
[----:B------:R-:W-:Y:S05]  /*15d90*/  BRA `(.L_x_2664) ;  /* 0xfffffec0002c7947 */ /* 0x000fea000383ffff */
.L_x_2670:
[----:B-1----:R-:W-:-:S04]  /*15da0*/  IMAD.U32 R7, RZ, RZ, UR55 ;  /* 0x00000037ff077e24 */ /* 0x002fc8000f8e00ff */
[----:B------:R1:W2:Y:S03]  /*15db0*/  SYNCS.PHASECHK.TRANS64.TRYWAIT P1, [R7+URZ+0x38850], R6 ;  /* 0x03885006070075a7 */ /* 0x0002a6000802017f */
[----:B--2---:R-:W-:Y:S05]  /*15dc0*/  @!P1 NANOSLEEP.SYNCS 0x989680 ;  /* 0x009896800000995d */ /* 0x004fea0003900000 */
[----:B------:R-:W2:Y:S02]  /*15dd0*/  @!P1 SYNCS.PHASECHK.TRANS64 P1, [R7+URZ+0x38850], R6 ;  /* 0x03885006070095a7 */ /* 0x000ea4000802007f */
[----:B--2---:R-:W-:Y:S05]  /*15de0*/  @!P1 BRA `(.L_x_2670) ;  /* 0xfffffffc00ec9947 */ /* 0x004fea000383ffff */
[----:B------:R-:W-:Y:S05]  /*15df0*/  BRA `(.L_x_2669) ;  /* 0xfffffee800487947 */ /* 0x000fea000383ffff */
.L_x_2676:
[----:B0-----:R-:W-:Y:S02]  /*15e00*/  IMAD.U32 R4, RZ, RZ, UR54 ;  /* 0x00000036ff047e24 */ /* 0x001fe4000f8e00ff */
[----:B------:R-:W-:-:S04]  /*15e10*/  IMAD.U32 R7, RZ, RZ, UR58 ;  /* 0x0000003aff077e24 */ /* 0x000fc8000f8e00ff */
[----:B------:R0:W1:Y:S03]  /*15e20*/  SYNCS.PHASECHK.TRANS64.TRYWAIT P1, [R4+URZ+0x38830], R7 ;  /* 0x03883007040075a7 */ /* 0x000066000802017f */
[----:B-1----:R-:W-:Y:S05]  /*15e30*/  @!P1 NANOSLEEP.SYNCS 0x989680 ;  /* 0x009896800000995d */ /* 0x002fea0003900000 */
[----:B------:R-:W1:Y:S02]  /*15e40*/  @!P1 SYNCS.PHASECHK.TRANS64 P1, [R4+URZ+0x38830], R7 ;  /* 0x03883007040095a7 */ /* 0x000e64000802007f */
[----:B-1----:R-:W-:Y:S05]  /*15e50*/  @!P1 BRA `(.L_x_2676) ;  /* 0xfffffffc00e89947 */ /* 0x002fea000383ffff */
[----:B------:R-:W-:Y:S05]  /*15e60*/  BRA `(.L_x_2675) ;  /* 0xfffffeec00587947 */ /* 0x000fea000383ffff */
.L_x_2681:
[----:B0-----:R-:W-:Y:S02]  /*15e70*/  IMAD.U32 R6, RZ, RZ, UR54 ;  /* 0x00000036ff067e24 */ /* 0x001fe4000f8e00ff */
[----:B------:R-:W-:-:S04]  /*15e80*/  IMAD.U32 R7, RZ, RZ, UR58 ;  /* 0x0000003aff077e24 */ /* 0x000fc8000f8e00ff */
[----:B------:R0:W1:Y:S03]  /*15e90*/  SYNCS.PHASECHK.TRANS64.TRYWAIT P1, [R6+URZ+0x38850], R7 ;  /* 0x03885007060075a7 */ /* 0x000066000802017f */
[----:B-1----:R-:W-:Y:S05]  /*15ea0*/  @!P1 NANOSLEEP.SYNCS 0x989680 ;  /* 0x009896800000995d */ /* 0x002fea0003900000 */
[----:B------:R-:W1:Y:S02]  /*15eb0*/  @!P1 SYNCS.PHASECHK.TRANS64 P1, [R6+URZ+0x38850], R7 ;  /* 0x03885007060095a7 */ /* 0x000e64000802007f */
[----:B-1----:R-:W-:Y:S05]  /*15ec0*/  @!P1 BRA `(.L_x_2681) ;  /* 0xfffffffc00e89947 */ /* 0x002fea000383ffff */
[----:B------:R-:W-:Y:S05]  /*15ed0*/  BRA `(.L_x_2680) ;  /* 0xffffff1c00587947 */ /* 0x000fea000383ffff */
.L_x_2688:
[----:B-1----:R-:W-:-:S04]  /*15ee0*/  IMAD.U32 R4, RZ, RZ, UR48 ;  /* 0x00000030ff047e24 */ /* 0x002fc8000f8e00ff */
[----:B------:R1:W2:Y:S03]  /*15ef0*/  SYNCS.PHASECHK.TRANS64.TRYWAIT P1, [R4+URZ+0x38830], R5 ;  /* 0x03883005040075a7 */ /* 0x0002a6000802017f */
[----:B--2---:R-:W-:Y:S05]  /*15f00*/  @!P1 NANOSLEEP.SYNCS 0x989680 ;  /* 0x009896800000995d */ /* 0x004fea0003900000 */
[----:B------:R-:W2:Y:S02]  /*15f10*/  @!P1 SYNCS.PHASECHK.TRANS64 P1, [R4+URZ+0x38830], R5 ;  /* 0x03883005040095a7 */ /* 0x000ea4000802007f */
[----:B--2---:R-:W-:Y:S05]  /*15f20*/  @!P1 BRA `(.L_x_2688) ;  /* 0xfffffffc00ec9947 */ /* 0x004fea000383ffff */
[----:B------:R-:W-:Y:S05]  /*15f30*/  BRA `(.L_x_2687) ;  /* 0xffffff2000307947 */ /* 0x000fea000383ffff */
.L_x_2693:
[----:B-1----:R-:W-:-:S04]  /*15f40*/  IMAD.U32 R8, RZ, RZ, UR48 ;  /* 0x00000030ff087e24 */ /* 0x002fc8000f8e00ff */
[----:B------:R1:W2:Y:S03]  /*15f50*/  SYNCS.PHASECHK.TRANS64.TRYWAIT P1, [R8+URZ+0x38850], R5 ;  /* 0x03885005080075a7 */ /* 0x0002a6000802017f */
[----:B--2---:R-:W-:Y:S05]  /*15f60*/  @!P1 NANOSLEEP.SYNCS 0x989680 ;  /* 0x009896800000995d */ /* 0x004fea0003900000 */
[----:B------:R-:W2:Y:S02]  /*15f70*/  @!P1 SYNCS.PHASECHK.TRANS64 P1, [R8+URZ+0x38850], R5 ;  /* 0x03885005080095a7 */ /* 0x000ea4000802007f */
[----:B--2---:R-:W-:Y:S05]  /*15f80*/  @!P1 BRA `(.L_x_2693) ;  /* 0xfffffffc00ec9947 */ /* 0x004fea000383ffff */
[----:B------:R-:W-:Y:S05]  /*15f90*/  BRA `(.L_x_2692) ;  /* 0xffffff4400cc7947 */ /* 0x000fea000383ffff */
.L_x_2739:
        /* <DEDUP_REMOVED lines=10> */
.L_x_2818:
[----:B------:R-:W-:Y:S05]  /*16040*/  BRA `(.L_x_2819) ;  /* 0xffffffac00847947 */ /* 0x000fea000383ffff */
.L_x_2742:
[----:B0-----:R0:W1:Y:S02]  /*16050*/  SYNCS.PHASECHK.TRANS64.TRYWAIT P0, [R6+URZ+0x38880], R24 ;  /* 0x03888018060075a7 */ /* 0x001064000800017f */
[----:B-1----:R-:W-:Y:S05]  /*16060*/  @!P0 NANOSLEEP.SYNCS 0x989680 ;  /* 0x009896800000895d */ /* 0x002fea0003900000 */
[----:B------:R-:W1:Y:S02]  /*16070*/  @!P0 SYNCS.PHASECHK.TRANS64 P0, [R6+URZ+0x38880], R24 ;  /* 0x03888018060085a7 */ /* 0x000e64000800007f */
[----:B-1----:R-:W-:Y:S05]  /*16080*/  @!P0 BRA `(.L_x_2742) ;  /* 0xfffffffc00f08947 */ /* 0x002fea000383ffff */
[----:B------:R-:W-:Y:S05]  /*16090*/  BRA `(.L_x_2820) ;  /* 0xffffffac00947947 */ /* 0x000fea000383ffff */
.L_x_2743:
        /* <DEDUP_REMOVED lines=8> */
.L_x_2822:
[----:B------:R-:W-:Y:S05]  /*16120*/  BSYNC B0 ;  /* 0x0000000000007941 */ /* 0x000fea0003800000 */
.L_x_2821:
        /* <DEDUP_REMOVED lines=13> */
.L_x_2823:
        /* <DEDUP_REMOVED lines=12> */
.L_x_2824:
[----:B------:R-:W-:-:S04]  /*162c0*/  IADD3 R2, P0, R28, R2, RZ ;  /* 0x000000021c027210 */ /* 0x000fc80007f1e0ff */
[----:B------:R-:W-:Y:S01]  /*162d0*/  IADD3.X R3, RZ, R0, RZ, P0, !PT ;  /* 0x00000000ff037210 */ /* 0x000fe200007fe4ff */
[----:B------:R-:W-:Y:S01]  /*162e0*/  IMAD.IADD R0, R22, 0x1, R20 ;  /* 0x0000000116007824 */ /* 0x000fe200078e0214 */
[----:B------:R-:W-:-:S04]  /*162f0*/  ISETP.GE.AND P0, PT, R25, R26, PT ;  /* 0x0000001a1900720c */ /* 0x000fc80003f06270 */
        /* <DEDUP_REMOVED lines=11> */
.L_x_2825:
[----:B------:R-:W-:Y:S02]  /*163b0*/  IMAD.MOV.U32 R13, RZ, RZ, R9 ;  /* 0x000000ffff0d7224 */ /* 0x000fe400078e0009 */
[----:B------:R-:W-:Y:S02]  /*163c0*/  IMAD.MOV.U32 R12, RZ, RZ, 0x2 ;  /* 0x00000002ff0c7424 */ /* 0x000fe400078e00ff */
[----:B------:R-:W-:-:S07]  /*163d0*/  IMAD.MOV.U32 R2, RZ, RZ, R14 ;  /* 0x000000ffff027224 */ /* 0x000fce00078e000e */
[----:B------:R-:W-:Y:S05]  /*163e0*/  WARPSYNC.COLLECTIVE R15, `(.L_x_2826) ;  /* 0x000000000f087348 */ /* 0x000fea0003c00000 */
[----:B------:R0:W1:Y:S02]  /*163f0*/  SHFL.IDX P6, R14, R13, R12, R11 ;  /* 0x0000000c0d0e7389 */ /* 0x00006400000c000b */
[----:B01----:R-:W-:Y:S01]  /*16400*/  ENDCOLLECTIVE ;  /* 0x000000000000791b */ /* 0x003fe20003800000 */
.L_x_2826:
        /* <DEDUP_REMOVED lines=14> */
.L_x_2827:
[----:B------:R-:W-:Y:S02]  /*164f0*/  IMAD.MOV.U32 R13, RZ, RZ, R9 ;  /* 0x000000ffff0d7224 */ /* 0x000fe400078e0009 */
[----:B------:R-:W-:Y:S02]  /*16500*/  IMAD.MOV.U32 R12, RZ, RZ, 0x3 ;  /* 0x00000003ff0c7424 */ /* 0x000fe400078e00ff */
[----:B------:R-:W-:-:S07]  /*16510*/  IMAD.MOV.U32 R2, RZ, RZ, R14 ;  /* 0x000000ffff027224 */ /* 0x000fce00078e000e */
[----:B------:R-:W-:Y:S05]  /*16520*/  WARPSYNC.COLLECTIVE R15, `(.L_x_2828) ;  /* 0x000000000f087348 */ /* 0x000fea0003c00000 */
[----:B------:R0:W1:Y:S02]  /*16530*/  SHFL.IDX P6, R14, R13, R12, R11 ;  /* 0x0000000c0d0e7389 */ /* 0x00006400000c000b */
[----:B01----:R-:W-:Y:S01]  /*16540*/  ENDCOLLECTIVE ;  /* 0x000000000000791b */ /* 0x003fe20003800000 */
.L_x_2828:
        /* <DEDUP_REMOVED lines=14> */
.L_x_2829:
[----:B------:R-:W-:Y:S02]  /*16630*/  IMAD.MOV.U32 R13, RZ, RZ, R9 ;  /* 0x000000ffff0d7224 */ /* 0x000fe400078e0009 */
[----:B------:R-:W-:Y:S02]  /*16640*/  IMAD.MOV.U32 R12, RZ, RZ, 0x4 ;  /* 0x00000004ff0c7424 */ /* 0x000fe400078e00ff */
[----:B------:R-:W-:-:S07]  /*16650*/  IMAD.MOV.U32 R2, RZ, RZ, R14 ;  /* 0x000000ffff027224 */ /* 0x000fce00078e000e */
[----:B------:R-:W-:Y:S05]  /*16660*/  WARPSYNC.COLLECTIVE R15, `(.L_x_2830) ;  /* 0x000000000f087348 */ /* 0x000fea0003c00000 */
[----:B------:R0:W1:Y:S02]  /*16670*/  SHFL.IDX P6, R14, R13, R12, R11 ;  /* 0x0000000c0d0e7389 */ /* 0x00006400000c000b */
[----:B01----:R-:W-:Y:S01]  /*16680*/  ENDCOLLECTIVE ;  /* 0x000000000000791b */ /* 0x003fe20003800000 */
.L_x_2830:
        /* <DEDUP_REMOVED lines=14> */
.L_x_2831:
[----:B------:R-:W-:Y:S02]  /*16770*/  IMAD.MOV.U32 R13, RZ, RZ, R9 ;  /* 0x000000ffff0d7224 */ /* 0x000fe400078e0009 */
[----:B------:R-:W-:Y:S02]  /*16780*/  IMAD.MOV.U32 R12, RZ, RZ, 0x5 ;  /* 0x00000005ff0c7424 */ /* 0x000fe400078e00ff */
[----:B------:R-:W-:-:S07]  /*16790*/  IMAD.MOV.U32 R2, RZ, RZ, R14 ;  /* 0x000000ffff027224 */ /* 0x000fce00078e000e */
[----:B------:R-:W-:Y:S05]  /*167a0*/  WARPSYNC.COLLECTIVE R15, `(.L_x_2832) ;  /* 0x000000000f087348 */ /* 0x000fea0003c00000 */
[----:B------:R0:W1:Y:S02]  /*167b0*/  SHFL.IDX P6, R14, R13, R12, R11 ;  /* 0x0000000c0d0e7389 */ /* 0x00006400000c000b */
[----:B01----:R-:W-:Y:S01]  /*167c0*/  ENDCOLLECTIVE ;  /* 0x000000000000791b */ /* 0x003fe20003800000 */
.L_x_2832:
        /* <DEDUP_REMOVED lines=14> */
.L_x_2833:
[----:B------:R-:W-:Y:S02]  /*168b0*/  IMAD.MOV.U32 R13, RZ, RZ, R9 ;  /* 0x000000ffff0d7224 */ /* 0x000fe400078e0009 */
[----:B------:R-:W-:Y:S02]  /*168c0*/  IMAD.MOV.U32 R12, RZ, RZ, 0x6 ;  /* 0x00000006ff0c7424 */ /* 0x000fe400078e00ff */
[----:B------:R-:W-:-:S07]  /*168d0*/  IMAD.MOV.U32 R2, RZ, RZ, R14 ;  /* 0x000000ffff027224 */ /* 0x000fce00078e000e */
[----:B------:R-:W-:Y:S05]  /*168e0*/  WARPSYNC.COLLECTIVE R15, `(.L_x_2834) ;  /* 0x000000000f087348 */ /* 0x000fea0003c00000 */
[----:B------:R0:W1:Y:S02]  /*168f0*/  SHFL.IDX P6, R14, R13, R12, R11 ;  /* 0x0000000c0d0e7389 */ /* 0x00006400000c000b */
[----:B01----:R-:W-:Y:S01]  /*16900*/  ENDCOLLECTIVE ;  /* 0x000000000000791b */ /* 0x003fe20003800000 */
.L_x_2834:
[----:B------:R-:W-:-:S04]  /*16910*/  IADD3 R2, P2, R28, R2, RZ ;  /* 0x000000021c027210 */ /* 0x000fc80007f5e0ff */
[----:B------:R-:W-:Y:S02]  /*16920*/  IADD3.X R3, RZ, R3, RZ, P2, !PT ;  /* 0x00000003ff037210 */ /* 0x000fe400017fe4ff */
        /* <DEDUP_REMOVED lines=12> */
.L_x_2835:
[----:B------:R-:W-:Y:S02]  /*169f0*/  IMAD.MOV.U32 R13, RZ, RZ, R9 ;  /* 0x000000ffff0d7224 */ /* 0x000fe400078e0009 */
[----:B------:R-:W-:Y:S02]  /*16a00*/  IMAD.MOV.U32 R12, RZ, RZ, 0x7 ;  /* 0x00000007ff0c7424 */ /* 0x000fe400078e00ff */
[----:B------:R-:W-:-:S07]  /*16a10*/  IMAD.MOV.U32 R2, RZ, RZ, R14 ;  /* 0x000000ffff027224 */ /* 0x000fce00078e000e */
[----:B------:R-:W-:Y:S05]  /*16a20*/  WARPSYNC.COLLECTIVE R15, `(.L_x_2836) ;  /* 0x000000000f087348 */ /* 0x000fea0003c00000 */
[----:B------:R0:W1:Y:S02]  /*16a30*/  SHFL.IDX P6, R14, R13, R12, R11 ;  /* 0x0000000c0d0e7389 */ /* 0x00006400000c000b */
[----:B01----:R-:W-:Y:S01]  /*16a40*/  ENDCOLLECTIVE ;  /* 0x000000000000791b */ /* 0x003fe20003800000 */
.L_x_2836:
        /* <DEDUP_REMOVED lines=13> */
.L_x_2837:
        /* <DEDUP_REMOVED lines=12> */
.L_x_2748:
[----:B--2---:R2:W3:Y:S02]  /*16be0*/  SYNCS.PHASECHK.TRANS64.TRYWAIT P0, [R6+URZ+0x38840], R24 ;  /* 0x03884018060075a7 */ /* 0x0044e4000800017f */
[----:B---3--:R-:W-:Y:S05]  /*16bf0*/  @!P0 NANOSLEEP.SYNCS 0x989680 ;  /* 0x009896800000895d */ /* 0x008fea0003900000 */
[----:B------:R-:W3:Y:S02]  /*16c00*/  @!P0 SYNCS.PHASECHK.TRANS64 P0, [R6+URZ+0x38840], R24 ;  /* 0x03884018060085a7 */ /* 0x000ee4000800007f */
[----:B---3--:R-:W-:Y:S05]  /*16c10*/  @!P0 BRA `(.L_x_2748) ;  /* 0xfffffffc00f08947 */ /* 0x008fea000383ffff */
[----:B------:R-:W-:Y:S05]  /*16c20*/  BRA `(.L_x_2839) ;  /* 0xffffffa800c87947 */ /* 0x000fea000383ffff */
.L_x_2749:
        /* <DEDUP_REMOVED lines=8> */
.L_x_2841:
[----:B------:R-:W-:Y:S05]  /*16cb0*/  BSYNC B0 ;  /* 0x0000000000007941 */ /* 0x000fea0003800000 */
.L_x_2840:
        /* <DEDUP_REMOVED lines=8> */
.L_x_2842:
        /* <DEDUP_REMOVED lines=18> */
.L_x_2843:
[----:B------:R-:W-:Y:S02]  /*16e60*/  IMAD.MOV.U32 R13, RZ, RZ, R4 ;  /* 0x000000ffff0d7224 */ /* 0x000fe400078e0004 */
[----:B------:R-:W-:-:S07]  /*16e70*/  IMAD.MOV.U32 R2, RZ, RZ, R14 ;  /* 0x000000ffff027224 */ /* 0x000fce00078e000e */
[----:B------:R-:W-:Y:S05]  /*16e80*/  WARPSYNC.COLLECTIVE R15, `(.L_x_2844) ;  /* 0x000000000f087348 */ /* 0x000fea0003c00000 */
[----:B------:R0:W1:Y:S02]  /*16e90*/  SHFL.IDX P6, R14, R13, R12, R11 ;  /* 0x0000000c0d0e7389 */ /* 0x00006400000c000b */
[----:B01----:R-:W-:Y:S01]  /*16ea0*/  ENDCOLLECTIVE ;  /* 0x000000000000791b */ /* 0x003fe20003800000 */
.L_x_2844:
[----:B------:R-:W-:Y:S01]  /*16eb0*/  MOV R13, R5 ;  /* 0x00000005000d7202 */ /* 0x000fe20000000f00 */
        /* <DEDUP_REMOVED lines=15> */
.L_x_2845:
[----:B------:R-:W-:Y:S02]  /*16fb0*/  IMAD.MOV.U32 R13, RZ, RZ, R4 ;  /* 0x000000ffff0d7224 */ /* 0x000fe400078e0004 */
[----:B------:R-:W-:-:S07]  /*16fc0*/  IMAD.MOV.U32 R2, RZ, RZ, R14 ;  /* 0x000000ffff027224 */ /* 0x000fce00078e000e */
[----:B------:R-:W-:Y:S05]  /*16fd0*/  WARPSYNC.COLLECTIVE R15, `(.L_x_2846) ;  /* 0x000000000f087348 */ /* 0x000fea0003c00000 */
[----:B------:R0:W1:Y:S02]  /*16fe0*/  SHFL.IDX P6, R14, R13, R12, R11 ;  /* 0x0000000c0d0e7389 */ /* 0x00006400000c000b */
[----:B01----:R-:W-:Y:S01]  /*16ff0*/  ENDCOLLECTIVE ;  /* 0x000000000000791b */ /* 0x003fe20003800000 */
.L_x_2846:
        /* <DEDUP_REMOVED lines=16> */
.L_x_2847:
[----:B------:R-:W-:Y:S02]  /*17100*/  IMAD.MOV.U32 R13, RZ, RZ, R4 ;  /* 0x000000ffff0d7224 */ /* 0x000fe400078e0004 */
[----:B------:R-:W-:-:S07]  /*17110*/  IMAD.MOV.U32 R2, RZ, RZ, R14 ;  /* 0x000000ffff027224 */ /* 0x000fce00078e000e */
[----:B------:R-:W-:Y:S05]  /*17120*/  WARPSYNC.COLLECTIVE R15, `(.L_x_2848) ;  /* 0x000000000f087348 */ /* 0x000fea0003c00000 */
[----:B------:R0:W1:Y:S02]  /*17130*/  SHFL.IDX P6, R14, R13, R12, R11 ;  /* 0x0000000c0d0e7389 */ /* 0x00006400000c000b */
[----:B01----:R-:W-:Y:S01]  /*17140*/  ENDCOLLECTIVE ;  /* 0x000000000000791b */ /* 0x003fe20003800000 */
.L_x_2848:
        /* <DEDUP_REMOVED lines=14> */
.L_x_2849:
        /* <DEDUP_REMOVED lines=10> */
.L_x_2850:
        /* <DEDUP_REMOVED lines=8> */
.L_x_2851:
        /* <DEDUP_REMOVED lines=11> */
.L_x_2852:
        /* <DEDUP_REMOVED lines=8> */
.L_x_2853:
[----:B------:R-:W-:-:S05]  /*17480*/  @P3 IMAD.MOV.U32 R3, RZ, RZ, R7 ;  /* 0x000000ffff033224 */ /* 0x000fca00078e0007 */
[----:B------:R-:W-:Y:S01]  /*17490*/  @!PT LDS RZ, [RZ] ;  /* 0x00000000fffff984 */ /* 0x000fe20000000800 */
[----:B------:R-:W-:Y:S01]  /*174a0*/  @!PT LDS RZ, [RZ] ;  /* 0x00000000fffff984 */ /* 0x000fe20000000800 */
[----:B------:R-:W-:Y:S01]  /*174b0*/  @!PT LDS RZ, [RZ] ;  /* 0x00000000fffff984 */ /* 0x000fe20000000800 */
[----:B------:R-:W-:Y:S04]  /*174c0*/  @P3 LDGSTS.E.BYPASS.LTC128B.128 [R0+0x2ac00], desc[UR52][R2.64], !P5 ;  /* 0x2ac0000002003fae */ /* 0x000fe8000e901d74 */
[----:B------:R0:W-:Y:S01]  /*174d0*/  @P3 LDGSTS.E.BYPASS.LTC128B.128 [R0+0x2ec00], desc[UR52][R2.64+0x80], !P1 ;  /* 0x2ec0008002003fae */ /* 0x0001e2000c901d74 */
[----:B------:R-:W-:Y:S01]  /*174e0*/  IMAD.MOV.U32 R13, RZ, RZ, R4 ;  /* 0x000000ffff0d7224 */ /* 0x000fe200078e0004 */
[----:B0-----:R-:W-:-:S07]  /*174f0*/  MOV R2, R14 ;  /* 0x0000000e00027202 */ /* 0x001fce0000000f00 */
[----:B------:R-:W-:Y:S05]  /*17500*/  WARPSYNC.COLLECTIVE R15, `(.L_x_2854) ;  /* 0x000000000f087348 */ /* 0x000fea0003c00000 */
[----:B------:R0:W1:Y:S02]  /*17510*/  SHFL.IDX P6, R14, R13, R12, R11 ;  /* 0x0000000c0d0e7389 */ /* 0x00006400000c000b */
[----:B01----:R-:W-:Y:S01]  /*17520*/  ENDCOLLECTIVE ;  /* 0x000000000000791b */ /* 0x003fe20003800000 */
.L_x_2854:
        /* <DEDUP_REMOVED lines=8> */
.L_x_2855:
        /* <DEDUP_REMOVED lines=11> */
.L_x_2856:
[----:B------:R-:W-:Y:S05]  /*17660*/  BRA `(.L_x_2857) ;  /* 0xffffffa400a87947 */ /* 0x000fea000383ffff */
.L_x_2754:
[----:B------:R-:W-:Y:S02]  /*17670*/  IMAD.MOV.U32 R13, RZ, RZ, R5 ;  /* 0x000000ffff0d7224 */ /* 0x000fe400078e0005 */
[----:B------:R-:W-:Y:S02]  /*17680*/  IMAD.MOV.U32 R12, RZ, RZ, RZ ;  /* 0x000000ffff0c7224 */ /* 0x000fe400078e00ff */
[----:B------:R-:W-:Y:S02]  /*17690*/  IMAD.MOV.U32 R11, RZ, RZ, 0x181f ;  /* 0x0000181fff0b7424 */ /* 0x000fe400078e00ff */
[----:B------:R-:W-:Y:S02]  /*176a0*/  IMAD.MOV.U32 R15, RZ, RZ, -0x1 ;  /* 0xffffffffff0f7424 */ /* 0x000fe400078e00ff */
[----:B------:R-:W-:Y:S02]  /*176b0*/  IMAD R4, R4, UR41, RZ ;  /* 0x0000002904047c24 */ /* 0x000fe4000f8e02ff */
[----:B------:R-:W-:-:S07]  /*176c0*/  IMAD R17, R17, 0x80, R10 ;  /* 0x0000008011117824 */ /* 0x000fce00078e020a */
[----:B-----5:R-:W-:Y:S05]  /*176d0*/  WARPSYNC.COLLECTIVE R15, `(.L_x_2858) ;  /* 0x000000000f087348 */ /* 0x020fea0003c00000 */
[----:B------:R0:W1:Y:S02]  /*176e0*/  SHFL.IDX P6, R14, R13, R12, R11 ;  /* 0x0000000c0d0e7389 */ /* 0x00006400000c000b */
[----:B01---5:R-:W-:Y:S01]  /*176f0*/  ENDCOLLECTIVE ;  /* 0x000000000000791b */ /* 0x023fe20003800000 */
.L_x_2858:
[C---:B------:R-:W-:Y:S01]  /*17700*/  VIADD R7, R17.reuse, 0x10 ;  /* 0x0000001011077836 */ /* 0x040fe20000000000 */
[----:B------:R-:W-:Y:S01]  /*17710*/  ISETP.GE.AND P2, PT, R17, R4, PT ;  /* 0x000000041100720c */ /* 0x000fe20003f46270 */
[----:B------:R-:W-:Y:S02]  /*17720*/  IMAD.MOV.U32 R13, RZ, RZ, R0 ;  /* 0x000000ffff0d7224 */ /* 0x000fe400078e0000 */
[----:B------:R-:W-:-:S10]  /*17730*/  IMAD.MOV.U32 R2, RZ, RZ, R14 ;  /* 0x000000ffff027224 */ /* 0x000fd400078e000e */
[----:B------:R-:W-:Y:S05]  /*17740*/  WARPSYNC.COLLECTIVE R15, `(.L_x_2859) ;  /* 0x000000000f087348 */ /* 0x000fea0003c00000 */
[----:B------:R0:W1:Y:S02]  /*17750*/  SHFL.IDX P6, R14, R13, R12, R11 ;  /* 0x0000000c0d0e7389 */ /* 0x00006400000c000b */
[----:B01----:R-:W-:Y:S01]  /*17760*/  ENDCOLLECTIVE ;  /* 0x000000000000791b */ /* 0x003fe20003800000 */
.L_x_2859:
        /* <DEDUP_REMOVED lines=8> */
.L_x_2860:
[----:B------:R-:W-:Y:S01]  /*177f0*/  @!PT LDS RZ, [RZ] ;  /* 0x00000000fffff984 */ /* 0x000fe20000000800 */
[----:B------:R-:W-:Y:S01]  /*17800*/  @!PT LDS RZ, [RZ] ;  /* 0x00000000fffff984 */ /* 0x000fe20000000800 */
[----:B------:R-:W-:Y:S01]  /*17810*/  @!PT LDS RZ, [RZ] ;  /* 0x00000000fffff984 */ /* 0x000fe20000000800 */
[----:B------:R0:W-:Y:S04]  /*17820*/  @!P2 LDGSTS.E.BYPASS.LTC128B.128 [R8+0x20400], desc[UR52][R2.64], !P0 ;  /* 0x204000000208afae */ /* 0x0001e8000c101d74 */
[----:B------:R0:W-:Y:S01]  /*17830*/  @!P2 LDGSTS.E.BYPASS.LTC128B.128 [R8+0x24400], desc[UR52][R2.64+0x80], !P1 ;  /* 0x244000800208afae */ /* 0x0001e2000c901d74 */
[----:B------:R-:W-:Y:S01]  /*17840*/  ISETP.GE.AND P2, PT, R7, R4, PT ;  /* 0x000000040700720c */ /* 0x000fe20003f46270 */
[----:B------:R-:W-:Y:S02]  /*17850*/  IMAD.MOV.U32 R13, RZ, RZ, R0 ;  /* 0x000000ffff0d7224 */ /* 0x000fe400078e0000 */
[----:B------:R-:W-:-:S10]  /*17860*/  IMAD.MOV.U32 R6, RZ, RZ, R14 ;  /* 0x000000ffff067224 */ /* 0x000fd400078e000e */
[----:B0-----:R-:W-:Y:S05]  /*17870*/  WARPSYNC.COLLECTIVE R15, `(.L_x_2861) ;  /* 0x000000000f087348 */ /* 0x001fea0003c00000 */
[----:B------:R1:W2:Y:S02]  /*17880*/  SHFL.IDX P6, R14, R13, R12, R11 ;  /* 0x0000000c0d0e7389 */ /* 0x0002a400000c000b */
[----:B012---:R-:W-:Y:S01]  /*17890*/  ENDCOLLECTIVE ;  /* 0x000000000000791b */ /* 0x007fe20003800000 */
.L_x_2861:
[----:B------:R-:W-:Y:S02]  /*178a0*/  IMAD.MOV.U32 R13, RZ, RZ, R5 ;  /* 0x000000ffff0d7224 */ /* 0x000fe400078e0005 */
[----:B------:R-:W-:Y:S01]  /*178b0*/  IMAD.MOV.U32 R12, RZ, RZ, 0x2 ;  /* 0x00000002ff0c7424 */ /* 0x000fe200078e00ff */
[----:B------:R-:W-:-:S05]  /*178c0*/  @!P2 IADD3 R14, P3, R28, R14, RZ ;  /* 0x0000000e1c0ea210 */ /* 0x000fca0007f7e0ff */
[----:B------:R-:W-:-:S08]  /*178d0*/  @!P2 IMAD.MOV.U32 R2, RZ, RZ, R14 ;  /* 0x000000ffff02a224 */ /* 0x000fd000078e000e */
[----:B------:R-:W-:Y:S05]  /*178e0*/  WARPSYNC.COLLECTIVE R15, `(.L_x_2862) ;  /* 0x000000000f087348 */ /* 0x000fea0003c00000 */
[----:B------:R0:W1:Y:S02]  /*178f0*/  SHFL.IDX P6, R14, R13, R12, R11 ;  /* 0x0000000c0d0e7389 */ /* 0x00006400000c000b */
[----:B01----:R-:W-:Y:S01]  /*17900*/  ENDCOLLECTIVE ;  /* 0x000000000000791b */ /* 0x003fe20003800000 */
.L_x_2862:
[----:B------:R-:W-:-:S04]  /*17910*/  @!P2 IMAD.X R7, RZ, RZ, R6, P3 ;  /* 0x000000ffff07a224 */ /* 0x000fc800018e0606 */
[----:B------:R-:W-:Y:S02]  /*17920*/  @!P2 IMAD.MOV.U32 R3, RZ, RZ, R7 ;  /* 0x000000ffff03a224 */ /* 0x000fe400078e0007 */
[----:B------:R-:W-:-:S03]  /*17930*/  VIADD R7, R17, 0x20 ;  /* 0x0000002011077836 */ /* 0x000fc60000000000 */
[----:B------:R-:W-:Y:S01]  /*17940*/  @!PT LDS RZ, [RZ] ;  /* 0x00000000fffff984 */ /* 0x000fe20000000800 */
[----:B------:R-:W-:Y:S01]  /*17950*/  @!PT LDS RZ, [RZ] ;  /* 0x00000000fffff984 */ /* 0x000fe20000000800 */
[----:B------:R-:W-:Y:S01]  /*17960*/  @!PT LDS RZ, [RZ] ;  /* 0x00000000fffff984 */ /* 0x000fe20000000800 */
[----:B------:R0:W-:Y:S01]  /*17970*/  @!P2 LDGSTS.E.BYPASS.LTC128B.128 [R8+0x20c00], desc[UR52][R2.64], !P0 ;  /* 0x20c000000208afae */ /* 0x0001e2000c101d74 */
[----:B------:R-:W-:-:S03]  /*17980*/  MOV R13, R0 ;  /* 0x00000000000d7202 */ /* 0x000fc60000000f00 */
[----:B------:R0:W-:Y:S01]  /*17990*/  @!P2 LDGSTS.E.BYPASS.LTC128B.128 [R8+0x24c00], desc[UR52][R2.64+0x80], !P1 ;  /* 0x24c000800208afae */ /* 0x0001e2000c901d74 */
[----:B------:R-:W-:Y:S01]  /*179a0*/  ISETP.GE.AND P2, PT, R7, R4, PT ;  /* 0x000000040700720c */ /* 0x000fe20003f46270 */
[----:B------:R-:W-:-:S12]  /*179b0*/  IMAD.MOV.U32 R6, RZ, RZ, R14 ;  /* 0x000000ffff067224 */ /* 0x000fd800078e000e */
[----:B0-----:R-:W-:Y:S05]  /*179c0*/  WARPSYNC.COLLECTIVE R15, `(.L_x_2863) ;  /* 0x000000000f087348 */ /* 0x001fea0003c00000 */
[----:B------:R1:W2:Y:S02]  /*179d0*/  SHFL.IDX P6, R14, R13, R12, R11 ;  /* 0x0000000c0d0e7389 */ /* 0x0002a400000c000b */
[----:B012---:R-:W-:Y:S01]  /*179e0*/  ENDCOLLECTIVE ;  /* 0x000000000000791b */ /* 0x007fe20003800000 */
.L_x_2863:
[----:B------:R-:W-:Y:S02]  /*179f0*/  IMAD.MOV.U32 R13, RZ, RZ, R5 ;  /* 0x000000ffff0d7224 */ /* 0x000fe400078e0005 */
[----:B------:R-:W-:Y:S01]  /*17a00*/  IMAD.MOV.U32 R12, RZ, RZ, 0x3 ;  /* 0x00000003ff0c7424 */ /* 0x000fe200078e00ff */
[----:B------:R-:W-:-:S05]  /*17a10*/  @!P2 IADD3 R14, P3, R28, R14, RZ ;  /* 0x0000000e1c0ea210 */ /* 0x000fca0007f7e0ff */
[----:B------:R-:W-:-:S08]  /*17a20*/  @!P2 IMAD.MOV.U32 R2, RZ, RZ, R14 ;  /* 0x000000ffff02a224 */ /* 0x000fd000078e000e */
[----:B------:R-:W-:Y:S05]  /*17a30*/  WARPSYNC.COLLECTIVE R15, `(.L_x_2864) ;  /* 0x000000000f087348 */ /* 0x000fea0003c00000 */
[----:B------:R0:W1:Y:S02]  /*17a40*/  SHFL.IDX P6, R14, R13, R12, R11 ;  /* 0x0000000c0d0e7389 */ /* 0x00006400000c000b */
[----:B01----:R-:W-:Y:S01]  /*17a50*/  ENDCOLLECTIVE ;  /* 0x000000000000791b */ /* 0x003fe20003800000 */
.L_x_2864:
[----:B------:R-:W-:-:S04]  /*17a60*/  @!P2 IMAD.X R7, RZ, RZ, R6, P3 ;  /* 0x000000ffff07a224 */ /* 0x000fc800018e0606 */
[----:B------:R-:W-:Y:S02]  /*17a70*/  @!P2 IMAD.MOV.U32 R3, RZ, RZ, R7 ;  /* 0x000000ffff03a224 */ /* 0x000fe400078e0007 */
[----:B------:R-:W-:-:S03]  /*17a80*/  VIADD R7, R17, 0x30 ;  /* 0x0000003011077836 */ /* 0x000fc60000000000 */
        /* <DEDUP_REMOVED lines=11> */
.L_x_2865:
[----:B------:R-:W-:Y:S02]  /*17b40*/  IMAD.MOV.U32 R13, RZ, RZ, R5 ;  /* 0x000000ffff0d7224 */ /* 0x000fe400078e0005 */
[----:B------:R-:W-:Y:S01]  /*17b50*/  IMAD.MOV.U32 R12, RZ, RZ, 0x4 ;  /* 0x00000004ff0c7424 */ /* 0x000fe200078e00ff */
[----:B------:R-:W-:-:S05]  /*17b60*/  @!P2 IADD3 R14, P3, R28, R14, RZ ;  /* 0x0000000e1c0ea210 */ /* 0x000fca0007f7e0ff */
[----:B------:R-:W-:-:S08]  /*17b70*/  @!P2 IMAD.MOV.U32 R2, RZ, RZ, R14 ;  /* 0x000000ffff02a224 */ /* 0x000fd000078e000e */
[----:B------:R-:W-:Y:S05]  /*17b80*/  WARPSYNC.COLLECTIVE R15, `(.L_x_2866) ;  /* 0x000000000f087348 */ /* 0x000fea0003c00000 */
[----:B------:R0:W1:Y:S02]  /*17b90*/  SHFL.IDX P6, R14, R13, R12, R11 ;  /* 0x0000000c0d0e7389 */ /* 0x00006400000c000b */
[----:B01----:R-:W-:Y:S01]  /*17ba0*/  ENDCOLLECTIVE ;  /* 0x000000000000791b */ /* 0x003fe20003800000 */
.L_x_2866:
        /* <DEDUP_REMOVED lines=14> */
.L_x_2867:
[----:B------:R-:W-:Y:S02]  /*17c90*/  IMAD.MOV.U32 R13, RZ, RZ, R5 ;  /* 0x000000ffff0d7224 */ /* 0x000fe400078e0005 */
[----:B------:R-:W-:Y:S01]  /*17ca0*/  IMAD.MOV.U32 R12, RZ, RZ, 0x5 ;  /* 0x00000005ff0c7424 */ /* 0x000fe200078e00ff */
[----:B------:R-:W-:-:S05]  /*17cb0*/  @!P2 IADD3 R14, P3, R28, R14, RZ ;  /* 0x0000000e1c0ea210 */ /* 0x000fca0007f7e0ff */
[----:B------:R-:W-:-:S08]  /*17cc0*/  @!P2 IMAD.MOV.U32 R2, RZ, RZ, R14 ;  /* 0x000000ffff02a224 */ /* 0x000fd000078e000e */
[----:B------:R-:W-:Y:S05]  /*17cd0*/  WARPSYNC.COLLECTIVE R15, `(.L_x_2868) ;  /* 0x000000000f087348 */ /* 0x000fea0003c00000 */
[----:B------:R0:W1:Y:S02]  /*17ce0*/  SHFL.IDX P6, R14, R13, R12, R11 ;  /* 0x0000000c0d0e7389 */ /* 0x00006400000c000b */
[----:B01----:R-:W-:Y:S01]  /*17cf0*/  ENDCOLLECTIVE ;  /* 0x000000000000791b */ /* 0x003fe20003800000 */
.L_x_2868:
        /* <DEDUP_REMOVED lines=14> */
.L_x_2869:
[----:B------:R-:W-:Y:S01]  /*17de0*/  IMAD.MOV.U32 R13, RZ, RZ, R5 ;  /* 0x000000ffff0d7224 */ /* 0x000fe200078e0005 */
[----:B------:R-:W-:Y:S02]  /*17df0*/  MOV R12, 0x6 ;  /* 0x00000006000c7802 */ /* 0x000fe40000000f00 */
[----:B------:R-:W-:-:S05]  /*17e00*/  @!P2 IADD3 R14, P3, R28, R14, RZ ;  /* 0x0000000e1c0ea210 */ /* 0x000fca0007f7e0ff */
[----:B------:R-:W-:-:S08]  /*17e10*/  @!P2 IMAD.MOV.U32 R2, RZ, RZ, R14 ;  /* 0x000000ffff02a224 */ /* 0x000fd000078e000e */
[----:B------:R-:W-:Y:S05]  /*17e20*/  WARPSYNC.COLLECTIVE R15, `(.L_x_2870) ;  /* 0x000000000f087348 */ /* 0x000fea0003c00000 */
[----:B------:R0:W1:Y:S02]  /*17e30*/  SHFL.IDX P6, R14, R13, R12, R11 ;  /* 0x0000000c0d0e7389 */ /* 0x00006400000c000b */
[----:B01----:R-:W-:Y:S01]  /*17e40*/  ENDCOLLECTIVE ;  /* 0x000000000000791b */ /* 0x003fe20003800000 */
.L_x_2870:
        /* <DEDUP_REMOVED lines=14> */
.L_x_2871:
[----:B------:R-:W-:Y:S02]  /*17f30*/  IMAD.MOV.U32 R13, RZ, RZ, R5 ;  /* 0x000000ffff0d7224 */ /* 0x000fe400078e0005 */
[----:B------:R-:W-:Y:S01]  /*17f40*/  IMAD.MOV.U32 R12, RZ, RZ, 0x7 ;  /* 0x00000007ff0c7424 */ /* 0x000fe200078e00ff */
[----:B------:R-:W-:-:S05]  /*17f50*/  @!P2 IADD3 R14, P3, R28, R14, RZ ;  /* 0x0000000e1c0ea210 */ /* 0x000fca0007f7e0ff */
[----:B------:R-:W-:-:S08]  /*17f60*/  @!P2 IMAD.MOV.U32 R2, RZ, RZ, R14 ;  /* 0x000000ffff02a224 */ /* 0x000fd000078e000e */
[----:B------:R-:W-:Y:S05]  /*17f70*/  WARPSYNC.COLLECTIVE R15, `(.L_x_2872) ;  /* 0x000000000f087348 */ /* 0x000fea0003c00000 */
[----:B------:R0:W1:Y:S02]  /*17f80*/  SHFL.IDX P6, R14, R13, R12, R11 ;  /* 0x0000000c0d0e7389 */ /* 0x00006400000c000b */
[----:B01----:R-:W-:Y:S01]  /*17f90*/  ENDCOLLECTIVE ;  /* 0x000000000000791b */ /* 0x003fe20003800000 */
.L_x_2872:
        /* <DEDUP_REMOVED lines=12> */
.L_x_2873:
[----:B------:R-:W-:Y:S05]  /*18060*/  BRA `(.L_x_2874) ;  /* 0xffffffa800107947 */ /* 0x000fea000383ffff */
.L_x_2759:
[----:B0-----:R0:W2:Y:S02]  /*18070*/  SYNCS.PHASECHK.TRANS64.TRYWAIT P0, [R22+URZ+0x38820], R3 ;  /* 0x03882003160075a7 */ /* 0x0010a4000800017f */
[----:B--2---:R-:W-:Y:S05]  /*18080*/  @!P0 NANOSLEEP.SYNCS 0x989680 ;  /* 0x009896800000895d */ /* 0x004fea0003900000 */
[----:B------:R-:W2:Y:S02]  /*18090*/  @!P0 SYNCS.PHASECHK.TRANS64 P0, [R22+URZ+0x38820], R3 ;  /* 0x03882003160085a7 */ /* 0x000ea4000800007f */
[----:B--2---:R-:W-:Y:S05]  /*180a0*/  @!P0 BRA `(.L_x_2759) ;  /* 0xfffffffc00f08947 */ /* 0x004fea000383ffff */
[----:B------:R-:W-:Y:S05]  /*180b0*/  BRA `(.L_x_2875) ;  /* 0xffffffa8007c7947 */ /* 0x000fea000383ffff */
.L_x_2763:
[----:B0-----:R0:W2:Y:S02]  /*180c0*/  SYNCS.PHASECHK.TRANS64.TRYWAIT P0, [R0+URZ+0x38880], R20 ;  /* 0x03888014000075a7 */ /* 0x0010a4000800017f */
[----:B--2---:R-:W-:Y:S05]  /*180d0*/  @!P0 NANOSLEEP.SYNCS 0x989680 ;  /* 0x009896800000895d */ /* 0x004fea0003900000 */
[----:B------:R-:W2:Y:S02]  /*180e0*/  @!P0 SYNCS.PHASECHK.TRANS64 P0, [R0+URZ+0x38880], R20 ;  /* 0x03888014000085a7 */ /* 0x000ea4000800007f */
[----:B--2---:R-:W-:Y:S05]  /*180f0*/  @!P0 BRA `(.L_x_2763) ;  /* 0xfffffffc00f08947 */ /* 0x004fea000383ffff */
[----:B------:R-:W-:Y:S05]  /*18100*/  BRA `(.L_x_2876) ;  /* 0xffffffac003c7947 */ /* 0x000fea000383ffff */
.L_x_2764:
        /* <DEDUP_REMOVED lines=8> */
.L_x_2878:
[----:B------:R-:W-:Y:S05]  /*18190*/  BSYNC B0 ;  /* 0x0000000000007941 */ /* 0x000fea0003800000 */
.L_x_2877:
        /* <DEDUP_REMOVED lines=9> */
.L_x_2879:
[----:B------:R-:W-:Y:S02]  /*18230*/  IMAD.MOV.U32 R13, RZ, RZ, R7 ;  /* 0x000000ffff0d7224 */ /* 0x000fe400078e0007 */
[----:B------:R-:W-:Y:S02]  /*18240*/  IMAD.MOV.U32 R12, RZ, RZ, 0x1 ;  /* 0x00000001ff0c7424 */ /* 0x000fe400078e00ff */
[----:B------:R-:W-:-:S07]  /*18250*/  IMAD.MOV.U32 R2, RZ, RZ, R14 ;  /* 0x000000ffff027224 */ /* 0x000fce00078e000e */
[----:B------:R-:W-:Y:S05]  /*18260*/  WARPSYNC.COLLECTIVE R15, `(.L_x_2880) ;  /* 0x000000000f087348 */ /* 0x000fea0003c00000 */
[----:B------:R0:W1:Y:S02]  /*18270*/  SHFL.IDX P6, R14, R13, R12, R11 ;  /* 0x0000000c0d0e7389 */ /* 0x00006400000c000b */
[----:B01----:R-:W-:Y:S01]  /*18280*/  ENDCOLLECTIVE ;  /* 0x000000000000791b */ /* 0x003fe20003800000 */
.L_x_2880:
        /* <DEDUP_REMOVED lines=12> */
.L_x_2881:
[----:B------:R-:W-:Y:S02]  /*18350*/  IMAD.MOV.U32 R13, RZ, RZ, R7 ;  /* 0x000000ffff0d7224 */ /* 0x000fe400078e0007 */
[----:B------:R-:W-:Y:S02]  /*18360*/  IMAD.MOV.U32 R12, RZ, RZ, 0x2 ;  /* 0x00000002ff0c7424 */ /* 0x000fe400078e00ff */
[----:B------:R-:W-:-:S07]  /*18370*/  IMAD.MOV.U32 R2, RZ, RZ, R14 ;  /* 0x000000ffff027224 */ /* 0x000fce00078e000e */
[----:B------:R-:W-:Y:S05]  /*18380*/  WARPSYNC.COLLECTIVE R15, `(.L_x_2882) ;  /* 0x000000000f087348 */ /* 0x000fea0003c00000 */
[----:B------:R0:W1:Y:S02]  /*18390*/  SHFL.IDX P6, R14, R13, R12, R11 ;  /* 0x0000000c0d0e7389 */ /* 0x00006400000c000b */
[----:B01----:R-:W-:Y:S01]  /*183a0*/  ENDCOLLECTIVE ;  /* 0x000000000000791b */ /* 0x003fe20003800000 */
.L_x_2882:
        /* <DEDUP_REMOVED lines=12> */
.L_x_2883:
[----:B------:R-:W-:Y:S02]  /*18470*/  IMAD.MOV.U32 R13, RZ, RZ, R7 ;  /* 0x000000ffff0d7224 */ /* 0x000fe400078e0007 */
[----:B------:R-:W-:Y:S02]  /*18480*/  IMAD.MOV.U32 R12, RZ, RZ, 0x3 ;  /* 0x00000003ff0c7424 */ /* 0x000fe400078e00ff */
[----:B------:R-:W-:-:S07]  /*18490*/  IMAD.MOV.U32 R2, RZ, RZ, R14 ;  /* 0x000000ffff027224 */ /* 0x000fce00078e000e */
[----:B------:R-:W-:Y:S05]  /*184a0*/  WARPSYNC.COLLECTIVE R15, `(.L_x_2884) ;  /* 0x000000000f087348 */ /* 0x000fea0003c00000 */
[----:B------:R0:W1:Y:S02]  /*184b0*/  SHFL.IDX P6, R14, R13, R12, R11 ;  /* 0x0000000c0d0e7389 */ /* 0x00006400000c000b */
[----:B01----:R-:W-:Y:S01]  /*184c0*/  ENDCOLLECTIVE ;  /* 0x000000000000791b */ /* 0x003fe20003800000 */
.L_x_2884:
        /* <DEDUP_REMOVED lines=12> */
.L_x_2885:
[----:B------:R-:W-:Y:S02]  /*18590*/  IMAD.MOV.U32 R13, RZ, RZ, R7 ;  /* 0x000000ffff0d7224 */ /* 0x000fe400078e0007 */
[----:B------:R-:W-:Y:S02]  /*185a0*/  IMAD.MOV.U32 R12, RZ, RZ, 0x4 ;  /* 0x00000004ff0c7424 */ /* 0x000fe400078e00ff */
[----:B------:R-:W-:-:S07]  /*185b0*/  IMAD.MOV.U32 R2, RZ, RZ, R14 ;  /* 0x000000ffff027224 */ /* 0x000fce00078e000e */
[----:B------:R-:W-:Y:S05]  /*185c0*/  WARPSYNC.COLLECTIVE R15, `(.L_x_2886) ;  /* 0x000000000f087348 */ /* 0x000fea0003c00000 */
[----:B------:R0:W1:Y:S02]  /*185d0*/  SHFL.IDX P6, R14, R13, R12, R11 ;  /* 0x0000000c0d0e7389 */ /* 0x00006400000c000b */
[----:B01----:R-:W-:Y:S01]  /*185e0*/  ENDCOLLECTIVE ;  /* 0x000000000000791b */ /* 0x003fe20003800000 */
.L_x_2886:
        /* <DEDUP_REMOVED lines=12> */
.L_x_2887:
[----:B------:R-:W-:Y:S02]  /*186b0*/  IMAD.MOV.U32 R13, RZ, RZ, R7 ;  /* 0x000000ffff0d7224 */ /* 0x000fe400078e0007 */
[----:B------:R-:W-:Y:S02]  /*186c0*/  IMAD.MOV.U32 R12, RZ, RZ, 0x5 ;  /* 0x00000005ff0c7424 */ /* 0x000fe400078e00ff */
[----:B------:R-:W-:-:S07]  /*186d0*/  IMAD.MOV.U32 R2, RZ, RZ, R14 ;  /* 0x000000ffff027224 */ /* 0x000fce00078e000e */
[----:B------:R-:W-:Y:S05]  /*186e0*/  WARPSYNC.COLLECTIVE R15, `(.L_x_2888) ;  /* 0x000000000f087348 */ /* 0x000fea0003c00000 */
[----:B------:R0:W1:Y:S02]  /*186f0*/  SHFL.IDX P6, R14, R13, R12, R11 ;  /* 0x0000000c0d0e7389 */ /* 0x00006400000c000b */
[----:B01----:R-:W-:Y:S01]  /*18700*/  ENDCOLLECTIVE ;  /* 0x000000000000791b */ /* 0x003fe20003800000 */
.L_x_2888:
        /* <DEDUP_REMOVED lines=12> */
.L_x_2889:
[----:B------:R-:W-:Y:S02]  /*187d0*/  IMAD.MOV.U32 R13, RZ, RZ, R7 ;  /* 0x000000ffff0d7224 */ /* 0x000fe400078e0007 */
[----:B------:R-:W-:Y:S02]  /*187e0*/  IMAD.MOV.U32 R12, RZ, RZ, 0x6 ;  /* 0x00000006ff0c7424 */ /* 0x000fe400078e00ff */
[----:B------:R-:W-:-:S07]  /*187f0*/  IMAD.MOV.U32 R2, RZ, RZ, R14 ;  /* 0x000000ffff027224 */ /* 0x000fce00078e000e */
[----:B------:R-:W-:Y:S05]  /*18800*/  WARPSYNC.COLLECTIVE R15, `(.L_x_2890) ;  /* 0x000000000f087348 */ /* 0x000fea0003c00000 */
[----:B------:R0:W1:Y:S02]  /*18810*/  SHFL.IDX P6, R14, R13, R12, R11 ;  /* 0x0000000c0d0e7389 */ /* 0x00006400000c000b */
[----:B01----:R-:W-:Y:S01]  /*18820*/  ENDCOLLECTIVE ;  /* 0x000000000000791b */ /* 0x003fe20003800000 */
.L_x_2890:
        /* <DEDUP_REMOVED lines=12> */
.L_x_2891:
[----:B------:R-:W-:Y:S02]  /*188f0*/  IMAD.MOV.U32 R13, RZ, RZ, R7 ;  /* 0x000000ffff0d7224 */ /* 0x000fe400078e0007 */
[----:B------:R-:W-:Y:S02]  /*18900*/  IMAD.MOV.U32 R12, RZ, RZ, 0x7 ;  /* 0x00000007ff0c7424 */ /* 0x000fe400078e00ff */
[----:B------:R-:W-:-:S07]  /*18910*/  IMAD.MOV.U32 R2, RZ, RZ, R14 ;  /* 0x000000ffff027224 */ /* 0x000fce00078e000e */
[----:B------:R-:W-:Y:S05]  /*18920*/  WARPSYNC.COLLECTIVE R15, `(.L_x_2892) ;  /* 0x000000000f087348 */ /* 0x000fea0003c00000 */
[----:B------:R0:W1:Y:S02]  /*18930*/  SHFL.IDX P6, R14, R13, R12, R11 ;  /* 0x0000000c0d0e7389 */ /* 0x00006400000c000b */
[----:B01----:R-:W-:Y:S01]  /*18940*/  ENDCOLLECTIVE ;  /* 0x000000000000791b */ /* 0x003fe20003800000 */
.L_x_2892:
        /* <DEDUP_REMOVED lines=12> */
.L_x_2893:
[----:B------:R-:W-:Y:S01]  /*18a10*/  IMAD.MOV.U32 R2, RZ, RZ, R14 ;  /* 0x000000ffff027224 */ /* 0x000fe200078e000e */
[----:B------:R-:W-:Y:S06]  /*18a20*/  BRA `(.L_x_2894) ;  /* 0xffffffa800107947 */ /* 0x000fec000383ffff */
.L_x_2769:
[----:B----4-:R4:W0:Y:S02]  /*18a30*/  SYNCS.PHASECHK.TRANS64.TRYWAIT P0, [R0+URZ+0x38840], R20 ;  /* 0x03884014000075a7 */ /* 0x010824000800017f */
[----:B0-----:R-:W-:Y:S05]  /*18a40*/  @!P0 NANOSLEEP.SYNCS 0x989680 ;  /* 0x009896800000895d */ /* 0x001fea0003900000 */
[----:B------:R-:W0:Y:S02]  /*18a50*/  @!P0 SYNCS.PHASECHK.TRANS64 P0, [R0+URZ+0x38840], R20 ;  /* 0x03884014000085a7 */ /* 0x000e24000800007f */
[----:B0-----:R-:W-:Y:S05]  /*18a60*/  @!P0 BRA `(.L_x_2769) ;  /* 0xfffffffc00f08947 */ /* 0x001fea000383ffff */
[----:B------:R-:W-:Y:S05]  /*18a70*/  BRA `(.L_x_2895) ;  /* 0xffffffa800647947 */ /* 0x000fea000383ffff */
.L_x_2770:
        /* <DEDUP_REMOVED lines=8> */
.L_x_2897:
[----:B------:R-:W-:Y:S05]  /*18b00*/  BSYNC B0 ;  /* 0x0000000000007941 */ /* 0x000fea0003800000 */
.L_x_2896:
        /* <DEDUP_REMOVED lines=8> */
.L_x_2898:
[----:B------:R-:W-:Y:S02]  /*18b90*/  IMAD.MOV.U32 R13, RZ, RZ, R5 ;  /* 0x000000ffff0d7224 */ /* 0x000fe400078e0005 */
[----:B------:R-:W-:Y:S01]  /*18ba0*/  IMAD.MOV.U32 R12, RZ, RZ, 0x1 ;  /* 0x00000001ff0c7424 */ /* 0x000fe200078e00ff */
[----:B------:R-:W-:-:S13]  /*18bb0*/  IADD3 R2, P0, R28, R14, RZ ;  /* 0x0000000e1c027210 */ /* 0x000fda0007f1e0ff */
[----:B------:R-:W-:Y:S05]  /*18bc0*/  WARPSYNC.COLLECTIVE R15, `(.L_x_2899) ;  /* 0x000000000f087348 */ /* 0x000fea0003c00000 */
[----:B------:R0:W1:Y:S02]  /*18bd0*/  SHFL.IDX P6, R14, R13, R12, R11 ;  /* 0x0000000c0d0e7389 */ /* 0x00006400000c000b */
[----:B01----:R-:W-:Y:S01]  /*18be0*/  ENDCOLLECTIVE ;  /* 0x000000000000791b */ /* 0x003fe20003800000 */
.L_x_2899:
        /* <DEDUP_REMOVED lines=11> */
.L_x_2900:
[----:B------:R-:W-:Y:S02]  /*18ca0*/  IMAD.MOV.U32 R13, RZ, RZ, R5 ;  /* 0x000000ffff0d7224 */ /* 0x000fe400078e0005 */
[----:B------:R-:W-:Y:S02]  /*18cb0*/  IMAD.MOV.U32 R12, RZ, RZ, 0x2 ;  /* 0x00000002ff0c7424 */ /* 0x000fe400078e00ff */
[----:B------:R-:W-:-:S07]  /*18cc0*/  IMAD.MOV.U32 R2, RZ, RZ, R14 ;  /* 0x000000ffff027224 */ /* 0x000fce00078e000e */
[----:B------:R-:W-:Y:S05]  /*18cd0*/  WARPSYNC.COLLECTIVE R15, `(.L_x_2901) ;  /* 0x000000000f087348 */ /* 0x000fea0003c00000 */
[----:B------:R0:W1:Y:S02]  /*18ce0*/  SHFL.IDX P6, R14, R13, R12, R11 ;  /* 0x0000000c0d0e7389 */ /* 0x00006400000c000b */
[----:B01----:R-:W-:Y:S01]  /*18cf0*/  ENDCOLLECTIVE ;  /* 0x000000000000791b */ /* 0x003fe20003800000 */
.L_x_2901:
        /* <DEDUP_REMOVED lines=12> */
.L_x_2902:
[----:B------:R-:W-:Y:S02]  /*18dc0*/  IMAD.MOV.U32 R13, RZ, RZ, R5 ;  /* 0x000000ffff0d7224 */ /* 0x000fe400078e0005 */
[----:B------:R-:W-:Y:S02]  /*18dd0*/  IMAD.MOV.U32 R12, RZ, RZ, 0x3 ;  /* 0x00000003ff0c7424 */ /* 0x000fe400078e00ff */
[----:B------:R-:W-:-:S07]  /*18de0*/  IMAD.MOV.U32 R7, RZ, RZ, R14 ;  /* 0x000000ffff077224 */ /* 0x000fce00078e000e */
[----:B------:R-:W-:Y:S05]  /*18df0*/  WARPSYNC.COLLECTIVE R15, `(.L_x_2903) ;  /* 0x000000000f087348 */ /* 0x000fea0003c00000 */
[----:B------:R0:W1:Y:S02]  /*18e00*/  SHFL.IDX P6, R14, R13, R12, R11 ;  /* 0x0000000c0d0e7389 */ /* 0x00006400000c000b */
[----:B01----:R-:W-:Y:S01]  /*18e10*/  ENDCOLLECTIVE ;  /* 0x000000000000791b */ /* 0x003fe20003800000 */
.L_x_2903:
        /* <DEDUP_REMOVED lines=12> */
.L_x_2904:
[----:B------:R-:W-:Y:S02]  /*18ee0*/  IMAD.MOV.U32 R13, RZ, RZ, R5 ;  /* 0x000000ffff0d7224 */ /* 0x000fe400078e0005 */
[----:B------:R-:W-:Y:S02]  /*18ef0*/  IMAD.MOV.U32 R12, RZ, RZ, 0x4 ;  /* 0x00000004ff0c7424 */ /* 0x000fe400078e00ff */
[----:B------:R-:W-:-:S05]  /*18f00*/  IMAD.MOV.U32 R11, RZ, RZ, R14 ;  /* 0x000000ffff0b7224 */ /* 0x000fca00078e000e */
[----:B------:R-:W-:Y:S01]  /*18f10*/  IADD3 R2, P0, R28, R11, RZ ;  /* 0x0000000b1c027210 */ /* 0x000fe20007f1e0ff */
[----:B------:R-:W-:-:S03]  /*18f20*/  IMAD.MOV.U32 R11, RZ, RZ, 0x181f ;  /* 0x0000181fff0b7424 */ /* 0x000fc600078e00ff */
[----:B------:R-:W-:-:S09]  /*18f30*/  IADD3.X R3, RZ, R6, RZ, P0, !PT ;  /* 0x00000006ff037210 */ /* 0x000fd200007fe4ff */
[----:B------:R-:W-:Y:S05]  /*18f40*/  WARPSYNC.COLLECTIVE R15, `(.L_x_2905) ;  /* 0x000000000f087348 */ /* 0x000fea0003c00000 */
[----:B------:R0:W1:Y:S02]  /*18f50*/  SHFL.IDX P6, R14, R13, R12, R11 ;  /* 0x0000000c0d0e7389 */ /* 0x00006400000c000b */
[----:B01----:R-:W-:Y:S01]  /*18f60*/  ENDCOLLECTIVE ;  /* 0x000000000000791b */ /* 0x003fe20003800000 */
.L_x_2905:
        /* <DEDUP_REMOVED lines=10> */
.L_x_2906:
        /* <DEDUP_REMOVED lines=8> */
.L_x_2907:
        /* <DEDUP_REMOVED lines=10> */
.L_x_2908:
[----:B------:R-:W-:Y:S02]  /*19130*/  IMAD.MOV.U32 R13, RZ, RZ, R5 ;  /* 0x000000ffff0d7224 */ /* 0x000fe400078e0005 */
[----:B------:R-:W-:Y:S02]  /*19140*/  IMAD.MOV.U32 R12, RZ, RZ, 0x6 ;  /* 0x00000006ff0c7424 */ /* 0x000fe400078e00ff */
[----:B------:R-:W-:-:S07]  /*19150*/  IMAD.MOV.U32 R2, RZ, RZ, R14 ;  /* 0x000000ffff027224 */ /* 0x000fce00078e000e */
[----:B------:R-:W-:Y:S05]  /*19160*/  WARPSYNC.COLLECTIVE R15, `(.L_x_2909) ;  /* 0x000000000f087348 */ /* 0x000fea0003c00000 */
[----:B------:R0:W1:Y:S02]  /*19170*/  SHFL.IDX P6, R14, R13, R12, R11 ;  /* 0x0000000c0d0e7389 */ /* 0x00006400000c000b */
[----:B01----:R-:W-:Y:S01]  /*19180*/  ENDCOLLECTIVE ;  /* 0x000000000000791b */ /* 0x003fe20003800000 */
.L_x_2909:
        /* <DEDUP_REMOVED lines=12> */
.L_x_2910:
[----:B------:R-:W-:Y:S02]  /*19250*/  IMAD.MOV.U32 R13, RZ, RZ, R5 ;  /* 0x000000ffff0d7224 */ /* 0x000fe400078e0005 */
[----:B------:R-:W-:Y:S02]  /*19260*/  IMAD.MOV.U32 R12, RZ, RZ, 0x7 ;  /* 0x00000007ff0c7424 */ /* 0x000fe400078e00ff */
[----:B------:R-:W-:-:S07]  /*19270*/  IMAD.MOV.U32 R7, RZ, RZ, R14 ;  /* 0x000000ffff077224 */ /* 0x000fce00078e000e */
[----:B------:R-:W-:Y:S05]  /*19280*/  WARPSYNC.COLLECTIVE R15, `(.L_x_2911) ;  /* 0x000000000f087348 */ /* 0x000fea0003c00000 */
[----:B------:R0:W1:Y:S02]  /*19290*/  SHFL.IDX P6, R14, R13, R12, R11 ;  /* 0x0000000c0d0e7389 */ /* 0x00006400000c000b */
[----:B01----:R-:W-:Y:S01]  /*192a0*/  ENDCOLLECTIVE ;  /* 0x000000000000791b */ /* 0x003fe20003800000 */
.L_x_2911:
        /* <DEDUP_REMOVED lines=12> */
.L_x_2912:
[----:B------:R-:W-:Y:S05]  /*19370*/  BRA `(.L_x_2913) ;  /* 0xffffffa400347947 */ /* 0x000fea000383ffff */
.L_x_2775:
[----:B0-----:R0:W1:Y:S02]  /*19380*/  SYNCS.PHASECHK.TRANS64.TRYWAIT P2, [R17+URZ+0x38870], R0 ;  /* 0x03887000110075a7 */ /* 0x001064000804017f */
[----:B-1----:R-:W-:Y:S05]  /*19390*/  @!P2 NANOSLEEP.SYNCS 0x989680 ;  /* 0x009896800000a95d */ /* 0x002fea0003900000 */
[----:B------:R-:W1:Y:S02]  /*193a0*/  @!P2 SYNCS.PHASECHK.TRANS64 P2, [R17+URZ+0x38870], R0 ;  /* 0x038870001100a5a7 */ /* 0x000e64000804007f */
[----:B-1----:R-:W-:Y:S05]  /*193b0*/  @!P2 BRA `(.L_x_2775) ;  /* 0xfffffffc00f0a947 */ /* 0x002fea000383ffff */
[----:B------:R-:W-:Y:S05]  /*193c0*/  BRA `(.L_x_2914) ;  /* 0xffffffa4009c7947 */ /* 0x000fea000383ffff */
.L_x_2777:
[----:B0-----:R0:W1:Y:S02]  /*193d0*/  SYNCS.PHASECHK.TRANS64.TRYWAIT P2, [R17+URZ+0x38860], R0 ;  /* 0x03886000110075a7 */ /* 0x001064000804017f */
[----:B-1----:R-:W-:Y:S05]  /*193e0*/  @!P2 NANOSLEEP.SYNCS 0x989680 ;  /* 0x009896800000a95d */ /* 0x002fea0003900000 */
[----:B------:R-:W1:Y:S02]  /*193f0*/  @!P2 SYNCS.PHASECHK.TRANS64 P2, [R17+URZ+0x38860], R0 ;  /* 0x038860001100a5a7 */ /* 0x000e64000804007f */
[----:B-1----:R-:W-:Y:S05]  /*19400*/  @!P2 BRA `(.L_x_2777) ;  /* 0xfffffffc00f0a947 */ /* 0x002fea000383ffff */
[----:B------:R-:W-:Y:S05]  /*19410*/  BRA `(.L_x_2915) ;  /* 0xffffffa400ac7947 */ /* 0x000fea000383ffff */
.L_x_2785:
[----:B0-----:R0:W3:Y:S02]  /*19420*/  SYNCS.PHASECHK.TRANS64.TRYWAIT P1, [R18+URZ+0x38870], R3 ;  /* 0x03887003120075a7 */ /* 0x0010e4000802017f */
[----:B---3--:R-:W-:Y:S05]  /*19430*/  @!P1 NANOSLEEP.SYNCS 0x989680 ;  /* 0x009896800000995d */ /* 0x008fea0003900000 */
[----:B------:R-:W3:Y:S02]  /*19440*/  @!P1 SYNCS.PHASECHK.TRANS64 P1, [R18+URZ+0x38870], R3 ;  /* 0x03887003120095a7 */ /* 0x000ee4000802007f */
[----:B---3--:R-:W-:Y:S05]  /*19450*/  @!P1 BRA `(.L_x_2785) ;  /* 0xfffffffc00f09947 */ /* 0x008fea000383ffff */
[----:B------:R-:W-:Y:S05]  /*19460*/  BRA `(.L_x_2916) ;  /* 0xffffffb000007947 */ /* 0x000fea000383ffff */
.L_x_2787:
[----:B0-----:R0:W3:Y:S02]  /*19470*/  SYNCS.PHASECHK.TRANS64.TRYWAIT P1, [R18+URZ+0x38860], R3 ;  /* 0x03886003120075a7 */ /* 0x0010e4000802017f */
[----:B---3--:R-:W-:Y:S05]  /*19480*/  @!P1 NANOSLEEP.SYNCS 0x989680 ;  /* 0x009896800000995d */ /* 0x008fea0003900000 */
[----:B------:R-:W3:Y:S02]  /*19490*/  @!P1 SYNCS.PHASECHK.TRANS64 P1, [R18+URZ+0x38860], R3 ;  /* 0x03886003120095a7 */ /* 0x000ee4000802007f */
[----:B---3--:R-:W-:Y:S05]  /*194a0*/  @!P1 BRA `(.L_x_2787) ;  /* 0xfffffffc00f09947 */ /* 0x008fea000383ffff */
[----:B------:R-:W-:Y:S05]  /*194b0*/  BRA `(.L_x_2917) ;  /* 0xffffffb0000c7947 */ /* 0x000fea000383ffff */
.L_x_2801:
[----:B0-----:R0:W1:Y:S02]  /*194c0*/  SYNCS.PHASECHK.TRANS64.TRYWAIT P0, [R4+URZ+0x38820], R0 ;  /* 0x03882000040075a7 */ /* 0x001064000800017f */
[----:B-1----:R-:W-:Y:S05]  /*194d0*/  @!P0 NANOSLEEP.SYNCS 0x989680 ;  /* 0x009896800000895d */ /* 0x002fea0003900000 */
[----:B------:R-:W1:Y:S02]  /*194e0*/  @!P0 SYNCS.PHASECHK.TRANS64 P0, [R4+URZ+0x38820], R0 ;  /* 0x03882000040085a7 */ /* 0x000e64000800007f */
[----:B-1----:R-:W-:Y:S05]  /*194f0*/  @!P0 BRA `(.L_x_2801) ;  /* 0xfffffffc00f08947 */ /* 0x002fea000383ffff */
[----:B------:R-:W-:Y:S05]  /*19500*/  BRA `(.L_x_2918) ;  /* 0xffffffc4001c7947 */ /* 0x000fea000383ffff */
.L_x_2802:
[----:B------:R-:W1:Y:S01]  /*19510*/  S2R R2, SR_TID.X ;  /* 0x0000000000027919 */ /* 0x000e620000002100 */
[----:B------:R-:W-:Y:S01]  /*19520*/  BSSY B0, `(.L_x_2919) ;  /* 0x000000a000007945 */ /* 0x000fe20003800000 */
[----:B------:R-:W-:Y:S02]  /*19530*/  IMAD.MOV.U32 R12, RZ, RZ, RZ ;  /* 0x000000ffff0c7224 */ /* 0x000fe400078e00ff */
[----:B------:R-:W-:Y:S02]  /*19540*/  IMAD.MOV.U32 R11, RZ, RZ, 0x1f ;  /* 0x0000001fff0b7424 */ /* 0x000fe400078e00ff */
[----:B------:R-:W-:Y:S01]  /*19550*/  IMAD.MOV.U32 R15, RZ, RZ, -0x1 ;  /* 0xffffffffff0f7424 */ /* 0x000fe200078e00ff */
[----:B-1----:R-:W-:-:S04]  /*19560*/  SHF.R.U32.HI R2, RZ, 0x5, R2 ;  /* 0x00000005ff027819 */ /* 0x002fc80000011602 */
[----:B------:R-:W-:-:S05]  /*19570*/  LOP3.LUT R2, R2, 0x3, RZ, 0xc0, !PT ;  /* 0x0000000302027812 */ /* 0x000fca00078ec0ff */
[----:B------:R-:W-:-:S07]  /*19580*/  IMAD.MOV.U32 R13, RZ, RZ, R2 ;  /* 0x000000ffff0d7224 */ /* 0x000fce00078e0002 */
[----:B0-----:R-:W-:Y:S05]  /*19590*/  WARPSYNC.COLLECTIVE R15, `(.L_x_2920) ;  /* 0x000000000f087348 */ /* 0x001fea0003c00000 */
[----:B------:R1:W2:Y:S02]  /*195a0*/  SHFL.IDX P6, R14, R13, R12, R11 ;  /* 0x0000000c0d0e7389 */ /* 0x0002a400000c000b */
[----:B012---:R-:W-:Y:S01]  /*195b0*/  ENDCOLLECTIVE ;  /* 0x000000000000791b */ /* 0x007fe20003800000 */
.L_x_2920:
[----:B------:R-:W-:Y:S05]  /*195c0*/  BSYNC B0 ;  /* 0x0000000000007941 */ /* 0x000fea0003800000 */
.L_x_2919:
[----:B------:R-:W-:Y:S05]  /*195d0*/  BRA `(.L_x_2921) ;  /* 0xffffffc400047947 */ /* 0x000fea000383ffff */
.L_x_2805:
[----:B------:R-:W-:Y:S01]  /*195e0*/  BSSY B1, `(.L_x_2922) ;  /* 0x0000006000017945 */ /* 0x000fe20003800000 */
[----:B------:R-:W-:-:S07]  /*195f0*/  IMAD.MOV.U32 R15, RZ, RZ, -0x1 ;  /* 0xffffffffff0f7424 */ /* 0x000fce00078e00ff */
[----:B0-----:R-:W-:Y:S05]  /*19600*/  WARPSYNC.COLLECTIVE R15, `(.L_x_2923) ;  /* 0x000000000f0c7348 */ /* 0x001fea0003c00000 */
[----:B------:R-:W-:Y:S02]  /*19610*/  ELECT P6, UR62, PT ;  /* 0x00000000003e782f */ /* 0x000fe400038c0000 */
[----:B------:R-:W-:Y:S01]  /*19620*/  MOV R14, UR62 ;  /* 0x0000003e000e7c02 */ /* 0x000fe20008000f00 */
[----:B0-----:R-:W-:Y:S10]  /*19630*/  ENDCOLLECTIVE ;  /* 0x000000000000791b */ /* 0x001ff40003800000 */
.L_x_2923:
[----:B------:R-:W-:Y:S05]  /*19640*/  BSYNC B1 ;  /* 0x0000000000017941 */ /* 0x000fea0003800000 */
.L_x_2922:
[----:B------:R-:W-:Y:S05]  /*19650*/  BRA `(.L_x_2924) ;  /* 0xffffffc000fc7947 */ /* 0x000fea000383ffff */
.L_x_2807:
[----:B0-----:R0:W1:Y:S02]  /*19660*/  SYNCS.PHASECHK.TRANS64.TRYWAIT P1, [R5+URZ+0x38840], R0 ;  /* 0x03884000050075a7 */ /* 0x001064000802017f */
[----:B-1----:R-:W-:Y:S05]  /*19670*/  @!P1 NANOSLEEP.SYNCS 0x989680 ;  /* 0x009896800000995d */ /* 0x002fea0003900000 */
[----:B------:R-:W1:Y:S02]  /*19680*/  @!P1 SYNCS.PHASECHK.TRANS64 P1, [R5+URZ+0x38840], R0 ;  /* 0x03884000050095a7 */ /* 0x000e64000802007f */
[----:B-1----:R-:W-:Y:S05]  /*19690*/  @!P1 BRA `(.L_x_2807) ;  /* 0xfffffffc00f09947 */ /* 0x002fea000383ffff */
[----:B------:R-:W-:Y:S05]  /*196a0*/  BRA `(.L_x_2925) ;  /* 0xffffffc4001c7947 */ /* 0x000fea000383ffff */
.L_x_2809:
[----:B-1----:R1:W2:Y:S02]  /*196b0*/  SYNCS.PHASECHK.TRANS64.TRYWAIT P1, [R23+URZ+0x38840], R2 ;  /* 0x03884002170075a7 */ /* 0x0022a4000802017f */
[----:B--2---:R-:W-:Y:S05]  /*196c0*/  @!P1 NANOSLEEP.SYNCS 0x989680 ;  /* 0x009896800000995d */ /* 0x004fea0003900000 */
[----:B------:R-:W2:Y:S02]  /*196d0*/  @!P1 SYNCS.PHASECHK.TRANS64 P1, [R23+URZ+0x38840], R2 ;  /* 0x03884002170095a7 */ /* 0x000ea4000802007f */
[----:B--2---:R-:W-:Y:S05]  /*196e0*/  @!P1 BRA `(.L_x_2809) ;  /* 0xfffffffc00f09947 */ /* 0x004fea000383ffff */
[----:B------:R-:W-:Y:S05]  /*196f0*/  BRA `(.L_x_2926) ;  /* 0xffffffc400287947 */ /* 0x000fea000383ffff */
.L_x_2811:
[----:B--2---:R2:W3:Y:S02]  /*19700*/  SYNCS.PHASECHK.TRANS64.TRYWAIT P1, [R5+URZ+0x38860], R0 ;  /* 0x03886000050075a7 */ /* 0x0044e4000802017f */
[----:B---3--:R-:W-:Y:S05]  /*19710*/  @!P1 NANOSLEEP.SYNCS 0x989680 ;  /* 0x009896800000995d */ /* 0x008fea0003900000 */
[----:B------:R-:W3:Y:S02]  /*19720*/  @!P1 SYNCS.PHASECHK.TRANS64 P1, [R5+URZ+0x38860], R0 ;  /* 0x03886000050095a7 */ /* 0x000ee4000802007f */
[----:B---3--:R-:W-:Y:S05]  /*19730*/  @!P1 BRA `(.L_x_2811) ;  /* 0xfffffffc00f09947 */ /* 0x008fea000383ffff */
[----:B------:R-:W-:Y:S05]  /*19740*/  BRA `(.L_x_2927) ;  /* 0xffffffc400247947 */ /* 0x000fea000383ffff */
.L_x_2813:
[----:B---3--:R3:W4:Y:S02]  /*19750*/  SYNCS.PHASECHK.TRANS64.TRYWAIT P1, [R23+URZ+0x38860], R2 ;  /* 0x03886002170075a7 */ /* 0x008724000802017f */
[----:B----4-:R-:W-:Y:S05]  /*19760*/  @!P1 NANOSLEEP.SYNCS 0x989680 ;  /* 0x009896800000995d */ /* 0x010fea0003900000 */
[----:B------:R-:W4:Y:S02]  /*19770*/  @!P1 SYNCS.PHASECHK.TRANS64 P1, [R23+URZ+0x38860], R2 ;  /* 0x03886002170095a7 */ /* 0x000f24000802007f */
[----:B----4-:R-:W-:Y:S05]  /*19780*/  @!P1 BRA `(.L_x_2813) ;  /* 0xfffffffc00f09947 */ /* 0x010fea000383ffff */
[----:B------:R-:W-:Y:S05]  /*19790*/  BRA `(.L_x_2928) ;  /* 0xffffffc400207947 */ /* 0x000fea000383ffff */
.L_x_2815:
[----:B----4-:R4:W0:Y:S02]  /*197a0*/  SYNCS.PHASECHK.TRANS64.TRYWAIT P1, [R5+URZ+0x38880], R0 ;  /* 0x03888000050075a7 */ /* 0x010824000802017f */
[----:B0-----:R-:W-:Y:S05]  /*197b0*/  @!P1 NANOSLEEP.SYNCS 0x989680 ;  /* 0x009896800000995d */ /* 0x001fea0003900000 */
[----:B------:R-:W0:Y:S02]  /*197c0*/  @!P1 SYNCS.PHASECHK.TRANS64 P1, [R5+URZ+0x38880], R0 ;  /* 0x03888000050095a7 */ /* 0x000e24000802007f */
[----:B0-----:R-:W-:Y:S05]  /*197d0*/  @!P1 BRA `(.L_x_2815) ;  /* 0xfffffffc00f09947 */ /* 0x001fea000383ffff */
[----:B------:R-:W-:Y:S05]  /*197e0*/  BRA `(.L_x_2929) ;  /* 0xffffffc4001c7947 */ /* 0x000fea000383ffff */
.L_x_2930:
        /* <DEDUP_REMOVED lines=9> */
.L_x_3637:


//--------------------- .text._ZN7cutlass13device_kernelIN5flash11enable_sm90INS1_16FlashAttnFwdSm90INS1_25CollectiveMainloopFwdSm90ILi2EN4cute5tupleIJNS5_1CILi1EEES8_S8_EEENS6_IJNS7_ILi128EEESA_NS7_ILi256EEEEEELi256ENS_12float_e4m3_tEfNS_4arch4Sm90ELb1ELb0ELb1ELb1ELb1ELb1ELb0ELb1ELb0ELb1ELb0ELb0EEENS1_21CollectiveEpilogueFwdINS6_IJSA_SB_SA_EEES9_NS_10bfloat16_tESF_Li256ELb1ELb1ELb0ELb1EEENS1_36VarlenDynamicPersistentTileSchedulerILi128ELi128ELi256ELi128ELb0ELb1ELb1ELb1ELb1ELb1EEEEEEEEEvNT_6ParamsE --------------------------
	.section	.text._ZN7cutlass13device_kernelIN5flash11enable_sm90INS1_16FlashAttnFwdSm90INS1_25CollectiveMainloopFwdSm90ILi2EN4cute5tupleIJNS5_1CILi1EEES8_S8_EEENS6_IJNS7_ILi128EEESA_NS7_ILi256EEEEEELi256ENS_12float_e4m3_tEfNS_4arch4Sm90ELb1ELb0ELb1ELb1ELb1ELb1ELb0ELb1ELb0ELb1ELb0ELb0EEENS1_21CollectiveEpilogueFwdINS6_IJSA_SB_SA_EEES9_NS_10bfloat16_tESF_Li256ELb1ELb1ELb0ELb1EEENS1_36VarlenDynamicPersistentTileSchedulerILi128ELi128ELi256ELi128ELb0ELb1ELb1ELb1ELb1ELb1EEEEEEEEEvNT_6ParamsE,"ax",@progbits
	.align	128
.text._ZN7cutlass13device_kernelIN5flash11enable_sm90INS1_16FlashAttnFwdSm90INS1_25CollectiveMainloopFwdSm90ILi2EN4cute5tupleIJNS5_1CILi1EEES8_S8_EEENS6_IJNS7_ILi128EEESA_NS7_ILi256EEEEEELi256ENS_12float_e4m3_tEfNS_4arch4Sm90ELb1ELb0ELb1ELb1ELb1ELb1ELb0ELb1ELb0ELb1ELb0ELb0EEENS1_21CollectiveEpilogueFwdINS6_IJSA_SB_SA_EEES9_NS_10bfloat16_tESF_Li256ELb1ELb1ELb0ELb1EEENS1_36VarlenDynamicPersistentTileSchedulerILi128ELi128ELi256ELi128ELb0ELb1ELb1ELb1ELb1ELb1EEEEEEEEEvNT_6ParamsE:
        .type           _ZN7cutlass13device_kernelIN5flash11enable_sm90INS1_16FlashAttnFwdSm90INS1_25CollectiveMainloopFwdSm90ILi2EN4cute5tupleIJNS5_1CILi1EEES8_S8_EEENS6_IJNS7_ILi128EEESA_NS7_ILi256EEEEEELi256ENS_12float_e4m3_tEfNS_4arch4Sm90ELb1ELb0ELb1ELb1ELb1ELb1ELb0ELb1ELb0ELb1ELb0ELb0EEENS1_21CollectiveEpilogueFwdINS6_IJSA_SB_SA_EEES9_NS_10bfloat16_tESF_Li256ELb1ELb1ELb0ELb1EEENS1_36VarlenDynamicPersistentTileSchedulerILi128ELi128ELi256ELi128ELb0ELb1ELb1ELb1ELb1ELb1EEEEEEEEEvNT_6ParamsE,@function
        .size           _ZN7cutlass13device_kernelIN5flash11enable_sm90INS1_16FlashAttnFwdSm90INS1_25CollectiveMainloopFwdSm90ILi2EN4cute5tupleIJNS5_1CILi1EEES8_S8_EEENS6_IJNS7_ILi128EEESA_NS7_ILi256EEEEEELi256ENS_12float_e4m3_tEfNS_4arch4Sm90ELb1ELb0ELb1ELb1ELb1ELb1ELb0ELb1ELb0ELb1ELb0ELb0EEENS1_21CollectiveEpilogueFwdINS6_IJSA_SB_SA_EEES9_NS_10bfloat16_tESF_Li256ELb1ELb1ELb0ELb1EEENS1_36VarlenDynamicPersistentTileSchedulerILi128ELi128ELi256ELi128ELb0ELb1ELb1ELb1ELb1ELb1EEEEEEEEEvNT_6ParamsE,(.L_x_3638 - _ZN7cutlass13device_kernelIN5flash11enable_sm90INS1_16FlashAttnFwdSm90INS1_25CollectiveMainloopFwdSm90ILi2EN4cute5tupleIJNS5_1CILi1EEES8_S8_EEENS6_IJNS7_ILi128EEESA_NS7_ILi256EEEEEELi256ENS_12float_e4m3_tEfNS_4arch4Sm90ELb1ELb0ELb1ELb1ELb1ELb1ELb0ELb1ELb0ELb1ELb0ELb0EEENS1_21CollectiveEpilogueFwdINS6_IJSA_SB_SA_EEES9_NS_10bfloat16_tESF_Li256ELb1ELb1ELb0ELb1EEENS1_36VarlenDynamicPersistentTileSchedulerILi128ELi128ELi256ELi128ELb0ELb1ELb1ELb1ELb1ELb1EEEEEEEEEvNT_6ParamsE)
        .other          _ZN7cutlass13device_kernelIN5flash11enable_sm90INS1_16FlashAttnFwdSm90INS1_25CollectiveMainloopFwdSm90ILi2EN4cute5tupleIJNS5_1CILi1EEES8_S8_EEENS6_IJNS7_ILi128EEESA_NS7_ILi256EEEEEELi256ENS_12float_e4m3_tEfNS_4arch4Sm90ELb1ELb0ELb1ELb1ELb1ELb1ELb0ELb1ELb0ELb1ELb0ELb0EEENS1_21CollectiveEpilogueFwdINS6_IJSA_SB_SA_EEES9_NS_10bfloat16_tESF_Li256ELb1ELb1ELb0ELb1EEENS1_36VarlenDynamicPersistentTileSchedulerILi128ELi128ELi256ELi128ELb0ELb1ELb1ELb1ELb1ELb1EEEEEEEEEvNT_6ParamsE,@"STO_CUDA_ENTRY STV_DEFAULT"
_ZN7cutlass13device_kernelIN5flash11enable_sm90INS1_16FlashAttnFwdSm90INS1_25CollectiveMainloopFwdSm90ILi2EN4cute5tupleIJNS5_1CILi1EEES8_S8_EEENS6_IJNS7_ILi128EEESA_NS7_ILi256EEEEEELi256ENS_12float_e4m3_tEfNS_4arch4Sm90ELb1ELb0ELb1ELb1ELb1ELb1ELb0ELb1ELb0ELb1ELb0ELb0EEENS1_21CollectiveEpilogueFwdINS6_IJSA_SB_SA_EEES9_NS_10bfloat16_tESF_Li256ELb1ELb1ELb0ELb1EEENS1_36VarlenDynamicPersistentTileSchedulerILi128ELi128ELi256ELi128ELb0ELb1ELb1ELb1ELb1ELb1EEEEEEEEEvNT_6ParamsE:
        /* <DEDUP_REMOVED lines=18> */
.L_x_2932:
[----:B------:R-:W-:Y:S05]  /*0120*/  BSYNC B0 ;  /* 0x0000000000007941 */ /* 0x000fea0003800000 */
.L_x_2931:
        /* <DEDUP_REMOVED lines=41> */
.L_x_2933:
        /* <DEDUP_REMOVED lines=22> */
.L_x_2934:
        /* <DEDUP_REMOVED lines=18> */
.L_x_2935:
        /* <DEDUP_REMOVED lines=22> */
.L_x_2936:
        /* <DEDUP_REMOVED lines=23> */
.L_x_2937:
        /* <DEDUP_REMOVED lines=10> */
.L_x_2940:
[----:B------:R-:W-:-:S08]  /*09b0*/  NOP ;  /* 0x0000000000007918 */ /* 0x000fd00000000000 */
[----:B------:R-:W1:Y:S02]  /*09c0*/  USETMAXREG.TRY_ALLOC.CTAPOOL UP0, 0xe8 ;  /* 0x000000e8000079c8 */ /* 0x000e640008000600 */
[----:B-1----:R-:W-:-:S13]  /*09d0*/  PLOP3.LUT P0, PT, PT, PT, UP0, 0x80, 0x0 ;  /* 0x000000000000781c */ /* 0x002fda0003f0f008 */
[----:B------:R-:W-:Y:S05]  /*09e0*/  @!P0 BRA `(.L_x_2940) ;  /* 0xfffffffc00f08947 */ /* 0x000fea000383ffff */
[----:B------:R-:W2:Y:S01]  /*09f0*/  LDL.LU R0, [R1] ;  /* 0x0000000001007983 */ /* 0x000ea20000300800 */
[----:B------:R-:W1:Y:S01]  /*0a00*/  S2R R2, SR_TID.X ;  /* 0x0000000000027919 */ /* 0x000e620000002100 */
[----:B------:R-:W3:Y:S01]  /*0a10*/  S2UR UR39, SR_CgaCtaId ;  /* 0x00000000002779c3 */ /* 0x000ee20000008800 */
[----:B------:R-:W-:Y:S01]  /*0a20*/  UMOV UR4, 0x400 ;  /* 0x0000040000047882 */ /* 0x000fe20000000000 */
[----:B-1----:R-:W-:-:S06]  /*0a30*/  SHF.R.U32.HI R2, RZ, 0x7, R2 ;  /* 0x00000007ff027819 */ /* 0x002fcc0000011602 */
[----:B------:R-:W-:Y:S06]  /*0a40*/  BAR.ARV 0x8, 0x180 ;  /* 0x0206000000007b1d */ /* 0x000fec0000002000 */
[----:B------:R-:W-:-:S13]  /*0a50*/  ISETP.NE.AND P0, PT, R2, 0x1, PT ;  /* 0x000000010200780c */ /* 0x000fda0003f05270 */
[----:B------:R-:W-:Y:S08]  /*0a60*/  @!P0 BAR.ARV 0x9, 0x100 ;  /* 0x0244000000008b1d */ /* 0x000ff00000002000 */
[----:B------:R-:W-:Y:S01]  /*0a70*/  BAR.SYNC.DEFER_BLOCKING 0x5, 0x180 ;  /* 0x0146000000007b1d */ /* 0x000fe20000010000 */
[----:B---3--:R-:W-:-:S06]  /*0a80*/  ULEA UR4, UR39, UR4, 0x18 ;  /* 0x0000000427047291 */ /* 0x008fcc000f8ec03f */
[----:B------:R-:W-:Y:S01]  /*0a90*/  IMAD.U32 R22, RZ, RZ, UR4 ;  /* 0x00000004ff167e24 */ /* 0x000fe2000f8e00ff */
[----:B------:R-:W-:-:S04]  /*0aa0*/  ULDC UR4, c[0x0][0xc3c] ;  /* 0x00030f0000047ab9 */ /* 0x000fc80000000800 */
[----:B------:R-:W1:Y:S01]  /*0ab0*/  LDS.128 R216, [R22+0x388d0] ;  /* 0x0388d00016d87984 */ /* 0x000e620000000c00 */
[----:B------:R-:W-:Y:S06]  /*0ac0*/  BAR.ARV 0x4, 0x180 ;  /* 0x0106000000007b1d */ /* 0x000fec0000002000 */
[----:B--2---:R-:W-:-:S04]  /*0ad0*/  LOP3.LUT R0, R0, 0xfffffff7, RZ, 0xc0, !PT ;  /* 0xfffffff700007812 */ /* 0x004fc800078ec0ff */
[----:B------:R-:W-:-:S05]  /*0ae0*/  @P0 LOP3.LUT R0, R0, 0x8, RZ, 0xfc, !PT ;  /* 0x0000000800000812 */ /* 0x000fca00078efcff */
[----:B------:R2:W-:Y:S01]  /*0af0*/  STL [R1], R0 ;  /* 0x0000000001007387 */ /* 0x0005e20000100800 */
[----:B-1----:R-:W-:-:S13]  /*0b00*/  ISETP.GE.AND P0, PT, R219, UR4, PT ;  /* 0x00000004db007c0c */ /* 0x002fda000bf06270 */
[----:B--2---:R-:W-:Y:S05]  /*0b10*/  @P0 BRA `(.L_x_2941) ;  /* 0x000002b4003c0947 */ /* 0x004fea0003800000 */
[----:B------:R-:W2:Y:S01]  /*0b20*/  LDL R2, [R1+0x50] ;  /* 0x0000500001027983 */ /* 0x000ea20000100800 */
[----:B------:R-:W-:Y:S01]  /*0b30*/  R2UR UR4, R22 ;  /* 0x00000000160472ca */ /* 0x000fe200000e0000 */
[----:B------:R-:W-:Y:S01]  /*0b40*/  IMAD.MOV.U32 R23, RZ, RZ, RZ ;  /* 0x000000ffff177224 */ /* 0x000fe200078e00ff */
[----:B------:R-:W-:Y:S01]  /*0b50*/  CS2R R222, SRZ ;  /* 0x0000000000de7805 */ /* 0x000fe2000001ff00 */
[----:B------:R-:W1:Y:S01]  /*0b60*/  S2R R0, SR_TID.X ;  /* 0x0000000000007919 */ /* 0x000e620000002100 */
[----:B------:R-:W-:-:S09]  /*0b70*/  IMAD.MOV.U32 R224, RZ, RZ, RZ ;  /* 0x000000ffffe07224 */ /* 0x000fd200078e00ff */
[----:B------:R-:W-:Y:S01]  /*0b80*/  UIADD3 UR4, UR4, 0x20400, URZ ;  /* 0x0002040004047890 */ /* 0x000fe2000fffe03f */
[----:B-1----:R-:W-:-:S05]  /*0b90*/  VIADD R9, R0, 0xffffff80 ;  /* 0xffffff8000097836 */ /* 0x002fca0000000000 */
[----:B------:R-:W-:-:S04]  /*0ba0*/  SHF.R.S32.HI R0, RZ, 0x1f, R9 ;  /* 0x0000001fff007819 */ /* 0x000fc80000011409 */
[CC--:B------:R-:W-:Y:S02]  /*0bb0*/  LEA.HI R4, R0.reuse, R9.reuse, RZ, 0x4 ;  /* 0x0000000900047211 */ /* 0x0c0fe400078f20ff */
[----:B------:R-:W-:Y:S02]  /*0bc0*/  LEA.HI R5, R0, R9, RZ, 0x5 ;  /* 0x0000000900057211 */ /* 0x000fe400078f28ff */
[----:B------:R-:W-:Y:S02]  /*0bd0*/  SHF.R.S32.HI R7, RZ, 0x4, R4 ;  /* 0x00000004ff077819 */ /* 0x000fe40000011404 */
[----:B------:R-:W-:Y:S02]  /*0be0*/  SHF.L.U32 R6, R5, 0x5, RZ ;  /* 0x0000000505067819 */ /* 0x000fe400000006ff */
[C---:B------:R-:W-:Y:S02]  /*0bf0*/  LOP3.LUT R5, R4.reuse, 0x3fffff0, RZ, 0xc0, !PT ;  /* 0x03fffff004057812 */ /* 0x040fe400078ec0ff */
[----:B------:R-:W-:-:S02]  /*0c00*/  LEA.HI R4, R4, R7, RZ, 0x1 ;  /* 0x0000000704047211 */ /* 0x000fc400078f08ff */
[----:B------:R-:W-:Y:S01]  /*0c10*/  LOP3.LUT R6, R6, 0xfffffc00, RZ, 0xc0, !PT ;  /* 0xfffffc0006067812 */ /* 0x000fe200078ec0ff */
[----:B------:R-:W-:Y:S01]  /*0c20*/  IMAD.IADD R5, R9, 0x1, -R5 ;  /* 0x0000000109057824 */ /* 0x000fe200078e0a05 */
[----:B------:R-:W-:-:S03]  /*0c30*/  LOP3.LUT R4, R4, 0x1ffffffe, RZ, 0xc0, !PT ;  /* 0x1ffffffe04047812 */ /* 0x000fc600078ec0ff */
[----:B------:R-:W-:Y:S02]  /*0c40*/  IMAD R6, R5, 0x40, R6 ;  /* 0x0000004005067824 */ /* 0x000fe400078e0206 */
[----:B------:R-:W-:Y:S01]  /*0c50*/  IMAD.IADD R7, R7, 0x1, -R4 ;  /* 0x0000000107077824 */ /* 0x000fe200078e0a04 */
[----:B------:R-:W-:-:S03]  /*0c60*/  LEA.HI R4, R0, R9, RZ, 0x6 ;  /* 0x0000000900047211 */ /* 0x000fc600078f30ff */
[----:B------:R-:W-:Y:S01]  /*0c70*/  IMAD R6, R7, 0x8, R6 ;  /* 0x0000000807067824 */ /* 0x000fe200078e0206 */
[----:B------:R-:W-:-:S04]  /*0c80*/  SHF.L.U32 R4, R4, 0x4, RZ ;  /* 0x0000000404047819 */ /* 0x000fc800000006ff */
[----:B------:R-:W-:Y:S01]  /*0c90*/  LOP3.LUT R14, R4, 0xfffffc00, RZ, 0xc0, !PT ;  /* 0xfffffc00040e7812 */ /* 0x000fe200078ec0ff */
[----:B------:R1:W-:Y:S01]  /*0ca0*/  STL [R1+0x48], R6 ;  /* 0x0000480601007387 */ /* 0x0003e20000100800 */
[----:B--2---:R-:W-:Y:S02]  /*0cb0*/  R2UR UR5, R2 ;  /* 0x00000000020572ca */ /* 0x004fe400000e0000 */
[----:B------:R-:W-:-:S04]  /*0cc0*/  LEA.HI R2, R0, R9, RZ, 0x7 ;  /* 0x0000000900027211 */ /* 0x000fc800078f38ff */
[----:B0-----:R-:W-:-:S04]  /*0cd0*/  SHF.R.S32.HI R3, RZ, 0x7, R2 ;  /* 0x00000007ff037819 */ /* 0x001fc80000011402 */
[C---:B------:R-:W-:Y:S02]  /*0ce0*/  LEA.HI R8, R2.reuse, R3, RZ, 0x1 ;  /* 0x0000000302087211 */ /* 0x040fe400078f08ff */
[----:B------:R-:W-:Y:S01]  /*0cf0*/  LOP3.LUT R2, R2, 0xffffff80, RZ, 0xc0, !PT ;  /* 0xffffff8002027812 */ /* 0x000fe200078ec0ff */
[----:B------:R-:W-:Y:S01]  /*0d00*/  ULOP3.LUT UR61, UR5, 0x1, URZ, 0xfc, !UPT ;  /* 0x00000001053d7892 */ /* 0x000fe2000f8efc3f */
[----:B------:R-:W-:-:S03]  /*0d10*/  LOP3.LUT R8, R8, 0x3fffffe, RZ, 0xc0, !PT ;  /* 0x03fffffe08087812 */ /* 0x000fc600078ec0ff */
[----:B------:R-:W-:Y:S02]  /*0d20*/  IMAD.IADD R2, R9, 0x1, -R2 ;  /* 0x0000000109027824 */ /* 0x000fe400078e0a02 */
[----:B------:R-:W-:Y:S01]  /*0d30*/  IMAD.IADD R8, R3, 0x1, -R8 ;  /* 0x0000000103087824 */ /* 0x000fe200078e0a08 */
[CC--:B------:R-:W-:Y:S02]  /*0d40*/  LEA.HI R3, R0.reuse, R9.reuse, RZ, 0x3 ;  /* 0x0000000900037211 */ /* 0x0c0fe400078f18ff */
[----:B------:R-:W-:Y:S02]  /*0d50*/  LEA.HI R0, R0, R9, RZ, 0x2 ;  /* 0x0000000900007211 */ /* 0x000fe400078f10ff */
[----:B------:R-:W-:Y:S02]  /*0d60*/  SHF.R.S32.HI R221, RZ, 0x3, R3 ;  /* 0x00000003ffdd7819 */ /* 0x000fe40000011403 */
[----:B------:R-:W-:Y:S02]  /*0d70*/  LOP3.LUT R5, R0, 0xfffffffc, RZ, 0xc0, !PT ;  /* 0xfffffffc00057812 */ /* 0x000fe400078ec0ff */
[----:B------:R-:W-:Y:S01]  /*0d80*/  LOP3.LUT R3, R3, 0xfffffff8, RZ, 0xc0, !PT ;  /* 0xfffffff803037812 */ /* 0x000fe200078ec0ff */
[----:B------:R-:W-:-:S02]  /*0d90*/  IMAD.SHL.U32 R0, R221, 0x80, RZ ;  /* 0x00000080dd007824 */ /* 0x000fc400078e00ff */
[C---:B------:R-:W-:Y:S02]  /*0da0*/  IMAD.IADD R12, R9.reuse, 0x1, -R5 ;  /* 0x00000001090c7824 */ /* 0x040fe400078e0a05 */
[----:B------:R-:W-:Y:S01]  /*0db0*/  IMAD.IADD R3, R9, 0x1, -R3 ;  /* 0x0000000109037824 */ /* 0x000fe200078e0a03 */
[----:B------:R-:W-:Y:S02]  /*0dc0*/  SHF.R.S32.HI R9, RZ, 0x1f, R2 ;  /* 0x0000001fff097819 */ /* 0x000fe40000011402 */
[----:B------:R-:W-:Y:S02]  /*0dd0*/  LOP3.LUT R5, R0, 0x380, RZ, 0xc0, !PT ;  /* 0x0000038000057812 */ /* 0x000fe400078ec0ff */
[----:B------:R-:W-:Y:S02]  /*0de0*/  LEA.HI R0, R12, R12, RZ, 0x1 ;  /* 0x0000000c0c007211 */ /* 0x000fe400078f08ff */
[----:B------:R-:W-:Y:S02]  /*0df0*/  SHF.L.U32 R16, R3, 0x4, RZ ;  /* 0x0000000403107819 */ /* 0x000fe400000006ff */
[----:B------:R-:W-:-:S02]  /*0e00*/  LEA.HI R4, R9, R2, RZ, 0x2 ;  /* 0x0000000209047211 */ /* 0x000fc400078f10ff */
[----:B------:R-:W-:Y:S02]  /*0e10*/  LOP3.LUT R13, R0, 0x1ffffffe, RZ, 0xc0, !PT ;  /* 0x1ffffffe000d7812 */ /* 0x000fe400078ec0ff */
[----:B------:R-:W-:Y:S02]  /*0e20*/  LOP3.LUT R0, R5, 0x70, R16, 0xf8, !PT ;  /* 0x0000007005007812 */ /* 0x000fe400078ef810 */
[----:B------:R-:W-:Y:S01]  /*0e30*/  SHF.R.U32.HI R5, RZ, 0x3, R5 ;  /* 0x00000003ff057819 */ /* 0x000fe20000011605 */
[----:B------:R-:W-:Y:S01]  /*0e40*/  IMAD.IADD R13, R12, 0x1, -R13 ;  /* 0x000000010c0d7824 */ /* 0x000fe200078e0a0d */
[--C-:B------:R-:W-:Y:S01]  /*0e50*/  SHF.R.S32.HI R10, RZ, 0x2, R4.reuse ;  /* 0x00000002ff0a7819 */ /* 0x100fe20000011404 */
[----:B------:R-:W-:Y:S01]  /*0e60*/  VIADD R12, R221, 0x60 ;  /* 0x00000060dd0c7836 */ /* 0x000fe20000000000 */
[----:B------:R-:W-:Y:S02]  /*0e70*/  SHF.R.S32.HI R11, RZ, 0x1f, R4 ;  /* 0x0000001fff0b7819 */ /* 0x000fe40000011404 */
[----:B------:R-:W-:-:S02]  /*0e80*/  LOP3.LUT R7, R4, 0x7ffffffc, RZ, 0xc0, !PT ;  /* 0x7ffffffc04077812 */ /* 0x000fc400078ec0ff */
[----:B------:R-:W-:Y:S01]  /*0e90*/  LOP3.LUT R5, R14, R0, R5, 0xf6, !PT ;  /* 0x000000000e057212 */ /* 0x000fe200078ef605 */
[----:B------:R-:W-:Y:S01]  /*0ea0*/  VIADD R0, R221, 0x20 ;  /* 0x00000020dd007836 */ /* 0x000fe20000000000 */
[----:B------:R-:W-:Y:S02]  /*0eb0*/  LEA.HI R11, R11, R10, RZ, 0x3 ;  /* 0x0000000a0b0b7211 */ /* 0x000fe400078f18ff */
[----:B------:R-:W-:Y:S01]  /*0ec0*/  LEA.HI R9, R9, R2, RZ, 0x5 ;  /* 0x0000000209097211 */ /* 0x000fe200078f28ff */
[----:B------:R-:W-:Y:S01]  /*0ed0*/  IMAD.IADD R2, R2, 0x1, -R7 ;  /* 0x0000000102027824 */ /* 0x000fe200078e0a07 */
[----:B------:R-:W-:Y:S02]  /*0ee0*/  LOP3.LUT R11, R11, 0xfffffff8, RZ, 0xc0, !PT ;  /* 0xfffffff80b0b7812 */ /* 0x000fe400078ec0ff */
[----:B------:R-:W-:Y:S02]  /*0ef0*/  IADD3 R4, R221, 0x40, RZ ;  /* 0x00000040dd047810 */ /* 0x000fe40007ffe0ff */
[----:B------:R-:W-:Y:S01]  /*0f00*/  SHF.R.S32.HI R7, RZ, 0x1f, R0 ;  /* 0x0000001fff077819 */ /* 0x000fe20000011400 */
[----:B------:R0:W-:Y:S01]  /*0f10*/  STL [R1+0x2c], R2 ;  /* 0x00002c0201007387 */ /* 0x0001e20000100800 */
[----:B------:R-:W-:Y:S01]  /*0f20*/  IMAD.IADD R10, R10, 0x1, -R11 ;  /* 0x000000010a0a7824 */ /* 0x000fe200078e0a0b */
[----:B------:R-:W-:-:S02]  /*0f30*/  SHF.R.S32.HI R11, RZ, 0x1f, R4 ;  /* 0x0000001fff0b7819 */ /* 0x000fc40000011404 */
[----:B------:R-:W-:Y:S02]  /*0f40*/  SHF.R.S32.HI R9, RZ, 0x5, R9 ;  /* 0x00000005ff097819 */ /* 0x000fe40000011409 */
[----:B-1----:R-:W-:Y:S01]  /*0f50*/  LEA.HI R6, R11, R4, RZ, 0x3 ;  /* 0x000000040b067211 */ /* 0x002fe200078f18ff */
[----:B------:R-:W-:Y:S02]  /*0f60*/  IMAD.SHL.U32 R4, R4, 0x80, RZ ;  /* 0x0000008004047824 */ /* 0x000fe400078e00ff */
[----:B------:R-:W-:Y:S01]  /*0f70*/  IMAD R9, R9, 0x10, R10 ;  /* 0x0000001009097824 */ /* 0x000fe200078e020a */
[----:B0-----:R-:W-:Y:S01]  /*0f80*/  LEA.HI R2, R7, R0, RZ, 0x3 ;  /* 0x0000000007027211 */ /* 0x001fe200078f18ff */
[----:B------:R-:W-:Y:S01]  /*0f90*/  IMAD.SHL.U32 R0, R0, 0x80, RZ ;  /* 0x0000008000007824 */ /* 0x000fe200078e00ff */
[----:B------:R-:W-:Y:S01]  /*0fa0*/  SHF.R.S32.HI R7, RZ, 0x1f, R12 ;  /* 0x0000001fff077819 */ /* 0x000fe2000001140c */
[----:B------:R-:W-:Y:S01]  /*0fb0*/  IMAD.SHL.U32 R6, R6, 0x80, RZ ;  /* 0x0000008006067824 */ /* 0x000fe200078e00ff */
[----:B------:R-:W-:Y:S01]  /*0fc0*/  LOP3.LUT R11, R4, 0x380, RZ, 0xc0, !PT ;  /* 0x00000380040b7812 */ /* 0x000fe200078ec0ff */
[----:B------:R-:W-:Y:S01]  /*0fd0*/  IMAD.SHL.U32 R2, R2, 0x80, RZ ;  /* 0x0000008002027824 */ /* 0x000fe200078e00ff */
[----:B------:R-:W-:-:S02]  /*0fe0*/  LEA.HI R14, R7, R12, RZ, 0x3 ;  /* 0x0000000c070e7211 */ /* 0x000fc400078f18ff */
[----:B------:R-:W-:Y:S02]  /*0ff0*/  LOP3.LUT R7, R0, 0x380, RZ, 0xc0, !PT ;  /* 0x0000038000077812 */ /* 0x000fe400078ec0ff */
[----:B------:R-:W-:Y:S01]  /*1000*/  SHF.L.U32 R12, R12, 0x7, RZ ;  /* 0x000000070c0c7819 */ /* 0x000fe200000006ff */
[----:B------:R-:W-:Y:S01]  /*1010*/  IMAD.SHL.U32 R14, R14, 0x80, RZ ;  /* 0x000000800e0e7824 */ /* 0x000fe200078e00ff */
[----:B------:R-:W-:Y:S02]  /*1020*/  SHF.R.U32.HI R0, RZ, 0x3, R7 ;  /* 0x00000003ff007819 */ /* 0x000fe40000011607 */
[----:B------:R-:W-:Y:S02]  /*1030*/  LOP3.LUT R17, R7, 0x70, R16, 0xf8, !PT ;  /* 0x0000007007117812 */ /* 0x000fe400078ef810 */
[----:B------:R-:W-:Y:S02]  /*1040*/  LOP3.LUT R21, R2, 0xfffffc00, RZ, 0xc0, !PT ;  /* 0xfffffc0002157812 */ /* 0x000fe400078ec0ff */
[----:B------:R-:W-:-:S02]  /*1050*/  LEA R8, R8, R9, 0x6 ;  /* 0x0000000908087211 */ /* 0x000fc400078e30ff */
[----:B------:R-:W-:Y:S01]  /*1060*/  LOP3.LUT R15, R12, 0x380, RZ, 0xc0, !PT ;  /* 0x000003800c0f7812 */ /* 0x000fe200078ec0ff */
[----:B------:R-:W-:Y:S01]  /*1070*/  STL [R1+0x20], R21 ;  /* 0x0000201501007387 */ /* 0x000fe20000100800 */
[----:B------:R-:W-:Y:S02]  /*1080*/  SHF.R.U32.HI R4, RZ, 0x3, R11 ;  /* 0x00000003ff047819 */ /* 0x000fe4000001160b */
[----:B------:R-:W-:Y:S02]  /*1090*/  LOP3.LUT R19, R11, 0x70, R16, 0xf8, !PT ;  /* 0x000000700b137812 */ /* 0x000fe400078ef810 */
[----:B------:R-:W-:Y:S02]  /*10a0*/  LOP3.LUT R20, R6, 0xfffffc00, RZ, 0xc0, !PT ;  /* 0xfffffc0006147812 */ /* 0x000fe400078ec0ff */
[----:B------:R-:W-:Y:S02]  /*10b0*/  LOP3.LUT R18, R14, 0xfffffc00, RZ, 0xc0, !PT ;  /* 0xfffffc000e127812 */ /* 0x000fe400078ec0ff */
[----:B------:R-:W-:Y:S01]  /*10c0*/  LOP3.LUT R11, R21, R17, R0, 0xf6, !PT ;  /* 0x00000011150b7212 */ /* 0x000fe200078ef600 */
[----:B------:R-:W-:Y:S01]  /*10d0*/  IMAD R0, R13, 0x8, R8 ;  /* 0x000000080d007824 */ /* 0x000fe200078e0208 */
[----:B------:R-:W-:Y:S01]  /*10e0*/  SHF.R.U32.HI R7, RZ, 0x3, R15 ;  /* 0x00000003ff077819 */ /* 0x000fe2000001160f */
[----:B------:R-:W-:Y:S01]  /*10f0*/  STL [R1+0x1c], R20 ;  /* 0x00001c1401007387 */ /* 0x000fe20000100800 */
[----:B------:R-:W-:-:S02]  /*1100*/  LOP3.LUT R2, R15, 0x70, R16, 0xf8, !PT ;  /* 0x000000700f027812 */ /* 0x000fc400078ef810 */
[----:B------:R-:W-:Y:S01]  /*1110*/  LOP3.LUT R9, R20, R19, R4, 0xf6, !PT ;  /* 0x0000001314097212 */ /* 0x000fe200078ef604 */
[----:B------:R0:W-:Y:S01]  /*1120*/  STL [R1+0x18], R18 ;  /* 0x0000181201007387 */ /* 0x0001e20000100800 */
[----:B------:R-:W-:Y:S01]  /*1130*/  LOP3.LUT R7, R18, R2, R7, 0xf6, !PT ;  /* 0x0000000212077212 */ /* 0x000fe200078ef607 */
[----:B------:R-:W-:Y:S01]  /*1140*/  IMAD.U32 R2, RZ, RZ, UR4 ;  /* 0x00000004ff027e24 */ /* 0x000fe2000f8e00ff */
[----:B------:R-:W-:Y:S01]  /*1150*/  SHF.R.S32.HI R17, RZ, 0x1f, R16 ;  /* 0x0000001fff117819 */ /* 0x000fe20000011410 */
[----:B------:R1:W-:Y:S01]  /*1160*/  STL [R1+0x28], R0 ;  /* 0x0000280001007387 */ /* 0x0003e20000100800 */
[----:B------:R-:W-:Y:S02]  /*1170*/  IMAD.SHL.U32 R19, R3, 0x8, RZ ;  /* 0x0000000803137824 */ /* 0x000fe400078e00ff */
[----:B------:R-:W-:Y:S01]  /*1180*/  IMAD.IADD R3, R22, 0x1, R11 ;  /* 0x0000000116037824 */ /* 0x000fe200078e020b */
[----:B------:R-:W-:Y:S01]  /*1190*/  STL [R1+0x38], RZ ;  /* 0x000038ff01007387 */ /* 0x000fe20000100800 */
[----:B------:R-:W-:Y:S01]  /*11a0*/  VIADD R19, R19, 0x40 ;  /* 0x0000004013137836 */ /* 0x000fe20000000000 */
[----:B0-----:R-:W-:-:S02]  /*11b0*/  IADD3 R18, R16, 0x80, RZ ;  /* 0x0000008010127810 */ /* 0x001fc40007ffe0ff */
[----:B------:R0:W-:Y:S01]  /*11c0*/  STL [R1+0x4c], R2 ;  /* 0x00004c0201007387 */ /* 0x0001e20000100800 */
[----:B-1----:R-:W-:Y:S01]  /*11d0*/  IMAD.IADD R0, R22, 0x1, R5 ;  /* 0x0000000116007824 */ /* 0x002fe200078e0205 */
[----:B------:R-:W-:-:S04]  /*11e0*/  SHF.R.S32.HI R220, RZ, 0x1f, R18 ;  /* 0x0000001fffdc7819 */ /* 0x000fc80000011412 */
[----:B------:R1:W-:Y:S01]  /*11f0*/  STL [R1+0x24], R0 ;  /* 0x0000240001007387 */ /* 0x0003e20000100800 */
[----:B0-----:R-:W-:-:S03]  /*1200*/  IADD3 R2, R22, R9, RZ ;  /* 0x0000000916027210 */ /* 0x001fc60007ffe0ff */
[----:B------:R0:W-:Y:S01]  /*1210*/  STL [R1+0x44], R3 ;  /* 0x0000440301007387 */ /* 0x0001e20000100800 */
[----:B-1----:R-:W-:-:S05]  /*1220*/  IMAD.IADD R0, R22, 0x1, R7 ;  /* 0x0000000116007824 */ /* 0x002fca00078e0207 */
[----:B------:R0:W-:Y:S04]  /*1230*/  STL [R1+0x3c], R0 ;  /* 0x00003c0001007387 */ /* 0x0001e80000100800 */
[----:B------:R0:W-:Y:S02]  /*1240*/  STL [R1+0x40], R2 ;  /* 0x0000400201007387 */ /* 0x0001e40000100800 */
.L_x_3162:
[----:B0-----:R-:W0:Y:S02]  /*1250*/  LDC.64 R2, c[0x0][0xc88] ;  /* 0x00032200ff027b82 */ /* 0x001e240000000a00 */
[----:B0-----:R-:W-:-:S05]  /*1260*/  IMAD.WIDE R2, R219, 0x4, R2 ;  /* 0x00000004db027825 */ /* 0x001fca00078e0202 */
[----:B--2--5:R-:W2:Y:S01]  /*1270*/  LDG.E R10, desc[UR36][R2.64] ;  /* 0x00000024020a7981 */ /* 0x024ea2000c1e1900 */
        /* <DEDUP_REMOVED lines=49> */
.L_x_2942:
[----:B------:R-:W-:Y:S01]  /*1590*/  ULDC.64 UR4, c[0x0][0xa20] ;  /* 0x0002880000047ab9 */ /* 0x000fe20000000a00 */
[----:B------:R0:W-:Y:S01]  /*15a0*/  STL [R1+0x30], R218 ;  /* 0x000030da01007387 */ /* 0x0001e20000100800 */
[----:B------:R-:W-:-:S04]  /*15b0*/  ISETP.NE.U32.AND P1, PT, RZ, UR4, PT ;  /* 0x00000004ff007c0c */ /* 0x000fc8000bf25070 */
[----:B------:R-:W-:-:S13]  /*15c0*/  ISETP.NE.AND.EX P1, PT, RZ, UR5, PT, P1 ;  /* 0x00000005ff007c0c */ /* 0x000fda000bf25310 */
[----:B0-----:R-:W-:Y:S05]  /*15d0*/  @!P1 BRA `(.L_x_2943) ;  /* 0x0000000000109947 */ /* 0x001fea0003800000 */
[----:B------:R-:W-:-:S04]  /*15e0*/  IADD3 R4, P0, R29, UR4, RZ ;  /* 0x000000041d047c10 */ /* 0x000fc8000ff1e0ff */
[----:B------:R-:W-:-:S05]  /*15f0*/  IADD3.X R5, R30, UR5, RZ, P0, !PT ;  /* 0x000000051e057c10 */ /* 0x000fca00087fe4ff */
[----:B------:R0:W5:Y:S01]  /*1600*/  LDG.E R27, desc[UR36][R4.64] ;  /* 0x00000024041b7981 */ /* 0x000162000c1e1900 */
[----:B------:R-:W-:Y:S05]  /*1610*/  BRA `(.L_x_2944) ;  /* 0x0000000000107947 */ /* 0x000fea0003800000 */
.L_x_2943:
[----:B------:R-:W-:Y:S05]  /*1620*/  @!P0 BRA `(.L_x_2944) ;  /* 0x00000000000c8947 */ /* 0x000fea0003800000 */
[----:B------:R-:W2:Y:S04]  /*1630*/  LDG.E R4, desc[UR36][R8.64] ;  /* 0x0000002408047981 */ /* 0x000ea8000c1e1900 */
[----:B------:R-:W2:Y:S02]  /*1640*/  LDG.E R27, desc[UR36][R8.64+0x4] ;  /* 0x00000424081b7981 */ /* 0x000ea4000c1e1900 */
[----:B--2---:R-:W-:-:S07]  /*1650*/  IADD3 R27, -R4, R27, RZ ;  /* 0x0000001b041b7210 */ /* 0x004fce0007ffe1ff */
.L_x_2944:
[----:B------:R-:W-:Y:S01]  /*1660*/  ULDC.64 UR4, c[0x0][0xa10] ;  /* 0x0002840000047ab9 */ /* 0x000fe20000000a00 */
[----:B------:R-:W1:Y:S01]  /*1670*/  LDC R9, c[0x0][0x448] ;  /* 0x00011200ff097b82 */ /* 0x000e620000000800 */
[----:B------:R-:W-:-:S04]  /*1680*/  ISETP.NE.U32.AND P0, PT, RZ, UR4, PT ;  /* 0x00000004ff007c0c */ /* 0x000fc8000bf05070 */
[----:B------:R-:W-:Y:S01]  /*1690*/  ISETP.NE.AND.EX P0, PT, RZ, UR5, PT, P0 ;  /* 0x00000005ff007c0c */ /* 0x000fe2000bf05300 */
[----:B------:R-:W-:-:S12]  /*16a0*/  ULDC.64 UR4, c[0x0][0xa30] ;  /* 0x00028c0000047ab9 */ /* 0x000fd80000000a00 */
[----:B0-----:R-:W0:Y:S02]  /*16b0*/  @P0 LDC.64 R4, c[0x0][0xa10] ;  /* 0x00028400ff040b82 */ /* 0x001e240000000a00 */
[----:B0-----:R-:W-:-:S05]  /*16c0*/  @P0 IMAD.WIDE R4, R24, 0x4, R4 ;  /* 0x0000000418040825 */ /* 0x001fca00078e0204 */
[----:B------:R-:W2:Y:S04]  /*16d0*/  @P0 LDG.E R3, desc[UR36][R4.64] ;  /* 0x0000002404030981 */ /* 0x000ea8000c1e1900 */
[----:B------:R0:W2:Y:S01]  /*16e0*/  @P0 LDG.E R8, desc[UR36][R4.64+0x4] ;  /* 0x0000042404080981 */ /* 0x0000a2000c1e1900 */
[----:B------:R-:W-:Y:S01]  /*16f0*/  ISETP.NE.U32.AND P1, PT, RZ, UR4, PT ;  /* 0x00000004ff007c0c */ /* 0x000fe2000bf25070 */
[----:B-----5:R-:W-:-:S03]  /*1700*/  IMAD.MOV.U32 R98, RZ, RZ, R27 ;  /* 0x000000ffff627224 */ /* 0x020fc600078e001b */
[----:B------:R-:W-:-:S13]  /*1710*/  ISETP.NE.AND.EX P1, PT, RZ, UR5, PT, P1 ;  /* 0x00000005ff007c0c */ /* 0x000fda000bf25310 */
[----:B------:R-:W-:-:S04]  /*1720*/  @P1 IADD3 R6, P2, R29, UR4, RZ ;  /* 0x000000041d061c10 */ /* 0x000fc8000ff5e0ff */
[----:B------:R-:W-:-:S05]  /*1730*/  @P1 IADD3.X R7, R30, UR5, RZ, P2, !PT ;  /* 0x000000051e071c10 */ /* 0x000fca00097fe4ff */
[----:B------:R3:W5:Y:S01]  /*1740*/  @P1 LDG.E R98, desc[UR36][R6.64] ;  /* 0x0000002406621981 */ /* 0x000762000c1e1900 */
[----:B-1----:R-:W-:Y:S01]  /*1750*/  ISETP.NE.AND P1, PT, R9, 0x1, PT ;  /* 0x000000010900780c */ /* 0x002fe20003f25270 */
[----:B------:R-:W-:-:S04]  /*1760*/  IMAD.SHL.U32 R225, R217, 0x80, RZ ;  /* 0x00000080d9e17824 */ /* 0x000fc800078e00ff */
[----:B0-----:R-:W-:-:S08]  /*1770*/  VIADD R4, R225, 0x7f ;  /* 0x0000007fe1047836 */ /* 0x001fd00000000000 */
[----:B------:R-:W0:Y:S08]  /*1780*/  @P1 LDC R9, c[0x0][0x44c] ;  /* 0x00011300ff091b82 */ /* 0x000e300000000800 */
[----:B------:R-:W1:Y:S01]  /*1790*/  @P1 LDC R5, c[0x0][0x450] ;  /* 0x00011400ff051b82 */ /* 0x000e620000000800 */
[----:B--2---:R-:W-:Y:S01]  /*17a0*/  @P0 IMAD.IADD R2, R8, 0x1, -R3 ;  /* 0x0000000108020824 */ /* 0x004fe200078e0a03 */
[----:B------:R-:W-:Y:S01]  /*17b0*/  IADD3 R8, -R0, R27, RZ ;  /* 0x0000001b00087210 */ /* 0x000fe20007ffe1ff */
[----:B0-----:R-:W-:-:S04]  /*17c0*/  @P1 IMAD.HI.U32 R0, R4, R9, RZ ;  /* 0x0000000904001227 */ /* 0x001fc800078e00ff */
[----:B------:R-:W-:Y:S01]  /*17d0*/  IMAD.IADD R217, R8, 0x1, R2 ;  /* 0x0000000108d97824 */ /* 0x000fe200078e0202 */
[----:B-1----:R-:W-:Y:S01]  /*17e0*/  @P1 SHF.R.U32.HI R4, RZ, R5, R0 ;  /* 0x00000005ff041219 */ /* 0x002fe20000011600 */
[----:B------:R-:W-:Y:S02]  /*17f0*/  IMAD.MOV R25, RZ, RZ, -R8 ;  /* 0x000000ffff197224 */ /* 0x000fe400078e0a08 */
[C---:B------:R-:W-:Y:S01]  /*1800*/  VIADD R0, R217.reuse, 0x7f ;  /* 0x0000007fd9007836 */ /* 0x040fe20000000000 */
[----:B------:R-:W-:Y:S02]  /*1810*/  IADD3 R101, R217, 0x80, -R219 ;  /* 0x00000080d9657810 */ /* 0x000fe40007ffe8db */
[----:B------:R-:W-:Y:S02]  /*1820*/  VIMNMX R25, RZ, R25, !PT ;  /* 0x00000019ff197248 */ /* 0x000fe40007fe0100 */
[----:B------:R-:W-:Y:S01]  /*1830*/  SHF.R.S32.HI R3, RZ, 0x1f, R0 ;  /* 0x0000001fff037819 */ /* 0x000fe20000011400 */
[----:B------:R-:W-:-:S03]  /*1840*/  IMAD.IADD R4, R101, 0x1, R4 ;  /* 0x0000000165047824 */ /* 0x000fc600078e0204 */
[----:B------:R-:W-:Y:S02]  /*1850*/  LEA.HI R3, R3, R0, RZ, 0x7 ;  /* 0x0000000003037211 */ /* 0x000fe400078f38ff */
[----:B------:R-:W-:Y:S02]  /*1860*/  SHF.R.S32.HI R5, RZ, 0x1f, R4 ;  /* 0x0000001fff057819 */ /* 0x000fe40000011404 */
[----:B------:R-:W-:Y:S02]  /*1870*/  SHF.R.S32.HI R168, RZ, 0x7, R3 ;  /* 0x00000007ffa87819 */ /* 0x000fe40000011403 */
[----:B------:R-:W-:-:S04]  /*1880*/  LEA.HI R5, R5, R4, RZ, 0x7 ;  /* 0x0000000405057211 */ /* 0x000fc800078f38ff */
[----:B------:R-:W-:-:S04]  /*1890*/  SHF.R.S32.HI R5, RZ, 0x7, R5 ;  /* 0x00000007ff057819 */ /* 0x000fc80000011405 */
[----:B------:R-:W-:-:S04]  /*18a0*/  VIMNMX R5, R168, R5, PT ;  /* 0x00000005a8057248 */ /* 0x000fc80003fe0100 */
[----:B------:R-:W-:-:S04]  /*18b0*/  LEA R5, R5, -R8, 0x7 ;  /* 0x8000000805057211 */ /* 0x000fc800078e38ff */
[----:B------:R-:W-:-:S04]  /*18c0*/  VIMNMX R0, R5, R2, PT ;  /* 0x0000000205007248 */ /* 0x000fc80003fe0100 */
[----:B------:R-:W-:Y:S02]  /*18d0*/  ISETP.GT.AND P0, PT, R0, R25, PT ;  /* 0x000000190000720c */ /* 0x000fe40003f04270 */
[----:B------:R-:W-:-:S05]  /*18e0*/  SHF.R.U32.HI R25, RZ, 0x7, R25 ;  /* 0x00000007ff197819 */ /* 0x000fca0000011619 */
[----:B------:R-:W-:-:S06]  /*18f0*/  IMAD.MOV.U32 R26, RZ, RZ, R25 ;  /* 0x000000ffff1a7224 */ /* 0x000fcc00078e0019 */
[----:B------:R-:W-:-:S05]  /*1900*/  @P0 VIADD R0, R0, 0x7f ;  /* 0x0000007f00000836 */ /* 0x000fca0000000000 */
[----:B------:R-:W-:-:S04]  /*1910*/  @P0 SHF.R.S32.HI R3, RZ, 0x1f, R0 ;  /* 0x0000001fff030819 */ /* 0x000fc80000011400 */
[----:B------:R-:W-:-:S04]  /*1920*/  @P0 LEA.HI R3, R3, R0, RZ, 0x7 ;  /* 0x0000000003030211 */ /* 0x000fc800078f38ff */
[----:B------:R-:W-:Y:S02]  /*1930*/  @P0 SHF.R.S32.HI R26, RZ, 0x7, R3 ;  /* 0x00000007ff1a0819 */ /* 0x000fe40000011403 */
[----:B------:R-:W-:Y:S02]  /*1940*/  PLOP3.LUT P0, PT, PT, PT, PT, 0x80, 0x0 ;  /* 0x000000000000781c */ /* 0x000fe40003f0f070 */
[----:B------:R-:W-:-:S13]  /*1950*/  ISETP.GT.AND P1, PT, R26, R25, PT ;  /* 0x000000191a00720c */ /* 0x000fda0003f24270 */
[----:B---3--:R-:W-:Y:S05]  /*1960*/  @!P1 BRA `(.L_x_2945) ;  /* 0x000000a400909947 */ /* 0x008fea0003800000 */
        /* <DEDUP_REMOVED lines=20> */
.L_x_2947:
[----:B------:R-:W-:Y:S05]  /*1ab0*/  BSYNC B6 ;  /* 0x0000000000067941 */ /* 0x000fea0003800000 */
.L_x_2946:
        /* <DEDUP_REMOVED lines=20> */
.L_x_2949:
[----:B------:R-:W-:Y:S05]  /*1c00*/  BSYNC B6 ;  /* 0x0000000000067941 */ /* 0x000fea0003800000 */
.L_x_2948:
[----:B------:R-:W2:Y:S01]  /*1c10*/  LDL R31, [R1+0x20] ;  /* 0x00002000011f7983 */ /* 0x000ea20000100800 */
[----:B------:R-:W-:Y:S01]  /*1c20*/  ULDC.64 UR4, c[0x0][0x9f8] ;  /* 0x00027e0000047ab9 */ /* 0x000fe20000000a00 */
[----:B------:R-:W0:Y:S01]  /*1c30*/  LDC R97, c[0x0][0x3f4] ;  /* 0x0000fd00ff617b82 */ /* 0x000e220000000800 */
[----:B------:R-:W-:Y:S01]  /*1c40*/  ISETP.NE.U32.AND P0, PT, RZ, UR4, PT ;  /* 0x00000004ff007c0c */ /* 0x000fe2000bf05070 */
[----:B------:R-:W1:Y:S03]  /*1c50*/  S2R R20, SR_TID.X ;  /* 0x0000000000147919 */ /* 0x000e660000002100 */
[----:B------:R-:W-:-:S03]  /*1c60*/  ISETP.NE.AND.EX P0, PT, RZ, UR5, PT, P0 ;  /* 0x00000005ff007c0c */ /* 0x000fc6000bf05300 */
[----:B------:R-:W3:Y:S08]  /*1c70*/  LDC.64 R14, c[0x0][0x3f8] ;  /* 0x0000fe00ff0e7b82 */ /* 0x000ef00000000a00 */
[----:B------:R-:W4:Y:S02]  /*1c80*/  LDC.64 R12, c[0x0][0x408] ;  /* 0x00010200ff0c7b82 */ /* 0x000f240000000a00 */
[----:B------:R-:W-:-:S02]  /*1c90*/  @P0 IADD3 R4, P1, R29, UR4, RZ ;  /* 0x000000041d040c10 */ /* 0x000fc4000ff3e0ff */
[----:B------:R-:W2:Y:S02]  /*1ca0*/  LDL R29, [R1+0x18] ;  /* 0x00001800011d7983 */ /* 0x000ea40000100800 */
[----:B------:R-:W-:Y:S02]  /*1cb0*/  @P0 IADD3.X R5, R30, UR5, RZ, P1, !PT ;  /* 0x000000051e050c10 */ /* 0x000fe40008ffe4ff */
[----:B------:R-:W2:Y:S04]  /*1cc0*/  LDL R30, [R1+0x1c] ;  /* 0x00001c00011e7983 */ /* 0x000ea80000100800 */
[----:B------:R4:W2:Y:S01]  /*1cd0*/  @P0 LDG.E R24, desc[UR36][R4.64] ;  /* 0x0000002404180981 */ /* 0x0008a2000c1e1900 */
[----:B------:R-:W-:Y:S01]  /*1ce0*/  SHF.R.S32.HI R3, RZ, 0x1f, R221 ;  /* 0x0000001fff037819 */ /* 0x000fe200000114dd */
[----:B-1----:R-:W-:-:S05]  /*1cf0*/  VIADD R33, R20, 0xffffff80 ;  /* 0xffffff8014217836 */ /* 0x002fca0000000000 */
[----:B------:R-:W-:-:S04]  /*1d00*/  SHF.R.S32.HI R0, RZ, 0x1f, R33 ;  /* 0x0000001fff007819 */ /* 0x000fc80000011421 */
[----:B------:R-:W-:-:S04]  /*1d10*/  LEA.HI R0, R0, R33, RZ, 0x3 ;  /* 0x0000002100007211 */ /* 0x000fc800078f18ff */
[----:B------:R-:W-:Y:S02]  /*1d20*/  LOP3.LUT R0, R0, 0xfffffff8, RZ, 0xc0, !PT ;  /* 0xfffffff800007812 */ /* 0x000fe400078ec0ff */
[----:B0-----:R-:W-:-:S03]  /*1d30*/  ISETP.GE.AND P0, PT, R16, R97, PT ;  /* 0x000000611000720c */ /* 0x001fc60003f06270 */
[----:B------:R-:W-:Y:S02]  /*1d40*/  IMAD.IADD R36, R33, 0x1, -R0 ;  /* 0x0000000121247824 */ /* 0x000fe400078e0a00 */
[C---:B---3--:R-:W-:Y:S02]  /*1d50*/  IMAD R0, R3.reuse, R14, RZ ;  /* 0x0000000e03007224 */ /* 0x048fe400078e02ff */
[----:B------:R-:W-:Y:S02]  /*1d60*/  IMAD.SHL.U32 R84, R36, 0x8, RZ ;  /* 0x0000000824547824 */ /* 0x000fe400078e00ff */
[----:B----4-:R-:W-:Y:S01]  /*1d70*/  IMAD R8, R3, R12, RZ ;  /* 0x0000000c03087224 */ /* 0x010fe200078e02ff */
[----:B------:R-:W-:Y:S02]  /*1d80*/  SEL R3, R97, RZ, P0 ;  /* 0x000000ff61037207 */ /* 0x000fe40000000000 */
[----:B------:R-:W-:Y:S01]  /*1d90*/  SHF.R.S32.HI R85, RZ, 0x1f, R84 ;  /* 0x0000001fff557819 */ /* 0x000fe20000011454 */
[----:B------:R-:W-:-:S02]  /*1da0*/  VIADD R104, R221, 0x20 ;  /* 0x00000020dd687836 */ /* 0x000fc40000000000 */
[----:B------:R-:W-:Y:S02]  /*1db0*/  IMAD.IADD R3, R16, 0x1, R3 ;  /* 0x0000000110037824 */ /* 0x000fe400078e0203 */
[----:B------:R-:W-:-:S04]  /*1dc0*/  IMAD.WIDE.U32 R4, R221, R14, R84 ;  /* 0x0000000edd047225 */ /* 0x000fc800078e0054 */
[C---:B------:R-:W-:Y:S01]  /*1dd0*/  IMAD R89, R221.reuse, R15, R0 ;  /* 0x0000000fdd597224 */ /* 0x040fe200078e0200 */
[----:B------:R-:W-:Y:S01]  /*1de0*/  SHF.R.S32.HI R0, RZ, 0x1f, R3 ;  /* 0x0000001fff007819 */ /* 0x000fe20000011403 */
[----:B------:R-:W-:Y:S01]  /*1df0*/  IMAD.MOV.U32 R88, RZ, RZ, R4 ;  /* 0x000000ffff587224 */ /* 0x000fe200078e0004 */
[----:B------:R-:W-:Y:S01]  /*1e00*/  SHF.L.U32 R4, R104, 0x7, RZ ;  /* 0x0000000768047819 */ /* 0x000fe200000006ff */
[C---:B------:R-:W-:Y:S01]  /*1e10*/  IMAD R93, R221.reuse, R13, R8 ;  /* 0x0000000ddd5d7224 */ /* 0x040fe200078e0208 */
[CC--:B------:R-:W-:Y:S01]  /*1e20*/  LEA.HI R7, R0.reuse, R3.reuse, RZ, 0x7 ;  /* 0x0000000300077211 */ /* 0x0c0fe200078f38ff */
[C---:B------:R-:W-:Y:S01]  /*1e30*/  IMAD.WIDE.U32 R8, R221.reuse, R12, R84 ;  /* 0x0000000cdd087225 */ /* 0x040fe200078e0054 */
[----:B------:R-:W-:Y:S02]  /*1e40*/  LEA.HI R39, R0, R3, RZ, 0x4 ;  /* 0x0000000300277211 */ /* 0x000fe400078f20ff */
[----:B------:R-:W-:Y:S01]  /*1e50*/  LOP3.LUT R4, R4, 0x380, RZ, 0xc0, !PT ;  /* 0x0000038004047812 */ /* 0x000fe200078ec0ff */
[----:B------:R-:W-:Y:S01]  /*1e60*/  IMAD.WIDE.U32 R10, R221, R14, R16 ;  /* 0x0000000edd0a7225 */ /* 0x000fe200078e0010 */
[----:B------:R-:W-:-:S03]  /*1e70*/  MOV R92, R8 ;  /* 0x00000008005c7202 */ /* 0x000fc60000000f00 */
[----:B------:R-:W-:Y:S01]  /*1e80*/  IMAD.WIDE.U32 R20, R221, R12, R16 ;  /* 0x0000000cdd147225 */ /* 0x000fe200078e0010 */
[----:B------:R-:W-:-:S03]  /*1e90*/  SHF.R.U32.HI R113, RZ, 0x3, R4 ;  /* 0x00000003ff717819 */ /* 0x000fc60000011604 */
[----:B------:R-:W-:Y:S01]  /*1ea0*/  IMAD.MOV.U32 R86, RZ, RZ, R10 ;  /* 0x000000ffff567224 */ /* 0x000fe200078e000a */
[----:B------:R-:W-:Y:S01]  /*1eb0*/  LOP3.LUT R10, R4, 0x70, R39, 0xf8, !PT ;  /* 0x00000070040a7812 */ /* 0x000fe200078ef827 */
[----:B------:R-:W-:Y:S01]  /*1ec0*/  IMAD.SHL.U32 R8, R7, 0x80, RZ ;  /* 0x0000008007087824 */ /* 0x000fe200078e00ff */
[----:B------:R-:W-:Y:S01]  /*1ed0*/  IADD3 R91, R93, R21, RZ ;  /* 0x000000155d5b7210 */ /* 0x000fe20007ffe0ff */
[----:B------:R-:W-:Y:S01]  /*1ee0*/  IMAD.IADD R93, R9, 0x1, R93 ;  /* 0x00000001095d7824 */ /* 0x000fe200078e025d */
[----:B------:R-:W-:Y:S02]  /*1ef0*/  LOP3.LUT R9, R10, R113, RZ, 0x3c, !PT ;  /* 0x000000710a097212 */ /* 0x000fe400078e3cff */
[----:B------:R-:W-:Y:S01]  /*1f00*/  LOP3.LUT R8, R8, 0xffffc000, RZ, 0xc0, !PT ;  /* 0xffffc00008087812 */ /* 0x000fe200078ec0ff */
[C---:B------:R-:W-:Y:S02]  /*1f10*/  VIADD R103, R221.reuse, 0x40 ;  /* 0x00000040dd677836 */ /* 0x040fe40000000000 */
[----:B------:R-:W-:Y:S01]  /*1f20*/  VIADD R102, R221, 0x60 ;  /* 0x00000060dd667836 */ /* 0x000fe20000000000 */
[----:B------:R-:W-:Y:S01]  /*1f30*/  SHF.R.S32.HI R32, RZ, 0x1f, R33 ;  /* 0x0000001fff207819 */ /* 0x000fe20000011421 */
[----:B------:R-:W-:-:S02]  /*1f40*/  IMAD.IADD R87, R89, 0x1, R11 ;  /* 0x0000000159577824 */ /* 0x000fc400078e020b */
[----:B------:R-:W-:Y:S02]  /*1f50*/  IMAD.IADD R89, R5, 0x1, R89 ;  /* 0x0000000105597824 */ /* 0x000fe400078e0259 */
[----:B------:R-:W-:Y:S02]  /*1f60*/  IMAD.SHL.U32 R5, R221, 0x80, RZ ;  /* 0x00000080dd057824 */ /* 0x000fe400078e00ff */
[----:B------:R-:W-:Y:S02]  /*1f70*/  IMAD.SHL.U32 R3, R103, 0x80, RZ ;  /* 0x0000008067037824 */ /* 0x000fe400078e00ff */
[----:B------:R-:W-:Y:S01]  /*1f80*/  IMAD.SHL.U32 R0, R102, 0x80, RZ ;  /* 0x0000008066007824 */ /* 0x000fe200078e00ff */
[----:B------:R-:W-:Y:S02]  /*1f90*/  LEA.HI R32, R32, R33, RZ, 0x6 ;  /* 0x0000002120207211 */ /* 0x000fe400078f30ff */
[----:B------:R-:W-:Y:S02]  /*1fa0*/  LOP3.LUT R5, R5, 0x380, RZ, 0xc0, !PT ;  /* 0x0000038005057812 */ /* 0x000fe400078ec0ff */
[----:B------:R-:W-:-:S02]  /*1fb0*/  LOP3.LUT R3, R3, 0x380, RZ, 0xc0, !PT ;  /* 0x0000038003037812 */ /* 0x000fc400078ec0ff */
[----:B------:R-:W-:Y:S01]  /*1fc0*/  LOP3.LUT R0, R0, 0x380, RZ, 0xc0, !PT ;  /* 0x0000038000007812 */ /* 0x000fe200078ec0ff */
[----:B------:R-:W-:Y:S01]  /*1fd0*/  IMAD.SHL.U32 R32, R32, 0x10, RZ ;  /* 0x0000001020207824 */ /* 0x000fe200078e00ff */
[----:B------:R-:W-:Y:S01]  /*1fe0*/  IADD3 R6, R28, R27, RZ ;  /* 0x0000001b1c067210 */ /* 0x000fe20007ffe0ff */
[----:B------:R-:W-:Y:S01]  /*1ff0*/  IMAD.MOV.U32 R90, RZ, RZ, R20 ;  /* 0x000000ffff5a7224 */ /* 0x000fe200078e0014 */
[----:B------:R-:W-:Y:S02]  /*2000*/  SHF.R.U32.HI R100, RZ, 0x3, R5 ;  /* 0x00000003ff647819 */ /* 0x000fe40000011605 */
[----:B------:R-:W-:Y:S02]  /*2010*/  LOP3.LUT R7, R5, 0x70, R39, 0xf8, !PT ;  /* 0x0000007005077812 */ /* 0x000fe400078ef827 */
[----:B-----5:R-:W-:Y:S02]  /*2020*/  SHF.R.S32.HI R27, RZ, 0x1f, R98 ;  /* 0x0000001fff1b7819 */ /* 0x020fe40000011462 */
[----:B------:R-:W-:-:S02]  /*2030*/  SHF.R.U32.HI R112, RZ, 0x3, R3 ;  /* 0x00000003ff707819 */ /* 0x000fc40000011603 */
[----:B------:R-:W-:Y:S02]  /*2040*/  SHF.R.U32.HI R105, RZ, 0x3, R0 ;  /* 0x00000003ff697819 */ /* 0x000fe40000011600 */
[--C-:B------:R-:W-:Y:S02]  /*2050*/  LOP3.LUT R11, R3, 0x70, R39.reuse, 0xf8, !PT ;  /* 0x00000070030b7812 */ /* 0x100fe400078ef827 */
[----:B------:R-:W-:Y:S02]  /*2060*/  LOP3.LUT R20, R0, 0x70, R39, 0xf8, !PT ;  /* 0x0000007000147812 */ /* 0x000fe400078ef827 */
[----:B------:R-:W-:Y:S02]  /*2070*/  LOP3.LUT R7, R7, R100, RZ, 0x3c, !PT ;  /* 0x0000006407077212 */ /* 0x000fe400078e3cff */
[----:B------:R-:W-:Y:S01]  /*2080*/  LOP3.LUT R32, R32, 0xfffffc00, RZ, 0xc0, !PT ;  /* 0xfffffc0020207812 */ /* 0x000fe200078ec0ff */
[----:B------:R-:W-:Y:S01]  /*2090*/  IMAD R28, R27, R14, RZ ;  /* 0x0000000e1b1c7224 */ /* 0x000fe200078e02ff */
[----:B------:R-:W-:-:S02]  /*20a0*/  LOP3.LUT R11, R11, R112, RZ, 0x3c, !PT ;  /* 0x000000700b0b7212 */ /* 0x000fc400078e3cff */
[----:B------:R-:W-:Y:S02]  /*20b0*/  LOP3.LUT R21, R20, R105, RZ, 0x3c, !PT ;  /* 0x0000006914157212 */ /* 0x000fe400078e3cff */
[----:B------:R-:W-:Y:S02]  /*20c0*/  IADD3 R95, R7, R8, R32 ;  /* 0x00000008075f7210 */ /* 0x000fe40007ffe020 */
[----:B------:R-:W-:Y:S01]  /*20d0*/  SHF.L.U64.HI R10, R14, 0x7, R15 ;  /* 0x000000070e0a7819 */ /* 0x000fe2000001020f */
[----:B------:R-:W-:Y:S01]  /*20e0*/  IMAD.WIDE.U32 R90, R98, R12, R90 ;  /* 0x0000000c625a7225 */ /* 0x000fe200078e005a */
[----:B------:R-:W-:-:S03]  /*20f0*/  LOP3.LUT R37, R39, 0xfffffff0, RZ, 0xc0, !PT ;  /* 0xfffffff027257812 */ /* 0x000fc600078ec0ff */
[----:B------:R-:W-:-:S04]  /*2100*/  IMAD.WIDE.U32 R86, R98, R14, R86 ;  /* 0x0000000e62567225 */ /* 0x000fc800078e0056 */
[----:B------:R-:W-:-:S04]  /*2110*/  IMAD.WIDE.U32 R88, R98, R14, R88 ;  /* 0x0000000e62587225 */ /* 0x000fc800078e0058 */
[----:B------:R-:W-:Y:S01]  /*2120*/  IMAD.WIDE.U32 R92, R98, R12, R92 ;  /* 0x0000000c625c7225 */ /* 0x000fe200078e005c */
[----:B------:R-:W-:Y:S02]  /*2130*/  SHF.L.U32 R20, R14, 0x5, RZ ;  /* 0x000000050e147819 */ /* 0x000fe400000006ff */
[C---:B------:R-:W-:Y:S01]  /*2140*/  SHF.L.U32 R33, R12.reuse, 0x7, RZ ;  /* 0x000000070c217819 */ /* 0x040fe200000006ff */
[----:B------:R-:W-:Y:S01]  /*2150*/  IMAD.SHL.U32 R32, R12, 0x40, RZ ;  /* 0x000000400c207824 */ /* 0x000fe200078e00ff */
[----:B------:R-:W-:Y:S01]  /*2160*/  SHF.R.S32.HI R34, RZ, 0x1f, R218 ;  /* 0x0000001fff227819 */ /* 0x000fe200000114da */
[----:B------:R-:W-:Y:S01]  /*2170*/  IMAD.SHL.U32 R97, R97, 0x2, RZ ;  /* 0x0000000261617824 */ /* 0x000fe200078e00ff */
[----:B------:R-:W-:Y:S02]  /*2180*/  SHF.R.S32.HI R39, RZ, 0x4, R39 ;  /* 0x00000004ff277819 */ /* 0x000fe40000011427 */
[----:B------:R-:W-:Y:S02]  /*2190*/  SHF.R.S32.HI R41, RZ, 0x1f, R37 ;  /* 0x0000001fff297819 */ /* 0x000fe40000011425 */
[----:B--2---:R-:W-:-:S02]  /*21a0*/  IADD3 R94, R9, R8, R31 ;  /* 0x00000008095e7210 */ /* 0x004fc40007ffe01f */
[----:B------:R-:W0:Y:S01]  /*21b0*/  S2R R31, SR_TID.X ;  /* 0x00000000001f7919 */ /* 0x000e220000002100 */
[----:B------:R-:W-:Y:S02]  /*21c0*/  SHF.L.U64.HI R9, R14, 0x6, R15 ;  /* 0x000000060e097819 */ /* 0x000fe4000001020f */
[----:B0-----:R-:W-:-:S04]  /*21d0*/  SHF.R.U32.HI R35, RZ, 0x7, R31 ;  /* 0x00000007ff237819 */ /* 0x001fc8000001161f */
[----:B------:R-:W-:Y:S02]  /*21e0*/  ISETP.NE.AND P6, PT, R35, 0x1, PT ;  /* 0x000000012300780c */ /* 0x000fe40003fc5270 */
[----:B------:R-:W-:-:S11]  /*21f0*/  IADD3 R83, R11, R8, R30 ;  /* 0x000000080b537210 */ /* 0x000fd60007ffe01e */
[----:B------:R-:W-:Y:S05]  /*2200*/  @!P6 WARPSYNC.ALL ;  /* 0x000000000000e948 */ /* 0x000fea0003800000 */
[----:B------:R-:W-:Y:S01]  /*2210*/  IADD3 R7, R21, R8, R29 ;  /* 0x0000000815077210 */ /* 0x000fe20007ffe01d */
[----:B------:R-:W-:Y:S01]  /*2220*/  IMAD R11, R98, R15, R28 ;  /* 0x0000000f620b7224 */ /* 0x000fe200078e021c */
[----:B------:R-:W-:Y:S01]  /*2230*/  SHF.L.U64.HI R8, R14, 0x5, R15 ;  /* 0x000000050e087819 */ /* 0x000fe2000001020f */
[----:B------:R-:W-:Y:S01]  /*2240*/  IMAD R15, R27, R12, RZ ;  /* 0x0000000c1b0f7224 */ /* 0x000fe200078e02ff */
[----:B------:R-:W-:Y:S02]  /*2250*/  ULDC UR4, c[0x0][0x2f4] ;  /* 0x0000bd0000047ab9 */ /* 0x000fe40000000800 */
[----:B------:R-:W-:Y:S01]  /*2260*/  ISETP.GE.AND P2, PT, R18, UR4, PT ;  /* 0x0000000412007c0c */ /* 0x000fe2000bf46270 */
[----:B------:R-:W-:-:S02]  /*2270*/  IMAD R15, R98, R13, R15 ;  /* 0x0000000d620f7224 */ /* 0x000fc400078e020f */
[----:B------:R-:W-:Y:S01]  /*2280*/  VIADD R99, R35, 0x8 ;  /* 0x0000000823637836 */ /* 0x000fe20000000000 */
[----:B------:R-:W-:Y:S01]  /*2290*/  SHF.L.U64.HI R28, R12, 0x5, R13 ;  /* 0x000000050c1c7819 */ /* 0x000fe2000001020d */
[----:B------:R-:W-:Y:S01]  /*22a0*/  IMAD R35, R36, 0x20, R221 ;  /* 0x0000002024237824 */ /* 0x000fe200078e02dd */
[--C-:B------:R-:W-:Y:S01]  /*22b0*/  SHF.L.U64.HI R29, R12, 0x6, R13.reuse ;  /* 0x000000060c1d7819 */ /* 0x100fe2000001020d */
[----:B------:R-:W-:Y:S01]  /*22c0*/  IMAD.SHL.U32 R21, R14, 0x40, RZ ;  /* 0x000000400e157824 */ /* 0x000fe200078e00ff */
[----:B------:R-:W-:Y:S01]  /*22d0*/  SHF.L.U64.HI R30, R12, 0x7, R13 ;  /* 0x000000070c1e7819 */ /* 0x000fe2000001020d */
[----:B------:R-:W-:Y:S01]  /*22e0*/  IMAD.SHL.U32 R27, R14, 0x80, RZ ;  /* 0x000000800e1b7824 */ /* 0x000fe200078e00ff */
[----:B------:R-:W-:Y:S01]  /*22f0*/  ISETP.GE.AND P1, PT, R16, UR4, PT ;  /* 0x0000000410007c0c */ /* 0x000fe2000bf26270 */
[----:B------:R-:W-:Y:S01]  /*2300*/  IMAD.SHL.U32 R31, R12, 0x20, RZ ;  /* 0x000000200c1f7824 */ /* 0x000fe200078e00ff */
[----:B------:R-:W-:Y:S01]  /*2310*/  IADD3 R38, R15, R91, RZ ;  /* 0x0000005b0f267210 */ /* 0x000fe20007ffe0ff */
[----:B------:R-:W-:Y:S01]  /*2320*/  IMAD.IADD R36, R11, 0x1, R87 ;  /* 0x000000010b247824 */ /* 0x000fe200078e0257 */
[----:B------:R-:W-:Y:S01]  /*2330*/  P2R R81, PR, RZ, 0x4 ;  /* 0x00000004ff517803 */ /* 0x000fe20000000000 */
[----:B------:R-:W-:Y:S01]  /*2340*/  IMAD.IADD R42, R89, 0x1, R11 ;  /* 0x00000001592a7824 */ /* 0x000fe200078e020b */
[----:B------:R-:W-:Y:S01]  /*2350*/  SHF.R.S32.HI R40, RZ, 0x1f, R24 ;  /* 0x0000001fff287819 */ /* 0x000fe20000011418 */
[----:B------:R-:W-:Y:S01]  /*2360*/  IMAD.IADD R43, R93, 0x1, R15 ;  /* 0x000000015d2b7824 */ /* 0x000fe200078e020f */
[----:B------:R-:W-:Y:S06]  /*2370*/  @!P6 BAR.SYNC.DEFER_BLOCKING 0x9, 0x100 ;  /* 0x024400000000eb1d */ /* 0x000fec0000010000 */
.L_x_3045:
[----:B0-----:R-:W0:Y:S01]  /*2380*/  LDC R107, c[0x0][0x430] ;  /* 0x00010c00ff6b7b82 */ /* 0x001e220000000800 */
[----:B------:R-:W-:Y:S01]  /*2390*/  VIADD R26, R26, 0xffffffff ;  /* 0xffffffff1a1a7836 */ /* 0x000fe20000000000 */
[----:B---3--:R-:W1:Y:S01]  /*23a0*/  S2R R44, SR_TID.X ;  /* 0x00000000002c7919 */ /* 0x008e620000002100 */
[----:B------:R-:W-:Y:S02]  /*23b0*/  MOV R106, RZ ;  /* 0x000000ff006a7202 */ /* 0x000fe40000000f00 */
[----:B------:R-:W-:-:S03]  /*23c0*/  IMAD R11, R26, 0x80, R35 ;  /* 0x000000801a0b7824 */ /* 0x000fc600078e0223 */
[----:B--2---:R-:W2:Y:S02]  /*23d0*/  LDC R114, c[0x0][0x3f4] ;  /* 0x0000fd00ff727b82 */ /* 0x004ea40000000800 */
[----:B------:R-:W-:Y:S02]  /*23e0*/  ISETP.GE.AND P2, PT, R11, R2, PT ;  /* 0x000000020b00720c */ /* 0x000fe40003f46270 */
[----:B------:R-:W-:Y:S02]  /*23f0*/  IADD3 R45, R6, R11, RZ ;  /* 0x0000000b062d7210 */ /* 0x000fe40007ffe0ff */
[----:B------:R-:W-:-:S03]  /*2400*/  ISETP.GT.OR P2, PT, R35, 0x7f, P2 ;  /* 0x0000007f2300780c */ /* 0x000fc60001744670 */
[----:B------:R-:W-:Y:S01]  /*2410*/  IMAD.MOV.U32 R11, RZ, RZ, R45 ;  /* 0x000000ffff0b7224 */ /* 0x000fe200078e002d */
[----:B0-----:R-:W-:-:S09]  /*2420*/  ISETP.NE.AND P3, PT, R107, 0x1, PT ;  /* 0x000000016b00780c */ /* 0x001fd20003f65270 */
[----:B------:R-:W0:Y:S01]  /*2430*/  @!P2 LDC.64 R14, c[0x0][0x428] ;  /* 0x00010a00ff0eab82 */ /* 0x000e220000000a00 */
[----:B-1----:R-:W-:-:S07]  /*2440*/  VIADD R48, R44, 0xffffff80 ;  /* 0xffffff802c307836 */ /* 0x002fce0000000000 */
[----:B------:R-:W1:Y:S08]  /*2450*/  @!P2 LDC.64 R46, c[0x0][0x418] ;  /* 0x00010600ff2eab82 */ /* 0x000e700000000a00 */
[----:B------:R-:W3:Y:S08]  /*2460*/  @P3 LDC R12, c[0x0][0x434] ;  /* 0x00010d00ff0c3b82 */ /* 0x000ef00000000800 */
[----:B----4-:R-:W4:Y:S01]  /*2470*/  @P3 LDC R13, c[0x0][0x438] ;  /* 0x00010e00ff0d3b82 */ /* 0x010f220000000800 */
[----:B---3--:R-:W-:-:S05]  /*2480*/  @P3 IMAD.HI.U32 R12, R45, R12, RZ ;  /* 0x0000000c2d0c3227 */ /* 0x008fca00078e00ff */
[----:B----4-:R-:W-:Y:S01]  /*2490*/  @P3 SHF.R.U32.HI R11, RZ, R13, R12 ;  /* 0x0000000dff0b3219 */ /* 0x010fe2000001160c */
[----:B0-----:R-:W-:-:S03]  /*24a0*/  @!P2 IMAD R12, R40, R14, RZ ;  /* 0x0000000e280ca224 */ /* 0x001fc600078e02ff */
[--C-:B------:R-:W-:Y:S01]  /*24b0*/  @!P2 SHF.R.S32.HI R13, RZ, 0x1f, R11.reuse ;  /* 0x0000001fff0da819 */ /* 0x100fe2000001140b */
[----:B------:R-:W-:Y:S02]  /*24c0*/  @!P2 IMAD R15, R24, R15, R12 ;  /* 0x0000000f180fa224 */ /* 0x000fe400078e020c */
[----:B------:R-:W-:Y:S01]  /*24d0*/  @!P2 IMAD.MOV.U32 R12, RZ, RZ, R11 ;  /* 0x000000ffff0ca224 */ /* 0x000fe200078e000b */
[----:B------:R-:W-:-:S03]  /*24e0*/  SHF.R.S32.HI R44, RZ, 0x1f, R48 ;  /* 0x0000001fff2c7819 */ /* 0x000fc60000011430 */
[----:B------:R-:W-:Y:S01]  /*24f0*/  @!P2 IMAD.WIDE.U32 R12, R24, R14, R12 ;  /* 0x0000000e180ca225 */ /* 0x000fe200078e000c */
[----:B------:R-:W-:-:S03]  /*2500*/  LEA.HI R44, R44, R48, RZ, 0x6 ;  /* 0x000000302c2c7211 */ /* 0x000fc600078f30ff */
[----:B------:R-:W-:Y:S01]  /*2510*/  @!P2 IMAD.IADD R13, R13, 0x1, R15 ;  /* 0x000000010d0da824 */ /* 0x000fe200078e020f */
[----:B-1----:R-:W-:Y:S01]  /*2520*/  @!P2 LEA R14, P3, R12, R46, 0x2 ;  /* 0x0000002e0c0ea211 */ /* 0x002fe200078610ff */
[----:B------:R-:W-:-:S03]  /*2530*/  IMAD.SHL.U32 R44, R44, 0x10, RZ ;  /* 0x000000102c2c7824 */ /* 0x000fc600078e00ff */
[----:B------:R-:W-:Y:S02]  /*2540*/  @!P2 LEA.HI.X R15, R12, R47, R13, 0x2, P3 ;  /* 0x0000002f0c0fa211 */ /* 0x000fe400018f140d */
[----:B------:R-:W-:-:S03]  /*2550*/  LOP3.LUT R44, R44, 0xfffffc00, RZ, 0xc0, !PT ;  /* 0xfffffc002c2c7812 */ /* 0x000fc600078ec0ff */
[----:B------:R0:W5:Y:S01]  /*2560*/  @!P2 LDG.E R106, desc[UR36][R14.64] ;  /* 0x000000240e6aa981 */ /* 0x000162000c1e1900 */
[----:B--2---:R-:W-:Y:S01]  /*2570*/  ISETP.GE.AND P2, PT, R114, 0x1, PT ;  /* 0x000000017200780c */ /* 0x004fe20003f46270 */
[----:B------:R-:W-:Y:S01]  /*2580*/  IMAD.MOV R12, RZ, RZ, -R11 ;  /* 0x000000ffff0c7224 */ /* 0x000fe200078e0a0b */
[----:B------:R-:W-:Y:S01]  /*2590*/  LOP3.LUT R13, R5, 0x70, R16, 0xf8, !PT ;  /* 0x00000070050d7812 */ /* 0x000fe200078ef810 */
[----:B------:R-:W-:Y:S05]  /*25a0*/  YIELD ;  /* 0x0000000000007946 */ /* 0x000fea0003800000 */
[----:B------:R-:W-:Y:S01]  /*25b0*/  LOP3.LUT R44, R44, R13, R100, 0xf6, !PT ;  /* 0x0000000d2c2c7212 */ /* 0x000fe200078ef664 */
[----:B------:R-:W-:Y:S01]  /*25c0*/  BSSY B0, `(.L_x_2950) ;  /* 0x0000920000007945 */ /* 0x000fe20003800000 */
[----:B------:R-:W-:Y:S01]  /*25d0*/  ISETP.GT.AND P3, PT, R26, R25, PT ;  /* 0x000000191a00720c */ /* 0x000fe20003f64270 */
[----:B------:R-:W-:-:S02]  /*25e0*/  IMAD R107, R107, R12, R45 ;  /* 0x0000000c6b6b7224 */ /* 0x000fc400078e022d */
[----:B------:R-:W-:Y:S01]  /*25f0*/  IMAD R11, R23, 0x8000, R44 ;  /* 0x00008000170b7824 */ /* 0x000fe200078e022c */
[----:B------:R-:W-:-:S03]  /*2600*/  P2R R82, PR, RZ, 0x8 ;  /* 0x00000008ff527803 */ /* 0x000fc60000000000 */
[----:B------:R-:W-:Y:S01]  /*2610*/  IMAD.IADD R96, R22, 0x1, R11 ;  /* 0x0000000116607824 */ /* 0x000fe200078e020b */
        /* <DEDUP_REMOVED lines=13> */
[----:B------:R-:W-:Y:S01]  /*26f0*/  IADD3 R13, R13, R11, RZ ;  /* 0x0000000b0d0d7210 */ /* 0x000fe20007ffe0ff */
[----:B------:R-:W-:Y:S02]  /*2700*/  IMAD R45, R30, R26, RZ ;  /* 0x0000001a1e2d7224 */ /* 0x000fe400078e02ff */
[C---:B------:R-:W-:Y:S02]  /*2710*/  IMAD R15, R106.reuse, UR5, R15 ;  /* 0x000000056a0f7c24 */ /* 0x040fe4000f8e020f */
[----:B------:R-:W-:Y:S01]  /*2720*/  IMAD.WIDE.U32 R12, R106, UR4, R12 ;  /* 0x000000046a0c7c25 */ /* 0x000fe2000f8e000c */
[----:B------:R-:W-:-:S03]  /*2730*/  ULDC.64 UR4, c[0x0][0x308] ;  /* 0x0000c20000047ab9 */ /* 0x000fc60000000a00 */
[----:B------:R-:W-:Y:S02]  /*2740*/  IMAD.IADD R13, R13, 0x1, R15 ;  /* 0x000000010d0d7824 */ /* 0x000fe400078e020f */
[----:B------:R-:W-:Y:S02]  /*2750*/  IMAD R11, R34, UR4, RZ ;  /* 0x00000004220b7c24 */ /* 0x000fe4000f8e02ff */
[C---:B------:R-:W-:Y:S02]  /*2760*/  IMAD R47, R14.reuse, R27, R44 ;  /* 0x0000001b0e2f7224 */ /* 0x040fe400078e022c */
[----:B------:R-:W-:Y:S02]  /*2770*/  IMAD R49, R14, R33, R45 ;  /* 0x000000210e317224 */ /* 0x000fe400078e022d */
[----:B------:R-:W-:-:S04]  /*2780*/  IMAD.WIDE.U32 R44, R218, UR4, R12 ;  /* 0x00000004da2c7c25 */ /* 0x000fc8000f8e000c */
[----:B------:R-:W-:Y:S01]  /*2790*/  IMAD R11, R218, UR5, R11 ;  /* 0x00000005da0b7c24 */ /* 0x000fe2000f8e020b */
[----:B------:R-:W-:Y:S01]  /*27a0*/  ULDC.64 UR4, c[0x0][0x2e8] ;  /* 0x0000ba0000047ab9 */ /* 0x000fe20000000a00 */
[----:B------:R-:W-:Y:S01]  /*27b0*/  IMAD R110, R26, -0x80, R2 ;  /* 0xffffff801a6e7824 */ /* 0x000fe200078e0202 */
[----:B------:R-:W-:Y:S01]  /*27c0*/  IADD3 R116, P3, R44, UR4, RZ ;  /* 0x000000042c747c10 */ /* 0x000fe2000ff7e0ff */
[----:B------:R-:W-:-:S03]  /*27d0*/  IMAD.WIDE.U32 R12, R27, R26, RZ ;  /* 0x0000001a1b0c7225 */ /* 0x000fc600078e00ff */
[----:B------:R-:W-:Y:S01]  /*27e0*/  IADD3.X R117, R45, UR5, R11, P3, !PT ;  /* 0x000000052d757c10 */ /* 0x000fe20009ffe40b */
[----:B------:R-:W-:Y:S01]  /*27f0*/  IMAD.WIDE.U32 R14, R33, R26, RZ ;  /* 0x0000001a210e7225 */ /* 0x000fe200078e00ff */
[----:B------:R-:W-:-:S03]  /*2800*/  VIMNMX R110, R110, 0x80, PT ;  /* 0x000000806e6e7848 */ /* 0x000fc60003fe0100 */
        /* <DEDUP_REMOVED lines=28> */
.L_x_2954:
[----:B------:R-:W-:Y:S05]  /*29d0*/  BSYNC B1 ;  /* 0x0000000000017941 */ /* 0x000fea0003800000 */
.L_x_2953:
[----:B------:R-:W-:Y:S01]  /*29e0*/  ISETP.GE.AND P2, PT, R104, R110, PT ;  /* 0x0000006e6800720c */ /* 0x000fe20003f46270 */
[----:B------:R-:W-:Y:S01]  /*29f0*/  BSSY B1, `(.L_x_2955) ;  /* 0x0000023000017945 */ /* 0x000fe20003800000 */
[----:B------:R-:W-:Y:S02]  /*2a00*/  CS2R R64, SRZ ;  /* 0x0000000000407805 */ /* 0x000fe4000001ff00 */
[----:B------:R-:W-:Y:S02]  /*2a10*/  CS2R R62, SRZ ;  /* 0x00000000003e7805 */ /* 0x000fe4000001ff00 */
[----:B0-----:R-:W-:Y:S02]  /*2a20*/  CS2R R44, SRZ ;  /* 0x00000000002c7805 */ /* 0x001fe4000001ff00 */
[----:B------:R-:W-:Y:S02]  /*2a30*/  CS2R R52, SRZ ;  /* 0x0000000000347805 */ /* 0x000fe4000001ff00 */
[----:B------:R-:W-:-:S02]  /*2a40*/  CS2R R56, SRZ ;  /* 0x0000000000387805 */ /* 0x000fc4000001ff00 */
[----:B------:R-:W-:Y:S02]  /*2a50*/  CS2R R54, SRZ ;  /* 0x0000000000367805 */ /* 0x000fe4000001ff00 */
[----:B------:R-:W-:Y:S02]  /*2a60*/  CS2R R58, SRZ ;  /* 0x00000000003a7805 */ /* 0x000fe4000001ff00 */
[----:B------:R-:W-:Y:S02]  /*2a70*/  CS2R R48, SRZ ;  /* 0x0000000000307805 */ /* 0x000fe4000001ff00 */
[----:B------:R-:W-:Y:S02]  /*2a80*/  CS2R R46, SRZ ;  /* 0x00000000002e7805 */ /* 0x000fe4000001ff00 */
[----:B------:R-:W-:Y:S01]  /*2a90*/  CS2R R50, SRZ ;  /* 0x0000000000327805 */ /* 0x000fe2000001ff00 */
[----:B-----5:R-:W-:Y:S01]  /*2aa0*/  IMAD.MOV.U32 R123, RZ, RZ, R68 ;  /* 0x000000ffff7b7224 */ /* 0x020fe200078e0044 */
[----:B------:R-:W-:-:S02]  /*2ab0*/  MOV R131, R72 ;  /* 0x0000004800837202 */ /* 0x000fc40000000f00 */
[----:B------:R-:W-:Y:S01]  /*2ac0*/  CS2R R66, SRZ ;  /* 0x0000000000427805 */ /* 0x000fe2000001ff00 */
        /* <DEDUP_REMOVED lines=21> */
.L_x_2956:
[----:B------:R-:W-:Y:S05]  /*2c20*/  BSYNC B1 ;  /* 0x0000000000017941 */ /* 0x000fea0003800000 */
.L_x_2955:
[----:B------:R-:W-:Y:S01]  /*2c30*/  ISETP.GE.AND P3, PT, R103, R110, PT ;  /* 0x0000006e6700720c */ /* 0x000fe20003f66270 */
[----:B------:R-:W-:-:S12]  /*2c40*/  BSSY B1, `(.L_x_2957) ;  /* 0x0000016000017945 */ /* 0x000fd80003800000 */
        /* <DEDUP_REMOVED lines=21> */
.L_x_2958:
[----:B------:R-:W-:Y:S05]  /*2da0*/  BSYNC B1 ;  /* 0x0000000000017941 */ /* 0x000fea0003800000 */
.L_x_2957:
[----:B------:R-:W-:Y:S01]  /*2db0*/  ISETP.GE.AND P4, PT, R102, R110, PT ;  /* 0x0000006e6600720c */ /* 0x000fe20003f86270 */
[----:B------:R-:W-:-:S12]  /*2dc0*/  BSSY B1, `(.L_x_2959) ;  /* 0x000001c000017945 */ /* 0x000fd80003800000 */
[----:B------:R-:W-:Y:S05]  /*2dd0*/  @P4 BRA `(.L_x_2960) ;  /* 0x0000000000684947 */ /* 0x000fea0003800000 */
[----:B------:R-:W2:Y:S01]  /*2de0*/  LDC.64 R44, c[0x0][0x3f8] ;  /* 0x0000fe00ff2c7b82 */ /* 0x000ea20000000a00 */
[----:B------:R-:W-:Y:S01]  /*2df0*/  IMAD.MOV.U32 R13, RZ, RZ, R11 ;  /* 0x000000ffff0d7224 */ /* 0x000fe200078e000b */
[----:B------:R-:W-:Y:S01]  /*2e00*/  ULDC.64 UR4, c[0x0][0x3e8] ;  /* 0x0000fa0000047ab9 */ /* 0x000fe20000000a00 */
[----:B------:R-:W-:Y:S01]  /*2e10*/  IMAD.MOV.U32 R15, RZ, RZ, R111 ;  /* 0x000000ffff0f7224 */ /* 0x000fe200078e006f */
[----:B------:R-:W-:Y:S02]  /*2e20*/  CS2R R48, SRZ ;  /* 0x0000000000307805 */ /* 0x000fe4000001ff00 */
[----:B------:R-:W-:Y:S01]  /*2e30*/  CS2R R50, SRZ ;  /* 0x0000000000327805 */ /* 0x000fe2000001ff00 */
[----:B--2---:R-:W-:-:S04]  /*2e40*/  IMAD.WIDE.U32 R12, R44, 0x60, R12 ;  /* 0x000000602c0c7825 */ /* 0x004fc800078e000c */
[----:B------:R-:W-:Y:S01]  /*2e50*/  IMAD R11, R45, 0x60, RZ ;  /* 0x000000602d0b7824 */ /* 0x000fe200078e02ff */
[----:B------:R-:W-:Y:S01]  /*2e60*/  IADD3 R12, P5, P6, R88, UR4, R12 ;  /* 0x00000004580c7c10 */ /* 0x000fe2000febe00c */
[----:B------:R-:W2:Y:S02]  /*2e70*/  LDC.64 R44, c[0x0][0x408] ;  /* 0x00010200ff2c7b82 */ /* 0x000ea40000000a00 */
[----:B------:R-:W-:-:S05]  /*2e80*/  IMAD.IADD R11, R13, 0x1, R11 ;  /* 0x000000010d0b7824 */ /* 0x000fca00078e020b */
        /* <DEDUP_REMOVED lines=15> */
.L_x_2960:
[----:B------:R-:W-:Y:S05]  /*2f80*/  BSYNC B1 ;  /* 0x0000000000017941 */ /* 0x000fea0003800000 */
.L_x_2959:
[----:B------:R-:W-:Y:S01]  /*2f90*/  UISETP.NE.AND UP0, UPT, UR61, 0x3, UPT ;  /* 0x000000033d00788c */ /* 0x000fe2000bf05270 */
[----:B------:R-:W-:Y:S01]  /*2fa0*/  MOV R130, R70 ;  /* 0x0000004600827202 */ /* 0x000fe20000000f00 */
[----:B------:R-:W-:Y:S01]  /*2fb0*/  IMAD.MOV.U32 R138, RZ, RZ, R74 ;  /* 0x000000ffff8a7224 */ /* 0x000fe200078e004a */
[----:B-----5:R-:W-:Y:S01]  /*2fc0*/  MOV R129, R66 ;  /* 0x0000004200817202 */ /* 0x020fe20000000f00 */
[----:B------:R-:W-:Y:S01]  /*2fd0*/  IMAD.MOV.U32 R126, RZ, RZ, R60 ;  /* 0x000000ffff7e7224 */ /* 0x000fe200078e003c */
[----:B------:R-:W-:Y:S01]  /*2fe0*/  MOV R118, R44 ;  /* 0x0000002c00767202 */ /* 0x000fe20000000f00 */
[----:B------:R-:W-:Y:S01]  /*2ff0*/  IMAD.MOV.U32 R128, RZ, RZ, R64 ;  /* 0x000000ffff807224 */ /* 0x000fe200078e0040 */
[----:B------:R-:W-:Y:S01]  /*3000*/  PLOP3.LUT P5, PT, PT, PT, UP0, 0x80, 0x0 ;  /* 0x000000000000781c */ /* 0x000fe20003faf008 */
[----:B------:R-:W-:Y:S02]  /*3010*/  IMAD.MOV.U32 R127, RZ, RZ, R62 ;  /* 0x000000ffff7f7224 */ /* 0x000fe400078e003e */
[----:B------:R-:W-:-:S02]  /*3020*/  IMAD.MOV.U32 R121, RZ, RZ, R52 ;  /* 0x000000ffff797224 */ /* 0x000fc400078e0034 */
[----:B------:R-:W-:Y:S02]  /*3030*/  IMAD.MOV.U32 R124, RZ, RZ, R56 ;  /* 0x000000ffff7c7224 */ /* 0x000fe400078e0038 */
[----:B------:R-:W-:Y:S02]  /*3040*/  IMAD.MOV.U32 R122, RZ, RZ, R54 ;  /* 0x000000ffff7a7224 */ /* 0x000fe400078e0036 */
[----:B------:R-:W-:Y:S02]  /*3050*/  IMAD.MOV.U32 R125, RZ, RZ, R58 ;  /* 0x000000ffff7d7224 */ /* 0x000fe400078e003a */
[----:B------:R-:W-:Y:S02]  /*3060*/  IMAD.MOV.U32 R119, RZ, RZ, R48 ;  /* 0x000000ffff777224 */ /* 0x000fe400078e0030 */
[----:B01----:R-:W-:Y:S02]  /*3070*/  IMAD.MOV.U32 R78, RZ, RZ, R46 ;  /* 0x000000ffff4e7224 */ /* 0x003fe400078e002e */
[----:B------:R-:W-:Y:S01]  /*3080*/  IMAD.MOV.U32 R120, RZ, RZ, R50 ;  /* 0x000000ffff787224 */ /* 0x000fe200078e0032 */
[----:B------:R-:W-:Y:S06]  /*3090*/  @!P5 BRA `(.L_x_2961) ;  /* 0x000000000004d947 */ /* 0x000fec0003800000 */
[----:B------:R-:W-:Y:S01]  /*30a0*/  BPT.TRAP 0x1 ;  /* 0x000000040000795c */ /* 0x000fe20000300000 */
.L_x_2961:
[----:B------:R-:W-:Y:S01]  /*30b0*/  IMAD R80, R23, 0x8, R22 ;  /* 0x0000000817507824 */ /* 0x000fe200078e0216 */
[----:B------:R-:W-:Y:S01]  /*30c0*/  SHF.L.U32 R111, R224, 0x1f, RZ ;  /* 0x0000001fe06f7819 */ /* 0x000fe200000006ff */
[----:B------:R-:W-:Y:S03]  /*30d0*/  BSSY B1, `(.L_x_2962) ;  /* 0x0000003000017945 */ /* 0x000fe60003800000 */
[----:B------:R-:W0:Y:S02]  /*30e0*/  SYNCS.PHASECHK.TRANS64.TRYWAIT P6, [R80+URZ+0x38890], R111 ;  /* 0x0388906f500075a7 */ /* 0x000e2400080c017f */
[----:B0-----:R-:W-:Y:S05]  /*30f0*/  @!P6 BRA `(.L_x_2963) ;  /* 0x0000028c00cce947 */ /* 0x001fea0003800000 */
.L_x_3301:
[----:B------:R-:W-:Y:S05]  /*3100*/  BSYNC B1 ;  /* 0x0000000000017941 */ /* 0x000fea0003800000 */
.L_x_2962:
[----:B------:R-:W-:-:S03]  /*3110*/  UMOV UR4, 0xffffffff ;  /* 0xffffffff00047882 */ /* 0x000fc60000000000 */
[----:B------:R-:W-:Y:S05]  /*3120*/  BRA.DIV UR4, `(.L_x_2964) ;  /* 0x0000028e04d47947 */ /* 0x000fea000b800000 */
[----:B------:R1:W3:Y:S04]  /*3130*/  SHFL.IDX PT, R79, R117, RZ, 0x181f ;  /* 0x00181fff754f7589 */ /* 0x0002e800000e0000 */
[----:B------:R1:W4:Y:S02]  /*3140*/  SHFL.IDX PT, R115, R116, RZ, 0x181f ;  /* 0x00181fff74737589 */ /* 0x00032400000e0000 */
.L_x_3305:
[----:B------:R-:W-:Y:S01]  /*3150*/  ISETP.NE.AND P6, PT, R132, RZ, PT ;  /* 0x000000ff8400720c */ /* 0x000fe20003fc5270 */
[----:B------:R-:W-:-:S12]  /*3160*/  BSSY B1, `(.L_x_2965) ;  /* 0x00000e5000017945 */ /* 0x000fd80003800000 */
[----:B------:R-:W-:Y:S05]  /*3170*/  @P6 BRA `(.L_x_2966) ;  /* 0x0000000c008c6947 */ /* 0x000fea0003800000 */
[----:B------:R-:W-:Y:S04]  /*3180*/  BSSY B2, `(.L_x_2967) ;  /* 0x0000071000027945 */ /* 0x000fe80003800000 */
[----:B------:R-:W-:Y:S05]  /*3190*/  @P1 BRA `(.L_x_2968) ;  /* 0x0000000400bc1947 */ /* 0x000fea0003800000 */
[----:B--2---:R2:W0:Y:S01]  /*31a0*/  LDS.128 R12, [R96+0x28400] ;  /* 0x02840000600c7984 */ /* 0x0044220000000c00 */
[----:B----4-:R-:W-:Y:S01]  /*31b0*/  IADD3 R76, P6, R16, R115, RZ ;  /* 0x00000073104c7210 */ /* 0x010fe20007fde0ff */
[----:B------:R-:W-:Y:S03]  /*31c0*/  BSSY B3, `(.L_x_2969) ;  /* 0x000006b000037945 */ /* 0x000fe60003800000 */
[----:B---3--:R-:W-:Y:S02]  /*31d0*/  IADD3.X R77, R79, R17, RZ, P6, !PT ;  /* 0x000000114f4d7210 */ /* 0x008fe400037fe4ff */
[----:B------:R-:W-:-:S13]  /*31e0*/  ISETP.GE.AND P6, PT, R84, R114, PT ;  /* 0x000000725400720c */ /* 0x000fda0003fc6270 */
[----:B--2---:R-:W-:Y:S05]  /*31f0*/  @P6 BRA `(.L_x_2970) ;  /* 0x00000004009c6947 */ /* 0x004fea0003800000 */
[----:B------:R-:W-:Y:S02]  /*3200*/  SHF.R.U32.HI R11, RZ, 0x8, R73 ;  /* 0x00000008ff0b7819 */ /* 0x000fe40000011649 */
[--C-:B------:R-:W-:Y:S02]  /*3210*/  SHF.R.U32.HI R72, RZ, 0x8, R75.reuse ;  /* 0x00000008ff487819 */ /* 0x100fe4000001164b */
[----:B------:R-:W-:Y:S01]  /*3220*/  SHF.R.U32.HI R134, RZ, 0x10, R75 ;  /* 0x00000010ff867819 */ /* 0x000fe2000001164b */
[----:B------:R-:W-:Y:S01]  /*3230*/  IMAD.SHL.U32 R11, R11, 0x100, RZ ;  /* 0x000001000b0b7824 */ /* 0x000fe200078e00ff */
[----:B------:R-:W-:Y:S01]  /*3240*/  LOP3.LUT R132, R75, 0xff0000ff, RZ, 0xc0, !PT ;  /* 0xff0000ff4b847812 */ /* 0x000fe200078ec0ff */
[----:B------:R-:W-:Y:S01]  /*3250*/  IMAD.SHL.U32 R75, R72, 0x100, RZ ;  /* 0x00000100484b7824 */ /* 0x000fe200078e00ff */
[----:B------:R-:W-:Y:S01]  /*3260*/  SHF.R.U32.HI R135, RZ, 0x10, R73 ;  /* 0x00000010ff877819 */ /* 0x000fe20000011649 */
[----:B0-----:R-:W-:Y:S01]  /*3270*/  IMAD.MOV.U32 R72, RZ, RZ, R12 ;  /* 0x000000ffff487224 */ /* 0x001fe200078e000c */
[----:B------:R-:W-:-:S02]  /*3280*/  LOP3.LUT R74, R73, 0xff0000ff, RZ, 0xc0, !PT ;  /* 0xff0000ff494a7812 */ /* 0x000fc400078ec0ff */
        /* <DEDUP_REMOVED lines=94> */
.L_x_2970:
[----:B------:R-:W-:Y:S05]  /*3870*/  BSYNC B3 ;  /* 0x0000000000037941 */ /* 0x000fea0003800000 */
.L_x_2969:
[----:B0-----:R0:W-:Y:S02]  /*3880*/  ST.E.128 desc[UR36][R76.64], R12 ;  /* 0x0000000c4c007985 */ /* 0x0011e4000c101d24 */
.L_x_2968:
[----:B------:R-:W-:Y:S05]  /*3890*/  BSYNC B2 ;  /* 0x0000000000027941 */ /* 0x000fea0003800000 */
.L_x_2967:
[----:B------:R-:W-:-:S13]  /*38a0*/  ISETP.NE.AND P6, PT, R81, RZ, PT ;  /* 0x000000ff5100720c */ /* 0x000fda0003fc5270 */
[----:B------:R-:W-:Y:S05]  /*38b0*/  @P6 BRA `(.L_x_2966) ;  /* 0x0000000400bc6947 */ /* 0x000fea0003800000 */
[----:B0-2---:R0:W2:Y:S01]  /*38c0*/  LDS.128 R12, [R96+0x2c400] ;  /* 0x02c40000600c7984 */ /* 0x0050a20000000c00 */
[----:B----4-:R-:W-:Y:S01]  /*38d0*/  IADD3 R72, P6, R18, R115, RZ ;  /* 0x0000007312487210 */ /* 0x010fe20007fde0ff */
[----:B------:R-:W-:Y:S04]  /*38e0*/  BSSY B2, `(.L_x_2971) ;  /* 0x000006b000027945 */ /* 0x000fe80003800000 */
[----:B---3--:R-:W-:Y:S01]  /*38f0*/  IMAD.X R73, R79, 0x1, R220, P6 ;  /* 0x000000014f497824 */ /* 0x008fe200030e06dc */
[----:B------:R-:W-:-:S13]  /*3900*/  ISETP.GE.AND P6, PT, R19, R114, PT ;  /* 0x000000721300720c */ /* 0x000fda0003fc6270 */
[----:B0-----:R-:W-:Y:S05]  /*3910*/  @P6 BRA `(.L_x_2972) ;  /* 0x00000004009c6947 */ /* 0x001fea0003800000 */
[----:B------:R-:W-:Y:S01]  /*3920*/  SHF.R.U32.HI R74, RZ, 0x8, R71 ;  /* 0x00000008ff4a7819 */ /* 0x000fe20000011647 */
[----:B--2---:R-:W-:Y:S01]  /*3930*/  IMAD.MOV.U32 R68, RZ, RZ, R12 ;  /* 0x000000ffff447224 */ /* 0x004fe200078e000c */
[--C-:B------:R-:W-:Y:S02]  /*3940*/  SHF.R.U32.HI R70, RZ, 0x8, R69.reuse ;  /* 0x00000008ff467819 */ /* 0x100fe40000011645 */
[----:B------:R-:W-:Y:S01]  /*3950*/  LOP3.LUT R11, R69, 0xff0000ff, RZ, 0xc0, !PT ;  /* 0xff0000ff450b7812 */ /* 0x000fe200078ec0ff */
[----:B------:R-:W-:Y:S01]  /*3960*/  IMAD.SHL.U32 R74, R74, 0x100, RZ ;  /* 0x000001004a4a7824 */ /* 0x000fe200078e00ff */
[----:B------:R-:W-:Y:S01]  /*3970*/  SHF.R.U32.HI R76, RZ, 0x10, R69 ;  /* 0x00000010ff4c7819 */ /* 0x000fe20000011645 */
[----:B------:R-:W-:Y:S01]  /*3980*/  IMAD.SHL.U32 R70, R70, 0x100, RZ ;  /* 0x0000010046467824 */ /* 0x000fe200078e00ff */
[----:B------:R-:W-:Y:S02]  /*3990*/  LOP3.LUT R69, R71, 0xff0000ff, RZ, 0xc0, !PT ;  /* 0xff0000ff47457812 */ /* 0x000fe400078ec0ff */
[----:B------:R-:W-:-:S02]  /*39a0*/  SHF.R.U32.HI R75, RZ, 0x10, R71 ;  /* 0x00000010ff4b7819 */ /* 0x000fc40000011647 */
[----:B------:R-:W-:Y:S02]  /*39b0*/  LOP3.LUT R12, R69, 0xff00, R74, 0xf8, !PT ;  /* 0x0000ff00450c7812 */ /* 0x000fe400078ef84a */
[----:B------:R-:W-:Y:S01]  /*39c0*/  LOP3.LUT R70, R11, 0xff00, R70, 0xf8, !PT ;  /* 0x0000ff000b467812 */ /* 0x000fe200078ef846 */
[----:B------:R-:W-:Y:S01]  /*39d0*/  IMAD.U32 R75, R75, 0x10000, RZ ;  /* 0x000100004b4b7824 */ /* 0x000fe200078e00ff */
[----:B------:R-:W-:Y:S02]  /*39e0*/  SHF.L.U32 R69, R76, 0x10, RZ ;  /* 0x000000104c457819 */ /* 0x000fe400000006ff */
[-C--:B------:R-:W-:Y:S02]  /*39f0*/  F2FP.F16.E4M3.UNPACK_B R71, R130.reuse.H1 ;  /* 0x00000082ff47723e */ /* 0x080fe400030006ff */
[----:B------:R-:W-:Y:S02]  /*3a00*/  F2FP.F16.E4M3.UNPACK_B R11, R13 ;  /* 0x0000000dff0b723e */ /* 0x000fe400020006ff */
[----:B------:R-:W-:Y:S01]  /*3a10*/  LOP3.LUT R74, R70, 0xff0000, R69, 0xf8, !PT ;  /* 0x00ff0000464a7812 */ /* 0x000fe200078ef845 */
[--C-:B------:R-:W-:Y:S01]  /*3a20*/  HADD2.F32 R76, -RZ, R71.reuse.H1_H1 ;  /* 0x30000047ff4c7230 */ /* 0x100fe20000004100 */
[----:B------:R-:W-:Y:S01]  /*3a30*/  LOP3.LUT R77, R12, 0xff0000, R75, 0xf8, !PT ;  /* 0x00ff00000c4d7812 */ /* 0x000fe200078ef84b */
[----:B------:R-:W-:Y:S01]  /*3a40*/  HADD2.F32 R75, -RZ, R71.H0_H0 ;  /* 0x20000047ff4b7230 */ /* 0x000fe20000004100 */
[----:B------:R-:W-:Y:S01]  /*3a50*/  F2FP.F16.E4M3.UNPACK_B R70, R123.H1 ;  /* 0x0000007bff46723e */ /* 0x000fe200030006ff */
[--C-:B------:R-:W-:Y:S01]  /*3a60*/  HADD2.F32 R12, -RZ, R11.reuse.H1_H1 ;  /* 0x3000000bff0c7230 */ /* 0x100fe20000004100 */
[----:B------:R-:W-:Y:S01]  /*3a70*/  F2FP.F16.E4M3.UNPACK_B R13, R13.H1 ;  /* 0x0000000dff0d723e */ /* 0x000fe200030006ff */
[----:B------:R-:W-:Y:S01]  /*3a80*/  HADD2.F32 R11, -RZ, R11.H0_H0 ;  /* 0x2000000bff0b7230 */ /* 0x000fe20000004100 */
[----:B------:R-:W-:Y:S01]  /*3a90*/  F2FP.F16.E4M3.UNPACK_B R130, R130 ;  /* 0x00000082ff82723e */ /* 0x000fe200020006ff */
[----:B------:R-:W-:-:S02]  /*3aa0*/  HADD2.F32 R71, -RZ, R70.H0_H0 ;  /* 0x20000046ff477230 */ /* 0x000fc40000004100 */
[CC--:B------:R-:W-:Y:S01]  /*3ab0*/  FMUL.FTZ R132, R12.reuse, R75.reuse ;  /* 0x0000004b0c847220 */ /* 0x0c0fe20000410000 */
        /* <DEDUP_REMOVED lines=19> */
[----:B------:R-:W-:Y:S02]  /*3bf0*/  HADD2.F32 R130, -RZ, R130.H0_H0 ;  /* 0x20000082ff827230 */ /* 0x000fe40000004100 */
[----:B------:R-:W-:Y:S01]  /*3c00*/  FMUL.FTZ R132, R70, R75 ;  /* 0x0000004b46847220 */ /* 0x000fe20000410000 */
[----:B------:R-:W-:-:S02]  /*3c10*/  HADD2.F32 R68, -RZ, R68.H1_H1 ;  /* 0x30000044ff447230 */ /* 0x000fc40000004100 */
[--C-:B------:R-:W-:Y:S02]  /*3c20*/  HADD2.F32 R71, -RZ, R123.reuse.H1_H1 ;  /* 0x3000007bff477230 */ /* 0x100fe40000004100 */
[-C--:B------:R-:W-:Y:S01]  /*3c30*/  FMUL.FTZ R75, R13, R130.reuse ;  /* 0x000000820d4b7220 */ /* 0x080fe20000410000 */
[----:B------:R-:W-:Y:S02]  /*3c40*/  HADD2.F32 R123, -RZ, R123.H0_H0 ;  /* 0x2000007bff7b7230 */ /* 0x000fe40000004100 */
[----:B------:R-:W-:Y:S01]  /*3c50*/  FMUL.FTZ R76, R68, R130 ;  /* 0x00000082444c7220 */ /* 0x000fe20000410000 */
[-C--:B------:R-:W-:Y:S01]  /*3c60*/  FFMA.FTZ R132, R69, R71.reuse, -R132 ;  /* 0x0000004745847223 */ /* 0x080fe20000010884 */
[----:B------:R-:W-:Y:S02]  /*3c70*/  FFMA.FTZ R79, R70, R71, R79 ;  /* 0x00000047464f7223 */ /* 0x000fe4000001004f */
[-C--:B------:R-:W-:Y:S01]  /*3c80*/  FFMA.FTZ R130, R13, R123.reuse, -R76 ;  /* 0x0000007b0d827223 */ /* 0x080fe2000001084c */
[----:B------:R-:W-:Y:S01]  /*3c90*/  FFMA.FTZ R123, R68, R123, R75 ;  /* 0x0000007b447b7223 */ /* 0x000fe2000001004b */
[----:B------:R-:W-:-:S02]  /*3ca0*/  F2FP.F16.E4M3.UNPACK_B R68, R15.H1 ;  /* 0x0000000fff44723e */ /* 0x000fc400030006ff */
[-C--:B------:R-:W-:Y:S02]  /*3cb0*/  F2FP.F16.E4M3.UNPACK_B R76, R77.reuse.H1 ;  /* 0x0000004dff4c723e */ /* 0x080fe400030006ff */
[----:B------:R-:W-:Y:S01]  /*3cc0*/  F2FP.F16.E4M3.UNPACK_B R71, R74.H1 ;  /* 0x0000004aff47723e */ /* 0x000fe200030006ff */
[----:B------:R-:W-:Y:S01]  /*3cd0*/  HADD2.F32 R70, -RZ, R68.H1_H1 ;  /* 0x30000044ff467230 */ /* 0x000fe20000004100 */
[----:B------:R-:W-:Y:S01]  /*3ce0*/  F2FP.F16.E4M3.UNPACK_B R13, R14.H1 ;  /* 0x0000000eff0d723e */ /* 0x000fe200030006ff */
[----:B------:R-:W-:Y:S01]  /*3cf0*/  HADD2.F32 R115, -RZ, R76.H1_H1 ;  /* 0x3000004cff737230 */ /* 0x000fe20000004100 */
[----:B------:R-:W-:Y:S01]  /*3d00*/  F2FP.F16.E4M3.UNPACK_B R77, R77 ;  /* 0x0000004dff4d723e */ /* 0x000fe200020006ff */
[----:B------:R-:W-:Y:S01]  /*3d10*/  HADD2.F32 R69, -RZ, R68.H0_H0 ;  /* 0x20000044ff457230 */ /* 0x000fe20000004100 */
[----:B------:R-:W-:Y:S01]  /*3d20*/  F2FP.SATFINITE.E4M3.F32.PACK_AB_MERGE_C R133, R79, R132, RZ ;  /* 0x000000844f85723e */ /* 0x000fe200048070ff */
        /* <DEDUP_REMOVED lines=19> */
[----:B------:R-:W-:Y:S01]  /*3e60*/  HADD2.F32 R15, -RZ, R15.H1_H1 ;  /* 0x3000000fff0f7230 */ /* 0x000fe20000004100 */
[----:B------:R-:W-:Y:S01]  /*3e70*/  F2FP.SATFINITE.E4M3.F32.PACK_AB_MERGE_C R79, R79, R132, RZ ;  /* 0x000000844f4f723e */ /* 0x000fe200048070ff */
        /* <DEDUP_REMOVED lines=17> */
.L_x_2972:
[----:B------:R-:W-:Y:S05]  /*3f90*/  BSYNC B2 ;  /* 0x0000000000027941 */ /* 0x000fea0003800000 */
.L_x_2971:
[----:B--2---:R0:W-:Y:S02]  /*3fa0*/  ST.E.128 desc[UR36][R72.64], R12 ;  /* 0x0000000c48007985 */ /* 0x0041e4000c101d24 */
.L_x_2966:
[----:B------:R-:W-:Y:S05]  /*3fb0*/  BSYNC B1 ;  /* 0x0000000000017941 */ /* 0x000fea0003800000 */
.L_x_2965:
[----:B------:R-:W-:-:S03]  /*3fc0*/  UMOV UR4, 0xffffffff ;  /* 0xffffffff00047882 */ /* 0x000fc60000000000 */
[----:B------:R-:W-:Y:S05]  /*3fd0*/  BRA.DIV UR4, `(.L_x_2973) ;  /* 0x0000028204747947 */ /* 0x000fea000b800000 */
[----:B------:R1:W1:Y:S04]  /*3fe0*/  SHFL.IDX PT, R71, R117, 0x1, 0x181f ;  /* 0x00381f0075477f89 */ /* 0x00026800000e0000 */
[----:B0-----:R0:W0:Y:S02]  /*3ff0*/  SHFL.IDX PT, R73, R116, 0x1, 0x181f ;  /* 0x00381f0074497f89 */ /* 0x00102400000e0000 */
.L_x_3309:
[----:B------:R-:W-:Y:S04]  /*4000*/  BSSY B1, `(.L_x_2974) ;  /* 0x00000e6000017945 */ /* 0x000fe80003800000 */
[----:B------:R-:W-:Y:S05]  /*4010*/  @P2 BRA `(.L_x_2975) ;  /* 0x0000000c00902947 */ /* 0x000fea0003800000 */
[----:B------:R-:W-:Y:S04]  /*4020*/  BSSY B2, `(.L_x_2976) ;  /* 0x0000070000027945 */ /* 0x000fe80003800000 */
[----:B------:R-:W-:Y:S05]  /*4030*/  @P1 BRA `(.L_x_2977) ;  /* 0x0000000400b81947 */ /* 0x000fea0003800000 */
[----:B--2---:R2:W2:Y:S01]  /*4040*/  LDS.128 R12, [R96+0x29400] ;  /* 0x02940000600c7984 */ /* 0x0044a20000000c00 */
[----:B0-----:R-:W-:Y:S01]  /*4050*/  IADD3 R68, P2, R16, R73, RZ ;  /* 0x0000004910447210 */ /* 0x001fe20007f5e0ff */
[----:B------:R-:W-:Y:S04]  /*4060*/  BSSY B3, `(.L_x_2978) ;  /* 0x000006a000037945 */ /* 0x000fe80003800000 */
[----:B-1----:R-:W-:Y:S01]  /*4070*/  IMAD.X R69, R71, 0x1, R17, P2 ;  /* 0x0000000147457824 */ /* 0x002fe200010e0611 */
[----:B------:R-:W-:-:S13]  /*4080*/  ISETP.GE.AND P2, PT, R84, R114, PT ;  /* 0x000000725400720c */ /* 0x000fda0003f46270 */
[----:B------:R-:W-:Y:S05]  /*4090*/  @P2 BRA `(.L_x_2979) ;  /* 0x0000000400982947 */ /* 0x000fea0003800000 */
[----:B------:R-:W-:Y:S02]  /*40a0*/  SHF.R.U32.HI R64, RZ, 0x8, R65 ;  /* 0x00000008ff407819 */ /* 0x000fe40000011641 */
[----:B------:R-:W-:Y:S02]  /*40b0*/  SHF.R.U32.HI R66, RZ, 0x8, R67 ;  /* 0x00000008ff427819 */ /* 0x000fe40000011643 */
[----:B------:R-:W-:Y:S01]  /*40c0*/  LOP3.LUT R11, R65, 0xff0000ff, RZ, 0xc0, !PT ;  /* 0xff0000ff410b7812 */ /* 0x000fe200078ec0ff */
[----:B------:R-:W-:Y:S01]  /*40d0*/  IMAD.SHL.U32 R64, R64, 0x100, RZ ;  /* 0x0000010040407824 */ /* 0x000fe200078e00ff */
[----:B------:R-:W-:Y:S01]  /*40e0*/  SHF.R.U32.HI R70, RZ, 0x10, R65 ;  /* 0x00000010ff467819 */ /* 0x000fe20000011641 */
[----:B------:R-:W-:Y:S01]  /*40f0*/  IMAD.SHL.U32 R66, R66, 0x100, RZ ;  /* 0x0000010042427824 */ /* 0x000fe200078e00ff */
[----:B------:R-:W-:Y:S02]  /*4100*/  SHF.R.U32.HI R75, RZ, 0x10, R67 ;  /* 0x00000010ff4b7819 */ /* 0x000fe40000011643 */
[----:B------:R-:W-:-:S02]  /*4110*/  LOP3.LUT R65, R67, 0xff0000ff, RZ, 0xc0, !PT ;  /* 0xff0000ff43417812 */ /* 0x000fc400078ec0ff */
[----:B------:R-:W-:Y:S01]  /*4120*/  LOP3.LUT R64, R11, 0xff00, R64, 0xf8, !PT ;  /* 0x0000ff000b407812 */ /* 0x000fe200078ef840 */
[----:B------:R-:W-:Y:S01]  /*4130*/  IMAD.U32 R75, R75, 0x10000, RZ ;  /* 0x000100004b4b7824 */ /* 0x000fe200078e00ff */
[----:B------:R-:W-:Y:S02]  /*4140*/  LOP3.LUT R66, R65, 0xff00, R66, 0xf8, !PT ;  /* 0x0000ff0041427812 */ /* 0x000fe400078ef842 */
[----:B------:R-:W-:Y:S02]  /*4150*/  SHF.L.U32 R65, R70, 0x10, RZ ;  /* 0x0000001046417819 */ /* 0x000fe400000006ff */
[----:B--2---:R-:W-:Y:S02]  /*4160*/  F2FP.F16.E4M3.UNPACK_B R11, R13 ;  /* 0x0000000dff0b723e */ /* 0x004fe400020006ff */
[----:B------:R-:W-:Y:S02]  /*4170*/  F2FP.F16.E4M3.UNPACK_B R67, R129.H1 ;  /* 0x00000081ff43723e */ /* 0x000fe400030006ff */
[----:B------:R-:W-:-:S02]  /*4180*/  F2FP.F16.E4M3.UNPACK_B R13, R13.H1 ;  /* 0x0000000dff0d723e */ /* 0x000fc400030006ff */
[----:B------:R-:W-:Y:S01]  /*4190*/  LOP3.LUT R70, R64, 0xff0000, R65, 0xf8, !PT ;  /* 0x00ff000040467812 */ /* 0x000fe200078ef841 */
[----:B------:R-:W-:Y:S01]  /*41a0*/  HADD2.F32 R64, -RZ, R11.H1_H1 ;  /* 0x3000000bff407230 */ /* 0x000fe20000004100 */
[----:B------:R-:W-:Y:S01]  /*41b0*/  LOP3.LUT R75, R66, 0xff0000, R75, 0xf8, !PT ;  /* 0x00ff0000424b7812 */ /* 0x000fe200078ef84b */
[----:B------:R-:W-:Y:S01]  /*41c0*/  HADD2.F32 R72, -RZ, R67.H0_H0 ;  /* 0x20000043ff487230 */ /* 0x000fe20000004100 */
[----:B------:R-:W-:Y:S01]  /*41d0*/  F2FP.F16.E4M3.UNPACK_B R66, R128.H1 ;  /* 0x00000080ff42723e */ /* 0x000fe200030006ff */
[----:B------:R-:W-:Y:S01]  /*41e0*/  HADD2.F32 R11, -RZ, R11.H0_H0 ;  /* 0x2000000bff0b7230 */ /* 0x000fe20000004100 */
[----:B------:R-:W-:Y:S01]  /*41f0*/  F2FP.F16.E4M3.UNPACK_B R129, R129 ;  /* 0x00000081ff81723e */ /* 0x000fe200020006ff */
[----:B------:R-:W-:Y:S02]  /*4200*/  HADD2.F32 R74, -RZ, R67.H1_H1 ;  /* 0x30000043ff4a7230 */ /* 0x000fe40000004100 */
[----:B------:R-:W-:Y:S01]  /*4210*/  FMUL.FTZ R76, R64, R72 ;  /* 0x00000048404c7220 */ /* 0x000fe20000410000 */
[----:B------:R-:W-:-:S02]  /*4220*/  HADD2.F32 R65, -RZ, R13.H1_H1 ;  /* 0x3000000dff417230 */ /* 0x000fc40000004100 */
[----:B------:R-:W-:Y:S01]  /*4230*/  FMUL.FTZ R77, R11, R72 ;  /* 0x000000480b4d7220 */ /* 0x000fe20000410000 */
[--C-:B------:R-:W-:Y:S01]  /*4240*/  HADD2.F32 R67, -RZ, R66.reuse.H0_H0 ;  /* 0x20000042ff437230 */ /* 0x100fe20000004100 */
[----:B------:R-:W-:Y:S01]  /*4250*/  F2FP.F16.E4M3.UNPACK_B R128, R128 ;  /* 0x00000080ff80723e */ /* 0x000fe200020006ff */
[----:B------:R-:W-:Y:S02]  /*4260*/  HADD2.F32 R13, -RZ, R13.H0_H0 ;  /* 0x2000000dff0d7230 */ /* 0x000fe40000004100 */
[-C--:B------:R-:W-:Y:S01]  /*4270*/  FMUL.FTZ R72, R65, R74.reuse ;  /* 0x0000004a41487220 */ /* 0x080fe20000410000 */
[----:B------:R-:W-:Y:S02]  /*4280*/  HADD2.F32 R66, -RZ, R66.H1_H1 ;  /* 0x30000042ff427230 */ /* 0x000fe40000004100 */
[-C--:B------:R-:W-:Y:S01]  /*4290*/  FFMA.FTZ R11, R11, R67.reuse, -R76 ;  /* 0x000000430b0b7223 */ /* 0x080fe2000001084c */
[----:B------:R-:W-:Y:S01]  /*42a0*/  FFMA.FTZ R130, R64, R67, R77 ;  /* 0x0000004340827223 */ /* 0x000fe2000001004d */
[----:B------:R-:W-:Y:S01]  /*42b0*/  FMUL.FTZ R74, R13, R74 ;  /* 0x0000004a0d4a7220 */ /* 0x000fe20000410000 */
[----:B------:R-:W-:-:S02]  /*42c0*/  HADD2.F32 R67, -RZ, R129.H1_H1 ;  /* 0x30000081ff437230 */ /* 0x000fc40000004100 */
[----:B------:R-:W-:Y:S01]  /*42d0*/  FFMA.FTZ R76, R13, R66, -R72 ;  /* 0x000000420d4c7223 */ /* 0x000fe20000010848 */
[----:B------:R-:W-:Y:S01]  /*42e0*/  F2FP.F16.E4M3.UNPACK_B R13, R12.H1 ;  /* 0x0000000cff0d723e */ /* 0x000fe200030006ff */
[----:B---3--:R-:W-:Y:S01]  /*42f0*/  FFMA.FTZ R79, R65, R66, R74 ;  /* 0x00000042414f7223 */ /* 0x008fe2000001004a */
[----:B------:R-:W-:Y:S01]  /*4300*/  F2FP.F16.E4M3.UNPACK_B R12, R12 ;  /* 0x0000000cff0c723e */ /* 0x000fe200020006ff */
[----:B------:R-:W-:Y:S02]  /*4310*/  HADD2.F32 R129, -RZ, R129.H0_H0 ;  /* 0x20000081ff817230 */ /* 0x000fe40000004100 */
[--C-:B------:R-:W-:Y:S02]  /*4320*/  HADD2.F32 R64, -RZ, R13.reuse.H0_H0 ;  /* 0x2000000dff407230 */ /* 0x100fe40000004100 */
[----:B------:R-:W-:Y:S02]  /*4330*/  HADD2.F32 R65, -RZ, R13.H1_H1 ;  /* 0x3000000dff417230 */ /* 0x000fe40000004100 */
[----:B------:R-:W-:-:S02]  /*4340*/  HADD2.F32 R13, -RZ, R12.H0_H0 ;  /* 0x2000000cff0d7230 */ /* 0x000fc40000004100 */
[-C--:B------:R-:W-:Y:S01]  /*4350*/  FMUL.FTZ R74, R64, R67.reuse ;  /* 0x00000043404a7220 */ /* 0x080fe20000410000 */
[----:B------:R-:W-:Y:S02]  /*4360*/  HADD2.F32 R12, -RZ, R12.H1_H1 ;  /* 0x3000000cff0c7230 */ /* 0x000fe40000004100 */
[----:B------:R-:W-:Y:S01]  /*4370*/  FMUL.FTZ R77, R65, R67 ;  /* 0x00000043414d7220 */ /* 0x000fe20000410000 */
[--C-:B------:R-:W-:Y:S02]  /*4380*/  HADD2.F32 R66, -RZ, R128.reuse.H1_H1 ;  /* 0x30000080ff427230 */ /* 0x100fe40000004100 */
[----:B------:R-:W-:Y:S02]  /*4390*/  HADD2.F32 R128, -RZ, R128.H0_H0 ;  /* 0x20000080ff807230 */ /* 0x000fe40000004100 */
[-C--:B------:R-:W-:Y:S01]  /*43a0*/  FMUL.FTZ R72, R12, R129.reuse ;  /* 0x000000810c487220 */ /* 0x080fe20000410000 */
[----:B------:R-:W-:Y:S01]  /*43b0*/  FMUL.FTZ R129, R13, R129 ;  /* 0x000000810d817220 */ /* 0x000fe20000410000 */
[-C--:B------:R-:W-:Y:S01]  /*43c0*/  FFMA.FTZ R64, R64, R66.reuse, -R77 ;  /* 0x0000004240407223 */ /* 0x080fe2000001084d */
[----:B------:R-:W-:Y:S01]  /*43d0*/  FFMA.FTZ R65, R65, R66, R74 ;  /* 0x0000004241417223 */ /* 0x000fe2000001004a */
[-C--:B------:R-:W-:Y:S01]  /*43e0*/  FFMA.FTZ R77, R13, R128.reuse, -R72 ;  /* 0x000000800d4d7223 */ /* 0x080fe20000010848 */
[----:B------:R-:W-:Y:S01]  /*43f0*/  F2FP.F16.E4M3.UNPACK_B R13, R15.H1 ;  /* 0x0000000fff0d723e */ /* 0x000fe200030006ff */
[----:B------:R-:W-:Y:S01]  /*4400*/  FFMA.FTZ R128, R12, R128, R129 ;  /* 0x000000800c807223 */ /* 0x000fe20000010081 */
[----:B------:R-:W-:-:S02]  /*4410*/  F2FP.F16.E4M3.UNPACK_B R72, R75.H1 ;  /* 0x0000004bff48723e */ /* 0x000fc400030006ff */
[----:B------:R-:W-:Y:S02]  /*4420*/  F2FP.SATFINITE.E4M3.F32.PACK_AB_MERGE_C R129, R79, R76, RZ ;  /* 0x0000004c4f81723e */ /* 0x000fe400048070ff */
        /* <DEDUP_REMOVED lines=24> */
[----:B----4-:R-:W-:Y:S01]  /*45b0*/  FFMA.FTZ R115, R65, R67, R132 ;  /* 0x0000004341737223 */ /* 0x010fe20000010084 */
        /* <DEDUP_REMOVED lines=20> */
.L_x_2979:
[----:B------:R-:W-:Y:S05]  /*4700*/  BSYNC B3 ;  /* 0x0000000000037941 */ /* 0x000fea0003800000 */
.L_x_2978:
[----:B--2---:R0:W-:Y:S02]  /*4710*/  ST.E.128 desc[UR36][R68.64], R12 ;  /* 0x0000000c44007985 */ /* 0x0041e4000c101d24 */
.L_x_2977:
[----:B------:R-:W-:Y:S05]  /*4720*/  BSYNC B2 ;  /* 0x0000000000027941 */ /* 0x000fea0003800000 */
.L_x_2976:
[----:B------:R-:W-:-:S13]  /*4730*/  ISETP.NE.AND P2, PT, R81, RZ, PT ;  /* 0x000000ff5100720c */ /* 0x000fda0003f45270 */
[----:B------:R-:W-:Y:S05]  /*4740*/  @P2 BRA `(.L_x_2975) ;  /* 0x0000000400c42947 */ /* 0x000fea0003800000 */
[----:B0-2---:R0:W2:Y:S01]  /*4750*/  LDS.128 R12, [R96+0x2d400] ;  /* 0x02d40000600c7984 */ /* 0x0050a20000000c00 */
[----:B------:R-:W-:Y:S01]  /*4760*/  IADD3 R64, P2, R18, R73, RZ ;  /* 0x0000004912407210 */ /* 0x000fe20007f5e0ff */
[----:B------:R-:W-:Y:S04]  /*4770*/  BSSY B2, `(.L_x_2980) ;  /* 0x000006d000027945 */ /* 0x000fe80003800000 */
[----:B-1----:R-:W-:Y:S01]  /*4780*/  IMAD.X R65, R71, 0x1, R220, P2 ;  /* 0x0000000147417824 */ /* 0x002fe200010e06dc */
[----:B------:R-:W-:-:S13]  /*4790*/  ISETP.GE.AND P2, PT, R19, R114, PT ;  /* 0x000000721300720c */ /* 0x000fda0003f46270 */
[----:B0-----:R-:W-:Y:S05]  /*47a0*/  @P2 BRA `(.L_x_2981) ;  /* 0x0000000400a42947 */ /* 0x001fea0003800000 */
[----:B------:R-:W-:Y:S01]  /*47b0*/  SHF.R.U32.HI R66, RZ, 0x8, R63 ;  /* 0x00000008ff427819 */ /* 0x000fe2000001163f */
[----:B--2---:R-:W-:Y:S01]  /*47c0*/  IMAD.MOV.U32 R60, RZ, RZ, R14 ;  /* 0x000000ffff3c7224 */ /* 0x004fe200078e000e */
[----:B------:R-:W-:Y:S02]  /*47d0*/  SHF.R.U32.HI R11, RZ, 0x8, R61 ;  /* 0x00000008ff0b7819 */ /* 0x000fe4000001163d */
[----:B------:R-:W-:Y:S01]  /*47e0*/  LOP3.LUT R62, R61, 0xff0000ff, RZ, 0xc0, !PT ;  /* 0xff0000ff3d3e7812 */ /* 0x000fe200078ec0ff */
[----:B------:R-:W-:Y:S01]  /*47f0*/  IMAD.SHL.U32 R14, R66, 0x100, RZ ;  /* 0x00000100420e7824 */ /* 0x000fe200078e00ff */
[----:B------:R-:W-:Y:S02]  /*4800*/  SHF.R.U32.HI R68, RZ, 0x10, R63 ;  /* 0x00000010ff447819 */ /* 0x000fe4000001163f */
[----:B------:R-:W-:Y:S02]  /*4810*/  SHF.L.U32 R11, R11, 0x8, RZ ;  /* 0x000000080b0b7819 */ /* 0x000fe400000006ff */
[----:B------:R-:W-:Y:S01]  /*4820*/  SHF.R.U32.HI R69, RZ, 0x10, R61 ;  /* 0x00000010ff457819 */ /* 0x000fe2000001163d */
[----:B------:R-:W-:Y:S01]  /*4830*/  IMAD.MOV.U32 R61, RZ, RZ, R15 ;  /* 0x000000ffff3d7224 */ /* 0x000fe200078e000f */
[----:B------:R-:W-:-:S02]  /*4840*/  LOP3.LUT R63, R63, 0xff0000ff, RZ, 0xc0, !PT ;  /* 0xff0000ff3f3f7812 */ /* 0x000fc400078ec0ff */
[----:B------:R-:W-:Y:S01]  /*4850*/  LOP3.LUT R15, R62, 0xff00, R11, 0xf8, !PT ;  /* 0x0000ff003e0f7812 */ /* 0x000fe200078ef80b */
[----:B------:R-:W-:Y:S01]  /*4860*/  IMAD.U32 R62, R68, 0x10000, RZ ;  /* 0x00010000443e7824 */ /* 0x000fe200078e00ff */
[----:B------:R-:W-:Y:S01]  /*4870*/  LOP3.LUT R67, R63, 0xff00, R14, 0xf8, !PT ;  /* 0x0000ff003f437812 */ /* 0x000fe200078ef80e */
[----:B------:R-:W-:Y:S01]  /*4880*/  IMAD.U32 R14, R69, 0x10000, RZ ;  /* 0x00010000450e7824 */ /* 0x000fe200078e00ff */
        /* <DEDUP_REMOVED lines=91> */
.L_x_2981:
[----:B------:R-:W-:Y:S05]  /*4e40*/  BSYNC B2 ;  /* 0x0000000000027941 */ /* 0x000fea0003800000 */
.L_x_2980:
[----:B--2---:R0:W-:Y:S02]  /*4e50*/  ST.E.128 desc[UR36][R64.64], R12 ;  /* 0x0000000c40007985 */ /* 0x0041e4000c101d24 */
.L_x_2975:
[----:B------:R-:W-:Y:S05]  /*4e60*/  BSYNC B1 ;  /* 0x0000000000017941 */ /* 0x000fea0003800000 */
.L_x_2974:
[----:B------:R-:W-:-:S03]  /*4e70*/  UMOV UR4, 0xffffffff ;  /* 0xffffffff00047882 */ /* 0x000fc60000000000 */
[----:B------:R-:W-:Y:S05]  /*4e80*/  BRA.DIV UR4, `(.L_x_2982) ;  /* 0x0000027604147947 */ /* 0x000fea000b800000 */
[----:B------:R1:W1:Y:S04]  /*4e90*/  SHFL.IDX PT, R63, R117, 0x2, 0x181f ;  /* 0x00581f00753f7f89 */ /* 0x00026800000e0000 */
[----:B0-----:R0:W0:Y:S02]  /*4ea0*/  SHFL.IDX PT, R65, R116, 0x2, 0x181f ;  /* 0x00581f0074417f89 */ /* 0x00102400000e0000 */
.L_x_3313:
[----:B------:R-:W-:Y:S04]  /*4eb0*/  BSSY B1, `(.L_x_2983) ;  /* 0x00000e9000017945 */ /* 0x000fe80003800000 */
[----:B------:R-:W-:Y:S05]  /*4ec0*/  @P3 BRA `(.L_x_2984) ;  /* 0x0000000c009c3947 */ /* 0x000fea0003800000 */
[----:B------:R-:W-:Y:S04]  /*4ed0*/  BSSY B2, `(.L_x_2985) ;  /* 0x0000073000027945 */ /* 0x000fe80003800000 */
[----:B------:R-:W-:Y:S05]  /*4ee0*/  @P1 BRA `(.L_x_2986) ;  /* 0x0000000400c41947 */ /* 0x000fea0003800000 */
[----:B--2---:R2:W2:Y:S01]  /*4ef0*/  LDS.128 R12, [R96+0x2a400] ;  /* 0x02a40000600c7984 */ /* 0x0044a20000000c00 */
[----:B0-----:R-:W-:Y:S01]  /*4f00*/  IADD3 R60, P2, R16, R65, RZ ;  /* 0x00000041103c7210 */ /* 0x001fe20007f5e0ff */
[----:B------:R-:W-:Y:S03]  /*4f10*/  BSSY B3, `(.L_x_2987) ;  /* 0x000006d000037945 */ /* 0x000fe60003800000 */
[----:B-1----:R-:W-:Y:S02]  /*4f20*/  IADD3.X R61, R63, R17, RZ, P2, !PT ;  /* 0x000000113f3d7210 */ /* 0x002fe400017fe4ff */
[----:B------:R-:W-:-:S13]  /*4f30*/  ISETP.GE.AND P2, PT, R84, R114, PT ;  /* 0x000000725400720c */ /* 0x000fda0003f46270 */
[----:B------:R-:W-:Y:S05]  /*4f40*/  @P2 BRA `(.L_x_2988) ;  /* 0x0000000400a42947 */ /* 0x000fea0003800000 */
[----:B------:R-:W-:Y:S01]  /*4f50*/  SHF.R.U32.HI R11, RZ, 0x8, R57 ;  /* 0x00000008ff0b7819 */ /* 0x000fe20000011639 */
[----:B--2---:R-:W-:Y:S01]  /*4f60*/  IMAD.MOV.U32 R56, RZ, RZ, R14 ;  /* 0x000000ffff387224 */ /* 0x004fe200078e000e */
[--C-:B------:R-:W-:Y:S02]  /*4f70*/  SHF.R.U32.HI R62, RZ, 0x8, R59.reuse ;  /* 0x00000008ff3e7819 */ /* 0x100fe4000001163b */
[----:B------:R-:W-:Y:S01]  /*4f80*/  LOP3.LUT R58, R57, 0xff0000ff, RZ, 0xc0, !PT ;  /* 0xff0000ff393a7812 */ /* 0x000fe200078ec0ff */
[----:B------:R-:W-:Y:S01]  /*4f90*/  IMAD.SHL.U32 R11, R11, 0x100, RZ ;  /* 0x000001000b0b7824 */ /* 0x000fe200078e00ff */
[----:B------:R-:W-:Y:S01]  /*4fa0*/  SHF.R.U32.HI R64, RZ, 0x10, R59 ;  /* 0x00000010ff407819 */ /* 0x000fe2000001163b */
[----:B------:R-:W-:Y:S01]  /*4fb0*/  IMAD.SHL.U32 R14, R62, 0x100, RZ ;  /* 0x000001003e0e7824 */ /* 0x000fe200078e00ff */
[----:B------:R-:W-:Y:S01]  /*4fc0*/  SHF.R.U32.HI R66, RZ, 0x10, R57 ;  /* 0x00000010ff427819 */ /* 0x000fe20000011639 */
[----:B------:R-:W-:Y:S01]  /*4fd0*/  IMAD.MOV.U32 R57, RZ, RZ, R15 ;  /* 0x000000ffff397224 */ /* 0x000fe200078e000f */
        /* <DEDUP_REMOVED lines=96> */
.L_x_2988:
[----:B------:R-:W-:Y:S05]  /*55e0*/  BSYNC B3 ;  /* 0x0000000000037941 */ /* 0x000fea0003800000 */
.L_x_2987:
[----:B--2---:R0:W-:Y:S02]  /*55f0*/  ST.E.128 desc[UR36][R60.64], R12 ;  /* 0x0000000c3c007985 */ /* 0x0041e4000c101d24 */
.L_x_2986:
[----:B------:R-:W-:Y:S05]  /*5600*/  BSYNC B2 ;  /* 0x0000000000027941 */ /* 0x000fea0003800000 */
.L_x_2985:
        /* <DEDUP_REMOVED lines=8> */
[----:B------:R-:W-:Y:S02]  /*5690*/  SHF.R.U32.HI R58, RZ, 0x8, R55 ;  /* 0x00000008ff3a7819 */ /* 0x000fe40000011637 */
[--C-:B------:R-:W-:Y:S02]  /*56a0*/  SHF.R.U32.HI R61, RZ, 0x8, R53.reuse ;  /* 0x00000008ff3d7819 */ /* 0x100fe40000011635 */
[----:B------:R-:W-:Y:S02]  /*56b0*/  LOP3.LUT R11, R53, 0xff0000ff, RZ, 0xc0, !PT ;  /* 0xff0000ff350b7812 */ /* 0x000fe400078ec0ff */
[----:B------:R-:W-:Y:S01]  /*56c0*/  SHF.R.U32.HI R60, RZ, 0x10, R53 ;  /* 0x00000010ff3c7819 */ /* 0x000fe20000011635 */
[----:B--2---:R-:W-:Y:S01]  /*56d0*/  IMAD.MOV.U32 R53, RZ, RZ, R15 ;  /* 0x000000ffff357224 */ /* 0x004fe200078e000f */
[----:B------:R-:W-:Y:S01]  /*56e0*/  SHF.R.U32.HI R59, RZ, 0x10, R55 ;  /* 0x00000010ff3b7819 */ /* 0x000fe20000011637 */
[----:B------:R-:W-:Y:S01]  /*56f0*/  IMAD.SHL.U32 R15, R58, 0x100, RZ ;  /* 0x000001003a0f7824 */ /* 0x000fe200078e00ff */
[----:B------:R-:W-:Y:S01]  /*5700*/  MOV R52, R14 ;  /* 0x0000000e00347202 */ /* 0x000fe20000000f00 */
[----:B------:R-:W-:Y:S01]  /*5710*/  IMAD.SHL.U32 R14, R61, 0x100, RZ ;  /* 0x000001003d0e7824 */ /* 0x000fe200078e00ff */
[----:B------:R-:W-:Y:S01]  /*5720*/  LOP3.LUT R54, R55, 0xff0000ff, RZ, 0xc0, !PT ;  /* 0xff0000ff37367812 */ /* 0x000fe200078ec0ff */
[----:B------:R-:W-:Y:S01]  /*5730*/  IMAD.U32 R59, R59, 0x10000, RZ ;  /* 0x000100003b3b7824 */ /* 0x000fe200078e00ff */
[----:B------:R-:W-:-:S02]  /*5740*/  F2FP.F16.E4M3.UNPACK_B R55, R122.H1 ;  /* 0x0000007aff37723e */ /* 0x000fc400030006ff */
[----:B------:R-:W-:Y:S01]  /*5750*/  LOP3.LUT R54, R54, 0xff00, R15, 0xf8, !PT ;  /* 0x0000ff0036367812 */ /* 0x000fe200078ef80f */
[----:B------:R-:W-:Y:S01]  /*5760*/  IMAD.U32 R15, R60, 0x10000, RZ ;  /* 0x000100003c0f7824 */ /* 0x000fe200078e00ff */
[----:B------:R-:W-:Y:S01]  /*5770*/  LOP3.LUT R14, R11, 0xff00, R14, 0xf8, !PT ;  /* 0x0000ff000b0e7812 */ /* 0x000fe200078ef80e */
[--C-:B------:R-:W-:Y:S01]  /*5780*/  HADD2.F32 R60, -RZ, R55.reuse.H1_H1 ;  /* 0x30000037ff3c7230 */ /* 0x100fe20000004100 */
[----:B------:R-:W-:Y:S02]  /*5790*/  F2FP.F16.E4M3.UNPACK_B R11, R13 ;  /* 0x0000000dff0b723e */ /* 0x000fe400020006ff */
[----:B------:R-:W-:Y:S01]  /*57a0*/  LOP3.LUT R61, R54, 0xff0000, R59, 0xf8, !PT ;  /* 0x00ff0000363d7812 */ /* 0x000fe200078ef83b */
[----:B------:R-:W-:Y:S01]  /*57b0*/  HADD2.F32 R59, -RZ, R55.H0_H0 ;  /* 0x20000037ff3b7230 */ /* 0x000fe20000004100 */
[----:B------:R-:W-:Y:S01]  /*57c0*/  LOP3.LUT R58, R14, 0xff0000, R15, 0xf8, !PT ;  /* 0x00ff00000e3a7812 */ /* 0x000fe200078ef80f */
[--C-:B------:R-:W-:Y:S01]  /*57d0*/  HADD2.F32 R14, -RZ, R11.reuse.H1_H1 ;  /* 0x3000000bff0e7230 */ /* 0x100fe20000004100 */
[----:B------:R-:W-:Y:S01]  /*57e0*/  F2FP.F16.E4M3.UNPACK_B R54, R121.H1 ;  /* 0x00000079ff36723e */ /* 0x000fe200030006ff */
[----:B------:R-:W-:Y:S01]  /*57f0*/  HADD2.F32 R11, -RZ, R11.H0_H0 ;  /* 0x2000000bff0b7230 */ /* 0x000fe20000004100 */
[----:B------:R-:W-:-:S02]  /*5800*/  F2FP.F16.E4M3.UNPACK_B R13, R13.H1 ;  /* 0x0000000dff0d723e */ /* 0x000fc400030006ff */
[CC--:B------:R-:W-:Y:S01]  /*5810*/  FMUL.FTZ R62, R14.reuse, R59.reuse ;  /* 0x0000003b0e3e7220 */ /* 0x0c0fe20000410000 */
[--C-:B------:R-:W-:Y:S02]  /*5820*/  HADD2.F32 R55, -RZ, R54.reuse.H0_H0 ;  /* 0x20000036ff377230 */ /* 0x100fe40000004100 */
[C---:B------:R-:W-:Y:S01]  /*5830*/  FMUL.FTZ R59, R11.reuse, R59 ;  /* 0x0000003b0b3b7220 */ /* 0x040fe20000410000 */
[--C-:B------:R-:W-:Y:S01]  /*5840*/  HADD2.F32 R15, -RZ, R13.reuse.H1_H1 ;  /* 0x3000000dff0f7230 */ /* 0x100fe20000004100 */
[----:B------:R-:W-:Y:S01]  /*5850*/  F2FP.F16.E4M3.UNPACK_B R122, R122 ;  /* 0x0000007aff7a723e */ /* 0x000fe200020006ff */
        /* <DEDUP_REMOVED lines=75> */
[----:B------:R-:W-:-:S07]  /*5d10*/  MOV R13, R63 ;  /* 0x0000003f000d7202 */ /* 0x000fce0000000f00 */
.L_x_2990:
[----:B------:R-:W-:Y:S05]  /*5d20*/  BSYNC B2 ;  /* 0x0000000000027941 */ /* 0x000fea0003800000 */
.L_x_2989:
[----:B--2---:R0:W-:Y:S02]  /*5d30*/  ST.E.128 desc[UR36][R56.64], R12 ;  /* 0x0000000c38007985 */ /* 0x0041e4000c101d24 */
.L_x_2984:
[----:B------:R-:W-:Y:S05]  /*5d40*/  BSYNC B1 ;  /* 0x0000000000017941 */ /* 0x000fea0003800000 */
.L_x_2983:
[----:B------:R-:W-:-:S03]  /*5d50*/  UMOV UR4, 0xffffffff ;  /* 0xffffffff00047882 */ /* 0x000fc60000000000 */
[----:B------:R-:W-:Y:S05]  /*5d60*/  BRA.DIV UR4, `(.L_x_2991) ;  /* 0x0000026604a87947 */ /* 0x000fea000b800000 */
[----:B-1----:R-:W1:Y:S04]  /*5d70*/  SHFL.IDX PT, R117, R117, 0x3, 0x181f ;  /* 0x00781f0075757f89 */ /* 0x002e6800000e0000 */
[----:B------:R0:W0:Y:S02]  /*5d80*/  SHFL.IDX PT, R53, R116, 0x3, 0x181f ;  /* 0x00781f0074357f89 */ /* 0x00002400000e0000 */
.L_x_3317:
[----:B------:R-:W-:Y:S05]  /*5d90*/  @P4 BRA `(.L_x_2992) ;  /* 0x0000005800884947 */ /* 0x000fea0003800000 */
[----:B------:R-:W-:Y:S04]  /*5da0*/  BSSY B1, `(.L_x_2993) ;  /* 0x0000073000017945 */ /* 0x000fe80003800000 */
        /* <DEDUP_REMOVED lines=12> */
[----:B------:R-:W-:Y:S01]  /*5e70*/  SHF.R.U32.HI R56, RZ, 0x10, R49 ;  /* 0x00000010ff387819 */ /* 0x000fe20000011631 */
[----:B------:R-:W-:Y:S01]  /*5e80*/  IMAD.MOV.U32 R49, RZ, RZ, R15 ;  /* 0x000000ffff317224 */ /* 0x000fe200078e000f */
[----:B------:R-:W-:Y:S02]  /*5e90*/  SHF.R.U32.HI R57, RZ, 0x10, R51 ;  /* 0x00000010ff397819 */ /* 0x000fe40000011633 */
[----:B------:R-:W-:-:S02]  /*5ea0*/  LOP3.LUT R50, R51, 0xff0000ff, RZ, 0xc0, !PT ;  /* 0xff0000ff33327812 */ /* 0x000fc400078ec0ff */
[----:B------:R-:W-:Y:S01]  /*5eb0*/  SHF.L.U32 R15, R52, 0x8, RZ ;  /* 0x00000008340f7819 */ /* 0x000fe200000006ff */
[----:B------:R-:W-:Y:S01]  /*5ec0*/  IMAD.U32 R57, R57, 0x10000, RZ ;  /* 0x0001000039397824 */ /* 0x000fe200078e00ff */
[----:B------:R-:W-:Y:S02]  /*5ed0*/  LOP3.LUT R14, R11, 0xff00, R14, 0xf8, !PT ;  /* 0x0000ff000b0e7812 */ /* 0x000fe400078ef80e */
[----:B------:R-:W-:Y:S01]  /*5ee0*/  LOP3.LUT R50, R50, 0xff00, R15, 0xf8, !PT ;  /* 0x0000ff0032327812 */ /* 0x000fe200078ef80f */
[----:B------:R-:W-:Y:S01]  /*5ef0*/  IMAD.U32 R15, R56, 0x10000, RZ ;  /* 0x00010000380f7824 */ /* 0x000fe200078e00ff */
        /* <DEDUP_REMOVED lines=91> */
.L_x_2996:
[----:B------:R-:W-:Y:S05]  /*64b0*/  BSYNC B2 ;  /* 0x0000000000027941 */ /* 0x000fea0003800000 */
.L_x_2995:
[----:B--2---:R0:W-:Y:S02]  /*64c0*/  ST.E.128 desc[UR36][R54.64], R12 ;  /* 0x0000000c36007985 */ /* 0x0041e4000c101d24 */
.L_x_2994:
[----:B------:R-:W-:Y:S05]  /*64d0*/  BSYNC B1 ;  /* 0x0000000000017941 */ /* 0x000fea0003800000 */
.L_x_2993:
        /* <DEDUP_REMOVED lines=10> */
[--C-:B------:R-:W-:Y:S02]  /*6580*/  SHF.R.U32.HI R50, RZ, 0x8, R47.reuse ;  /* 0x00000008ff327819 */ /* 0x100fe4000001162f */
[----:B------:R-:W-:Y:S01]  /*6590*/  SHF.R.U32.HI R52, RZ, 0x10, R47 ;  /* 0x00000010ff347819 */ /* 0x000fe2000001162f */
[----:B------:R-:W-:Y:S01]  /*65a0*/  IMAD.SHL.U32 R11, R11, 0x100, RZ ;  /* 0x000001000b0b7824 */ /* 0x000fe200078e00ff */
[----:B------:R-:W-:Y:S01]  /*65b0*/  SHF.R.U32.HI R53, RZ, 0x10, R45 ;  /* 0x00000010ff357819 */ /* 0x000fe2000001162d */
[----:B------:R-:W-:Y:S01]  /*65c0*/  IMAD.SHL.U32 R14, R50, 0x100, RZ ;  /* 0x00000100320e7824 */ /* 0x000fe200078e00ff */
[----:B------:R-:W-:Y:S02]  /*65d0*/  LOP3.LUT R46, R45, 0xff0000ff, RZ, 0xc0, !PT ;  /* 0xff0000ff2d2e7812 */ /* 0x000fe400078ec0ff */
[----:B------:R-:W-:-:S02]  /*65e0*/  LOP3.LUT R47, R47, 0xff0000ff, RZ, 0xc0, !PT ;  /* 0xff0000ff2f2f7812 */ /* 0x000fc400078ec0ff */
[----:B------:R-:W-:Y:S02]  /*65f0*/  MOV R45, R15 ;  /* 0x0000000f002d7202 */ /* 0x000fe40000000f00 */
[----:B------:R-:W-:Y:S02]  /*6600*/  LOP3.LUT R15, R46, 0xff00, R11, 0xf8, !PT ;  /* 0x0000ff002e0f7812 */ /* 0x000fe400078ef80b */
[----:B------:R-:W-:Y:S01]  /*6610*/  LOP3.LUT R51, R47, 0xff00, R14, 0xf8, !PT ;  /* 0x0000ff002f337812 */ /* 0x000fe200078ef80e */
[----:B------:R-:W-:Y:S01]  /*6620*/  IMAD.U32 R14, R53, 0x10000, RZ ;  /* 0x00010000350e7824 */ /* 0x000fe200078e00ff */
[----:B------:R-:W-:Y:S02]  /*6630*/  SHF.L.U32 R46, R52, 0x10, RZ ;  /* 0x00000010342e7819 */ /* 0x000fe400000006ff */
[----:B------:R-:W-:Y:S02]  /*6640*/  F2FP.F16.E4M3.UNPACK_B R47, R78.H1 ;  /* 0x0000004eff2f723e */ /* 0x000fe400030006ff */
[----:B------:R-:W-:-:S02]  /*6650*/  F2FP.F16.E4M3.UNPACK_B R11, R13 ;  /* 0x0000000dff0b723e */ /* 0x000fc400020006ff */
[----:B------:R-:W-:Y:S01]  /*6660*/  LOP3.LUT R53, R51, 0xff0000, R46, 0xf8, !PT ;  /* 0x00ff000033357812 */ /* 0x000fe200078ef82e */
[----:B------:R-:W-:Y:S01]  /*6670*/  HADD2.F32 R51, -RZ, R47.H0_H0 ;  /* 0x2000002fff337230 */ /* 0x000fe20000004100 */
[----:B------:R-:W-:Y:S01]  /*6680*/  LOP3.LUT R50, R15, 0xff0000, R14, 0xf8, !PT ;  /* 0x00ff00000f327812 */ /* 0x000fe200078ef80e */
[----:B------:R-:W-:Y:S01]  /*6690*/  HADD2.F32 R14, -RZ, R11.H1_H1 ;  /* 0x3000000bff0e7230 */ /* 0x000fe20000004100 */
[----:B------:R-:W-:Y:S01]  /*66a0*/  F2FP.F16.E4M3.UNPACK_B R46, R118.H1 ;  /* 0x00000076ff2e723e */ /* 0x000fe200030006ff */
[----:B------:R-:W-:Y:S01]  /*66b0*/  HADD2.F32 R52, -RZ, R47.H1_H1 ;  /* 0x3000002fff347230 */ /* 0x000fe20000004100 */
[----:B------:R-:W-:Y:S01]  /*66c0*/  F2FP.F16.E4M3.UNPACK_B R13, R13.H1 ;  /* 0x0000000dff0d723e */ /* 0x000fe200030006ff */
[----:B------:R-:W-:Y:S02]  /*66d0*/  HADD2.F32 R11, -RZ, R11.H0_H0 ;  /* 0x2000000bff0b7230 */ /* 0x000fe40000004100 */
[----:B------:R-:W-:Y:S01]  /*66e0*/  FMUL.FTZ R54, R14, R51 ;  /* 0x000000330e367220 */ /* 0x000fe20000410000 */
[----:B------:R-:W-:Y:S01]  /*66f0*/  HADD2.F32 R47, -RZ, R46.H0_H0 ;  /* 0x2000002eff2f7230 */ /* 0x000fe20000004100 */
[----:B------:R-:W-:Y:S01]  /*6700*/  F2FP.F16.E4M3.UNPACK_B R78, R78 ;  /* 0x0000004eff4e723e */ /* 0x000fe200020006ff */
[----:B------:R-:W-:-:S02]  /*6710*/  HADD2.F32 R15, -RZ, R13.H1_H1 ;  /* 0x3000000dff0f7230 */ /* 0x000fc40000004100 */
        /* <DEDUP_REMOVED lines=28> */
[----:B------:R-:W-:Y:S01]  /*68e0*/  F2FP.F16.E4M3.UNPACK_B R15, R50.H1 ;  /* 0x00000032ff0f723e */ /* 0x000fe200030006ff */
[-C--:B------:R-:W-:Y:S01]  /*68f0*/  FFMA.FTZ R55, R12, R118.reuse, R47 ;  /* 0x000000760c377223 */ /* 0x080fe2000001002f */
[----:B------:R-:W-:Y:S01]  /*6900*/  F2FP.F16.E4M3.UNPACK_B R12, R45.H1 ;  /* 0x0000002dff0c723e */ /* 0x000fe200030006ff */
[----:B------:R-:W-:Y:S01]  /*6910*/  FFMA.FTZ R54, R11, R118, -R46 ;  /* 0x000000760b367223 */ /* 0x000fe2000001082e */
[-C--:B------:R-:W-:Y:S01]  /*6920*/  F2FP.F16.E4M3.UNPACK_B R47, R53.reuse.H1 ;  /* 0x00000035ff2f723e */ /* 0x080fe200030006ff */
[----:B------:R-:W-:Y:S01]  /*6930*/  HADD2.F32 R46, -RZ, R15.H1_H1 ;  /* 0x3000000fff2e7230 */ /* 0x000fe20000004100 */
[----:B------:R-:W-:Y:S01]  /*6940*/  F2FP.SATFINITE.E4M3.F32.PACK_AB_MERGE_C R60, R51, R52, RZ ;  /* 0x00000034333c723e */ /* 0x000fe200048070ff */
        /* <DEDUP_REMOVED lines=42> */
.L_x_2998:
[----:B------:R-:W-:Y:S05]  /*6bf0*/  BSYNC B1 ;  /* 0x0000000000017941 */ /* 0x000fea0003800000 */
.L_x_2997:
[----:B--2---:R0:W-:Y:S01]  /*6c00*/  ST.E.128 desc[UR36][R48.64], R12 ;  /* 0x0000000c30007985 */ /* 0x0041e2000c101d24 */
[----:B------:R-:W-:Y:S05]  /*6c10*/  BRA `(.L_x_2992) ;  /* 0x0000004800e87947 */ /* 0x000fea0003800000 */
.L_x_2952:
[----:B------:R-:W-:Y:S02]  /*6c20*/  ISETP.GE.AND P5, PT, R221, R110, PT ;  /* 0x0000006edd00720c */ /* 0x000fe40003fa6270 */
[----:B------:R-:W-:Y:S02]  /*6c30*/  CS2R R50, SRZ ;  /* 0x0000000000327805 */ /* 0x000fe4000001ff00 */
[----:B------:R-:W-:Y:S02]  /*6c40*/  P2R R49, PR, RZ, 0x1 ;  /* 0x00000001ff317803 */ /* 0x000fe40000000000 */
[----:B------:R-:W-:-:S13]  /*6c50*/  ISETP.GE.OR P5, PT, R16, R114, P5 ;  /* 0x000000721000720c */ /* 0x000fda0002fa6670 */
        /* <DEDUP_REMOVED lines=9> */
[----:B------:R-:W2:Y:S08]  /*6cf0*/  @!P2 LDC.64 R76, c[0x0][0x3e8] ;  /* 0x0000fa00ff4cab82 */ /* 0x000eb00000000a00 */
[----:B------:R-:W3:Y:S01]  /*6d00*/  @!P2 LDC.64 R78, c[0x0][0x400] ;  /* 0x00010000ff4eab82 */ /* 0x000ee20000000a00 */
[----:B0-----:R-:W-:-:S04]  /*6d10*/  @!P2 IMAD.WIDE.U32 R44, R46, 0x60, R12 ;  /* 0x000000602e2ca825 */ /* 0x001fc800078e000c */
[----:B------:R-:W-:-:S04]  /*6d20*/  @!P2 IMAD R47, R47, 0x60, RZ ;  /* 0x000000602f2fa824 */ /* 0x000fc800078e02ff */
[----:B------:R-:W-:Y:S01]  /*6d30*/  @!P2 IMAD.IADD R47, R45, 0x1, R47 ;  /* 0x000000012d2fa824 */ /* 0x000fe200078e022f */
[----:B--2---:R-:W-:-:S04]  /*6d40*/  @!P2 IADD3 R76, P3, P4, R86, R76, R44 ;  /* 0x0000004c564ca210 */ /* 0x004fc80007c7e02c */
[----:B------:R-:W-:Y:S02]  /*6d50*/  @!P2 IADD3.X R77, R36, R77, R47, P3, P4 ;  /* 0x0000004d244da210 */ /* 0x000fe40001fe842f */
[----:B------:R-:W0:Y:S02]  /*6d60*/  @!P2 LDC.64 R46, c[0x0][0x408] ;  /* 0x00010200ff2eab82 */ /* 0x000e240000000a00 */
[----:B0-----:R-:W-:-:S04]  /*6d70*/  @!P2 IMAD.WIDE.U32 R44, R46, 0x60, R14 ;  /* 0x000000602e2ca825 */ /* 0x001fc800078e000e */
[----:B------:R-:W-:Y:S01]  /*6d80*/  @!P2 IMAD R47, R47, 0x60, RZ ;  /* 0x000000602f2fa824 */ /* 0x000fe200078e02ff */
[----:B---3--:R-:W-:-:S04]  /*6d90*/  @!P2 IADD3 R78, P3, P4, R90, R78, R44 ;  /* 0x0000004e5a4ea210 */ /* 0x008fc80007c7e02c */
[----:B------:R-:W-:-:S04]  /*6da0*/  @!P2 IADD3 R47, R45, R47, RZ ;  /* 0x0000002f2d2fa210 */ /* 0x000fc80007ffe0ff */
[----:B------:R-:W-:Y:S02]  /*6db0*/  @!P2 IADD3.X R79, R38, R79, R47, P3, P4 ;  /* 0x0000004f264fa210 */ /* 0x000fe40001fe842f */
[----:B-1----:R-:W-:-:S04]  /*6dc0*/  @!P5 IADD3 R54, P3, P4, R90, R54, R14 ;  /* 0x000000365a36d210 */ /* 0x002fc80007c7e00e */
[----:B------:R-:W-:Y:S02]  /*6dd0*/  @!P5 IADD3.X R55, R38, R55, R111, P3, P4 ;  /* 0x000000372637d210 */ /* 0x000fe40001fe846f */
[----:B------:R-:W-:-:S04]  /*6de0*/  ISETP.GE.AND P4, PT, R104, R110, PT ;  /* 0x0000006e6800720c */ /* 0x000fc80003f86270 */
[----:B------:R-:W-:-:S13]  /*6df0*/  ISETP.GE.OR P4, PT, R16, R114, P4 ;  /* 0x000000721000720c */ /* 0x000fda0002786670 */
[----:B------:R-:W-:Y:S01]  /*6e00*/  @!P4 IADD3 R45, P3, P6, R86, R12, R20 ;  /* 0x0000000c562dc210 */ /* 0x000fe20007e7e014 */
[----:B------:R-:W0:Y:S03]  /*6e10*/  @!P4 LDC.64 R60, c[0x0][0x3e8] ;  /* 0x0000fa00ff3ccb82 */ /* 0x000e260000000a00 */
[----:B------:R-:W-:Y:S02]  /*6e20*/  @!P4 IADD3.X R48, R36, R11, R8, P3, P6 ;  /* 0x0000000b2430c210 */ /* 0x000fe40001fec408 */
[----:B------:R-:W-:-:S03]  /*6e30*/  ISETP.GE.AND P3, PT, R103, R110, PT ;  /* 0x0000006e6700720c */ /* 0x000fc60003f66270 */
[----:B------:R-:W1:Y:S01]  /*6e40*/  @!P4 LDC.64 R62, c[0x0][0x400] ;  /* 0x00010000ff3ecb82 */ /* 0x000e620000000a00 */
[----:B------:R-:W-:-:S13]  /*6e50*/  ISETP.GE.OR P3, PT, R16, R114, P3 ;  /* 0x000000721000720c */ /* 0x000fda0001f66670 */
[----:B------:R-:W-:-:S04]  /*6e60*/  @!P3 IADD3 R15, P0, P6, R86, R21, R12 ;  /* 0x00000015560fb210 */ /* 0x000fc80007e1e00c */
[----:B------:R-:W-:Y:S02]  /*6e70*/  @!P3 IADD3.X R12, R36, R9, R11, P0, P6 ;  /* 0x00000009240cb210 */ /* 0x000fe400007ec40b */
[----:B------:R-:W-:-:S04]  /*6e80*/  @!P4 IADD3 R11, P0, P6, R90, R14, R31 ;  /* 0x0000000e5a0bc210 */ /* 0x000fc80007e1e01f */
[----:B------:R-:W-:Y:S02]  /*6e90*/  @!P4 IADD3.X R46, R38, R111, R28, P0, P6 ;  /* 0x0000006f262ec210 */ /* 0x000fe400007ec41c */
[----:B------:R-:W-:-:S04]  /*6ea0*/  @!P3 IADD3 R13, P0, P6, R90, R32, R14 ;  /* 0x000000205a0db210 */ /* 0x000fc80007e1e00e */
[----:B------:R-:W-:Y:S02]  /*6eb0*/  @!P3 IADD3.X R44, R38, R29, R111, P0, P6 ;  /* 0x0000001d262cb210 */ /* 0x000fe400007ec46f */
[----:B0-----:R-:W-:Y:S02]  /*6ec0*/  @!P4 IADD3 R60, P6, R45, R60, RZ ;  /* 0x0000003c2d3cc210 */ /* 0x001fe40007fde0ff */
[----:B------:R-:W-:-:S03]  /*6ed0*/  ISETP.NE.AND P0, PT, R49, RZ, PT ;  /* 0x000000ff3100720c */ /* 0x000fc60003f05270 */
[----:B------:R-:W-:Y:S01]  /*6ee0*/  @!P4 IMAD.X R61, R48, 0x1, R61, P6 ;  /* 0x00000001303dc824 */ /* 0x000fe200030e063d */
[----:B-1----:R-:W-:Y:S02]  /*6ef0*/  @!P4 IADD3 R62, P6, R11, R62, RZ ;  /* 0x0000003e0b3ec210 */ /* 0x002fe40007fde0ff */
[----:B------:R-:W-:-:S03]  /*6f00*/  CS2R R48, SRZ ;  /* 0x0000000000307805 */ /* 0x000fc6000001ff00 */
[----:B------:R-:W-:Y:S02]  /*6f10*/  @!P4 IMAD.X R63, R46, 0x1, R63, P6 ;  /* 0x000000012e3fc824 */ /* 0x000fe400030e063f */
[----:B------:R-:W0:Y:S01]  /*6f20*/  @!P3 LDC.64 R46, c[0x0][0x3e8] ;  /* 0x0000fa00ff2ebb82 */ /* 0x000e220000000a00 */
[----:B------:R1:W2:Y:S01]  /*6f30*/  @!P5 LDG.E.128 R48, desc[UR36][R54.64] ;  /* 0x000000243630d981 */ /* 0x0002a2000c1e1d00 */
[----:B0-----:R-:W-:-:S05]  /*6f40*/  @!P3 IADD3 R14, P6, R15, R46, RZ ;  /* 0x0000002e0f0eb210 */ /* 0x001fca0007fde0ff */
[----:B------:R-:W-:Y:S02]  /*6f50*/  @!P3 IMAD.X R15, R12, 0x1, R47, P6 ;  /* 0x000000010c0fb824 */ /* 0x000fe400030e062f */
[----:B------:R-:W0:Y:S01]  /*6f60*/  @!P3 LDC.64 R46, c[0x0][0x400] ;  /* 0x00010000ff2ebb82 */ /* 0x000e220000000a00 */
[----:B-1----:R-:W-:Y:S02]  /*6f70*/  CS2R R54, SRZ ;  /* 0x0000000000367805 */ /* 0x002fe4000001ff00 */
[----:B------:R-:W-:Y:S02]  /*6f80*/  CS2R R56, SRZ ;  /* 0x0000000000387805 */ /* 0x000fe4000001ff00 */
[----:B------:R-:W-:Y:S02]  /*6f90*/  CS2R R58, SRZ ;  /* 0x00000000003a7805 */ /* 0x000fe4000001ff00 */
[----:B------:R-:W-:Y:S02]  /*6fa0*/  CS2R R64, SRZ ;  /* 0x0000000000407805 */ /* 0x000fe4000001ff00 */
[----:B------:R-:W-:-:S02]  /*6fb0*/  CS2R R66, SRZ ;  /* 0x0000000000427805 */ /* 0x000fc4000001ff00 */
[----:B------:R-:W-:Y:S02]  /*6fc0*/  CS2R R68, SRZ ;  /* 0x0000000000447805 */ /* 0x000fe4000001ff00 */
[----:B------:R-:W-:Y:S02]  /*6fd0*/  CS2R R70, SRZ ;  /* 0x0000000000467805 */ /* 0x000fe4000001ff00 */
[----:B------:R-:W-:Y:S01]  /*6fe0*/  CS2R R72, SRZ ;  /* 0x0000000000487805 */ /* 0x000fe2000001ff00 */
[----:B------:R1:W3:Y:S01]  /*6ff0*/  @!P4 LDG.E.128 R56, desc[UR36][R62.64] ;  /* 0x000000243e38c981 */ /* 0x0002e2000c1e1d00 */
[----:B------:R-:W-:-:S03]  /*7000*/  CS2R R74, SRZ ;  /* 0x00000000004a7805 */ /* 0x000fc6000001ff00 */
[----:B------:R-:W4:Y:S04]  /*7010*/  @!P2 LDG.E.128 R68, desc[UR36][R76.64] ;  /* 0x000000244c44a981 */ /* 0x000f28000c1e1d00 */
[----:B------:R-:W5:Y:S01]  /*7020*/  @!P2 LDG.E.128 R72, desc[UR36][R78.64] ;  /* 0x000000244e48a981 */ /* 0x000f62000c1e1d00 */
[----:B0-----:R-:W-:-:S05]  /*7030*/  @!P3 IADD3 R12, P6, R13, R46, RZ ;  /* 0x0000002e0d0cb210 */ /* 0x001fca0007fde0ff */
[----:B------:R-:W-:Y:S01]  /*7040*/  @!P3 IMAD.X R13, R44, 0x1, R47, P6 ;  /* 0x000000012c0db824 */ /* 0x000fe200030e062f */
[----:B------:R-:W-:Y:S02]  /*7050*/  CS2R R44, SRZ ;  /* 0x00000000002c7805 */ /* 0x000fe4000001ff00 */
[----:B------:R-:W-:Y:S02]  /*7060*/  CS2R R46, SRZ ;  /* 0x00000000002e7805 */ /* 0x000fe4000001ff00 */
[----:B-1----:R-:W-:Y:S01]  /*7070*/  CS2R R62, SRZ ;  /* 0x00000000003e7805 */ /* 0x002fe2000001ff00 */
[----:B------:R-:W5:Y:S04]  /*7080*/  @!P3 LDG.E.128 R64, desc[UR36][R12.64] ;  /* 0x000000240c40b981 */ /* 0x000f68000c1e1d00 */
[----:B------:R0:W5:Y:S02]  /*7090*/  @!P5 LDG.E.128 R44, desc[UR36][R52.64] ;  /* 0x00000024342cd981 */ /* 0x000164000c1e1d00 */
[----:B0-----:R-:W-:-:S06]  /*70a0*/  CS2R R52, SRZ ;  /* 0x0000000000347805 */ /* 0x001fcc000001ff00 */
[----:B------:R0:W5:Y:S02]  /*70b0*/  @!P4 LDG.E.128 R52, desc[UR36][R60.64] ;  /* 0x000000243c34c981 */ /* 0x000164000c1e1d00 */
[----:B0-----:R-:W-:-:S06]  /*70c0*/  CS2R R60, SRZ ;  /* 0x00000000003c7805 */ /* 0x001fcc000001ff00 */
[----:B------:R-:W5:Y:S01]  /*70d0*/  @!P3 LDG.E.128 R60, desc[UR36][R14.64] ;  /* 0x000000240e3cb981 */ /* 0x000f62000c1e1d00 */
[----:B------:R-:W-:-:S06]  /*70e0*/  UISETP.NE.AND UP0, UPT, UR61, 0x3, UPT ;  /* 0x000000033d00788c */ /* 0x000fcc000bf05270 */
[----:B------:R-:W-:Y:S02]  /*70f0*/  PLOP3.LUT P5, PT, PT, PT, UP0, 0x80, 0x0 ;  /* 0x000000000000781c */ /* 0x000fe40003faf008 */
[----:B------:R-:W-:Y:S01]  /*7100*/  ISETP.GE.AND P2, PT, R16, R114, PT ;  /* 0x000000721000720c */ /* 0x000fe20003f46270 */
[----:B--2---:R-:W-:Y:S02]  /*7110*/  IMAD.MOV.U32 R137, RZ, RZ, R48 ;  /* 0x000000ffff897224 */ /* 0x004fe400078e0030 */
[----:B------:R-:W-:Y:S02]  /*7120*/  IMAD.MOV.U32 R135, RZ, RZ, R50 ;  /* 0x000000ffff877224 */ /* 0x000fe400078e0032 */
[----:B---3--:R-:W-:Y:S02]  /*7130*/  IMAD.MOV.U32 R133, RZ, RZ, R56 ;  /* 0x000000ffff857224 */ /* 0x008fe400078e0038 */
[----:B------:R-:W-:Y:S02]  /*7140*/  IMAD.MOV.U32 R130, RZ, RZ, R58 ;  /* 0x000000ffff827224 */ /* 0x000fe400078e003a */
[----:B----4-:R-:W-:-:S02]  /*7150*/  IMAD.MOV.U32 R119, RZ, RZ, R68 ;  /* 0x000000ffff777224 */ /* 0x010fc400078e0044 */
[----:B------:R-:W-:Y:S02]  /*7160*/  IMAD.MOV.U32 R121, RZ, RZ, R70 ;  /* 0x000000ffff797224 */ /* 0x000fe400078e0046 */
[----:B-----5:R-:W-:Y:S01]  /*7170*/  IMAD.MOV.U32 R122, RZ, RZ, R72 ;  /* 0x000000ffff7a7224 */ /* 0x020fe200078e0048 */
[----:B------:R-:W-:Y:S02]  /*7180*/  MOV R123, R74 ;  /* 0x0000004a007b7202 */ /* 0x000fe40000000f00 */
[----:B------:R-:W-:Y:S01]  /*7190*/  MOV R128, R64 ;  /* 0x0000004000807202 */ /* 0x000fe20000000f00 */
[----:B------:R-:W-:Y:S01]  /*71a0*/  IMAD.MOV.U32 R129, RZ, RZ, R66 ;  /* 0x000000ffff817224 */ /* 0x000fe200078e0042 */
[----:B------:R-:W-:Y:S01]  /*71b0*/  MOV R136, R44 ;  /* 0x0000002c00887202 */ /* 0x000fe20000000f00 */
[----:B------:R-:W-:Y:S02]  /*71c0*/  IMAD.MOV.U32 R134, RZ, RZ, R46 ;  /* 0x000000ffff867224 */ /* 0x000fe400078e002e */
[----:B------:R-:W-:Y:S01]  /*71d0*/  IMAD.MOV.U32 R132, RZ, RZ, R52 ;  /* 0x000000ffff847224 */ /* 0x000fe200078e0034 */
[----:B------:R-:W-:Y:S01]  /*71e0*/  MOV R131, R54 ;  /* 0x0000003600837202 */ /* 0x000fe20000000f00 */
[----:B------:R-:W-:-:S02]  /*71f0*/  IMAD.MOV.U32 R125, RZ, RZ, R60 ;  /* 0x000000ffff7d7224 */ /* 0x000fc400078e003c */
[----:B------:R-:W-:Y:S01]  /*7200*/  IMAD.MOV.U32 R127, RZ, RZ, R62 ;  /* 0x000000ffff7f7224 */ /* 0x000fe200078e003e */
[----:B------:R-:W-:Y:S06]  /*7210*/  @!P5 BRA `(.L_x_2999) ;  /* 0x000000000004d947 */ /* 0x000fec0003800000 */
[----:B------:R-:W-:Y:S01]  /*7220*/  BPT.TRAP 0x1 ;  /* 0x000000040000795c */ /* 0x000fe20000300000 */
.L_x_2999:
[----:B------:R-:W-:Y:S01]  /*7230*/  IMAD R80, R23, 0x8, R22 ;  /* 0x0000000817507824 */ /* 0x000fe200078e0216 */
[----:B------:R-:W-:Y:S01]  /*7240*/  SHF.L.U32 R111, R224, 0x1f, RZ ;  /* 0x0000001fe06f7819 */ /* 0x000fe200000006ff */
[----:B------:R-:W0:Y:S01]  /*7250*/  LDC R124, c[0x0][0x2f4] ;  /* 0x0000bd00ff7c7b82 */ /* 0x000e220000000800 */
[----:B------:R-:W-:Y:S02]  /*7260*/  BSSY B1, `(.L_x_3000) ;  /* 0x0000003000017945 */ /* 0x000fe40003800000 */
[----:B------:R-:W1:Y:S02]  /*7270*/  SYNCS.PHASECHK.TRANS64.TRYWAIT P3, [R80+URZ+0x38890], R111 ;  /* 0x0388906f500075a7 */ /* 0x000e64000806017f */
[----:B-1----:R-:W-:Y:S05]  /*7280*/  @!P3 BRA `(.L_x_3001) ;  /* 0x0000025000acb947 */ /* 0x002fea0003800000 */
.L_x_3318:
[----:B------:R-:W-:Y:S05]  /*7290*/  BSYNC B1 ;  /* 0x0000000000017941 */ /* 0x000fea0003800000 */
.L_x_3000:
[----:B------:R-:W-:Y:S01]  /*72a0*/  UMOV UR4, 0xffffffff ;  /* 0xffffffff00047882 */ /* 0x000fe20000000000 */
[----:B0-----:R-:W-:Y:S02]  /*72b0*/  IMAD.IADD R126, R124, 0x1, -R97 ;  /* 0x000000017c7e7824 */ /* 0x001fe400078e0a61 */
[----:B------:R-:W-:Y:S05]  /*72c0*/  BRA.DIV UR4, `(.L_x_3002) ;  /* 0x0000025204b07947 */ /* 0x000fea000b800000 */
[----:B------:R0:W2:Y:S04]  /*72d0*/  SHFL.IDX PT, R118, R117, RZ, 0x181f ;  /* 0x00181fff75767589 */ /* 0x0000a800000e0000 */
[----:B------:R0:W3:Y:S02]  /*72e0*/  SHFL.IDX PT, R120, R116, RZ, 0x181f ;  /* 0x00181fff74787589 */ /* 0x0000e400000e0000 */
.L_x_3322:
[----:B------:R-:W-:Y:S01]  /*72f0*/  ISETP.GE.OR P3, PT, R221, R110, P1 ;  /* 0x0000006edd00720c */ /* 0x000fe20000f66670 */
[----:B------:R-:W-:-:S12]  /*7300*/  BSSY B1, `(.L_x_3003) ;  /* 0x00000f6000017945 */ /* 0x000fd80003800000 */
[----:B------:R-:W-:Y:S05]  /*7310*/  @P3 BRA `(.L_x_3004) ;  /* 0x0000000c00d03947 */ /* 0x000fea0003800000 */
[----:B------:R-:W4:Y:S01]  /*7320*/  S2R R14, SR_TID.X ;  /* 0x00000000000e7919 */ /* 0x000f220000002100 */
        /* <DEDUP_REMOVED lines=13> */
[----:B------:R-:W-:Y:S01]  /*7400*/  LOP3.LUT R12, R12, 0xffffc000, RZ, 0xc0, !PT ;  /* 0xffffc0000c0c7812 */ /* 0x000fe200078ec0ff */
[----:B----4-:R-:W-:-:S05]  /*7410*/  VIADD R15, R14, 0xffffff80 ;  /* 0xffffff800e0f7836 */ /* 0x010fca0000000000 */
[----:B------:R-:W-:-:S04]  /*7420*/  SHF.R.S32.HI R14, RZ, 0x1f, R15 ;  /* 0x0000001fff0e7819 */ /* 0x000fc8000001140f */
[----:B------:R-:W-:-:S05]  /*7430*/  LEA.HI R14, R14, R15, RZ, 0x6 ;  /* 0x0000000f0e0e7211 */ /* 0x000fca00078f30ff */
[----:B------:R-:W-:-:S05]  /*7440*/  IMAD.SHL.U32 R14, R14, 0x10, RZ ;  /* 0x000000100e0e7824 */ /* 0x000fca00078e00ff */
        /* <DEDUP_REMOVED lines=12> */
[----:B------:R-:W-:Y:S01]  /*7510*/  SHF.R.U32.HI R138, RZ, 0x8, R51 ;  /* 0x00000008ff8a7819 */ /* 0x000fe20000011633 */
[----:B------:R-:W-:Y:S01]  /*7520*/  IMAD.SHL.U32 R13, R46, 0x100, RZ ;  /* 0x000001002e0d7824 */ /* 0x000fe200078e00ff */
[----:B------:R-:W-:Y:S02]  /*7530*/  LOP3.LUT R48, R45, 0xff0000ff, RZ, 0xc0, !PT ;  /* 0xff0000ff2d307812 */ /* 0x000fe400078ec0ff */
[----:B------:R-:W-:Y:S02]  /*7540*/  SHF.R.U32.HI R141, RZ, 0x8, R47 ;  /* 0x00000008ff8d7819 */ /* 0x000fe4000001162f */
[----:B------:R-:W-:-:S02]  /*7550*/  LOP3.LUT R45, R47, 0xff0000ff, RZ, 0xc0, !PT ;  /* 0xff0000ff2f2d7812 */ /* 0x000fc400078ec0ff */
[----:B------:R-:W-:Y:S02]  /*7560*/  SHF.R.U32.HI R140, RZ, 0x10, R47 ;  /* 0x00000010ff8c7819 */ /* 0x000fe4000001162f */
[----:B------:R-:W-:Y:S01]  /*7570*/  MOV R46, R14 ;  /* 0x0000000e002e7202 */ /* 0x000fe20000000f00 */
[----:B------:R-:W-:Y:S01]  /*7580*/  IMAD.U32 R14, R143, 0x10000, RZ ;  /* 0x000100008f0e7824 */ /* 0x000fe200078e00ff */
[--C-:B------:R-:W-:Y:S02]  /*7590*/  SHF.R.U32.HI R139, RZ, 0x8, R49.reuse ;  /* 0x00000008ff8b7819 */ /* 0x100fe40000011631 */
[----:B------:R-:W-:Y:S02]  /*75a0*/  LOP3.LUT R47, R49, 0xff0000ff, RZ, 0xc0, !PT ;  /* 0xff0000ff312f7812 */ /* 0x000fe400078ec0ff */
[----:B------:R-:W-:Y:S01]  /*75b0*/  SHF.R.U32.HI R142, RZ, 0x10, R49 ;  /* 0x00000010ff8e7819 */ /* 0x000fe20000011631 */
[----:B------:R-:W-:Y:S01]  /*75c0*/  IMAD.MOV.U32 R49, RZ, RZ, R12 ;  /* 0x000000ffff317224 */ /* 0x000fe200078e000c */
[----:B------:R-:W-:Y:S01]  /*75d0*/  LOP3.LUT R50, R51, 0xff0000ff, RZ, 0xc0, !PT ;  /* 0xff0000ff33327812 */ /* 0x000fe200078ec0ff */
[----:B------:R-:W-:Y:S01]  /*75e0*/  IMAD.SHL.U32 R12, R141, 0x100, RZ ;  /* 0x000001008d0c7824 */ /* 0x000fe200078e00ff */
[----:B------:R-:W-:Y:S01]  /*75f0*/  SHF.R.U32.HI R144, RZ, 0x10, R51 ;  /* 0x00000010ff907819 */ /* 0x000fe20000011633 */
[----:B------:R-:W-:Y:S01]  /*7600*/  IMAD.SHL.U32 R51, R138, 0x100, RZ ;  /* 0x000001008a337824 */ /* 0x000fe200078e00ff */
[----:B------:R-:W-:Y:S01]  /*7610*/  LOP3.LUT R13, R48, 0xff00, R13, 0xf8, !PT ;  /* 0x0000ff00300d7812 */ /* 0x000fe200078ef80d */
[----:B------:R-:W-:Y:S01]  /*7620*/  IMAD.SHL.U32 R48, R139, 0x100, RZ ;  /* 0x000001008b307824 */ /* 0x000fe200078e00ff */
[----:B------:R-:W-:Y:S01]  /*7630*/  LOP3.LUT R12, R45, 0xff00, R12, 0xf8, !PT ;  /* 0x0000ff002d0c7812 */ /* 0x000fe200078ef80c */
[----:B------:R-:W-:Y:S01]  /*7640*/  IMAD.U32 R142, R142, 0x10000, RZ ;  /* 0x000100008e8e7824 */ /* 0x000fe200078e00ff */
[----:B------:R-:W-:Y:S01]  /*7650*/  LOP3.LUT R14, R13, 0xff0000, R14, 0xf8, !PT ;  /* 0x00ff00000d0e7812 */ /* 0x000fe200078ef80e */
[----:B------:R-:W-:Y:S01]  /*7660*/  IMAD.U32 R144, R144, 0x10000, RZ ;  /* 0x0001000090907824 */ /* 0x000fe200078e00ff */
[----:B------:R-:W-:-:S02]  /*7670*/  LOP3.LUT R141, R50, 0xff00, R51, 0xf8, !PT ;  /* 0x0000ff00328d7812 */ /* 0x000fc400078ef833 */
[----:B------:R-:W-:Y:S02]  /*7680*/  SHF.L.U32 R13, R140, 0x10, RZ ;  /* 0x000000108c0d7819 */ /* 0x000fe400000006ff */
[----:B------:R-:W-:Y:S02]  /*7690*/  F2FP.F16.E4M3.UNPACK_B R140, R137.H1 ;  /* 0x00000089ff8c723e */ /* 0x000fe400030006ff */
[----:B---3--:R-:W-:Y:S02]  /*76a0*/  F2FP.F16.E4M3.UNPACK_B R51, R76.H1 ;  /* 0x0000004cff33723e */ /* 0x008fe400030006ff */
[----:B------:R-:W-:Y:S02]  /*76b0*/  F2FP.F16.E4M3.UNPACK_B R50, R49.H1 ;  /* 0x00000031ff32723e */ /* 0x000fe400030006ff */
[----:B------:R-:W-:Y:S01]  /*76c0*/  LOP3.LUT R45, R47, 0xff00, R48, 0xf8, !PT ;  /* 0x0000ff002f2d7812 */ /* 0x000fe200078ef830 */
[----:B------:R-:W-:Y:S01]  /*76d0*/  HADD2.F32 R48, -RZ, R51.H0_H0 ;  /* 0x20000033ff307230 */ /* 0x000fe20000004100 */
[----:B------:R-:W-:Y:S01]  /*76e0*/  LOP3.LUT R13, R12, 0xff0000, R13, 0xf8, !PT ;  /* 0x00ff00000c0d7812 */ /* 0x000fe200078ef80d */
[----:B------:R-:W-:Y:S01]  /*76f0*/  HADD2.F32 R12, -RZ, R140.H0_H0 ;  /* 0x2000008cff0c7230 */ /* 0x000fe20000004100 */
[----:B------:R-:W-:Y:S01]  /*7700*/  F2FP.F16.E4M3.UNPACK_B R138, R136.H1 ;  /* 0x00000088ff8a723e */ /* 0x000fe200030006ff */
[--C-:B------:R-:W-:Y:S01]  /*7710*/  HADD2.F32 R47, -RZ, R50.reuse.H0_H0 ;  /* 0x20000032ff2f7230 */ /* 0x100fe20000004100 */
[----:B------:R-:W-:Y:S01]  /*7720*/  LOP3.LUT R45, R45, 0xff0000, R142, 0xf8, !PT ;  /* 0x00ff00002d2d7812 */ /* 0x000fe200078ef88e */
[----:B------:R-:W-:-:S02]  /*7730*/  HADD2.F32 R50, -RZ, R50.H1_H1 ;  /* 0x30000032ff327230 */ /* 0x000fc40000004100 */
[CC--:B------:R-:W-:Y:S01]  /*7740*/  FMUL.FTZ R146, R48.reuse, R12.reuse ;  /* 0x0000000c30927220 */ /* 0x0c0fe20000410000 */
[--C-:B------:R-:W-:Y:S02]  /*7750*/  HADD2.F32 R139, -RZ, R138.reuse.H0_H0 ;  /* 0x2000008aff8b7230 */ /* 0x100fe40000004100 */
[----:B------:R-:W-:Y:S01]  /*7760*/  FMUL.FTZ R143, R47, R12 ;  /* 0x0000000c2f8f7220 */ /* 0x000fe20000410000 */
[----:B------:R-:W-:Y:S01]  /*7770*/  LOP3.LUT R12, R141, 0xff0000, R144, 0xf8, !PT ;  /* 0x00ff00008d0c7812 */ /* 0x000fe200078ef890 */
[----:B------:R-:W-:Y:S01]  /*7780*/  HADD2.F32 R141, -RZ, R138.H1_H1 ;  /* 0x3000008aff8d7230 */ /* 0x000fe20000004100 */
[----:B------:R-:W-:Y:S01]  /*7790*/  F2FP.F16.E4M3.UNPACK_B R142, R137 ;  /* 0x00000089ff8e723e */ /* 0x000fe200020006ff */
[-C--:B------:R-:W-:Y:S01]  /*77a0*/  FFMA.FTZ R47, R47, R139.reuse, -R146 ;  /* 0x0000008b2f2f7223 */ /* 0x080fe20000010892 */
[----:B------:R-:W-:Y:S01]  /*77b0*/  FFMA.FTZ R48, R48, R139, R143 ;  /* 0x0000008b30307223 */ /* 0x000fe2000001008f */
[----:B------:R-:W-:Y:S01]  /*77c0*/  F2FP.F16.E4M3.UNPACK_B R139, R136 ;  /* 0x00000088ff8b723e */ /* 0x000fe200020006ff */
[----:B------:R-:W-:Y:S01]  /*77d0*/  HADD2.F32 R143, -RZ, R140.H1_H1 ;  /* 0x3000008cff8f7230 */ /* 0x000fe20000004100 */
[----:B------:R-:W-:Y:S01]  /*77e0*/  F2FP.F16.E4M3.UNPACK_B R76, R76 ;  /* 0x0000004cff4c723e */ /* 0x000fe200020006ff */
[----:B------:R-:W-:Y:S01]  /*77f0*/  HADD2.F32 R138, -RZ, R51.H1_H1 ;  /* 0x30000033ff8a7230 */ /* 0x000fe20000004100 */
[----:B------:R-:W-:Y:S01]  /*7800*/  F2FP.F16.E4M3.UNPACK_B R136, R49 ;  /* 0x00000031ff88723e */ /* 0x000fe200020006ff */
[----:B------:R-:W-:-:S02]  /*7810*/  HADD2.F32 R144, -RZ, R142.H0_H0 ;  /* 0x2000008eff907230 */ /* 0x000fc40000004100 */
[----:B------:R-:W-:Y:S02]  /*7820*/  HADD2.F32 R137, -RZ, R76.H0_H0 ;  /* 0x2000004cff897230 */ /* 0x000fe40000004100 */
[-C--:B------:R-:W-:Y:S01]  /*7830*/  FMUL.FTZ R49, R138, R143.reuse ;  /* 0x0000008f8a317220 */ /* 0x080fe20000410000 */
[----:B------:R-:W-:Y:S02]  /*7840*/  HADD2.F32 R51, -RZ, R136.H0_H0 ;  /* 0x20000088ff337230 */ /* 0x000fe40000004100 */
[C---:B------:R-:W-:Y:S01]  /*7850*/  FMUL.FTZ R143, R50.reuse, R143 ;  /* 0x0000008f328f7220 */ /* 0x040fe20000410000 */
[----:B------:R-:W-:Y:S02]  /*7860*/  HADD2.F32 R140, -RZ, R139.H0_H0 ;  /* 0x2000008bff8c7230 */ /* 0x000fe40000004100 */
[-C--:B------:R-:W-:Y:S01]  /*7870*/  FFMA.FTZ R50, R50, R141.reuse, -R49 ;  /* 0x0000008d32327223 */ /* 0x080fe20000010831 */
[-C--:B------:R-:W-:Y:S01]  /*7880*/  FMUL.FTZ R146, R137, R144.reuse ;  /* 0x0000009089927220 */ /* 0x080fe20000410000 */
[----:B------:R-:W-:Y:S01]  /*7890*/  FFMA.FTZ R49, R138, R141, R143 ;  /* 0x0000008d8a317223 */ /* 0x000fe2000001008f */
[----:B------:R-:W-:Y:S01]  /*78a0*/  FMUL.FTZ R144, R51, R144 ;  /* 0x0000009033907220 */ /* 0x000fe20000410000 */
[----:B------:R-:W-:Y:S01]  /*78b0*/  HADD2.F32 R141, -RZ, R142.H1_H1 ;  /* 0x3000008eff8d7230 */ /* 0x000fe20000004100 */
[----:B------:R-:W-:Y:S01]  /*78c0*/  F2FP.F16.E4M3.UNPACK_B R142, R135.H1 ;  /* 0x00000087ff8e723e */ /* 0x000fe200030006ff */
        /* <DEDUP_REMOVED lines=11> */
[----:B------:R-:W-:-:S02]  /*7980*/  HADD2.F32 R143, -RZ, R142.H0_H0 ;  /* 0x2000008eff8f7230 */ /* 0x000fc40000004100 */
[----:B------:R-:W-:Y:S01]  /*7990*/  FFMA.FTZ R145, R138, R137, R145 ;  /* 0x000000898a917223 */ /* 0x000fe20000010091 */
[----:B------:R-:W-:Y:S01]  /*79a0*/  HADD2.F32 R140, -RZ, R139.H0_H0 ;  /* 0x2000008bff8c7230 */ /* 0x000fe20000004100 */
[----:B------:R-:W-:Y:S01]  /*79b0*/  F2FP.F16.E4M3.UNPACK_B R46, R46 ;  /* 0x0000002eff2e723e */ /* 0x000fe200020006ff */
[----:B------:R-:W-:Y:S01]  /*79c0*/  HADD2.F32 R137, -RZ, R136.H0_H0 ;  /* 0x20000088ff897230 */ /* 0x000fe20000004100 */
[----:B------:R-:W-:Y:S01]  /*79d0*/  F2FP.SATFINITE.E4M3.F32.PACK_AB_MERGE_C R47, R50, R47, RZ ;  /* 0x0000002f322f723e */ /* 0x000fe200048070ff */
[----:B------:R-:W-:Y:S02]  /*79e0*/  HADD2.F32 R138, -RZ, R141.H0_H0 ;  /* 0x2000008dff8a7230 */ /* 0x000fe40000004100 */
[-C--:B------:R-:W-:Y:S01]  /*79f0*/  FMUL.FTZ R146, R140, R143.reuse ;  /* 0x0000008f8c927220 */ /* 0x080fe20000410000 */
[----:B------:R-:W-:Y:S02]  /*7a00*/  HADD2.F32 R142, -RZ, R142.H1_H1 ;  /* 0x3000008eff8e7230 */ /* 0x000fe40000004100 */
[----:B------:R-:W-:Y:S01]  /*7a10*/  FMUL.FTZ R143, R137, R143 ;  /* 0x0000008f898f7220 */ /* 0x000fe20000410000 */
[----:B------:R-:W-:-:S02]  /*7a20*/  HADD2.F32 R139, -RZ, R139.H1_H1 ;  /* 0x3000008bff8b7230 */ /* 0x000fc40000004100 */
[----:B------:R-:W-:Y:S01]  /*7a30*/  FFMA.FTZ R146, R137, R138, -R146 ;  /* 0x0000008a89927223 */ /* 0x000fe20000010892 */
[----:B------:R-:W-:Y:S01]  /*7a40*/  HADD2.F32 R136, -RZ, R136.H1_H1 ;  /* 0x30000088ff887230 */ /* 0x000fe20000004100 */
[----:B------:R-:W-:Y:S01]  /*7a50*/  F2FP.F16.E4M3.UNPACK_B R137, R135 ;  /* 0x00000087ff89723e */ /* 0x000fe200020006ff */
[----:B------:R-:W-:Y:S02]  /*7a60*/  HADD2.F32 R141, -RZ, R141.H1_H1 ;  /* 0x3000008dff8d7230 */ /* 0x000fe40000004100 */
[C---:B------:R-:W-:Y:S01]  /*7a70*/  FMUL.FTZ R147, R139.reuse, R142 ;  /* 0x0000008e8b937220 */ /* 0x040fe20000410000 */
[----:B------:R-:W-:Y:S01]  /*7a80*/  F2FP.F16.E4M3.UNPACK_B R135, R78 ;  /* 0x0000004eff87723e */ /* 0x000fe200020006ff */
[----:B------:R-:W-:Y:S01]  /*7a90*/  FMUL.FTZ R142, R136, R142 ;  /* 0x0000008e888e7220 */ /* 0x000fe20000410000 */
[----:B------:R-:W-:Y:S01]  /*7aa0*/  FFMA.FTZ R140, R140, R138, R143 ;  /* 0x0000008a8c8c7223 */ /* 0x000fe2000001008f */
[-C--:B------:R-:W-:Y:S01]  /*7ab0*/  FFMA.FTZ R147, R136, R141.reuse, -R147 ;  /* 0x0000008d88937223 */ /* 0x080fe20000010893 */
[----:B------:R-:W-:Y:S01]  /*7ac0*/  F2FP.F16.E4M3.UNPACK_B R136, R134 ;  /* 0x00000086ff88723e */ /* 0x000fe200020006ff */
[----:B------:R-:W-:Y:S01]  /*7ad0*/  FFMA.FTZ R149, R139, R141, R142 ;  /* 0x0000008d8b957223 */ /* 0x000fe2000001008e */
[----:B------:R-:W-:Y:S01]  /*7ae0*/  HADD2.F32 R134, -RZ, R135.H0_H0 ;  /* 0x20000087ff867230 */ /* 0x000fe20000004100 */
[----:B------:R-:W-:Y:S01]  /*7af0*/  F2FP.SATFINITE.E4M3.F32.PACK_AB_MERGE_C R47, R144, R51, R47 ;  /* 0x00000033902f723e */ /* 0x000fe2000480702f */
[--C-:B------:R-:W-:Y:S01]  /*7b00*/  HADD2.F32 R139, -RZ, R137.reuse.H0_H0 ;  /* 0x20000089ff8b7230 */ /* 0x100fe20000004100 */
[----:B------:R-:W-:Y:S01]  /*7b10*/  F2FP.SATFINITE.E4M3.F32.PACK_AB_MERGE_C R48, R49, R48, RZ ;  /* 0x000000303130723e */ /* 0x000fe200048070ff */
[----:B------:R-:W-:Y:S01]  /*7b20*/  HADD2.F32 R138, -RZ, R137.H1_H1 ;  /* 0x30000089ff8a7230 */ /* 0x000fe20000004100 */
[----:B------:R-:W-:Y:S01]  /*7b30*/  F2FP.F16.E4M3.UNPACK_B R50, R77 ;  /* 0x0000004dff32723e */ /* 0x000fe200020006ff */
[----:B------:R-:W-:-:S02]  /*7b40*/  HADD2.F32 R78, -RZ, R46.H0_H0 ;  /* 0x2000002eff4e7230 */ /* 0x000fc40000004100 */
[----:B------:R-:W-:Y:S01]  /*7b50*/  FMUL.FTZ R141, R134, R139 ;  /* 0x0000008b868d7220 */ /* 0x000fe20000410000 */
[----:B------:R-:W-:Y:S01]  /*7b60*/  HADD2.F32 R135, -RZ, R135.H1_H1 ;  /* 0x30000087ff877230 */ /* 0x000fe20000004100 */
[----:B------:R-:W-:Y:S01]  /*7b70*/  F2FP.F16.E4M3.UNPACK_B R51, R45 ;  /* 0x0000002dff33723e */ /* 0x000fe200020006ff */
[----:B------:R-:W-:Y:S02]  /*7b80*/  HADD2.F32 R46, -RZ, R46.H1_H1 ;  /* 0x3000002eff2e7230 */ /* 0x000fe40000004100 */
[----:B------:R-:W-:Y:S01]  /*7b90*/  FMUL.FTZ R139, R78, R139 ;  /* 0x0000008b4e8b7220 */ /* 0x000fe20000410000 */
[--C-:B------:R-:W-:Y:S02]  /*7ba0*/  HADD2.F32 R137, -RZ, R136.reuse.H0_H0 ;  /* 0x20000088ff897230 */ /* 0x100fe40000004100 */
[CC--:B------:R-:W-:Y:S01]  /*7bb0*/  FMUL.FTZ R143, R135.reuse, R138.reuse ;  /* 0x0000008a878f7220 */ /* 0x0c0fe20000410000 */
[----:B------:R-:W-:Y:S02]  /*7bc0*/  HADD2.F32 R136, -RZ, R136.H1_H1 ;  /* 0x30000088ff887230 */ /* 0x000fe40000004100 */
[----:B------:R-:W-:Y:S01]  /*7bd0*/  FMUL.FTZ R138, R46, R138 ;  /* 0x0000008a2e8a7220 */ /* 0x000fe20000410000 */
[----:B------:R-:W-:Y:S01]  /*7be0*/  F2FP.F16.E4M3.UNPACK_B R49, R44 ;  /* 0x0000002cff31723e */ /* 0x000fe200020006ff */
[-C--:B------:R-:W-:Y:S01]  /*7bf0*/  FFMA.FTZ R141, R78, R137.reuse, -R141 ;  /* 0x000000894e8d7223 */ /* 0x080fe2000001088d */
[----:B------:R-:W-:Y:S01]  /*7c00*/  FFMA.FTZ R78, R134, R137, R139 ;  /* 0x00000089864e7223 */ /* 0x000fe2000001008b */
[-C--:B------:R-:W-:Y:S01]  /*7c10*/  FFMA.FTZ R46, R46, R136.reuse, -R143 ;  /* 0x000000882e2e7223 */ /* 0x080fe2000001088f */
[----:B------:R-:W-:Y:S01]  /*7c20*/  FFMA.FTZ R135, R135, R136, R138 ;  /* 0x0000008887877223 */ /* 0x000fe2000001008a */
[----:B------:R-:W-:Y:S01]  /*7c30*/  F2FP.SATFINITE.E4M3.F32.PACK_AB_MERGE_C R146, R147, R146, RZ ;  /* 0x000000929392723e */ /* 0x000fe200048070ff */
[----:B------:R-:W-:Y:S01]  /*7c40*/  HADD2.F32 R134, -RZ, R50.H0_H0 ;  /* 0x20000032ff867230 */ /* 0x000fe20000004100 */
[----:B------:R-:W-:Y:S01]  /*7c50*/  F2FP.SATFINITE.E4M3.F32.PACK_AB_MERGE_C R76, R145, R76, R48 ;  /* 0x0000004c914c723e */ /* 0x000fe20004807030 */
[----:B------:R-:W-:Y:S01]  /*7c60*/  HADD2.F32 R139, -RZ, R51.H0_H0 ;  /* 0x20000033ff8b7230 */ /* 0x000fe20000004100 */
[----:B------:R-:W-:Y:S01]  /*7c70*/  F2FP.F16.E4M3.UNPACK_B R136, R14 ;  /* 0x0000000eff88723e */ /* 0x000fe200020006ff */
[----:B------:R-:W-:Y:S01]  /*7c80*/  HADD2.F32 R48, -RZ, R49.H0_H0 ;  /* 0x20000031ff307230 */ /* 0x000fe20000004100 */
[----:B------:R-:W-:Y:S01]  /*7c90*/  F2FP.SATFINITE.E4M3.F32.PACK_AB_MERGE_C R140, R149, R140, RZ ;  /* 0x0000008c958c723e */ /* 0x000fe200048070ff */
[----:B------:R-:W-:Y:S01]  /*7ca0*/  HADD2.F32 R138, -RZ, R51.H1_H1 ;  /* 0x30000033ff8a7230 */ /* 0x000fe20000004100 */
[----:B------:R-:W-:Y:S01]  /*7cb0*/  F2FP.SATFINITE.E4M3.F32.PACK_AB_MERGE_C R46, R46, R141, R146 ;  /* 0x0000008d2e2e723e */ /* 0x000fe20004807092 */
[----:B------:R-:W-:Y:S01]  /*7cc0*/  HADD2.F32 R137, -RZ, R136.H0_H0 ;  /* 0x20000088ff897230 */ /* 0x000fe20000004100 */
[----:B------:R-:W-:Y:S01]  /*7cd0*/  F2FP.SATFINITE.E4M3.F32.PACK_AB_MERGE_C R78, R135, R78, R140 ;  /* 0x0000004e874e723e */ /* 0x000fe2000480708c */
[----:B------:R-:W-:Y:S01]  /*7ce0*/  FMUL.FTZ R141, R134, R139 ;  /* 0x0000008b868d7220 */ /* 0x000fe20000410000 */
[----:B------:R-:W-:-:S02]  /*7cf0*/  HADD2.F32 R135, -RZ, R50.H1_H1 ;  /* 0x30000032ff877230 */ /* 0x000fc40000004100 */
        /* <DEDUP_REMOVED lines=13> */
[----:B------:R-:W-:Y:S02]  /*7dd0*/  HADD2.F32 R45, -RZ, R50.H0_H0 ;  /* 0x20000032ff2d7230 */ /* 0x000fe40000004100 */
[----:B------:R-:W-:Y:S02]  /*7de0*/  HADD2.F32 R134, -RZ, R77.H0_H0 ;  /* 0x2000004dff867230 */ /* 0x000fe40000004100 */
[----:B------:R-:W-:Y:S02]  /*7df0*/  HADD2.F32 R136, -RZ, R137.H0_H0 ;  /* 0x20000089ff887230 */ /* 0x000fe40000004100 */
[----:B------:R-:W-:-:S02]  /*7e00*/  HADD2.F32 R135, -RZ, R14.H0_H0 ;  /* 0x2000000eff877230 */ /* 0x000fc40000004100 */
[----:B------:R-:W-:Y:S02]  /*7e10*/  HADD2.F32 R50, -RZ, R50.H1_H1 ;  /* 0x30000032ff327230 */ /* 0x000fe40000004100 */
[CC--:B------:R-:W-:Y:S01]  /*7e20*/  FMUL.FTZ R138, R134.reuse, R136.reuse ;  /* 0x00000088868a7220 */ /* 0x0c0fe20000410000 */
[----:B------:R-:W-:Y:S02]  /*7e30*/  HADD2.F32 R137, -RZ, R137.H1_H1 ;  /* 0x30000089ff897230 */ /* 0x000fe40000004100 */
[C---:B------:R-:W-:Y:S01]  /*7e40*/  FMUL.FTZ R139, R45.reuse, R136 ;  /* 0x000000882d8b7220 */ /* 0x040fe20000410000 */
[----:B------:R-:W-:Y:S02]  /*7e50*/  HADD2.F32 R77, -RZ, R77.H1_H1 ;  /* 0x3000004dff4d7230 */ /* 0x000fe40000004100 */
[-C--:B------:R-:W-:Y:S01]  /*7e60*/  FFMA.FTZ R142, R45, R135.reuse, -R138 ;  /* 0x000000872d8e7223 */ /* 0x080fe2000001088a */
[----:B------:R-:W-:Y:S02]  /*7e70*/  HADD2.F32 R136, -RZ, R14.H1_H1 ;  /* 0x3000000eff887230 */ /* 0x000fe40000004100 */
[----:B------:R-:W-:Y:S01]  /*7e80*/  FFMA.FTZ R143, R134, R135, R139 ;  /* 0x00000087868f7223 */ /* 0x000fe2000001008b */
[C---:B------:R-:W-:Y:S01]  /*7e90*/  FMUL.FTZ R138, R50.reuse, R137 ;  /* 0x00000089328a7220 */ /* 0x040fe20000410000 */
[----:B------:R-:W-:Y:S01]  /*7ea0*/  F2FP.F16.E4M3.UNPACK_B R134, R79 ;  /* 0x0000004fff86723e */ /* 0x000fe200020006ff */
[C---:B------:R-:W-:Y:S01]  /*7eb0*/  FMUL.FTZ R141, R77.reuse, R137 ;  /* 0x000000894d8d7220 */ /* 0x040fe20000410000 */
[----:B------:R-:W-:Y:S01]  /*7ec0*/  F2FP.F16.E4M3.UNPACK_B R79, R79.H1 ;  /* 0x0000004fff4f723e */ /* 0x000fe200030006ff */
[----:B------:R-:W-:Y:S01]  /*7ed0*/  FFMA.FTZ R144, R77, R136, R138 ;  /* 0x000000884d907223 */ /* 0x000fe2000001008a */
        /* <DEDUP_REMOVED lines=8> */
[----:B------:R-:W-:Y:S01]  /*7f60*/  F2FP.F16.E4M3.UNPACK_B R138, R12 ;  /* 0x0000000cff8a723e */ /* 0x000fe200020006ff */
[----:B------:R-:W-:Y:S01]  /*7f70*/  HADD2.F32 R12, -RZ, R79.H0_H0 ;  /* 0x2000004fff0c7230 */ /* 0x000fe20000004100 */
[----:B------:R-:W-:Y:S01]  /*7f80*/  F2FP.F16.E4M3.UNPACK_B R13, R13.H1 ;  /* 0x0000000dff0d723e */ /* 0x000fe200030006ff */
[----:B------:R-:W-:Y:S01]  /*7f90*/  HADD2.F32 R50, -RZ, R15.H0_H0 ;  /* 0x2000000fff327230 */ /* 0x000fe20000004100 */
        /* <DEDUP_REMOVED lines=20> */
[----:B------:R-:W-:Y:S01]  /*80e0*/  F2FP.SATFINITE.E4M3.F32.PACK_AB_MERGE_C R48, R51, R48, R142 ;  /* 0x000000303330723e */ /* 0x000fe2000480708e */
[----:B------:R-:W-:-:S02]  /*80f0*/  HADD2.F32 R14, -RZ, R14.H1_H1 ;  /* 0x3000000eff0e7230 */ /* 0x000fc40000004100 */
[-C--:B------:R-:W-:Y:S01]  /*8100*/  FMUL.FTZ R13, R134, R45.reuse ;  /* 0x0000002d860d7220 */ /* 0x080fe20000410000 */
[----:B------:R-:W-:Y:S02]  /*8110*/  HADD2.F32 R135, -RZ, R135.H1_H1 ;  /* 0x30000087ff877230 */ /* 0x000fe40000004100 */
[-C--:B------:R-:W-:Y:S01]  /*8120*/  FFMA.FTZ R136, R15, R12.reuse, -R136 ;  /* 0x0000000c0f887223 */ /* 0x080fe20000010888 */
[----:B------:R-:W-:Y:S01]  /*8130*/  FFMA.FTZ R50, R79, R12, R50 ;  /* 0x0000000c4f327223 */ /* 0x000fe20000010032 */
[----:B------:R-:W-:Y:S01]  /*8140*/  FMUL.FTZ R45, R14, R45 ;  /* 0x0000002d0e2d7220 */ /* 0x000fe20000410000 */
[----:B------:R-:W-:Y:S01]  /*8150*/  F2FP.SATFINITE.E4M3.F32.PACK_AB_MERGE_C R143, R144, R143, RZ ;  /* 0x0000008f908f723e */ /* 0x000fe200048070ff */
[----:B------:R-:W-:Y:S01]  /*8160*/  FFMA.FTZ R13, R14, R135, -R13 ;  /* 0x000000870e0d7223 */ /* 0x000fe2000001080d */
[----:B------:R-:W-:Y:S01]  /*8170*/  F2FP.SATFINITE.E4M3.F32.PACK_AB_MERGE_C R136, R136, R147, RZ ;  /* 0x000000938888723e */ /* 0x000fe200048070ff */
[----:B------:R-:W-:Y:S01]  /*8180*/  FFMA.FTZ R45, R134, R135, R45 ;  /* 0x00000087862d7223 */ /* 0x000fe2000001002d */
[----:B------:R-:W-:Y:S01]  /*8190*/  F2FP.SATFINITE.E4M3.F32.PACK_AB_MERGE_C R50, R50, R141, RZ ;  /* 0x0000008d3232723e */ /* 0x000fe200048070ff */
[----:B------:R-:W-:Y:S01]  /*81a0*/  IMAD.MOV.U32 R12, RZ, RZ, R47 ;  /* 0x000000ffff0c7224 */ /* 0x000fe200078e002f */
[----:B------:R-:W-:Y:S01]  /*81b0*/  F2FP.SATFINITE.E4M3.F32.PACK_AB_MERGE_C R15, R13, R146, R136 ;  /* 0x000000920d0f723e */ /* 0x000fe20004807088 */
[----:B------:R-:W-:Y:S01]  /*81c0*/  IMAD.MOV.U32 R13, RZ, RZ, R48 ;  /* 0x000000ffff0d7224 */ /* 0x000fe200078e0030 */
[----:B------:R-:W-:-:S02]  /*81d0*/  F2FP.SATFINITE.E4M3.F32.PACK_AB_MERGE_C R77, R44, R49, R143 ;  /* 0x000000312c4d723e */ /* 0x000fc4000480708f */
[----:B------:R-:W-:Y:S02]  /*81e0*/  F2FP.SATFINITE.E4M3.F32.PACK_AB_MERGE_C R79, R45, R140, R50 ;  /* 0x0000008c2d4f723e */ /* 0x000fe40004807032 */
[----:B------:R-:W-:-:S07]  /*81f0*/  MOV R14, R46 ;  /* 0x0000002e000e7202 */ /* 0x000fce0000000f00 */
.L_x_3006:
[----:B------:R-:W-:Y:S05]  /*8200*/  BSYNC B2 ;  /* 0x0000000000027941 */ /* 0x000fea0003800000 */
.L_x_3005:
[----:B------:R-:W-:Y:S01]  /*8210*/  ISETP.GE.AND P3, PT, R11, R124, PT ;  /* 0x0000007c0b00720c */ /* 0x000fe20003f66270 */
[----:B--2---:R4:W-:-:S12]  /*8220*/  ST.E.128 desc[UR36][R114.64], R12 ;  /* 0x0000000c72007985 */ /* 0x0049d8000c101d24 */
[----:B------:R-:W-:-:S04]  /*8230*/  @!P3 IADD3 R44, P4, R120, R11, RZ ;  /* 0x0000000b782cb210 */ /* 0x000fc80007f9e0ff */
[----:B------:R-:W-:-:S05]  /*8240*/  @!P3 LEA.HI.X.SX32 R45, R11, R118, 0x1, P4 ;  /* 0x000000760b2db211 */ /* 0x000fca00020f0eff */
[----:B---3--:R4:W-:Y:S04]  /*8250*/  @!P3 ST.E.128 desc[UR36][R44.64], R76 ;  /* 0x0000004c2c00b985 */ /* 0x0089e8000c101d24 */
.L_x_3004:
[----:B------:R-:W-:Y:S05]  /*8260*/  BSYNC B1 ;  /* 0x0000000000017941 */ /* 0x000fea0003800000 */
.L_x_3003:
[----:B------:R-:W-:-:S03]  /*8270*/  UMOV UR4, 0xffffffff ;  /* 0xffffffff00047882 */ /* 0x000fc60000000000 */
[----:B------:R-:W-:Y:S05]  /*8280*/  BRA.DIV UR4, `(.L_x_3007) ;  /* 0x00000246040c7947 */ /* 0x000fea000b800000 */
[----:B----4-:R4:W0:Y:S04]  /*8290*/  SHFL.IDX PT, R76, R117, 0x1, 0x181f ;  /* 0x00381f00754c7f89 */ /* 0x01082800000e0000 */
[----:B------:R4:W0:Y:S02]  /*82a0*/  SHFL.IDX PT, R50, R116, 0x1, 0x181f ;  /* 0x00381f0074327f89 */ /* 0x00082400000e0000 */
.L_x_3326:
[----:B------:R-:W-:Y:S01]  /*82b0*/  ISETP.GE.OR P3, PT, R104, R110, P1 ;  /* 0x0000006e6800720c */ /* 0x000fe20000f66670 */
[----:B------:R-:W-:-:S12]  /*82c0*/  BSSY B1, `(.L_x_3008) ;  /* 0x00000f3000017945 */ /* 0x000fd80003800000 */
        /* <DEDUP_REMOVED lines=26> */
[--C-:B--2---:R-:W-:Y:S02]  /*8470*/  SHF.R.U32.HI R118, RZ, 0x10, R55.reuse ;  /* 0x00000010ff767819 */ /* 0x104fe40000011637 */
[----:B------:R-:W-:Y:S02]  /*8480*/  SHF.R.U32.HI R115, RZ, 0x8, R55 ;  /* 0x00000008ff737819 */ /* 0x000fe40000011637 */
[----:B------:R-:W-:Y:S01]  /*8490*/  LOP3.LUT R77, R55, 0xff0000ff, RZ, 0xc0, !PT ;  /* 0xff0000ff374d7812 */ /* 0x000fe200078ec0ff */
[----:B------:R-:W-:Y:S01]  /*84a0*/  IMAD.MOV.U32 R55, RZ, RZ, R12 ;  /* 0x000000ffff377224 */ /* 0x000fe200078e000c */
[----:B---3--:R-:W-:Y:S01]  /*84b0*/  SHF.R.U32.HI R120, RZ, 0x10, R53 ;  /* 0x00000010ff787819 */ /* 0x008fe20000011635 */
[----:B------:R-:W-:Y:S01]  /*84c0*/  IMAD.SHL.U32 R12, R52, 0x100, RZ ;  /* 0x00000100340c7824 */ /* 0x000fe200078e00ff */
[----:B------:R-:W-:Y:S01]  /*84d0*/  LOP3.LUT R53, R53, 0xff0000ff, RZ, 0xc0, !PT ;  /* 0xff0000ff35357812 */ /* 0x000fe200078ec0ff */
[----:B------:R-:W-:Y:S01]  /*84e0*/  IMAD.MOV.U32 R52, RZ, RZ, R14 ;  /* 0x000000ffff347224 */ /* 0x000fe200078e000e */
[----:B------:R-:W-:Y:S01]  /*84f0*/  SHF.R.U32.HI R79, RZ, 0x8, R57 ;  /* 0x00000008ff4f7819 */ /* 0x000fe20000011639 */
[----:B------:R-:W-:Y:S01]  /*8500*/  IMAD.U32 R14, R120, 0x10000, RZ ;  /* 0x00010000780e7824 */ /* 0x000fe200078e00ff */
[----:B------:R-:W-:-:S02]  /*8510*/  SHF.R.U32.HI R56, RZ, 0x8, R59 ;  /* 0x00000008ff387819 */ /* 0x000fc4000001163b */
[----:B------:R-:W-:Y:S01]  /*8520*/  MOV R58, R44 ;  /* 0x0000002c003a7202 */ /* 0x000fe20000000f00 */
[----:B------:R-:W-:Y:S01]  /*8530*/  IMAD.SHL.U32 R13, R79, 0x100, RZ ;  /* 0x000001004f0d7824 */ /* 0x000fe200078e00ff */
[----:B------:R-:W-:Y:S01]  /*8540*/  LOP3.LUT R53, R53, 0xff00, R12, 0xf8, !PT ;  /* 0x0000ff0035357812 */ /* 0x000fe200078ef80c */
[----:B------:R-:W-:Y:S01]  /*8550*/  IMAD.SHL.U32 R12, R115, 0x100, RZ ;  /* 0x00000100730c7824 */ /* 0x000fe200078e00ff */
[----:B------:R-:W-:Y:S02]  /*8560*/  SHF.R.U32.HI R114, RZ, 0x10, R57 ;  /* 0x00000010ff727819 */ /* 0x000fe40000011639 */
[----:B------:R-:W-:Y:S02]  /*8570*/  LOP3.LUT R54, R57, 0xff0000ff, RZ, 0xc0, !PT ;  /* 0xff0000ff39367812 */ /* 0x000fe400078ec0ff */
[----:B------:R-:W-:Y:S02]  /*8580*/  SHF.R.U32.HI R78, RZ, 0x10, R59 ;  /* 0x00000010ff4e7819 */ /* 0x000fe4000001163b */
[----:B------:R-:W-:-:S02]  /*8590*/  LOP3.LUT R57, R59, 0xff0000ff, RZ, 0xc0, !PT ;  /* 0xff0000ff3b397812 */ /* 0x000fc400078ec0ff */
[----:B------:R-:W-:Y:S01]  /*85a0*/  SHF.L.U32 R44, R56, 0x8, RZ ;  /* 0x00000008382c7819 */ /* 0x000fe200000006ff */
[----:B------:R-:W-:Y:S01]  /*85b0*/  IMAD.U32 R78, R78, 0x10000, RZ ;  /* 0x000100004e4e7824 */ /* 0x000fe200078e00ff */
[----:B------:R-:W-:Y:S02]  /*85c0*/  F2FP.F16.E4M3.UNPACK_B R79, R133.H1 ;  /* 0x00000085ff4f723e */ /* 0x000fe400030006ff */
[----:B------:R-:W-:Y:S02]  /*85d0*/  F2FP.F16.E4M3.UNPACK_B R59, R58.H1 ;  /* 0x0000003aff3b723e */ /* 0x000fe400030006ff */
[----:B------:R-:W-:Y:S02]  /*85e0*/  F2FP.F16.E4M3.UNPACK_B R56, R55.H1 ;  /* 0x00000037ff38723e */ /* 0x000fe400030006ff */
[----:B------:R-:W-:Y:S01]  /*85f0*/  LOP3.LUT R77, R77, 0xff00, R12, 0xf8, !PT ;  /* 0x0000ff004d4d7812 */ /* 0x000fe200078ef80c */
[----:B------:R-:W-:Y:S01]  /*8600*/  IMAD.U32 R12, R118, 0x10000, RZ ;  /* 0x00010000760c7824 */ /* 0x000fe200078e00ff */
[----:B------:R-:W-:Y:S01]  /*8610*/  LOP3.LUT R135, R57, 0xff00, R44, 0xf8, !PT ;  /* 0x0000ff0039877812 */ /* 0x000fe200078ef82c */
[----:B------:R-:W-:Y:S01]  /*8620*/  IMAD.U32 R44, R114, 0x10000, RZ ;  /* 0x00010000722c7824 */ /* 0x000fe200078e00ff */
[----:B------:R-:W-:Y:S01]  /*8630*/  LOP3.LUT R115, R54, 0xff00, R13, 0xf8, !PT ;  /* 0x0000ff0036737812 */ /* 0x000fe200078ef80d */
[----:B------:R-:W-:Y:S01]  /*8640*/  HADD2.F32 R13, -RZ, R79.H0_H0 ;  /* 0x2000004fff0d7230 */ /* 0x000fe20000004100 */
[----:B------:R-:W-:Y:S01]  /*8650*/  LOP3.LUT R14, R53, 0xff0000, R14, 0xf8, !PT ;  /* 0x00ff0000350e7812 */ /* 0x000fe200078ef80e */
[----:B------:R-:W-:Y:S01]  /*8660*/  HADD2.F32 R54, -RZ, R59.H0_H0 ;  /* 0x2000003bff367230 */ /* 0x000fe20000004100 */
[----:B------:R-:W-:Y:S01]  /*8670*/  F2FP.F16.E4M3.UNPACK_B R57, R132.H1 ;  /* 0x00000084ff39723e */ /* 0x000fe200030006ff */
[----:B------:R-:W-:Y:S01]  /*8680*/  HADD2.F32 R53, -RZ, R56.H0_H0 ;  /* 0x20000038ff357230 */ /* 0x000fe20000004100 */
[----:B------:R-:W-:-:S02]  /*8690*/  LOP3.LUT R12, R77, 0xff0000, R12, 0xf8, !PT ;  /* 0x00ff00004d0c7812 */ /* 0x000fc400078ef80c */
        /* <DEDUP_REMOVED lines=14> */
[----:B------:R-:W-:-:S02]  /*8780*/  HADD2.F32 R79, -RZ, R133.H0_H0 ;  /* 0x20000085ff4f7230 */ /* 0x000fc40000004100 */
[-C--:B------:R-:W-:Y:S01]  /*8790*/  FMUL.FTZ R118, R77, R114.reuse ;  /* 0x000000724d767220 */ /* 0x080fe20000410000 */
        /* <DEDUP_REMOVED lines=8> */
[----:B------:R-:W-:Y:S01]  /*8820*/  FMUL.FTZ R77, R59, R79 ;  /* 0x0000004f3b4d7220 */ /* 0x000fe20000410000 */
[----:B------:R-:W-:Y:S01]  /*8830*/  HADD2.F32 R58, -RZ, R58.H1_H1 ;  /* 0x3000003aff3a7230 */ /* 0x000fe20000004100 */
[----:B------:R-:W-:Y:S01]  /*8840*/  LOP3.LUT R44, R115, 0xff0000, R44, 0xf8, !PT ;  /* 0x00ff0000732c7812 */ /* 0x000fe200078ef82c */
        /* <DEDUP_REMOVED lines=17> */
[----:B------:R-:W-:Y:S01]  /*8960*/  FMUL.FTZ R133, R59, R78 ;  /* 0x0000004e3b857220 */ /* 0x000fe20000410000 */
        /* <DEDUP_REMOVED lines=17> */
[--C-:B------:R-:W-:Y:S01]  /*8a80*/  HADD2.F32 R56, -RZ, R55.reuse.H0_H0 ;  /* 0x20000037ff387230 */ /* 0x100fe20000004100 */
[----:B------:R-:W-:Y:S01]  /*8a90*/  F2FP.SATFINITE.E4M3.F32.PACK_AB_MERGE_C R135, R135, R54, RZ ;  /* 0x000000368787723e */ /* 0x000fe200048070ff */
[----:B------:R-:W-:Y:S01]  /*8aa0*/  HADD2.F32 R130, -RZ, R130.H1_H1 ;  /* 0x30000082ff827230 */ /* 0x000fe20000004100 */
[----:B------:R-:W-:Y:S01]  /*8ab0*/  F2FP.SATFINITE.E4M3.F32.PACK_AB_MERGE_C R54, R118, R79, R53 ;  /* 0x0000004f7636723e */ /* 0x000fe20004807035 */
[----:B------:R-:W-:-:S02]  /*8ac0*/  HADD2.F32 R55, -RZ, R55.H1_H1 ;  /* 0x30000037ff377230 */ /* 0x000fc40000004100 */
[-C--:B------:R-:W-:Y:S01]  /*8ad0*/  FMUL.FTZ R77, R56, R59.reuse ;  /* 0x0000003b384d7220 */ /* 0x080fe20000410000 */
[--C-:B------:R-:W-:Y:S02]  /*8ae0*/  HADD2.F32 R57, -RZ, R131.reuse.H0_H0 ;  /* 0x20000083ff397230 */ /* 0x100fe40000004100 */
[C---:B------:R-:W-:Y:S01]  /*8af0*/  FMUL.FTZ R59, R46.reuse, R59 ;  /* 0x0000003b2e3b7220 */ /* 0x040fe20000410000 */
[----:B------:R-:W-:Y:S02]  /*8b00*/  HADD2.F32 R52, -RZ, R52.H1_H1 ;  /* 0x30000034ff347230 */ /* 0x000fe40000004100 */
[CC--:B------:R-:W-:Y:S01]  /*8b10*/  FMUL.FTZ R133, R55.reuse, R130.reuse ;  /* 0x0000008237857220 */ /* 0x0c0fe20000410000 */
[----:B------:R-:W-:Y:S02]  /*8b20*/  HADD2.F32 R131, -RZ, R131.H1_H1 ;  /* 0x30000083ff837230 */ /* 0x000fe40000004100 */
[-C--:B------:R-:W-:Y:S01]  /*8b30*/  FFMA.FTZ R46, R46, R57.reuse, -R77 ;  /* 0x000000392e2e7223 */ /* 0x080fe2000001084d */
[----:B------:R-:W-:Y:S01]  /*8b40*/  FFMA.FTZ R59, R56, R57, R59 ;  /* 0x00000039383b7223 */ /* 0x000fe2000001003b */
[C---:B------:R-:W-:Y:S01]  /*8b50*/  FMUL.FTZ R130, R52.reuse, R130 ;  /* 0x0000008234827220 */ /* 0x040fe20000410000 */
[----:B------:R-:W-:Y:S01]  /*8b60*/  F2FP.F16.E4M3.UNPACK_B R57, R45 ;  /* 0x0000002dff39723e */ /* 0x000fe200020006ff */
[-C--:B------:R-:W-:Y:S01]  /*8b70*/  FFMA.FTZ R133, R52, R131.reuse, -R133 ;  /* 0x0000008334857223 */ /* 0x080fe20000010885 */
[----:B------:R-:W-:Y:S01]  /*8b80*/  F2FP.F16.E4M3.UNPACK_B R79, R44 ;  /* 0x0000002cff4f723e */ /* 0x000fe200020006ff */
[----:B------:R-:W-:Y:S01]  /*8b90*/  FFMA.FTZ R130, R55, R131, R130 ;  /* 0x0000008337827223 */ /* 0x000fe20000010082 */
[----:B------:R-:W-:Y:S01]  /*8ba0*/  F2FP.F16.E4M3.UNPACK_B R56, R51 ;  /* 0x00000033ff38723e */ /* 0x000fe200020006ff */
[----:B------:R-:W-:Y:S01]  /*8bb0*/  HADD2.F32 R58, -RZ, R57.H0_H0 ;  /* 0x20000039ff3a7230 */ /* 0x000fe20000004100 */
[----:B------:R-:W-:Y:S01]  /*8bc0*/  F2FP.F16.E4M3.UNPACK_B R77, R14 ;  /* 0x0000000eff4d723e */ /* 0x000fe200020006ff */
[----:B------:R-:W-:Y:S01]  /*8bd0*/  HADD2.F32 R114, -RZ, R79.H0_H0 ;  /* 0x2000004fff727230 */ /* 0x000fe20000004100 */
[----:B------:R-:W-:Y:S01]  /*8be0*/  F2FP.SATFINITE.E4M3.F32.PACK_AB_MERGE_C R52, R137, R78, RZ ;  /* 0x0000004e8934723e */ /* 0x000fe200048070ff */
[----:B------:R-:W-:Y:S01]  /*8bf0*/  HADD2.F32 R55, -RZ, R56.H0_H0 ;  /* 0x20000038ff377230 */ /* 0x000fe20000004100 */
[----:B------:R-:W-:Y:S01]  /*8c00*/  F2FP.SATFINITE.E4M3.F32.PACK_AB_MERGE_C R134, R139, R134, RZ ;  /* 0x000000868b86723e */ /* 0x000fe200048070ff */
[----:B------:R-:W-:Y:S01]  /*8c10*/  HADD2.F32 R78, -RZ, R77.H0_H0 ;  /* 0x2000004dff4e7230 */ /* 0x000fe20000004100 */
[----:B------:R-:W-:Y:S01]  /*8c20*/  F2FP.SATFINITE.E4M3.F32.PACK_AB_MERGE_C R53, R132, R115, R135 ;  /* 0x000000738435723e */ /* 0x000fe20004807087 */
[----:B------:R-:W-:Y:S01]  /*8c30*/  FMUL.FTZ R118, R58, R114 ;  /* 0x000000723a767220 */ /* 0x000fe20000410000 */
[----:B------:R-:W-:Y:S01]  /*8c40*/  F2FP.SATFINITE.E4M3.F32.PACK_AB_MERGE_C R52, R133, R46, R52 ;  /* 0x0000002e8534723e */ /* 0x000fe20004807034 */
[----:B------:R-:W-:Y:S01]  /*8c50*/  FMUL.FTZ R115, R55, R114 ;  /* 0x0000007237737220 */ /* 0x000fe20000410000 */
[----:B------:R-:W-:Y:S01]  /*8c60*/  F2FP.SATFINITE.E4M3.F32.PACK_AB_MERGE_C R46, R130, R59, R134 ;  /* 0x0000003b822e723e */ /* 0x000fe20004807086 */
[----:B------:R-:W-:-:S02]  /*8c70*/  HADD2.F32 R59, -RZ, R57.H1_H1 ;  /* 0x30000039ff3b7230 */ /* 0x000fc40000004100 */
[-C--:B------:R-:W-:Y:S01]  /*8c80*/  FFMA.FTZ R55, R55, R78.reuse, -R118 ;  /* 0x0000004e37377223 */ /* 0x080fe20000010876 */
[----:B------:R-:W-:Y:S01]  /*8c90*/  HADD2.F32 R114, -RZ, R79.H1_H1 ;  /* 0x3000004fff727230 */ /* 0x000fe20000004100 */
[----:B------:R-:W-:Y:S01]  /*8ca0*/  F2FP.F16.E4M3.UNPACK_B R45, R45.H1 ;  /* 0x0000002dff2d723e */ /* 0x000fe200030006ff */
[----:B------:R-:W-:Y:S02]  /*8cb0*/  HADD2.F32 R57, -RZ, R56.H1_H1 ;  /* 0x30000038ff397230 */ /* 0x000fe40000004100 */
[----:B------:R-:W-:Y:S01]  /*8cc0*/  FFMA.FTZ R56, R58, R78, R115 ;  /* 0x0000004e3a387223 */ /* 0x000fe20000010073 */
[----:B------:R-:W-:Y:S02]  /*8cd0*/  HADD2.F32 R58, -RZ, R77.H1_H1 ;  /* 0x3000004dff3a7230 */ /* 0x000fe40000004100 */
[----:B------:R-:W-:Y:S01]  /*8ce0*/  FMUL.FTZ R78, R59, R114 ;  /* 0x000000723b4e7220 */ /* 0x000fe20000410000 */
[----:B------:R-:W-:Y:S01]  /*8cf0*/  F2FP.F16.E4M3.UNPACK_B R77, R44.H1 ;  /* 0x0000002cff4d723e */ /* 0x000fe200030006ff */
[C---:B------:R-:W-:Y:S01]  /*8d00*/  FMUL.FTZ R114, R57.reuse, R114 ;  /* 0x0000007239727220 */ /* 0x040fe20000410000 */
[----:B------:R-:W-:Y:S01]  /*8d10*/  F2FP.F16.E4M3.UNPACK_B R51, R51.H1 ;  /* 0x00000033ff33723e */ /* 0x000fe200030006ff */
[----:B------:R-:W-:Y:S01]  /*8d20*/  FFMA.FTZ R118, R57, R58, -R78 ;  /* 0x0000003a39767223 */ /* 0x000fe2000001084e */
[----:B------:R-:W-:-:S02]  /*8d30*/  HADD2.F32 R57, -RZ, R45.H0_H0 ;  /* 0x2000002dff397230 */ /* 0x000fc40000004100 */
[----:B------:R-:W-:Y:S01]  /*8d40*/  FFMA.FTZ R131, R59, R58, R114 ;  /* 0x0000003a3b837223 */ /* 0x000fe20000010072 */
[----:B------:R-:W-:Y:S01]  /*8d50*/  F2FP.F16.E4M3.UNPACK_B R14, R14.H1 ;  /* 0x0000000eff0e723e */ /* 0x000fe200030006ff */
[----:B------:R-:W-:Y:S01]  /*8d60*/  HADD2.F32 R45, -RZ, R45.H1_H1 ;  /* 0x3000002dff2d7230 */ /* 0x000fe20000004100 */
[----:B------:R-:W-:Y:S01]  /*8d70*/  F2FP.F16.E4M3.UNPACK_B R79, R13.H1 ;  /* 0x0000000dff4f723e */ /* 0x000fe200030006ff */
[----:B------:R-:W-:Y:S02]  /*8d80*/  HADD2.F32 R114, -RZ, R77.H1_H1 ;  /* 0x3000004dff727230 */ /* 0x000fe40000004100 */
[--C-:B------:R-:W-:Y:S02]  /*8d90*/  HADD2.F32 R44, -RZ, R51.reuse.H0_H0 ;  /* 0x20000033ff2c7230 */ /* 0x100fe40000004100 */
[----:B------:R-:W-:Y:S02]  /*8da0*/  HADD2.F32 R51, -RZ, R51.H1_H1 ;  /* 0x30000033ff337230 */ /* 0x000fe40000004100 */
[----:B------:R-:W-:-:S02]  /*8db0*/  HADD2.F32 R58, -RZ, R14.H0_H0 ;  /* 0x2000000eff3a7230 */ /* 0x000fc40000004100 */
[----:B------:R-:W-:Y:S02]  /*8dc0*/  HADD2.F32 R78, -RZ, R14.H1_H1 ;  /* 0x3000000eff4e7230 */ /* 0x000fe40000004100 */
[-C--:B------:R-:W-:Y:S01]  /*8dd0*/  FMUL.FTZ R14, R45, R114.reuse ;  /* 0x000000722d0e7220 */ /* 0x080fe20000410000 */
[----:B------:R-:W-:Y:S02]  /*8de0*/  HADD2.F32 R59, -RZ, R77.H0_H0 ;  /* 0x2000004dff3b7230 */ /* 0x000fe40000004100 */
[C---:B------:R-:W-:Y:S01]  /*8df0*/  FMUL.FTZ R114, R51.reuse, R114 ;  /* 0x0000007233727220 */ /* 0x040fe20000410000 */
[----:B------:R-:W-:Y:S02]  /*8e00*/  HADD2.F32 R115, -RZ, R79.H0_H0 ;  /* 0x2000004fff737230 */ /* 0x000fe40000004100 */
[-C--:B------:R-:W-:Y:S01]  /*8e10*/  FFMA.FTZ R133, R51, R78.reuse, -R14 ;  /* 0x0000004e33857223 */ /* 0x080fe2000001080e */
[----:B------:R-:W-:Y:S01]  /*8e20*/  F2FP.F16.E4M3.UNPACK_B R51, R47 ;  /* 0x0000002fff33723e */ /* 0x000fe200020006ff */
[-C--:B------:R-:W-:Y:S01]  /*8e30*/  FMUL.FTZ R77, R57, R59.reuse ;  /* 0x0000003b394d7220 */ /* 0x080fe20000410000 */
[C---:B------:R-:W-:Y:S01]  /*8e40*/  FMUL.FTZ R130, R44.reuse, R59 ;  /* 0x0000003b2c827220 */ /* 0x040fe20000410000 */
[----:B------:R-:W-:Y:S01]  /*8e50*/  F2FP.F16.E4M3.UNPACK_B R14, R15 ;  /* 0x0000000fff0e723e */ /* 0x000fe200020006ff */
[----:B------:R-:W-:Y:S01]  /*8e60*/  FFMA.FTZ R135, R45, R78, R114 ;  /* 0x0000004e2d877223 */ /* 0x000fe20000010072 */
[----:B------:R-:W-:Y:S01]  /*8e70*/  F2FP.F16.E4M3.UNPACK_B R47, R47.H1 ;  /* 0x0000002fff2f723e */ /* 0x000fe200030006ff */
[-C--:B------:R-:W-:Y:S01]  /*8e80*/  FFMA.FTZ R120, R44, R58.reuse, -R77 ;  /* 0x0000003a2c787223 */ /* 0x080fe2000001084d */
        /* <DEDUP_REMOVED lines=13> */
[----:B------:R-:W-:Y:S01]  /*8f60*/  FMUL.FTZ R115, R45, R115 ;  /* 0x000000732d737220 */ /* 0x000fe20000410000 */
[----:B------:R-:W-:Y:S02]  /*8f70*/  HADD2.F32 R44, -RZ, R14.H0_H0 ;  /* 0x2000000eff2c7230 */ /* 0x000fe40000004100 */
[-C--:B------:R-:W-:Y:S01]  /*8f80*/  FMUL.FTZ R137, R57, R114.reuse ;  /* 0x0000007239897220 */ /* 0x080fe20000410000 */
[----:B------:R-:W-:Y:S02]  /*8f90*/  HADD2.F32 R59, -RZ, R13.H0_H0 ;  /* 0x2000000dff3b7230 */ /* 0x000fe40000004100 */
[----:B------:R-:W-:Y:S01]  /*8fa0*/  FFMA.FTZ R115, R12, R77, R115 ;  /* 0x0000004d0c737223 */ /* 0x000fe20000010073 */
[----:B------:R-:W-:Y:S02]  /*8fb0*/  HADD2.F32 R47, -RZ, R47.H1_H1 ;  /* 0x3000002fff2f7230 */ /* 0x000fe40000004100 */
[----:B------:R-:W-:Y:S01]  /*8fc0*/  FMUL.FTZ R114, R44, R114 ;  /* 0x000000722c727220 */ /* 0x000fe20000410000 */
[----:B------:R-:W-:-:S02]  /*8fd0*/  HADD2.F32 R12, -RZ, R79.H1_H1 ;  /* 0x3000004fff0c7230 */ /* 0x000fc40000004100 */
[----:B------:R-:W-:Y:S01]  /*8fe0*/  FFMA.FTZ R137, R44, R59, -R137 ;  /* 0x0000003b2c897223 */ /* 0x000fe20000010889 */
[----:B------:R-:W-:Y:S02]  /*8ff0*/  HADD2.F32 R15, -RZ, R15.H1_H1 ;  /* 0x3000000fff0f7230 */ /* 0x000fe40000004100 */
[----:B------:R-:W-:Y:S01]  /*9000*/  FFMA.FTZ R132, R45, R77, -R132 ;  /* 0x0000004d2d847223 */ /* 0x000fe20000010884 */
[----:B------:R-:W-:Y:S02]  /*9010*/  HADD2.F32 R51, -RZ, R51.H1_H1 ;  /* 0x30000033ff337230 */ /* 0x000fe40000004100 */
[-C--:B------:R-:W-:Y:S01]  /*9020*/  FMUL.FTZ R44, R47, R12.reuse ;  /* 0x0000000c2f2c7220 */ /* 0x080fe20000410000 */
[----:B------:R-:W-:Y:S02]  /*9030*/  HADD2.F32 R78, -RZ, R78.H1_H1 ;  /* 0x3000004eff4e7230 */ /* 0x000fe40000004100 */
[----:B------:R-:W-:Y:S01]  /*9040*/  FMUL.FTZ R12, R15, R12 ;  /* 0x0000000c0f0c7220 */ /* 0x000fe20000410000 */
[----:B------:R-:W-:-:S02]  /*9050*/  HADD2.F32 R14, -RZ, R14.H1_H1 ;  /* 0x3000000eff0e7230 */ /* 0x000fc40000004100 */
[----:B------:R-:W-:Y:S01]  /*9060*/  FFMA.FTZ R114, R57, R59, R114 ;  /* 0x0000003b39727223 */ /* 0x000fe20000010072 */
[----:B------:R-:W-:Y:S02]  /*9070*/  HADD2.F32 R58, -RZ, R58.H1_H1 ;  /* 0x3000003aff3a7230 */ /* 0x000fe40000004100 */
[-C--:B------:R-:W-:Y:S01]  /*9080*/  FMUL.FTZ R45, R51, R78.reuse ;  /* 0x0000004e332d7220 */ /* 0x080fe20000410000 */
[----:B------:R-:W-:Y:S02]  /*9090*/  HADD2.F32 R13, -RZ, R13.H1_H1 ;  /* 0x3000000dff0d7230 */ /* 0x000fe40000004100 */
[----:B------:R-:W-:Y:S01]  /*90a0*/  FMUL.FTZ R78, R14, R78 ;  /* 0x0000004e0e4e7220 */ /* 0x000fe20000410000 */
[----:B------:R-:W-:Y:S01]  /*90b0*/  F2FP.SATFINITE.E4M3.F32.PACK_AB_MERGE_C R55, R118, R55, R120 ;  /* 0x000000377637723e */ /* 0x000fe20004807078 */
        /* <DEDUP_REMOVED lines=12> */
[----:B------:R-:W-:-:S07]  /*9180*/  MOV R12, R54 ;  /* 0x00000036000c7202 */ /* 0x000fce0000000f00 */
.L_x_3011:
[----:B------:R-:W-:Y:S05]  /*9190*/  BSYNC B2 ;  /* 0x0000000000027941 */ /* 0x000fea0003800000 */
.L_x_3010:
[----:B------:R-:W-:Y:S01]  /*91a0*/  ISETP.GE.AND P3, PT, R11, R124, PT ;  /* 0x0000007c0b00720c */ /* 0x000fe20003f66270 */
[----:B0-----:R0:W-:-:S12]  /*91b0*/  ST.E.128 desc[UR36][R48.64], R12 ;  /* 0x0000000c30007985 */ /* 0x0011d8000c101d24 */
[----:B------:R-:W-:-:S04]  /*91c0*/  @!P3 IADD3 R50, P4, R11, R50, RZ ;  /* 0x000000320b32b210 */ /* 0x000fc80007f9e0ff */
[----:B------:R-:W-:-:S05]  /*91d0*/  @!P3 LEA.HI.X.SX32 R51, R11, R76, 0x1, P4 ;  /* 0x0000004c0b33b211 */ /* 0x000fca00020f0eff */
[----:B------:R0:W-:Y:S04]  /*91e0*/  @!P3 ST.E.128 desc[UR36][R50.64], R44 ;  /* 0x0000002c3200b985 */ /* 0x0001e8000c101d24 */
.L_x_3009:
[----:B------:R-:W-:Y:S05]  /*91f0*/  BSYNC B1 ;  /* 0x0000000000017941 */ /* 0x000fea0003800000 */
.L_x_3008:
[----:B------:R-:W-:-:S03]  /*9200*/  UMOV UR4, 0xffffffff ;  /* 0xffffffff00047882 */ /* 0x000fc60000000000 */
[----:B------:R-:W-:Y:S05]  /*9210*/  BRA.DIV UR4, `(.L_x_3012) ;  /* 0x0000023604747947 */ /* 0x000fea000b800000 */
[----:B0-----:R0:W0:Y:S04]  /*9220*/  SHFL.IDX PT, R50, R117, 0x2, 0x181f ;  /* 0x00581f0075327f89 */ /* 0x00102800000e0000 */
[----:B------:R0:W0:Y:S02]  /*9230*/  SHFL.IDX PT, R52, R116, 0x2, 0x181f ;  /* 0x00581f0074347f89 */ /* 0x00002400000e0000 */
.L_x_3330:
        /* <DEDUP_REMOVED lines=20> */
[----:B------:R-:W-:Y:S02]  /*9380*/  IMAD R15, R23, 0x8000, R12 ;  /* 0x00008000170f7824 */ /* 0x000fe400078e020c */
[----:B------:R-:W-:-:S03]  /*9390*/  IMAD.IADD R13, R22, 0x1, R13 ;  /* 0x00000001160d7824 */ /* 0x000fc600078e020d */
[----:B------:R-:W-:-:S03]  /*93a0*/  IADD3 R44, R22, R15, RZ ;  /* 0x0000000f162c7210 */ /* 0x000fc60007ffe0ff */
[----:B------:R-:W0:Y:S04]  /*93b0*/  LDS.128 R12, [R13+0x28400] ;  /* 0x028400000d0c7984 */ /* 0x000e280000000c00 */
[----:B------:R-:W0:Y:S01]  /*93c0*/  LDS.128 R44, [R44+0x28400] ;  /* 0x028400002c2c7984 */ /* 0x000e220000000c00 */
[----:B------:R-:W-:Y:S05]  /*93d0*/  @P2 BRA `(.L_x_3016) ;  /* 0x0000000c00502947 */ /* 0x000fea0003800000 */
[----:B------:R-:W-:Y:S01]  /*93e0*/  SHF.R.U32.HI R51, RZ, 0x8, R61 ;  /* 0x00000008ff337819 */ /* 0x000fe2000001163d */
[----:B0-----:R-:W-:Y:S01]  /*93f0*/  IMAD.MOV.U32 R54, RZ, RZ, R12 ;  /* 0x000000ffff367224 */ /* 0x001fe200078e000c */
[----:B------:R-:W-:Y:S01]  /*9400*/  SHF.R.U32.HI R59, RZ, 0x8, R63 ;  /* 0x00000008ff3b7819 */ /* 0x000fe2000001163f */
[----:B------:R-:W-:Y:S01]  /*9410*/  IMAD.MOV.U32 R57, RZ, RZ, R44 ;  /* 0x000000ffff397224 */ /* 0x000fe200078e002c */
[----:B------:R-:W-:Y:S01]  /*9420*/  LOP3.LUT R55, R61, 0xff0000ff, RZ, 0xc0, !PT ;  /* 0xff0000ff3d377812 */ /* 0x000fe200078ec0ff */
[----:B------:R-:W-:Y:S01]  /*9430*/  IMAD.SHL.U32 R12, R51, 0x100, RZ ;  /* 0x00000100330c7824 */ /* 0x000fe200078e00ff */
[----:B------:R-:W-:Y:S01]  /*9440*/  SHF.R.U32.HI R64, RZ, 0x10, R61 ;  /* 0x00000010ff407819 */ /* 0x000fe2000001163d */
[----:B------:R-:W-:Y:S01]  /*9450*/  IMAD.SHL.U32 R59, R59, 0x100, RZ ;  /* 0x000001003b3b7824 */ /* 0x000fe200078e00ff */
[----:B------:R-:W-:Y:S01]  /*9460*/  SHF.R.U32.HI R61, RZ, 0x8, R65 ;  /* 0x00000008ff3d7819 */ /* 0x000fe20000011641 */
[----:B------:R-:W-:Y:S01]  /*9470*/  IMAD.MOV.U32 R51, RZ, RZ, R14 ;  /* 0x000000ffff337224 */ /* 0x000fe200078e000e */
[----:B------:R-:W-:-:S02]  /*9480*/  LOP3.LUT R56, R63, 0xff0000ff, RZ, 0xc0, !PT ;  /* 0xff0000ff3f387812 */ /* 0x000fc400078ec0ff */
[----:B------:R-:W-:Y:S01]  /*9490*/  SHF.R.U32.HI R62, RZ, 0x10, R63 ;  /* 0x00000010ff3e7819 */ /* 0x000fe2000001163f */
[----:B------:R-:W-:Y:S01]  /*94a0*/  IMAD.SHL.U32 R61, R61, 0x100, RZ ;  /* 0x000001003d3d7824 */ /* 0x000fe200078e00ff */
[----:B------:R-:W-:Y:S02]  /*94b0*/  SHF.R.U32.HI R63, RZ, 0x8, R67 ;  /* 0x00000008ff3f7819 */ /* 0x000fe40000011643 */
[----:B------:R-:W-:Y:S01]  /*94c0*/  LOP3.LUT R12, R55, 0xff00, R12, 0xf8, !PT ;  /* 0x0000ff00370c7812 */ /* 0x000fe200078ef80c */
[----:B------:R-:W-:Y:S01]  /*94d0*/  IMAD.U32 R55, R64, 0x10000, RZ ;  /* 0x0001000040377824 */ /* 0x000fe200078e00ff */
[----:B------:R-:W-:Y:S01]  /*94e0*/  LOP3.LUT R58, R65, 0xff0000ff, RZ, 0xc0, !PT ;  /* 0xff0000ff413a7812 */ /* 0x000fe200078ec0ff */
[----:B------:R-:W-:Y:S01]  /*94f0*/  IMAD.SHL.U32 R63, R63, 0x100, RZ ;  /* 0x000001003f3f7824 */ /* 0x000fe200078e00ff */
[----:B------:R-:W-:Y:S02]  /*9500*/  LOP3.LUT R56, R56, 0xff00, R59, 0xf8, !PT ;  /* 0x0000ff0038387812 */ /* 0x000fe400078ef83b */
[----:B------:R-:W-:-:S02]  /*9510*/  LOP3.LUT R60, R67, 0xff0000ff, RZ, 0xc0, !PT ;  /* 0xff0000ff433c7812 */ /* 0x000fc400078ec0ff */
[----:B------:R-:W-:Y:S02]  /*9520*/  MOV R53, R46 ;  /* 0x0000002e00357202 */ /* 0x000fe40000000f00 */
[----:B------:R-:W-:Y:S02]  /*9530*/  LOP3.LUT R44, R12, 0xff0000, R55, 0xf8, !PT ;  /* 0x00ff00000c2c7812 */ /* 0x000fe400078ef837 */
[----:B------:R-:W-:Y:S02]  /*9540*/  SHF.L.U32 R59, R62, 0x10, RZ ;  /* 0x000000103e3b7819 */ /* 0x000fe400000006ff */
[----:B------:R-:W-:Y:S02]  /*9550*/  LOP3.LUT R46, R58, 0xff00, R61, 0xf8, !PT ;  /* 0x0000ff003a2e7812 */ /* 0x000fe400078ef83d */
[----:B------:R-:W-:Y:S02]  /*9560*/  F2FP.F16.E4M3.UNPACK_B R62, R128.H1 ;  /* 0x00000080ff3e723e */ /* 0x000fe400030006ff */
[----:B------:R-:W-:-:S02]  /*9570*/  F2FP.F16.E4M3.UNPACK_B R55, R54.H1 ;  /* 0x00000036ff37723e */ /* 0x000fc400030006ff */
        /* <DEDUP_REMOVED lines=71> */
[----:B--2---:R-:W-:Y:S01]  /*99f0*/  FFMA.FTZ R118, R56, R59, R61 ;  /* 0x0000003b38767223 */ /* 0x004fe2000001003d */
[----:B------:R-:W-:Y:S01]  /*9a00*/  HADD2.F32 R129, -RZ, R129.H1_H1 ;  /* 0x30000081ff817230 */ /* 0x000fe20000004100 */
[----:B------:R-:W-:Y:S01]  /*9a10*/  F2FP.F16.E4M3.UNPACK_B R61, R46 ;  /* 0x0000002eff3d723e */ /* 0x000fe200020006ff */
[--C-:B------:R-:W-:Y:S01]  /*9a20*/  HADD2.F32 R55, -RZ, R54.reuse.H0_H0 ;  /* 0x20000036ff377230 */ /* 0x100fe20000004100 */
[----:B------:R-:W-:Y:S01]  /*9a30*/  F2FP.SATFINITE.E4M3.F32.PACK_AB_MERGE_C R79, R114, R79, RZ ;  /* 0x0000004f724f723e */ /* 0x000fe200048070ff */
[----:B------:R-:W-:Y:S01]  /*9a40*/  HADD2.F32 R56, -RZ, R127.H0_H0 ;  /* 0x2000007fff387230 */ /* 0x000fe20000004100 */
[----:B------:R-:W-:Y:S01]  /*9a50*/  F2FP.SATFINITE.E4M3.F32.PACK_AB_MERGE_C R115, R118, R115, RZ ;  /* 0x000000737673723e */ /* 0x000fe200048070ff */
[----:B------:R-:W-:-:S02]  /*9a60*/  HADD2.F32 R54, -RZ, R54.H1_H1 ;  /* 0x30000036ff367230 */ /* 0x000fc40000004100 */
[-C--:B------:R-:W-:Y:S01]  /*9a70*/  FMUL.FTZ R60, R55, R58.reuse ;  /* 0x0000003a373c7220 */ /* 0x080fe20000410000 */
[C---:B------:R-:W-:Y:S01]  /*9a80*/  FMUL.FTZ R58, R53.reuse, R58 ;  /* 0x0000003a353a7220 */ /* 0x040fe20000410000 */
[----:B------:R-:W-:Y:S02]  /*9a90*/  HADD2.F32 R51, -RZ, R51.H1_H1 ;  /* 0x30000033ff337230 */ /* 0x000fe40000004100 */
[-C--:B------:R-:W-:Y:S01]  /*9aa0*/  FFMA.FTZ R53, R53, R56.reuse, -R60 ;  /* 0x0000003835357223 */ /* 0x080fe2000001083c */
[----:B------:R-:W-:Y:S01]  /*9ab0*/  FFMA.FTZ R76, R55, R56, R58 ;  /* 0x00000038374c7223 */ /* 0x000fe2000001003a */
[----:B------:R-:W-:Y:S01]  /*9ac0*/  F2FP.F16.E4M3.UNPACK_B R58, R45 ;  /* 0x0000002dff3a723e */ /* 0x000fe200020006ff */
[----:B------:R-:W-:Y:S01]  /*9ad0*/  HADD2.F32 R127, -RZ, R127.H1_H1 ;  /* 0x3000007fff7f7230 */ /* 0x000fe20000004100 */
[----:B------:R-:W-:Y:S01]  /*9ae0*/  F2FP.F16.E4M3.UNPACK_B R56, R13 ;  /* 0x0000000dff38723e */ /* 0x000fe200020006ff */
[-C--:B------:R-:W-:Y:S01]  /*9af0*/  FMUL.FTZ R78, R54, R129.reuse ;  /* 0x00000081364e7220 */ /* 0x080fe20000410000 */
[----:B------:R-:W-:Y:S01]  /*9b00*/  FMUL.FTZ R129, R51, R129 ;  /* 0x0000008133817220 */ /* 0x000fe20000410000 */
[----:B------:R-:W-:Y:S01]  /*9b10*/  F2FP.SATFINITE.E4M3.F32.PACK_AB_MERGE_C R55, R64, R67, RZ ;  /* 0x000000434037723e */ /* 0x000fe200048070ff */
[----:B------:R-:W-:Y:S01]  /*9b20*/  HADD2.F32 R59, -RZ, R58.H0_H0 ;  /* 0x2000003aff3b7230 */ /* 0x000fe20000004100 */
[----:B------:R-:W-:Y:S01]  /*9b30*/  F2FP.F16.E4M3.UNPACK_B R60, R44 ;  /* 0x0000002cff3c723e */ /* 0x000fe200020006ff */
[----:B------:R-:W-:-:S02]  /*9b40*/  HADD2.F32 R64, -RZ, R61.H0_H0 ;  /* 0x2000003dff407230 */ /* 0x000fc40000004100 */
[-C--:B------:R-:W-:Y:S01]  /*9b50*/  FFMA.FTZ R78, R51, R127.reuse, -R78 ;  /* 0x0000007f334e7223 */ /* 0x080fe2000001084e */
[----:B------:R-:W-:Y:S02]  /*9b60*/  HADD2.F32 R57, -RZ, R56.H0_H0 ;  /* 0x20000038ff397230 */ /* 0x000fe40000004100 */
[----:B------:R-:W-:Y:S01]  /*9b70*/  FFMA.FTZ R51, R54, R127, R129 ;  /* 0x0000007f36337223 */ /* 0x000fe20000010081 */
[----:B------:R-:W-:Y:S01]  /*9b80*/  F2FP.SATFINITE.E4M3.F32.PACK_AB_MERGE_C R54, R77, R66, RZ ;  /* 0x000000424d36723e */ /* 0x000fe200048070ff */
[----:B------:R-:W-:Y:S01]  /*9b90*/  FMUL.FTZ R66, R59, R64 ;  /* 0x000000403b427220 */ /* 0x000fe20000410000 */
[----:B------:R-:W-:Y:S01]  /*9ba0*/  F2FP.SATFINITE.E4M3.F32.PACK_AB_MERGE_C R55, R65, R62, R55 ;  /* 0x0000003e4137723e */ /* 0x000fe20004807037 */
[----:B------:R-:W-:Y:S02]  /*9bb0*/  HADD2.F32 R62, -RZ, R60.H0_H0 ;  /* 0x2000003cff3e7230 */ /* 0x000fe40000004100 */
[----:B------:R-:W-:Y:S01]  /*9bc0*/  FMUL.FTZ R64, R57, R64 ;  /* 0x0000004039407220 */ /* 0x000fe20000410000 */
[----:B------:R-:W-:Y:S01]  /*9bd0*/  HADD2.F32 R58, -RZ, R58.H1_H1 ;  /* 0x3000003aff3a7230 */ /* 0x000fe20000004100 */
[----:B------:R-:W-:Y:S01]  /*9be0*/  F2FP.SATFINITE.E4M3.F32.PACK_AB_MERGE_C R54, R128, R63, R54 ;  /* 0x0000003f8036723e */ /* 0x000fe20004807036 */
[----:B------:R-:W-:-:S02]  /*9bf0*/  HADD2.F32 R61, -RZ, R61.H1_H1 ;  /* 0x3000003dff3d7230 */ /* 0x000fc40000004100 */
[-C--:B------:R-:W-:Y:S01]  /*9c00*/  FFMA.FTZ R64, R59, R62.reuse, R64 ;  /* 0x0000003e3b407223 */ /* 0x080fe20000010040 */
[----:B------:R-:W-:Y:S02]  /*9c10*/  HADD2.F32 R56, -RZ, R56.H1_H1 ;  /* 0x30000038ff387230 */ /* 0x000fe40000004100 */
[----:B------:R-:W-:Y:S01]  /*9c20*/  FFMA.FTZ R66, R57, R62, -R66 ;  /* 0x0000003e39427223 */ /* 0x000fe20000010842 */
[----:B------:R-:W-:Y:S02]  /*9c30*/  HADD2.F32 R59, -RZ, R60.H1_H1 ;  /* 0x3000003cff3b7230 */ /* 0x000fe40000004100 */
[----:B------:R-:W-:Y:S01]  /*9c40*/  FMUL.FTZ R63, R58, R61 ;  /* 0x0000003d3a3f7220 */ /* 0x000fe20000410000 */
[----:B------:R-:W-:Y:S01]  /*9c50*/  F2FP.F16.E4M3.UNPACK_B R13, R13.H1 ;  /* 0x0000000dff0d723e */ /* 0x000fe200030006ff */
[C---:B------:R-:W-:Y:S01]  /*9c60*/  FMUL.FTZ R61, R56.reuse, R61 ;  /* 0x0000003d383d7220 */ /* 0x040fe20000410000 */
[----:B------:R-:W-:Y:S01]  /*9c70*/  F2FP.F16.E4M3.UNPACK_B R57, R45.H1 ;  /* 0x0000002dff39723e */ /* 0x000fe200030006ff */
[-C--:B------:R-:W-:Y:S01]  /*9c80*/  FFMA.FTZ R65, R56, R59.reuse, -R63 ;  /* 0x0000003b38417223 */ /* 0x080fe2000001083f */
[----:B------:R-:W-:Y:S01]  /*9c90*/  F2FP.F16.E4M3.UNPACK_B R56, R46.H1 ;  /* 0x0000002eff38723e */ /* 0x000fe200030006ff */
[----:B------:R-:W-:Y:S01]  /*9ca0*/  FFMA.FTZ R67, R58, R59, R61 ;  /* 0x0000003b3a437223 */ /* 0x000fe2000001003d */
[----:B------:R-:W-:Y:S01]  /*9cb0*/  HADD2.F32 R45, -RZ, R13.H0_H0 ;  /* 0x2000000dff2d7230 */ /* 0x000fe20000004100 */
[----:B------:R-:W-:Y:S01]  /*9cc0*/  F2FP.F16.E4M3.UNPACK_B R44, R44.H1 ;  /* 0x0000002cff2c723e */ /* 0x000fe200030006ff */
[--C-:B------:R-:W-:Y:S01]  /*9cd0*/  HADD2.F32 R46, -RZ, R57.reuse.H0_H0 ;  /* 0x20000039ff2e7230 */ /* 0x100fe20000004100 */
[----:B------:R-:W-:Y:S01]  /*9ce0*/  F2FP.SATFINITE.E4M3.F32.PACK_AB_MERGE_C R53, R78, R53, R79 ;  /* 0x000000354e35723e */ /* 0x000fe2000480704f */
[--C-:B------:R-:W-:Y:S01]  /*9cf0*/  HADD2.F32 R58, -RZ, R56.reuse.H0_H0 ;  /* 0x20000038ff3a7230 */ /* 0x100fe20000004100 */
[----:B------:R-:W-:Y:S01]  /*9d00*/  F2FP.SATFINITE.E4M3.F32.PACK_AB_MERGE_C R51, R51, R76, R115 ;  /* 0x0000004c3333723e */ /* 0x000fe20004807073 */
[----:B------:R-:W-:Y:S01]  /*9d10*/  HADD2.F32 R57, -RZ, R57.H1_H1 ;  /* 0x30000039ff397230 */ /* 0x000fe20000004100 */
[----:B------:R-:W-:Y:S01]  /*9d20*/  F2FP.F16.E4M3.UNPACK_B R61, R14.H1 ;  /* 0x0000000eff3d723e */ /* 0x000fe200030006ff */
[----:B------:R-:W-:-:S02]  /*9d30*/  HADD2.F32 R60, -RZ, R56.H1_H1 ;  /* 0x30000038ff3c7230 */ /* 0x000fc40000004100 */
[CC--:B------:R-:W-:Y:S01]  /*9d40*/  FMUL.FTZ R62, R46.reuse, R58.reuse ;  /* 0x0000003a2e3e7220 */ /* 0x0c0fe20000410000 */
[----:B------:R-:W-:Y:S02]  /*9d50*/  HADD2.F32 R13, -RZ, R13.H1_H1 ;  /* 0x3000000dff0d7230 */ /* 0x000fe40000004100 */
[----:B------:R-:W-:Y:S01]  /*9d60*/  FMUL.FTZ R59, R45, R58 ;  /* 0x0000003a2d3b7220 */ /* 0x000fe20000410000 */
[--C-:B------:R-:W-:Y:S02]  /*9d70*/  HADD2.F32 R56, -RZ, R44.reuse.H0_H0 ;  /* 0x2000002cff387230 */ /* 0x100fe40000004100 */
[-C--:B------:R-:W-:Y:S01]  /*9d80*/  FMUL.FTZ R58, R57, R60.reuse ;  /* 0x0000003c393a7220 */ /* 0x080fe20000410000 */
[----:B------:R-:W-:Y:S02]  /*9d90*/  HADD2.F32 R44, -RZ, R44.H1_H1 ;  /* 0x3000002cff2c7230 */ /* 0x000fe40000004100 */
[----:B------:R-:W-:Y:S01]  /*9da0*/  FMUL.FTZ R60, R13, R60 ;  /* 0x0000003c0d3c7220 */ /* 0x000fe20000410000 */
[----:B------:R-:W-:Y:S01]  /*9db0*/  FFMA.FTZ R77, R46, R56, R59 ;  /* 0x000000382e4d7223 */ /* 0x000fe2000001003b */
[----:B------:R-:W-:-:S02]  /*9dc0*/  F2FP.F16.E4M3.UNPACK_B R46, R47 ;  /* 0x0000002fff2e723e */ /* 0x000fc400020006ff */
        /* <DEDUP_REMOVED lines=50> */
[----:B------:R-:W-:Y:S02]  /*a0f0*/  F2FP.SATFINITE.E4M3.F32.PACK_AB_MERGE_C R47, R14, R63, R58 ;  /* 0x0000003f0e2f723e */ /* 0x000fe4000480703a */
[----:B------:R-:W-:Y:S02]  /*a100*/  F2FP.SATFINITE.E4M3.F32.PACK_AB_MERGE_C R45, R67, R64, R77 ;  /* 0x00000040432d723e */ /* 0x000fe4000480704d */
[----:B------:R-:W-:-:S07]  /*a110*/  MOV R14, R53 ;  /* 0x00000035000e7202 */ /* 0x000fce0000000f00 */
.L_x_3016:
[----:B------:R-:W-:Y:S05]  /*a120*/  BSYNC B2 ;  /* 0x0000000000027941 */ /* 0x000fea0003800000 */
.L_x_3015:
[----:B------:R-:W-:Y:S01]  /*a130*/  ISETP.GE.AND P3, PT, R11, R124, PT ;  /* 0x0000007c0b00720c */ /* 0x000fe20003f66270 */
[----:B0-----:R0:W-:-:S12]  /*a140*/  ST.E.128 desc[UR36][R48.64], R12 ;  /* 0x0000000c30007985 */ /* 0x0011d8000c101d24 */
[----:B------:R-:W-:-:S04]  /*a150*/  @!P3 IADD3 R52, P4, R11, R52, RZ ;  /* 0x000000340b34b210 */ /* 0x000fc80007f9e0ff */
[----:B------:R-:W-:-:S05]  /*a160*/  @!P3 LEA.HI.X.SX32 R53, R11, R50, 0x1, P4 ;  /* 0x000000320b35b211 */ /* 0x000fca00020f0eff */
[----:B------:R0:W-:Y:S04]  /*a170*/  @!P3 ST.E.128 desc[UR36][R52.64], R44 ;  /* 0x0000002c3400b985 */ /* 0x0001e8000c101d24 */
.L_x_3014:
[----:B------:R-:W-:Y:S05]  /*a180*/  BSYNC B1 ;  /* 0x0000000000017941 */ /* 0x000fea0003800000 */
.L_x_3013:
[----:B------:R-:W-:-:S03]  /*a190*/  UMOV UR4, 0xffffffff ;  /* 0xffffffff00047882 */ /* 0x000fc60000000000 */
[----:B------:R-:W-:Y:S05]  /*a1a0*/  BRA.DIV UR4, `(.L_x_3017) ;  /* 0x0000022604dc7947 */ /* 0x000fea000b800000 */
[----:B0-----:R0:W0:Y:S04]  /*a1b0*/  SHFL.IDX PT, R48, R117, 0x3, 0x181f ;  /* 0x00781f0075307f89 */ /* 0x00102800000e0000 */
[----:B----4-:R-:W4:Y:S02]  /*a1c0*/  SHFL.IDX PT, R116, R116, 0x3, 0x181f ;  /* 0x00781f0074747f89 */ /* 0x010f2400000e0000 */
.L_x_3334:
[----:B------:R-:W-:-:S13]  /*a1d0*/  ISETP.GE.OR P3, PT, R102, R110, P1 ;  /* 0x0000006e6600720c */ /* 0x000fda0000f66670 */
[----:B------:R-:W-:Y:S05]  /*a1e0*/  @P3 BRA `(.L_x_2992) ;  /* 0x0000001400743947 */ /* 0x000fea0003800000 */
[----:B------:R-:W5:Y:S01]  /*a1f0*/  LDL R14, [R1+0x18] ;  /* 0x00001800010e7983 */ /* 0x000f620000100800 */
[----:B------:R-:W-:Y:S01]  /*a200*/  SEL R126, R97, R126, !P0 ;  /* 0x0000007e617e7207 */ /* 0x000fe20004000000 */
[----:B------:R-:W-:Y:S01]  /*a210*/  BSSY B1, `(.L_x_3018) ;  /* 0x00000e9000017945 */ /* 0x000fe20003800000 */
[----:B----4-:R-:W-:Y:S02]  /*a220*/  IADD3 R50, P3, R37, R116, RZ ;  /* 0x0000007425327210 */ /* 0x010fe40007f7e0ff */
[----:B------:R-:W-:-:S03]  /*a230*/  SHF.R.S32.HI R11, RZ, 0x1f, R126 ;  /* 0x0000001fff0b7819 */ /* 0x000fc6000001147e */
[----:B0-----:R-:W-:Y:S01]  /*a240*/  IMAD.X R51, R48, 0x1, R41, P3 ;  /* 0x0000000130337824 */ /* 0x001fe200018e0629 */
        /* <DEDUP_REMOVED lines=22> */
[----:B------:R-:W-:Y:S01]  /*a3b0*/  IMAD.SHL.U32 R12, R54, 0x100, RZ ;  /* 0x00000100360c7824 */ /* 0x000fe200078e00ff */
[----:B------:R-:W-:Y:S01]  /*a3c0*/  SHF.R.U32.HI R52, RZ, 0x8, R75 ;  /* 0x00000008ff347819 */ /* 0x000fe2000001164b */
[----:B------:R-:W-:Y:S01]  /*a3d0*/  IMAD.MOV.U32 R54, RZ, RZ, R14 ;  /* 0x000000ffff367224 */ /* 0x000fe200078e000e */
[----:B------:R-:W-:Y:S02]  /*a3e0*/  SHF.R.U32.HI R65, RZ, 0x10, R69 ;  /* 0x00000010ff417819 */ /* 0x000fe40000011645 */
[----:B------:R-:W-:Y:S01]  /*a3f0*/  LOP3.LUT R53, R53, 0xff00, R12, 0xf8, !PT ;  /* 0x0000ff0035357812 */ /* 0x000fe200078ef80c */
[----:B------:R-:W-:Y:S01]  /*a400*/  IMAD.SHL.U32 R12, R63, 0x100, RZ ;  /* 0x000001003f0c7824 */ /* 0x000fe200078e00ff */
[----:B------:R-:W-:Y:S01]  /*a410*/  SHF.R.U32.HI R64, RZ, 0x10, R71 ;  /* 0x00000010ff407819 */ /* 0x000fe20000011647 */
[----:B------:R-:W-:Y:S01]  /*a420*/  IMAD.SHL.U32 R46, R52, 0x100, RZ ;  /* 0x00000100342e7824 */ /* 0x000fe200078e00ff */
[----:B------:R-:W-:-:S02]  /*a430*/  LOP3.LUT R57, R71, 0xff0000ff, RZ, 0xc0, !PT ;  /* 0xff0000ff47397812 */ /* 0x000fc400078ec0ff */
[----:B------:R-:W-:Y:S02]  /*a440*/  SHF.R.U32.HI R56, RZ, 0x8, R73 ;  /* 0x00000008ff387819 */ /* 0x000fe40000011649 */
[----:B------:R-:W-:Y:S02]  /*a450*/  LOP3.LUT R61, R75, 0xff0000ff, RZ, 0xc0, !PT ;  /* 0xff0000ff4b3d7812 */ /* 0x000fe400078ec0ff */
[----:B------:R-:W-:Y:S01]  /*a460*/  MOV R55, R44 ;  /* 0x0000002c00377202 */ /* 0x000fe20000000f00 */
[----:B------:R-:W-:Y:S01]  /*a470*/  IMAD.U32 R44, R65, 0x10000, RZ ;  /* 0x00010000412c7824 */ /* 0x000fe200078e00ff */
        /* <DEDUP_REMOVED lines=8> */
[----:B------:R-:W-:Y:S02]  /*a500*/  SHF.R.U32.HI R60, RZ, 0x10, R73 ;  /* 0x00000010ff3c7819 */ /* 0x000fe40000011649 */
[----:B------:R-:W-:Y:S01]  /*a510*/  LOP3.LUT R63, R59, 0xff00, R14, 0xf8, !PT ;  /* 0x0000ff003b3f7812 */ /* 0x000fe200078ef80e */
[----:B------:R-:W-:Y:S01]  /*a520*/  HADD2.F32 R14, -RZ, R61.H0_H0 ;  /* 0x2000003dff0e7230 */ /* 0x000fe20000004100 */
[----:B------:R-:W-:Y:S01]  /*a530*/  LOP3.LUT R44, R53, 0xff0000, R44, 0xf8, !PT ;  /* 0x00ff0000352c7812 */ /* 0x000fe200078ef82c */
[----:B------:R-:W-:Y:S01]  /*a540*/  HADD2.F32 R53, -RZ, R52.H0_H0 ;  /* 0x20000034ff357230 */ /* 0x000fe20000004100 */
[----:B------:R-:W-:Y:S01]  /*a550*/  F2FP.F16.E4M3.UNPACK_B R59, R119.H1 ;  /* 0x00000077ff3b723e */ /* 0x000fe200030006ff */
[----:B------:R-:W-:Y:S01]  /*a560*/  IMAD.U32 R46, R60, 0x10000, RZ ;  /* 0x000100003c2e7824 */ /* 0x000fe200078e00ff */
[----:B------:R-:W-:Y:S01]  /*a570*/  LOP3.LUT R12, R57, 0xff0000, R12, 0xf8, !PT ;  /* 0x00ff0000390c7812 */ /* 0x000fe200078ef80c */
[----:B------:R-:W-:Y:S01]  /*a580*/  HADD2.F32 R57, -RZ, R56.H0_H0 ;  /* 0x20000038ff397230 */ /* 0x000fe20000004100 */
[----:B------:R-:W-:Y:S01]  /*a590*/  SHF.R.U32.HI R62, RZ, 0x10, R75 ;  /* 0x00000010ff3e7819 */ /* 0x000fe2000001164b */
[----:B------:R-:W-:-:S02]  /*a5a0*/  HADD2.F32 R60, -RZ, R59.H0_H0 ;  /* 0x2000003bff3c7230 */ /* 0x000fc40000004100 */
[----:B------:R-:W-:Y:S01]  /*a5b0*/  FMUL.FTZ R66, R53, R14 ;  /* 0x0000000e35427220 */ /* 0x000fe20000410000 */
[----:B------:R-:W-:Y:S01]  /*a5c0*/  F2FP.F16.E4M3.UNPACK_B R122, R122 ;  /* 0x0000007aff7a723e */ /* 0x000fe200020006ff */
[C---:B------:R-:W-:Y:S01]  /*a5d0*/  FMUL.FTZ R64, R57.reuse, R14 ;  /* 0x0000000e39407220 */ /* 0x040fe20000410000 */
[----:B------:R-:W-:Y:S01]  /*a5e0*/  SHF.L.U32 R62, R62, 0x10, RZ ;  /* 0x000000103e3e7819 */ /* 0x000fe200000006ff */
[-C--:B------:R-:W-:Y:S01]  /*a5f0*/  FFMA.FTZ R66, R57, R60.reuse, R66 ;  /* 0x0000003c39427223 */ /* 0x080fe20000010042 */
[----:B------:R-:W-:Y:S02]  /*a600*/  HADD2.F32 R57, -RZ, R56.H1_H1 ;  /* 0x30000038ff397230 */ /* 0x000fe40000004100 */
[----:B------:R-:W-:Y:S01]  /*a610*/  FFMA.FTZ R64, R53, R60, -R64 ;  /* 0x0000003c35407223 */ /* 0x000fe20000010840 */
[----:B------:R-:W-:Y:S01]  /*a620*/  LOP3.LUT R14, R65, 0xff0000, R62, 0xf8, !PT ;  /* 0x00ff0000410e7812 */ /* 0x000fe200078ef83e */
[----:B------:R-:W-:Y:S01]  /*a630*/  HADD2.F32 R62, -RZ, R61.H1_H1 ;  /* 0x3000003dff3e7230 */ /* 0x000fe20000004100 */
[----:B------:R-:W-:Y:S01]  /*a640*/  F2FP.F16.E4M3.UNPACK_B R55, R55 ;  /* 0x00000037ff37723e */ /* 0x000fe200020006ff */
[----:B------:R-:W-:Y:S01]  /*a650*/  HADD2.F32 R53, -RZ, R52.H1_H1 ;  /* 0x30000034ff357230 */ /* 0x000fe20000004100 */
[----:B------:R-:W-:Y:S01]  /*a660*/  F2FP.F16.E4M3.UNPACK_B R49, R49 ;  /* 0x00000031ff31723e */ /* 0x000fe200020006ff */
[----:B------:R-:W-:Y:S01]  /*a670*/  HADD2.F32 R60, -RZ, R59.H1_H1 ;  /* 0x3000003bff3c7230 */ /* 0x000fe20000004100 */
[----:B------:R-:W-:Y:S01]  /*a680*/  F2FP.F16.E4M3.UNPACK_B R119, R119 ;  /* 0x00000077ff77723e */ /* 0x000fe200020006ff */
        /* <DEDUP_REMOVED lines=11> */
[----:B------:R-:W-:Y:S01]  /*a740*/  HADD2.F32 R55, -RZ, R55.H1_H1 ;  /* 0x30000037ff377230 */ /* 0x000fe20000004100 */
[----:B------:R-:W-:Y:S01]  /*a750*/  LOP3.LUT R46, R63, 0xff0000, R46, 0xf8, !PT ;  /* 0x00ff00003f2e7812 */ /* 0x000fe200078ef82e */
[-C--:B------:R-:W-:Y:S01]  /*a760*/  FFMA.FTZ R62, R52, R53.reuse, -R57 ;  /* 0x00000035343e7223 */ /* 0x080fe20000010839 */
[----:B------:R-:W-:Y:S01]  /*a770*/  FFMA.FTZ R63, R56, R53, R59 ;  /* 0x00000035383f7223 */ /* 0x000fe2000001003b */
[----:B------:R-:W-:Y:S02]  /*a780*/  HADD2.F32 R49, -RZ, R49.H1_H1 ;  /* 0x30000031ff317230 */ /* 0x000fe40000004100 */
        /* <DEDUP_REMOVED lines=141> */
[----:B------:R-:W-:Y:S01]  /*b060*/  F2FP.SATFINITE.E4M3.F32.PACK_AB_MERGE_C R13, R60, R61, R63 ;  /* 0x0000003d3c0d723e */ /* 0x000fe2000480703f */
[----:B------:R-:W-:Y:S01]  /*b070*/  IMAD.MOV.U32 R46, RZ, RZ, R123 ;  /* 0x000000ffff2e7224 */ /* 0x000fe200078e007b */
[----:B------:R-:W-:-:S02]  /*b080*/  F2FP.SATFINITE.E4M3.F32.PACK_AB_MERGE_C R45, R62, R59, R64 ;  /* 0x0000003b3e2d723e */ /* 0x000fc40004807040 */
[----:B------:R-:W-:-:S07]  /*b090*/  F2FP.SATFINITE.E4M3.F32.PACK_AB_MERGE_C R47, R55, R68, R56 ;  /* 0x00000044372f723e */ /* 0x000fce0004807038 */
.L_x_3019:
[----:B------:R-:W-:Y:S05]  /*b0a0*/  BSYNC B1 ;  /* 0x0000000000017941 */ /* 0x000fea0003800000 */
.L_x_3018:
[----:B0-----:R0:W-:Y:S01]  /*b0b0*/  ST.E.128 desc[UR36][R50.64], R12 ;  /* 0x0000000c32007985 */ /* 0x0011e2000c101d24 */
[----:B------:R-:W-:-:S13]  /*b0c0*/  ISETP.GE.AND P2, PT, R11, R124, PT ;  /* 0x0000007c0b00720c */ /* 0x000fda0003f46270 */
[----:B------:R-:W-:Y:S05]  /*b0d0*/  @P2 BRA `(.L_x_2992) ;  /* 0x0000000400b82947 */ /* 0x000fea0003800000 */
[----:B------:R-:W-:-:S04]  /*b0e0*/  IADD3 R116, P2, R11, R116, RZ ;  /* 0x000000740b747210 */ /* 0x000fc80007f5e0ff */
[----:B------:R-:W-:-:S05]  /*b0f0*/  LEA.HI.X.SX32 R117, R11, R48, 0x1, P2 ;  /* 0x000000300b757211 */ /* 0x000fca00010f0eff */
[----:B----4-:R4:W-:Y:S01]  /*b100*/  ST.E.128 desc[UR36][R116.64], R44 ;  /* 0x0000002c74007985 */ /* 0x0109e2000c101d24 */
[----:B------:R-:W-:Y:S05]  /*b110*/  BRA `(.L_x_2992) ;  /* 0x0000000400a87947 */ /* 0x000fea0003800000 */
.L_x_2951:
[----:B------:R-:W-:-:S06]  /*b120*/  UISETP.NE.AND UP0, UPT, UR61, 0x3, UPT ;  /* 0x000000033d00788c */ /* 0x000fcc000bf05270 */
[----:B------:R-:W-:-:S13]  /*b130*/  PLOP3.LUT P5, PT, PT, PT, UP0, 0x80, 0x0 ;  /* 0x000000000000781c */ /* 0x000fda0003faf008 */
[----:B------:R-:W-:Y:S05]  /*b140*/  @!P5 BRA `(.L_x_3020) ;  /* 0x000000000004d947 */ /* 0x000fea0003800000 */
[----:B------:R-:W-:Y:S01]  /*b150*/  BPT.TRAP 0x1 ;  /* 0x000000040000795c */ /* 0x000fe20000300000 */
.L_x_3020:
[----:B------:R-:W-:Y:S01]  /*b160*/  LEA R80, R23, R22, 0x3 ;  /* 0x0000001617507211 */ /* 0x000fe200078e18ff */
[----:B------:R-:W-:Y:S01]  /*b170*/  BSSY B1, `(.L_x_3021) ;  /* 0x0000005000017945 */ /* 0x000fe20003800000 */
[----:B------:R-:W-:Y:S02]  /*b180*/  SHF.L.U32 R111, R224, 0x1f, RZ ;  /* 0x0000001fe06f7819 */ /* 0x000fe400000006ff */
[----:B------:R-:W-:Y:S02]  /*b190*/  SHF.R.S32.HI R108, RZ, 0x1f, R107 ;  /* 0x0000001fff6c7819 */ /* 0x000fe4000001146b */
[----:B------:R-:W0:Y:S02]  /*b1a0*/  SYNCS.PHASECHK.TRANS64.TRYWAIT P2, [R80+URZ+0x38890], R111 ;  /* 0x0388906f500075a7 */ /* 0x000e24000804017f */
[----:B0-----:R-:W-:Y:S05]  /*b1b0*/  @!P2 BRA `(.L_x_3022) ;  /* 0x000002180024a947 */ /* 0x001fea0003800000 */
.L_x_3335:
[----:B------:R-:W-:Y:S05]  /*b1c0*/  BSYNC B1 ;  /* 0x0000000000017941 */ /* 0x000fea0003800000 */
.L_x_3021:
        /* <DEDUP_REMOVED lines=26> */
.L_x_3339:
        /* <DEDUP_REMOVED lines=8> */
[----:B------:R-:W2:Y:S02]  /*b3f0*/  @!P2 LDS.128 R12, [R96+0x28400] ;  /* 0x02840000600ca984 */ /* 0x000ea40000000c00 */
[----:B------:R-:W-:Y:S02]  /*b400*/  @!P3 IADD3.X R51, R45, R220, RZ, P4, !PT ;  /* 0x000000dc2d33b210 */ /* 0x000fe400027fe4ff */
[----:B--2---:R-:W-:Y:S04]  /*b410*/  @!P2 ST.E.128 desc[UR36][R48.64], R12 ;  /* 0x0000000c3000a985 */ /* 0x004fe8000c101d24 */
[----:B------:R-:W2:Y:S04]  /*b420*/  @!P3 LDS.128 R12, [R96+0x2c400] ;  /* 0x02c40000600cb984 */ /* 0x000ea80000000c00 */
[----:B--2---:R4:W-:Y:S02]  /*b430*/  @!P3 ST.E.128 desc[UR36][R50.64], R12 ;  /* 0x0000000c3200b985 */ /* 0x0049e4000c101d24 */
.L_x_3025:
[----:B------:R-:W-:Y:S05]  /*b440*/  BSYNC B1 ;  /* 0x0000000000017941 */ /* 0x000fea0003800000 */
.L_x_3024:
[----:B------:R-:W-:-:S03]  /*b450*/  UMOV UR4, 0xffffffff ;  /* 0xffffffff00047882 */ /* 0x000fc60000000000 */
[----:B------:R-:W-:Y:S05]  /*b460*/  BRA.DIV UR4, `(.L_x_3026) ;  /* 0x0000021604d47947 */ /* 0x000fea000b800000 */
[----:B--2---:R2:W0:Y:S04]  /*b470*/  SHFL.IDX PT, R45, R46, 0x1, 0x181f ;  /* 0x00381f002e2d7f89 */ /* 0x00442800000e0000 */
[----:B---34-:R2:W3:Y:S02]  /*b480*/  SHFL.IDX PT, R14, R44, 0x1, 0x181f ;  /* 0x00381f002c0e7f89 */ /* 0x0184e400000e0000 */
.L_x_3343:
[----:B------:R-:W-:Y:S01]  /*b490*/  ISETP.GE.AND P2, PT, R47, 0x21, PT ;  /* 0x000000212f00780c */ /* 0x000fe20003f46270 */
[----:B------:R-:W-:-:S12]  /*b4a0*/  BSSY B1, `(.L_x_3027) ;  /* 0x000000d000017945 */ /* 0x000fd80003800000 */
[----:B------:R-:W-:Y:S05]  /*b4b0*/  @!P2 BRA `(.L_x_3028) ;  /* 0x00000000002ca947 */ /* 0x000fea0003800000 */
[----:B------:R-:W-:Y:S02]  /*b4c0*/  ULDC UR4, c[0x0][0x2f4] ;  /* 0x0000bd0000047ab9 */ /* 0x000fe40000000800 */
[----:B------:R-:W-:-:S13]  /*b4d0*/  ISETP.GE.AND P2, PT, R16, UR4, PT ;  /* 0x0000000410007c0c */ /* 0x000fda000bf46270 */
[----:B---3--:R-:W-:-:S05]  /*b4e0*/  @!P2 IADD3 R48, P3, R16, R14, RZ ;  /* 0x0000000e1030a210 */ /* 0x008fca0007f7e0ff */
        /* <DEDUP_REMOVED lines=8> */
.L_x_3028:
[----:B------:R-:W-:Y:S05]  /*b570*/  BSYNC B1 ;  /* 0x0000000000017941 */ /* 0x000fea0003800000 */
.L_x_3027:
[----:B------:R-:W-:-:S03]  /*b580*/  UMOV UR4, 0xffffffff ;  /* 0xffffffff00047882 */ /* 0x000fc60000000000 */
[----:B------:R-:W-:Y:S05]  /*b590*/  BRA.DIV UR4, `(.L_x_3029) ;  /* 0x0000021604d07947 */ /* 0x000fea000b800000 */
[----:B0-----:R0:W0:Y:S04]  /*b5a0*/  SHFL.IDX PT, R45, R46, 0x2, 0x181f ;  /* 0x00581f002e2d7f89 */ /* 0x00102800000e0000 */
[----:B---34-:R3:W4:Y:S02]  /*b5b0*/  SHFL.IDX PT, R14, R44, 0x2, 0x181f ;  /* 0x00581f002c0e7f89 */ /* 0x01872400000e0000 */
.L_x_3347:
        /* <DEDUP_REMOVED lines=14> */
.L_x_3031:
[----:B------:R-:W-:Y:S05]  /*b6a0*/  BSYNC B1 ;  /* 0x0000000000017941 */ /* 0x000fea0003800000 */
.L_x_3030:
[----:B------:R-:W-:-:S03]  /*b6b0*/  UMOV UR4, 0xffffffff ;  /* 0xffffffff00047882 */ /* 0x000fc60000000000 */
[----:B------:R-:W-:Y:S05]  /*b6c0*/  BRA.DIV UR4, `(.L_x_3032) ;  /* 0x0000021604cc7947 */ /* 0x000fea000b800000 */
[----:B0-----:R0:W0:Y:S04]  /*b6d0*/  SHFL.IDX PT, R45, R46, 0x3, 0x181f ;  /* 0x00781f002e2d7f89 */ /* 0x00102800000e0000 */
[----:B----4-:R4:W0:Y:S02]  /*b6e0*/  SHFL.IDX PT, R14, R44, 0x3, 0x181f ;  /* 0x00781f002c0e7f89 */ /* 0x01082400000e0000 */
.L_x_3351:
[----:B------:R-:W-:-:S13]  /*b6f0*/  ISETP.GE.AND P2, PT, R47, 0x61, PT ;  /* 0x000000612f00780c */ /* 0x000fda0003f46270 */
[----:B------:R-:W-:Y:S05]  /*b700*/  @!P2 BRA `(.L_x_2992) ;  /* 0x00000000002ca947 */ /* 0x000fea0003800000 */
[----:B------:R-:W-:Y:S02]  /*b710*/  ULDC UR4, c[0x0][0x2f4] ;  /* 0x0000bd0000047ab9 */ /* 0x000fe40000000800 */
[----:B------:R-:W-:-:S13]  /*b720*/  ISETP.GE.AND P2, PT, R16, UR4, PT ;  /* 0x0000000410007c0c */ /* 0x000fda000bf46270 */
[----:B012---:R-:W-:-:S04]  /*b730*/  @!P2 IADD3 R46, P3, R16, R14, RZ ;  /* 0x0000000e102ea210 */ /* 0x007fc80007f7e0ff */
[----:B------:R-:W-:Y:S02]  /*b740*/  @!P2 IADD3.X R47, R45, R17, RZ, P3, !PT ;  /* 0x000000112d2fa210 */ /* 0x000fe40001ffe4ff */
[----:B------:R-:W-:-:S13]  /*b750*/  ISETP.GE.AND P3, PT, R18, UR4, PT ;  /* 0x0000000412007c0c */ /* 0x000fda000bf66270 */
[----:B---34-:R-:W-:Y:S02]  /*b760*/  @!P3 IADD3 R44, P4, R18, R14, RZ ;  /* 0x0000000e122cb210 */ /* 0x018fe40007f9e0ff */
[----:B------:R-:W0:Y:S03]  /*b770*/  @!P2 LDS.128 R12, [R96+0x2b400] ;  /* 0x02b40000600ca984 */ /* 0x000e260000000c00 */
[----:B------:R-:W-:Y:S01]  /*b780*/  @!P3 IMAD.X R45, R45, 0x1, R220, P4 ;  /* 0x000000012d2db824 */ /* 0x000fe200020e06dc */
[----:B0-----:R-:W-:Y:S04]  /*b790*/  @!P2 ST.E.128 desc[UR36][R46.64], R12 ;  /* 0x0000000c2e00a985 */ /* 0x001fe8000c101d24 */
[----:B------:R-:W0:Y:S04]  /*b7a0*/  @!P3 LDS.128 R12, [R96+0x2f400] ;  /* 0x02f40000600cb984 */ /* 0x000e280000000c00 */
[----:B0-----:R0:W-:Y:S02]  /*b7b0*/  @!P3 ST.E.128 desc[UR36][R44.64], R12 ;  /* 0x0000000c2c00b985 */ /* 0x0011e4000c101d24 */
.L_x_2992:
[----:B------:R-:W-:Y:S05]  /*b7c0*/  BSYNC B0 ;  /* 0x0000000000007941 */ /* 0x000fea0003800000 */
.L_x_2950:
[----:B------:R-:W5:Y:S01]  /*b7d0*/  S2R R11, SR_TID.X ;  /* 0x00000000000b7919 */ /* 0x000f620000002100 */
        /* <DEDUP_REMOVED lines=9> */
[----:B-----5:R-:W-:-:S13]  /*b870*/  LOP3.LUT P2, RZ, R11, 0x7f, RZ, 0xc0, !PT ;  /* 0x0000007f0bff7812 */ /* 0x020fda000784c0ff */
[----:B------:R-:W-:-:S05]  /*b880*/  @!P2 VIADD R11, R80, 0x388a0 ;  /* 0x000388a0500ba836 */ /* 0x000fca0000000000 */
[----:B------:R-:W-:-:S04]  /*b890*/  @!P2 PRMT R11, RZ, 0x654, R11 ;  /* 0x00000654ff0ba816 */ /* 0x000fc8000000000b */
[----:B------:R2:W-:Y:S01]  /*b8a0*/  @!P2 SYNCS.ARRIVE.TRANS64.RED.A1T0 RZ, [R11+URZ], RZ ;  /* 0x000000ff0bffa9a7 */ /* 0x0005e2000810043f */
[----:B------:R-:W-:Y:S05]  /*b8b0*/  @!P5 BRA `(.L_x_3034) ;  /* 0x000000000004d947 */ /* 0x000fea0003800000 */
[----:B------:R-:W-:Y:S01]  /*b8c0*/  BPT.TRAP 0x1 ;  /* 0x000000040000795c */ /* 0x000fe20000300000 */
.L_x_3034:
[----:B------:R-:W-:Y:S05]  /*b8d0*/  BSYNC B0 ;  /* 0x0000000000007941 */ /* 0x000fea0003800000 */
.L_x_3033:
[----:B------:R-:W5:Y:S01]  /*b8e0*/  SYNCS.PHASECHK.TRANS64.TRYWAIT P3, [R80+URZ+0x388b0], R111 ;  /* 0x0388b06f500075a7 */ /* 0x000f62000806017f */
[----:B------:R-:W-:Y:S01]  /*b8f0*/  ULDC UR60, c[0x0][0x2f4] ;  /* 0x0000bd00003c7ab9 */ /* 0x000fe20000000800 */
[----:B------:R-:W-:Y:S04]  /*b900*/  BSSY B0, `(.L_x_3035) ;  /* 0x0000002000007945 */ /* 0x000fe80003800000 */
[----:B-----5:R-:W-:Y:S05]  /*b910*/  @!P3 BRA `(.L_x_3036) ;  /* 0x000002140080b947 */ /* 0x020fea0003800000 */
.L_x_3352:
[----:B------:R-:W-:Y:S05]  /*b920*/  BSYNC B0 ;  /* 0x0000000000007941 */ /* 0x000fea0003800000 */
.L_x_3035:
[----:B------:R-:W-:Y:S01]  /*b930*/  ULDC.64 UR4, c[0x0][0x328] ;  /* 0x0000ca0000047ab9 */ /* 0x000fe20000000a00 */
[----:B------:R-:W-:Y:S01]  /*b940*/  ULDC.64 UR6, c[0x0][0x318] ;  /* 0x0000c60000067ab9 */ /* 0x000fe20000000a00 */
[----:B------:R-:W-:Y:S01]  /*b950*/  IMAD R108, R108, UR4, RZ ;  /* 0x000000046c6c7c24 */ /* 0x000fe2000f8e02ff */
[----:B------:R-:W-:Y:S01]  /*b960*/  IADD3 R110, -R221, R110, RZ ;  /* 0x0000006edd6e7210 */ /* 0x000fe20007ffe1ff */
[C---:B0-----:R-:W-:Y:S01]  /*b970*/  IMAD.WIDE.U32 R12, R107.reuse, UR4, RZ ;  /* 0x000000046b0c7c25 */ /* 0x041fe2000f8e00ff */
[----:B------:R-:W-:Y:S03]  /*b980*/  BSSY B0, `(.L_x_3037) ;  /* 0x000001c000007945 */ /* 0x000fe60003800000 */
[----:B------:R-:W-:Y:S01]  /*b990*/  IMAD R107, R107, UR5, R108 ;  /* 0x000000056b6b7c24 */ /* 0x000fe2000f8e026c */
[----:B------:R-:W-:Y:S02]  /*b9a0*/  ULDC.64 UR4, c[0x0][0x338] ;  /* 0x0000ce0000047ab9 */ /* 0x000fe40000000a00 */
[----:B------:R-:W-:-:S02]  /*b9b0*/  IMAD R109, R109, UR4, RZ ;  /* 0x000000046d6d7c24 */ /* 0x000fc4000f8e02ff */
[----:B------:R-:W-:Y:S02]  /*b9c0*/  IMAD.IADD R13, R13, 0x1, R107 ;  /* 0x000000010d0d7824 */ /* 0x000fe400078e026b */
[C---:B------:R-:W-:Y:S02]  /*b9d0*/  IMAD R109, R106.reuse, UR5, R109 ;  /* 0x000000056a6d7c24 */ /* 0x040fe4000f8e026d */
[----:B------:R-:W-:Y:S01]  /*b9e0*/  IMAD.WIDE.U32 R106, R106, UR4, R12 ;  /* 0x000000046a6a7c25 */ /* 0x000fe2000f8e000c */
[----:B------:R-:W-:-:S03]  /*b9f0*/  ULDC.64 UR4, c[0x0][0x330] ;  /* 0x0000cc0000047ab9 */ /* 0x000fc60000000a00 */
[----:B------:R-:W-:Y:S02]  /*ba00*/  IMAD.IADD R107, R107, 0x1, R109 ;  /* 0x000000016b6b7824 */ /* 0x000fe400078e026d */
[----:B--2---:R-:W-:Y:S02]  /*ba10*/  IMAD R11, R34, UR4, RZ ;  /* 0x00000004220b7c24 */ /* 0x004fe4000f8e02ff */
[----:B------:R-:W-:-:S04]  /*ba20*/  IMAD.WIDE.U32 R12, R218, UR4, R106 ;  /* 0x00000004da0c7c25 */ /* 0x000fc8000f8e006a */
[----:B------:R-:W-:Y:S01]  /*ba30*/  IMAD R11, R218, UR5, R11 ;  /* 0x00000005da0b7c24 */ /* 0x000fe2000f8e020b */
[----:B------:R-:W-:-:S04]  /*ba40*/  IADD3 R48, P3, R12, UR6, RZ ;  /* 0x000000060c307c10 */ /* 0x000fc8000ff7e0ff */
[----:B------:R-:W-:Y:S01]  /*ba50*/  IADD3.X R11, R13, UR7, R11, P3, !PT ;  /* 0x000000070d0b7c10 */ /* 0x000fe20009ffe40b */
[----:B----4-:R0:W2:Y:S01]  /*ba60*/  SHFL.IDX PT, R47, R48, RZ, 0x181f ;  /* 0x00181fff302f7589 */ /* 0x0100a200000e0000 */
[----:B------:R-:W-:-:S03]  /*ba70*/  ISETP.GE.AND P3, PT, R110, 0x1, PT ;  /* 0x000000016e00780c */ /* 0x000fc60003f66270 */
[----:B------:R0:W4:Y:S10]  /*ba80*/  SHFL.IDX PT, R13, R11, RZ, 0x181f ;  /* 0x00181fff0b0d7589 */ /* 0x00013400000e0000 */
[----:B0-----:R-:W-:Y:S05]  /*ba90*/  @!P3 BRA `(.L_x_3038) ;  /* 0x000000000028b947 */ /* 0x001fea0003800000 */
[----:B------:R-:W-:-:S13]  /*baa0*/  ISETP.GE.AND P3, PT, R16, UR60, PT ;  /* 0x0000003c10007c0c */ /* 0x000fda000bf66270 */
[----:B-123--:R-:W-:-:S05]  /*bab0*/  @!P3 IADD3 R44, P4, R16, R47, RZ ;  /* 0x0000002f102cb210 */ /* 0x00efca0007f9e0ff */
[----:B----4-:R-:W-:Y:S01]  /*bac0*/  @!P3 IMAD.X R45, R13, 0x1, R17, P4 ;  /* 0x000000010d2db824 */ /* 0x010fe200020e0611 */
[----:B------:R-:W-:-:S13]  /*bad0*/  ISETP.GE.AND P4, PT, R18, UR60, PT ;  /* 0x0000003c12007c0c */ /* 0x000fda000bf86270 */
[----:B------:R-:W-:-:S05]  /*bae0*/  @!P4 IADD3 R46, P5, R18, R47, RZ ;  /* 0x0000002f122ec210 */ /* 0x000fca0007fbe0ff */
[----:B------:R-:W-:Y:S02]  /*baf0*/  @!P4 IMAD.X R47, R13, 0x1, R220, P5 ;  /* 0x000000010d2fc824 */ /* 0x000fe400028e06dc */
[----:B------:R-:W0:Y:S04]  /*bb00*/  @!P3 LDS.128 R12, [R96+0x10400] ;  /* 0x01040000600cb984 */ /* 0x000e280000000c00 */
[----:B0-----:R-:W-:Y:S04]  /*bb10*/  @!P3 ST.E.128 desc[UR36][R44.64], R12 ;  /* 0x0000000c2c00b985 */ /* 0x001fe8000c101d24 */
[----:B------:R-:W0:Y:S04]  /*bb20*/  @!P4 LDS.128 R12, [R96+0x14400] ;  /* 0x01440000600cc984 */ /* 0x000e280000000c00 */
[----:B0-----:R0:W-:Y:S02]  /*bb30*/  @!P4 ST.E.128 desc[UR36][R46.64], R12 ;  /* 0x0000000c2e00c985 */ /* 0x0011e4000c101d24 */
.L_x_3038:
[----:B------:R-:W-:Y:S05]  /*bb40*/  BSYNC B0 ;  /* 0x0000000000007941 */ /* 0x000fea0003800000 */
.L_x_3037:
[----:B------:R-:W-:Y:S01]  /*bb50*/  ISETP.GE.AND P3, PT, R110, 0x21, PT ;  /* 0x000000216e00780c */ /* 0x000fe20003f66270 */
[----:B0---4-:R0:W4:Y:S01]  /*bb60*/  SHFL.IDX PT, R13, R11, 0x1, 0x181f ;  /* 0x00381f000b0d7f89 */ /* 0x01112200000e0000 */
[----:B------:R-:W-:Y:S03]  /*bb70*/  BSSY B0, `(.L_x_3039) ;  /* 0x000000d000007945 */ /* 0x000fe60003800000 */
[----:B--2---:R0:W2:Y:S08]  /*bb80*/  SHFL.IDX PT, R47, R48, 0x1, 0x181f ;  /* 0x00381f00302f7f89 */ /* 0x0040b000000e0000 */
        /* <DEDUP_REMOVED lines=11> */
.L_x_3040:
[----:B------:R-:W-:Y:S05]  /*bc40*/  BSYNC B0 ;  /* 0x0000000000007941 */ /* 0x000fea0003800000 */
.L_x_3039:
[----:B------:R-:W-:Y:S01]  /*bc50*/  ISETP.GE.AND P3, PT, R110, 0x41, PT ;  /* 0x000000416e00780c */ /* 0x000fe20003f66270 */
[----:B0---4-:R0:W4:Y:S01]  /*bc60*/  SHFL.IDX PT, R13, R11, 0x2, 0x181f ;  /* 0x00581f000b0d7f89 */ /* 0x01112200000e0000 */
[----:B------:R-:W-:Y:S03]  /*bc70*/  BSSY B0, `(.L_x_3041) ;  /* 0x000000d000007945 */ /* 0x000fe60003800000 */
[----:B--2---:R0:W2:Y:S08]  /*bc80*/  SHFL.IDX PT, R47, R48, 0x2, 0x181f ;  /* 0x00581f00302f7f89 */ /* 0x0040b000000e0000 */
[----:B0-----:R-:W-:Y:S05]  /*bc90*/  @!P3 BRA `(.L_x_3042) ;  /* 0x000000000028b947 */ /* 0x001fea0003800000 */
[----:B------:R-:W-:-:S13]  /*bca0*/  ISETP.GE.AND P3, PT, R16, UR60, PT ;  /* 0x0000003c10007c0c */ /* 0x000fda000bf66270 */
[----:B-123--:R-:W-:-:S04]  /*bcb0*/  @!P3 IADD3 R44, P4, R16, R47, RZ ;  /* 0x0000002f102cb210 */ /* 0x00efc80007f9e0ff */
[----:B----4-:R-:W-:Y:S02]  /*bcc0*/  @!P3 IADD3.X R45, R13, R17, RZ, P4, !PT ;  /* 0x000000110d2db210 */ /* 0x010fe400027fe4ff */
[----:B------:R-:W-:-:S13]  /*bcd0*/  ISETP.GE.AND P4, PT, R18, UR60, PT ;  /* 0x0000003c12007c0c */ /* 0x000fda000bf86270 */
[----:B------:R-:W-:-:S05]  /*bce0*/  @!P4 IADD3 R46, P5, R18, R47, RZ ;  /* 0x0000002f122ec210 */ /* 0x000fca0007fbe0ff */
[----:B------:R-:W-:Y:S02]  /*bcf0*/  @!P4 IMAD.X R47, R13, 0x1, R220, P5 ;  /* 0x000000010d2fc824 */ /* 0x000fe400028e06dc */
[----:B------:R-:W0:Y:S04]  /*bd00*/  @!P3 LDS.128 R12, [R96+0x12400] ;  /* 0x01240000600cb984 */ /* 0x000e280000000c00 */
[----:B0-----:R-:W-:Y:S04]  /*bd10*/  @!P3 ST.E.128 desc[UR36][R44.64], R12 ;  /* 0x0000000c2c00b985 */ /* 0x001fe8000c101d24 */
[----:B------:R-:W0:Y:S04]  /*bd20*/  @!P4 LDS.128 R12, [R96+0x16400] ;  /* 0x01640000600cc984 */ /* 0x000e280000000c00 */
[----:B0-----:R0:W-:Y:S02]  /*bd30*/  @!P4 ST.E.128 desc[UR36][R46.64], R12 ;  /* 0x0000000c2e00c985 */ /* 0x0011e4000c101d24 */
.L_x_3042:
[----:B------:R-:W-:Y:S05]  /*bd40*/  BSYNC B0 ;  /* 0x0000000000007941 */ /* 0x000fea0003800000 */
.L_x_3041:
[----:B------:R-:W-:Y:S01]  /*bd50*/  ISETP.GE.AND P3, PT, R110, 0x61, PT ;  /* 0x000000616e00780c */ /* 0x000fe20003f66270 */
[----:B------:R-:W1:Y:S01]  /*bd60*/  SHFL.IDX PT, R11, R11, 0x3, 0x181f ;  /* 0x00781f000b0b7f89 */ /* 0x000e6200000e0000 */
[----:B------:R-:W-:Y:S03]  /*bd70*/  BSSY B0, `(.L_x_3043) ;  /* 0x000000d000007945 */ /* 0x000fe60003800000 */
[----:B0-2---:R0:W2:Y:S08]  /*bd80*/  SHFL.IDX PT, R47, R48, 0x3, 0x181f ;  /* 0x00781f00302f7f89 */ /* 0x0050b000000e0000 */
[----:B0-----:R-:W-:Y:S05]  /*bd90*/  @!P3 BRA `(.L_x_3044) ;  /* 0x000000000028b947 */ /* 0x001fea0003800000 */
[----:B------:R-:W-:-:S13]  /*bda0*/  ISETP.GE.AND P3, PT, R16, UR60, PT ;  /* 0x0000003c10007c0c */ /* 0x000fda000bf66270 */
[----:B----4-:R-:W0:Y:S01]  /*bdb0*/  @!P3 LDS.128 R12, [R96+0x13400] ;  /* 0x01340000600cb984 */ /* 0x010e220000000c00 */
[----:B-123--:R-:W-:-:S05]  /*bdc0*/  @!P3 IADD3 R44, P4, R16, R47, RZ ;  /* 0x0000002f102cb210 */ /* 0x00efca0007f9e0ff */
[----:B------:R-:W-:Y:S01]  /*bdd0*/  @!P3 IMAD.X R45, R11, 0x1, R17, P4 ;  /* 0x000000010b2db824 */ /* 0x000fe200020e0611 */
[----:B------:R-:W-:-:S13]  /*bde0*/  ISETP.GE.AND P4, PT, R18, UR60, PT ;  /* 0x0000003c12007c0c */ /* 0x000fda000bf86270 */
[----:B------:R-:W-:-:S05]  /*bdf0*/  @!P4 IADD3 R46, P5, R18, R47, RZ ;  /* 0x0000002f122ec210 */ /* 0x000fca0007fbe0ff */
[----:B------:R-:W-:Y:S01]  /*be00*/  @!P4 IMAD.X R47, R11, 0x1, R220, P5 ;  /* 0x000000010b2fc824 */ /* 0x000fe200028e06dc */
[----:B0-----:R-:W-:Y:S04]  /*be10*/  @!P3 ST.E.128 desc[UR36][R44.64], R12 ;  /* 0x0000000c2c00b985 */ /* 0x001fe8000c101d24 */
[----:B------:R-:W0:Y:S04]  /*be20*/  @!P4 LDS.128 R12, [R96+0x17400] ;  /* 0x01740000600cc984 */ /* 0x000e280000000c00 */
[----:B0-----:R0:W-:Y:S02]  /*be30*/  @!P4 ST.E.128 desc[UR36][R46.64], R12 ;  /* 0x0000000c2e00c985 */ /* 0x0011e4000c101d24 */
.L_x_3044:
[----:B------:R-:W-:Y:S05]  /*be40*/  BSYNC B0 ;  /* 0x0000000000007941 */ /* 0x000fea0003800000 */
.L_x_3043:
        /* <DEDUP_REMOVED lines=8> */
[----:B------:R-:W-:-:S03]  /*bed0*/  ISETP.NE.AND P3, PT, R82, RZ, PT ;  /* 0x000000ff5200720c */ /* 0x000fc60003f65270 */
[----:B------:R-:W-:Y:S02]  /*bee0*/  @!P2 PRMT R80, RZ, 0x654, R80 ;  /* 0x00000654ff50a816 */ /* 0x000fe40000000050 */
[----:B------:R-:W-:Y:S02]  /*bef0*/  IADD3 R23, R23, 0x1, RZ ;  /* 0x0000000117177810 */ /* 0x000fe40007ffe0ff */
[----:B------:R1:W-:Y:S02]  /*bf00*/  @!P2 SYNCS.ARRIVE.TRANS64.RED.A1T0 RZ, [R80+URZ], RZ ;  /* 0x000000ff50ffa9a7 */ /* 0x0003e4000810043f */
[----:B------:R-:W-:-:S04]  /*bf10*/  ISETP.NE.AND P2, PT, R23, 0x2, PT ;  /* 0x000000021700780c */ /* 0x000fc80003f45270 */
[----:B------:R-:W-:Y:S02]  /*bf20*/  SEL R11, RZ, 0x1, P2 ;  /* 0x00000001ff0b7807 */ /* 0x000fe40001000000 */
[----:B------:R-:W-:Y:S02]  /*bf30*/  SEL R23, R23, RZ, P2 ;  /* 0x000000ff17177207 */ /* 0x000fe40001000000 */
[----:B------:R-:W-:Y:S01]  /*bf40*/  LOP3.LUT R224, R224, R11, RZ, 0x3c, !PT ;  /* 0x0000000be0e07212 */ /* 0x000fe200078e3cff */
[----:B-1----:R-:W-:Y:S06]  /*bf50*/  @P3 BRA `(.L_x_3045) ;  /* 0xffffff6400083947 */ /* 0x002fec000383ffff */
[----:B0-----:R-:W0:Y:S01]  /*bf60*/  S2R R12, SR_TID.X ;  /* 0x00000000000c7919 */ /* 0x001e220000002100 */
[----:B------:R-:W-:Y:S02]  /*bf70*/  PLOP3.LUT P0, PT, PT, PT, PT, 0x8, 0x0 ;  /* 0x000000000000781c */ /* 0x000fe40003f0e170 */
[----:B0-----:R-:W-:-:S04]  /*bf80*/  SHF.R.U32.HI R12, RZ, 0x7, R12 ;  /* 0x00000007ff0c7819 */ /* 0x001fc8000001160c */
[----:B------:R-:W-:-:S13]  /*bf90*/  ISETP.NE.AND P3, PT, R12, 0x1, PT ;  /* 0x000000010c00780c */ /* 0x000fda0003f65270 */
[----:B------:R-:W-:Y:S06]  /*bfa0*/  @!P3 BAR.ARV 0x9, 0x100 ;  /* 0x024400000000bb1d */ /* 0x000fec0000002000 */
.L_x_2945:
[----:B------:R-:W0:Y:S01]  /*bfb0*/  LDC R0, c[0x0][0x448] ;  /* 0x00011200ff007b82 */ /* 0x000e220000000800 */
[----:B------:R-:W-:Y:S01]  /*bfc0*/  IMAD.MOV.U32 R152, RZ, RZ, RZ ;  /* 0x000000ffff987224 */ /* 0x000fe200078e00ff */
[----:B------:R-:W-:Y:S02]  /*bfd0*/  CS2R R146, SRZ ;  /* 0x0000000000927805 */ /* 0x000fe4000001ff00 */
[----:B------:R-:W-:Y:S02]  /*bfe0*/  CS2R R92, SRZ ;  /* 0x00000000005c7805 */ /* 0x000fe4000001ff00 */
[----:B------:R-:W-:Y:S01]  /*bff0*/  CS2R R144, SRZ ;  /* 0x0000000000907805 */ /* 0x000fe2000001ff00 */
[----:B------:R-:W-:Y:S01]  /*c000*/  IMAD.MOV.U32 R133, RZ, RZ, RZ ;  /* 0x000000ffff857224 */ /* 0x000fe200078e00ff */
[----:B------:R-:W-:Y:S02]  /*c010*/  MOV R148, RZ ;  /* 0x000000ff00947202 */ /* 0x000fe40000000f00 */
[----:B------:R-:W-:-:S02]  /*c020*/  CS2R R138, SRZ ;  /* 0x00000000008a7805 */ /* 0x000fc4000001ff00 */
[----:B------:R-:W-:Y:S02]  /*c030*/  CS2R R84, SRZ ;  /* 0x0000000000547805 */ /* 0x000fe4000001ff00 */
[----:B------:R-:W-:Y:S02]  /*c040*/  CS2R R136, SRZ ;  /* 0x0000000000887805 */ /* 0x000fe4000001ff00 */
[----:B------:R-:W-:Y:S01]  /*c050*/  CS2R R126, SRZ ;  /* 0x00000000007e7805 */ /* 0x000fe2000001ff00 */
[----:B------:R-:W-:Y:S01]  /*c060*/  IMAD.MOV.U32 R134, RZ, RZ, RZ ;  /* 0x000000ffff867224 */ /* 0x000fe200078e00ff */
[----:B------:R-:W-:Y:S02]  /*c070*/  CS2R R130, SRZ ;  /* 0x0000000000827805 */ /* 0x000fe4000001ff00 */
[----:B------:R-:W-:Y:S02]  /*c080*/  CS2R R76, SRZ ;  /* 0x00000000004c7805 */ /* 0x000fe4000001ff00 */
[----:B------:R-:W-:Y:S01]  /*c090*/  CS2R R128, SRZ ;  /* 0x0000000000807805 */ /* 0x000fe2000001ff00 */
[----:B------:R-:W-:Y:S01]  /*c0a0*/  IMAD.MOV.U32 R125, RZ, RZ, RZ ;  /* 0x000000ffff7d7224 */ /* 0x000fe200078e00ff */
[----:B------:R-:W-:-:S02]  /*c0b0*/  CS2R R122, SRZ ;  /* 0x00000000007a7805 */ /* 0x000fc4000001ff00 */
[----:B------:R-:W-:Y:S02]  /*c0c0*/  CS2R R68, SRZ ;  /* 0x0000000000447805 */ /* 0x000fe4000001ff00 */
[----:B---3--:R-:W-:Y:S01]  /*c0d0*/  CS2R R120, SRZ ;  /* 0x0000000000787805 */ /* 0x008fe2000001ff00 */
[----:B------:R-:W-:Y:S01]  /*c0e0*/  IMAD.MOV.U32 R119, RZ, RZ, RZ ;  /* 0x000000ffff777224 */ /* 0x000fe200078e00ff */
[----:B------:R-:W-:Y:S02]  /*c0f0*/  CS2R R116, SRZ ;  /* 0x0000000000747805 */ /* 0x000fe4000001ff00 */
[----:B------:R-:W-:Y:S02]  /*c100*/  CS2R R114, SRZ ;  /* 0x0000000000727805 */ /* 0x000fe4000001ff00 */
[----:B------:R-:W-:Y:S02]  /*c110*/  CS2R R60, SRZ ;  /* 0x00000000003c7805 */ /* 0x000fe4000001ff00 */
[----:B------:R-:W-:-:S02]  /*c120*/  CS2R R112, SRZ ;  /* 0x0000000000707805 */ /* 0x000fc4000001ff00 */
[----:B0-----:R-:W-:Y:S01]  /*c130*/  ISETP.NE.AND P1, PT, R0, 0x1, PT ;  /* 0x000000010000780c */ /* 0x001fe20003f25270 */
[----:B------:R-:W-:Y:S01]  /*c140*/  VIADD R0, R225, 0x7f ;  /* 0x0000007fe1007836 */ /* 0x000fe20000000000 */
        /* <DEDUP_REMOVED lines=10> */
[----:B------:R-:W-:Y:S01]  /*c1f0*/  CS2R R90, SRZ ;  /* 0x00000000005a7805 */ /* 0x000fe2000001ff00 */
[----:B------:R-:W0:Y:S01]  /*c200*/  @P1 LDC R3, c[0x0][0x44c] ;  /* 0x00011300ff031b82 */ /* 0x000e220000000800 */
[----:B------:R-:W-:Y:S02]  /*c210*/  CS2R R36, SRZ ;  /* 0x0000000000247805 */ /* 0x000fe4000001ff00 */
[----:B------:R-:W-:-:S02]  /*c220*/  CS2R R88, SRZ ;  /* 0x0000000000587805 */ /* 0x000fc4000001ff00 */
[----:B------:R-:W-:Y:S02]  /*c230*/  CS2R R78, SRZ ;  /* 0x00000000004e7805 */ /* 0x000fe4000001ff00 */
[----:B------:R-:W-:Y:S02]  /*c240*/  CS2R R82, SRZ ;  /* 0x0000000000527805 */ /* 0x000fe4000001ff00 */
[----:B------:R-:W-:Y:S02]  /*c250*/  CS2R R28, SRZ ;  /* 0x00000000001c7805 */ /* 0x000fe4000001ff00 */
[----:B------:R-:W-:Y:S02]  /*c260*/  CS2R R80, SRZ ;  /* 0x0000000000507805 */ /* 0x000fe4000001ff00 */
[----:B------:R-:W-:Y:S01]  /*c270*/  CS2R R70, SRZ ;  /* 0x0000000000467805 */ /* 0x000fe2000001ff00 */
[----:B------:R-:W1:Y:S01]  /*c280*/  @P1 LDC R2, c[0x0][0x450] ;  /* 0x00011400ff021b82 */ /* 0x000e620000000800 */
        /* <DEDUP_REMOVED lines=11> */
[----:B--2---:R-:W-:Y:S02]  /*c340*/  CS2R R46, SRZ ;  /* 0x00000000002e7805 */ /* 0x004fe4000001ff00 */
[----:B------:R-:W-:-:S02]  /*c350*/  CS2R R50, SRZ ;  /* 0x0000000000327805 */ /* 0x000fc4000001ff00 */
[----:B------:R-:W-:Y:S02]  /*c360*/  CS2R R10, SRZ ;  /* 0x00000000000a7805 */ /* 0x000fe4000001ff00 */
[----:B------:R-:W-:Y:S01]  /*c370*/  CS2R R48, SRZ ;  /* 0x0000000000307805 */ /* 0x000fe2000001ff00 */
[----:B0-----:R-:W-:Y:S01]  /*c380*/  @P1 IMAD.HI.U32 R3, R0, R3, RZ ;  /* 0x0000000300031227 */ /* 0x001fe200078e00ff */
[----:B------:R-:W-:Y:S02]  /*c390*/  CS2R R38, SRZ ;  /* 0x0000000000267805 */ /* 0x000fe4000001ff00 */
[----:B------:R-:W-:Y:S02]  /*c3a0*/  CS2R R42, SRZ ;  /* 0x00000000002a7805 */ /* 0x000fe4000001ff00 */
[----:B------:R-:W-:Y:S02]  /*c3b0*/  MOV R6, RZ ;  /* 0x000000ff00067202 */ /* 0x000fe40000000f00 */
[----:B------:R-:W-:-:S02]  /*c3c0*/  CS2R R40, SRZ ;  /* 0x0000000000287805 */ /* 0x000fc4000001ff00 */
[----:B------:R-:W-:Y:S02]  /*c3d0*/  CS2R R30, SRZ ;  /* 0x00000000001e7805 */ /* 0x000fe4000001ff00 */
[----:B------:R-:W-:Y:S01]  /*c3e0*/  CS2R R34, SRZ ;  /* 0x0000000000227805 */ /* 0x000fe2000001ff00 */
[----:B------:R-:W-:Y:S01]  /*c3f0*/  IMAD.MOV.U32 R4, RZ, RZ, RZ ;  /* 0x000000ffff047224 */ /* 0x000fe200078e00ff */
[----:B-1----:R-:W-:Y:S02]  /*c400*/  @P1 SHF.R.U32.HI R0, RZ, R2, R3 ;  /* 0x00000002ff001219 */ /* 0x002fe40000011603 */
[----:B------:R-:W-:Y:S02]  /*c410*/  CS2R R32, SRZ ;  /* 0x0000000000207805 */ /* 0x000fe4000001ff00 */
[----:B------:R-:W-:Y:S01]  /*c420*/  PLOP3.LUT P1, PT, PT, PT, PT, 0x80, 0x0 ;  /* 0x000000000000781c */ /* 0x000fe20003f2f070 */
[----:B------:R-:W-:Y:S01]  /*c430*/  IMAD.MOV.U32 R9, RZ, RZ, RZ ;  /* 0x000000ffff097224 */ /* 0x000fe200078e00ff */
[----:B------:R-:W-:Y:S01]  /*c440*/  CS2R R108, SRZ ;  /* 0x00000000006c7805 */ /* 0x000fe2000001ff00 */
[----:B------:R-:W-:Y:S01]  /*c450*/  IMAD.IADD R0, R101, 0x1, R0 ;  /* 0x0000000165007824 */ /* 0x000fe200078e0200 */
[----:B------:R-:W-:Y:S01]  /*c460*/  CS2R R100, SRZ ;  /* 0x0000000000647805 */ /* 0x000fe2000001ff00 */
[----:B------:R-:W-:-:S03]  /*c470*/  IMAD.MOV.U32 R25, RZ, RZ, RZ ;  /* 0x000000ffff197224 */ /* 0x000fc600078e00ff */
[----:B------:R-:W-:-:S04]  /*c480*/  SHF.R.S32.HI R3, RZ, 0x1f, R0 ;  /* 0x0000001fff037819 */ /* 0x000fc80000011400 */
[----:B------:R-:W-:Y:S01]  /*c490*/  LEA.HI R3, R3, R0, RZ, 0x7 ;  /* 0x0000000003037211 */ /* 0x000fe200078f38ff */
[----:B------:R-:W-:-:S03]  /*c4a0*/  IMAD.MOV.U32 R0, RZ, RZ, RZ ;  /* 0x000000ffff007224 */ /* 0x000fc600078e00ff */
[----:B------:R-:W-:-:S04]  /*c4b0*/  SHF.R.S32.HI R3, RZ, 0x7, R3 ;  /* 0x00000007ff037819 */ /* 0x000fc80000011403 */
[----:B------:R-:W-:Y:S02]  /*c4c0*/  VIMNMX R168, R168, R3, PT ;  /* 0x00000003a8a87248 */ /* 0x000fe40003fe0100 */
[----:B------:R-:W-:Y:S02]  /*c4d0*/  CS2R R2, SRZ ;  /* 0x0000000000027805 */ /* 0x000fe4000001ff00 */
[----:B------:R-:W-:Y:S01]  /*c4e0*/  ISETP.GE.AND P2, PT, R168, 0x1, PT ;  /* 0x00000001a800780c */ /* 0x000fe20003f46270 */
[----:B------:R-:W-:-:S12]  /*c4f0*/  @P0 BRA `(.L_x_3046) ;  /* 0x00000000000c0947 */ /* 0x000fd80003800000 */
[----:B------:R-:W0:Y:S01]  /*c500*/  FENCE.VIEW.ASYNC.G ;  /* 0x00000000000073c6 */ /* 0x000e220000000100 */
[----:B------:R-:W-:Y:S05]  /*c510*/  WARPSYNC.ALL ;  /* 0x0000000000007948 */ /* 0x000fea0003800000 */
[----:B0-----:R-:W-:Y:S06]  /*c520*/  BAR.ARV 0xc, 0x180 ;  /* 0x0306000000007b1d */ /* 0x001fec0000002000 */
.L_x_3046:
[----:B------:R-:W-:Y:S01]  /*c530*/  MOV R7, RZ ;  /* 0x000000ff00077202 */ /* 0x000fe20000000f00 */
[----:B------:R-:W-:Y:S01]  /*c540*/  IMAD.MOV.U32 R24, RZ, RZ, RZ ;  /* 0x000000ffff187224 */ /* 0x000fe200078e00ff */
[----:B------:R-:W-:Y:S06]  /*c550*/  @!P2 BRA `(.L_x_3047) ;  /* 0x0000013c0028a947 */ /* 0x000fec0003800000 */
[----:B------:R-:W0:Y:S01]  /*c560*/  S2R R5, SR_TID.X ;  /* 0x0000000000057919 */ /* 0x000e220000002100 */
[----:B------:R-:W-:Y:S01]  /*c570*/  UMOV UR4, 0xffffffff ;  /* 0xffffffff00047882 */ /* 0x000fe20000000000 */
[----:B0-----:R-:W-:-:S05]  /*c580*/  VIADD R5, R5, 0xffffff80 ;  /* 0xffffff8005057836 */ /* 0x001fca0000000000 */
[----:B------:R-:W-:-:S04]  /*c590*/  SHF.R.S32.HI R26, RZ, 0x1f, R5 ;  /* 0x0000001fff1a7819 */ /* 0x000fc80000011405 */
[----:B------:R-:W-:-:S04]  /*c5a0*/  LEA.HI R13, R26, R5, RZ, 0x7 ;  /* 0x000000051a0d7211 */ /* 0x000fc800078f38ff */
[----:B------:R-:W-:Y:S01]  /*c5b0*/  SHF.R.S32.HI R13, RZ, 0x7, R13 ;  /* 0x00000007ff0d7819 */ /* 0x000fe2000001140d */
[----:B------:R-:W-:Y:S06]  /*c5c0*/  BRA.DIV UR4, `(.L_x_3048) ;  /* 0x0000020a04687947 */ /* 0x000fec000b800000 */
[----:B------:R0:W1:Y:S02]  /*c5d0*/  SHFL.IDX PT, R14, R13, RZ, 0x1f ;  /* 0x00001fff0d0e7589 */ /* 0x00006400000e0000 */
.L_x_3355:
        /* <DEDUP_REMOVED lines=15> */
[----:B------:R-:W-:Y:S01]  /*c6d0*/  MOV R4, UR4 ;  /* 0x0000000400047c02 */ /* 0x000fe20008000f00 */
[----:B------:R1:W2:Y:S01]  /*c6e0*/  LDC.64 R2, c[0x4][R0] ;  /* 0x0100000000027b82 */ /* 0x0002a20000000a00 */
        /* <DEDUP_REMOVED lines=11> */
.L_x_3049:
        /* <DEDUP_REMOVED lines=17> */
[C---:B------:R-:W-:Y:S02]  /*c8b0*/  @P1 IMAD R9, R20.reuse, R9, R4 ;  /* 0x0000000914091224 */ /* 0x040fe400078e0204 */
[----:B------:R-:W-:Y:S01]  /*c8c0*/  @P0 IMAD.IADD R3, R3, 0x1, R7 ;  /* 0x0000000103030824 */ /* 0x000fe200078e0207 */
[----:B------:R-:W-:Y:S01]  /*c8d0*/  @P1 SHF.R.S32.HI R7, RZ, 0x1f, R218 ;  /* 0x0000001fff071819 */ /* 0x000fe200000114da */
[----:B------:R-:W-:-:S04]  /*c8e0*/  @P1 IMAD.WIDE.U32 R4, R20, R8, RZ ;  /* 0x0000000814041225 */ /* 0x000fc800078e00ff */
[----:B----4-:R-:W-:Y:S01]  /*c8f0*/  @P0 IMAD R0, R15, R10, RZ ;  /* 0x0000000a0f000224 */ /* 0x010fe200078e02ff */
[----:B------:R-:W-:Y:S01]  /*c900*/  @P1 IADD3 R5, R5, R9, RZ ;  /* 0x0000000905051210 */ /* 0x000fe20007ffe0ff */
[----:B0-----:R-:W-:Y:S02]  /*c910*/  @P1 IMAD R6, R7, R12, RZ ;  /* 0x0000000c07061224 */ /* 0x001fe400078e02ff */
        /* <DEDUP_REMOVED lines=30> */
.L_x_3053:
[----:B-1----:R1:W2:Y:S02]  /*cb00*/  SYNCS.PHASECHK.TRANS64.TRYWAIT P0, [R22+URZ+0x38800], R3 ;  /* 0x03880003160075a7 */ /* 0x0022a4000800017f */
[----:B--2---:R-:W-:Y:S05]  /*cb10*/  @!P0 NANOSLEEP.SYNCS 0x989680 ;  /* 0x009896800000895d */ /* 0x004fea0003900000 */
[----:B------:R-:W2:Y:S02]  /*cb20*/  @!P0 SYNCS.PHASECHK.TRANS64 P0, [R22+URZ+0x38800], R3 ;  /* 0x03880003160085a7 */ /* 0x000ea4000800007f */
[----:B--2---:R-:W-:Y:S05]  /*cb30*/  @!P0 BRA `(.L_x_3053) ;  /* 0xfffffffc00f08947 */ /* 0x004fea000383ffff */
.L_x_3052:
[----:B------:R-:W-:Y:S05]  /*cb40*/  BSYNC B0 ;  /* 0x0000000000007941 */ /* 0x000fea0003800000 */
.L_x_3051:
[----:B------:R-:W-:Y:S05]  /*cb50*/  BRA `(.L_x_3054) ;  /* 0x0000009400ac7947 */ /* 0x000fea0003800000 */
.L_x_3050:
[----:B------:R-:W-:Y:S01]  /*cb60*/  ISETP.NE.AND P0, PT, R24, RZ, PT ;  /* 0x000000ff1800720c */ /* 0x000fe20003f05270 */
[----:B------:R-:W-:Y:S01]  /*cb70*/  ULDC.64 UR4, c[0x0][0x3f8] ;  /* 0x0000fe0000047ab9 */ /* 0x000fe20000000a00 */
[----:B-----5:R-:W-:Y:S01]  /*cb80*/  SHF.R.S32.HI R0, RZ, 0x1f, R98 ;  /* 0x0000001fff007819 */ /* 0x020fe20000011462 */
[----:B------:R-:W-:Y:S01]  /*cb90*/  ULDC.64 UR6, c[0x0][0x408] ;  /* 0x0001020000067ab9 */ /* 0x000fe20000000a00 */
[----:B------:R-:W-:-:S04]  /*cba0*/  IMAD.WIDE.U32 R24, R98, UR4, RZ ;  /* 0x0000000462187c25 */ /* 0x000fc8000f8e00ff */
[C---:B------:R-:W-:Y:S02]  /*cbb0*/  IMAD R3, R0.reuse, UR4, RZ ;  /* 0x0000000400037c24 */ /* 0x040fe4000f8e02ff */
[----:B------:R-:W-:Y:S02]  /*cbc0*/  IMAD R5, R0, UR6, RZ ;  /* 0x0000000600057c24 */ /* 0x000fe4000f8e02ff */
[C---:B------:R-:W-:Y:S02]  /*cbd0*/  IMAD R3, R98.reuse, UR5, R3 ;  /* 0x0000000562037c24 */ /* 0x040fe4000f8e0203 */
[C---:B------:R-:W-:Y:S02]  /*cbe0*/  IMAD R5, R98.reuse, UR7, R5 ;  /* 0x0000000762057c24 */ /* 0x040fe4000f8e0205 */
[----:B------:R-:W-:-:S04]  /*cbf0*/  IMAD.WIDE.U32 R98, R98, UR6, RZ ;  /* 0x0000000662627c25 */ /* 0x000fc8000f8e00ff */
        /* <DEDUP_REMOVED lines=10> */
[----:B------:R-:W-:Y:S01]  /*cca0*/  MOV R6, UR6 ;  /* 0x0000000600067c02 */ /* 0x000fe20008000f00 */
[----:B------:R-:W-:Y:S01]  /*ccb0*/  IMAD.U32 R7, RZ, RZ, UR7 ;  /* 0x00000007ff077e24 */ /* 0x000fe2000f8e00ff */
[----:B------:R-:W-:Y:S01]  /*ccc0*/  MOV R12, 0x1 ;  /* 0x00000001000c7802 */ /* 0x000fe20000000f00 */
[----:B------:R-:W-:-:S02]  /*ccd0*/  IMAD.U32 R10, RZ, RZ, UR4 ;  /* 0x00000004ff0a7e24 */ /* 0x000fc4000f8e00ff */
[----:B------:R-:W-:Y:S02]  /*cce0*/  IMAD.U32 R11, RZ, RZ, UR5 ;  /* 0x00000005ff0b7e24 */ /* 0x000fe4000f8e00ff */
[----:B------:R-:W-:Y:S02]  /*ccf0*/  IMAD.MOV.U32 R8, RZ, RZ, 0x70 ;  /* 0x00000070ff087424 */ /* 0x000fe400078e00ff */
[----:B0-----:R-:W-:-:S07]  /*cd00*/  IMAD.MOV.U32 R13, RZ, RZ, RZ ;  /* 0x000000ffff0d7224 */ /* 0x001fce00078e00ff */
[----:B------:R-:W-:-:S07]  /*cd10*/  LEPC R20, `(.L_x_3055) ;  /* 0x000000001014794e */ /* 0x000fce0000000000 */
[----:B-1----:R-:W-:Y:S05]  /*cd20*/  CALL.ABS.NOINC R14 ;  /* 0x000000000e007343 */ /* 0x002fea0003c00000 */
.L_x_3055:
[----:B------:R-:W0:Y:S01]  /*cd30*/  S2R R20, SR_TID.X ;  /* 0x0000000000147919 */ /* 0x000e220000002100 */
[----:B------:R-:W-:Y:S01]  /*cd40*/  ULDC.U8 UR4, c[0x0][0x410] ;  /* 0x0001040000047ab9 */ /* 0x000fe20000000000 */
[C---:B------:R-:W-:Y:S01]  /*cd50*/  IMAD.IADD R61, R221.reuse, 0x1, R225 ;  /* 0x00000001dd3d7824 */ /* 0x040fe200078e02e1 */
[----:B------:R-:W-:Y:S01]  /*cd60*/  ISETP.NE.AND P0, PT, RZ, UR4, PT ;  /* 0x00000004ff007c0c */ /* 0x000fe2000bf05270 */
[----:B------:R-:W-:Y:S01]  /*cd70*/  BSSY B0, `(.L_x_3056) ;  /* 0x0000941000007945 */ /* 0x000fe20003800000 */
[C---:B------:R-:W-:Y:S01]  /*cd80*/  IADD3 R57, R221.reuse, 0x20, RZ ;  /* 0x00000020dd397810 */ /* 0x040fe20007ffe0ff */
[C---:B------:R-:W-:Y:S02]  /*cd90*/  VIADD R51, R221.reuse, 0x60 ;  /* 0x00000060dd337836 */ /* 0x040fe40000000000 */
[----:B------:R-:W-:Y:S02]  /*cda0*/  VIADD R56, R221, 0x40 ;  /* 0x00000040dd387836 */ /* 0x000fe40000000000 */
[----:B0-----:R-:W-:-:S05]  /*cdb0*/  VIADD R20, R20, 0xffffff80 ;  /* 0xffffff8014147836 */ /* 0x001fca0000000000 */
[----:B------:R-:W-:-:S04]  /*cdc0*/  LEA.HI R26, R26, R20, RZ, 0x3 ;  /* 0x000000141a1a7211 */ /* 0x000fc800078f18ff */
[----:B------:R-:W-:-:S05]  /*cdd0*/  LOP3.LUT R26, R26, 0xfffffff8, RZ, 0xc0, !PT ;  /* 0xfffffff81a1a7812 */ /* 0x000fca00078ec0ff */
[----:B------:R-:W-:-:S04]  /*cde0*/  IMAD.IADD R58, R20, 0x1, -R26 ;  /* 0x00000001143a7824 */ /* 0x000fc800078e0a1a */
[----:B------:R-:W-:Y:S01]  /*cdf0*/  IMAD R3, R58, 0x20, R61 ;  /* 0x000000203a037824 */ /* 0x000fe200078e023d */
[----:B------:R-:W-:Y:S06]  /*ce00*/  @!P0 BRA `(.L_x_3057) ;  /* 0x0000004800748947 */ /* 0x000fec0003800000 */
[----:B------:R-:W0:Y:S01]  /*ce10*/  LDC R48, c[0x0][0x448] ;  /* 0x00011200ff307b82 */ /* 0x000e220000000800 */
[----:B------:R-:W-:Y:S01]  /*ce20*/  MOV R9, R27 ;  /* 0x0000001b00097202 */ /* 0x000fe20000000f00 */
[----:B------:R-:W-:Y:S01]  /*ce30*/  ULDC.64 UR4, c[0x0][0x3f8] ;  /* 0x0000fe0000047ab9 */ /* 0x000fe20000000a00 */
[----:B------:R-:W-:Y:S01]  /*ce40*/  IMAD.MOV.U32 R8, RZ, RZ, R24 ;  /* 0x000000ffff087224 */ /* 0x000fe200078e0018 */
[----:B------:R-:W-:Y:S01]  /*ce50*/  ULDC.64 UR6, c[0x0][0x408] ;  /* 0x0001020000067ab9 */ /* 0x000fe20000000a00 */
[----:B------:R-:W-:Y:S01]  /*ce60*/  IMAD.MOV.U32 R10, RZ, RZ, R98 ;  /* 0x000000ffff0a7224 */ /* 0x000fe200078e0062 */
[----:B------:R-:W-:Y:S01]  /*ce70*/  SHF.R.S32.HI R54, RZ, 0x1f, R19 ;  /* 0x0000001fff367819 */ /* 0x000fe20000011413 */
[----:B------:R-:W-:Y:S02]  /*ce80*/  IMAD.MOV.U32 R11, RZ, RZ, R29 ;  /* 0x000000ffff0b7224 */ /* 0x000fe400078e001d */
[----:B------:R-:W-:-:S05]  /*ce90*/  IMAD.SHL.U32 R49, R58, 0x8, RZ ;  /* 0x000000083a317824 */ /* 0x000fca00078e00ff */
[----:B------:R-:W-:Y:S02]  /*cea0*/  SHF.R.S32.HI R58, RZ, 0x1f, R49 ;  /* 0x0000001fff3a7819 */ /* 0x000fe40000011431 */
[----:B0-----:R-:W-:-:S13]  /*ceb0*/  ISETP.NE.AND P0, PT, R48, 0x1, PT ;  /* 0x000000013000780c */ /* 0x001fda0003f05270 */
[----:B------:R-:W0:Y:S08]  /*cec0*/  @P0 LDC R0, c[0x0][0x44c] ;  /* 0x00011300ff000b82 */ /* 0x000e300000000800 */
[----:B------:R-:W1:Y:S01]  /*ced0*/  @P0 LDC R5, c[0x0][0x450] ;  /* 0x00011400ff050b82 */ /* 0x000e620000000800 */
[----:B0-----:R-:W-:-:S05]  /*cee0*/  @P0 IMAD.HI.U32 R0, R3, R0, RZ ;  /* 0x0000000003000227 */ /* 0x001fca00078e00ff */
[----:B-1----:R-:W-:-:S04]  /*cef0*/  @P0 SHF.R.U32.HI R3, RZ, R5, R0 ;  /* 0x00000005ff030219 */ /* 0x002fc80000011600 */
[----:B------:R-:W-:Y:S01]  /*cf00*/  SHF.R.S32.HI R0, RZ, 0x1f, R3 ;  /* 0x0000001fff007819 */ /* 0x000fe20000011403 */
[----:B------:R-:W-:-:S04]  /*cf10*/  IMAD.WIDE.U32 R8, R3, UR4, R8 ;  /* 0x0000000403087c25 */ /* 0x000fc8000f8e0008 */
[C---:B------:R-:W-:Y:S02]  /*cf20*/  IMAD R4, R0.reuse, UR4, RZ ;  /* 0x0000000400047c24 */ /* 0x040fe4000f8e02ff */
[----:B------:R-:W-:Y:S02]  /*cf30*/  IMAD R0, R0, UR6, RZ ;  /* 0x0000000600007c24 */ /* 0x000fe4000f8e02ff */
[----:B------:R-:W-:-:S04]  /*cf40*/  IMAD.WIDE.U32 R10, R3, UR6, R10 ;  /* 0x00000006030a7c25 */ /* 0x000fc8000f8e000a */
[C---:B------:R-:W-:Y:S01]  /*cf50*/  IMAD R13, R3.reuse, UR5, R4 ;  /* 0x00000005030d7c24 */ /* 0x040fe2000f8e0204 */
[----:B------:R-:W-:Y:S01]  /*cf60*/  ULDC.64 UR4, c[0x0][0x3e8] ;  /* 0x0000fa0000047ab9 */ /* 0x000fe20000000a00 */
[----:B------:R-:W-:Y:S01]  /*cf70*/  IMAD R3, R3, UR7, R0 ;  /* 0x0000000703037c24 */ /* 0x000fe2000f8e0200 */
[----:B------:R-:W-:Y:S01]  /*cf80*/  ULDC.64 UR6, c[0x0][0x400] ;  /* 0x0001000000067ab9 */ /* 0x000fe20000000a00 */
[----:B------:R-:W-:Y:S01]  /*cf90*/  IADD3 R5, P0, R8, UR4, RZ ;  /* 0x0000000408057c10 */ /* 0x000fe2000ff1e0ff */
[----:B------:R-:W-:Y:S01]  /*cfa0*/  UMOV UR4, 0xffffffff ;  /* 0xffffffff00047882 */ /* 0x000fe20000000000 */
[----:B------:R-:W-:Y:S02]  /*cfb0*/  IADD3 R7, P1, R10, UR6, RZ ;  /* 0x000000060a077c10 */ /* 0x000fe4000ff3e0ff */
[----:B------:R-:W-:Y:S02]  /*cfc0*/  IADD3.X R6, R9, UR5, R13, P0, !PT ;  /* 0x0000000509067c10 */ /* 0x000fe400087fe40d */
[----:B------:R-:W-:Y:S01]  /*cfd0*/  IADD3.X R8, R11, UR7, R3, P1, !PT ;  /* 0x000000070b087c10 */ /* 0x000fe20008ffe403 */
[----:B------:R-:W-:Y:S08]  /*cfe0*/  BRA.DIV UR4, `(.L_x_3058) ;  /* 0x0000020204047947 */ /* 0x000ff0000b800000 */
[----:B------:R0:W1:Y:S04]  /*cff0*/  SHFL.IDX PT, R0, R6, RZ, 0x181f ;  /* 0x00181fff06007589 */ /* 0x00006800000e0000 */
[----:B------:R0:W2:Y:S04]  /*d000*/  SHFL.IDX PT, R4, R5, RZ, 0x181f ;  /* 0x00181fff05047589 */ /* 0x0000a800000e0000 */
[----:B------:R0:W3:Y:S04]  /*d010*/  SHFL.IDX PT, R3, R8, RZ, 0x181f ;  /* 0x00181fff08037589 */ /* 0x0000e800000e0000 */
[----:B------:R0:W4:Y:S02]  /*d020*/  SHFL.IDX PT, R14, R7, RZ, 0x181f ;  /* 0x00181fff070e7589 */ /* 0x00012400000e0000 */
.L_x_3361:
        /* <DEDUP_REMOVED lines=15> */
[----:B--2---:R-:W-:-:S04]  /*d120*/  @!P4 IADD3 R24, P0, R19, R4, RZ ;  /* 0x000000041318c210 */ /* 0x004fc80007f1e0ff */
[-C--:B----4-:R-:W-:Y:S02]  /*d130*/  @!P3 IADD3 R12, P1, R49, R14.reuse, RZ ;  /* 0x0000000e310cb210 */ /* 0x090fe40007f3e0ff */
[----:B------:R-:W-:Y:S01]  /*d140*/  @!P4 IADD3 R14, P2, R19, R14, RZ ;  /* 0x0000000e130ec210 */ /* 0x000fe20007f5e0ff */
[C---:B-1----:R-:W-:Y:S01]  /*d150*/  @!P4 IMAD.X R25, R0.reuse, 0x1, R54, P0 ;  /* 0x000000010019c824 */ /* 0x042fe200000e0636 */
[----:B------:R-:W-:Y:S01]  /*d160*/  @!P3 IADD3 R10, P0, R49, R4, RZ ;  /* 0x00000004310ab210 */ /* 0x000fe20007f1e0ff */
[C---:B---3--:R-:W-:Y:S02]  /*d170*/  @!P3 IMAD.X R13, R3.reuse, 0x1, R58, P1 ;  /* 0x00000001030db824 */ /* 0x048fe400008e063a */
[----:B------:R-:W-:Y:S01]  /*d180*/  @!P4 IMAD.X R15, R3, 0x1, R54, P2 ;  /* 0x00000001030fc824 */ /* 0x000fe200010e0636 */
[----:B------:R-:W-:Y:S01]  /*d190*/  @!P3 IADD3.X R11, R0, R58, RZ, P0, !PT ;  /* 0x0000003a000bb210 */ /* 0x000fe200007fe4ff */
[----:B------:R1:W5:Y:S04]  /*d1a0*/  @!P4 LD.E.64 R20, desc[UR36][R24.64] ;  /* 0x000000241814c980 */ /* 0x000368000c101b00 */
[----:B------:R1:W5:Y:S04]  /*d1b0*/  @!P3 LD.E.64 R44, desc[UR36][R10.64] ;  /* 0x000000240a2cb980 */ /* 0x000368000c101b00 */
[----:B------:R1:W5:Y:S04]  /*d1c0*/  @!P3 LD.E.64 R46, desc[UR36][R12.64] ;  /* 0x000000240c2eb980 */ /* 0x000368000c101b00 */
[----:B------:R1:W5:Y:S02]  /*d1d0*/  @!P4 LD.E.64 R26, desc[UR36][R14.64] ;  /* 0x000000240e1ac980 */ /* 0x000364000c101b00 */
.L_x_3060:
[----:B------:R-:W-:Y:S05]  /*d1e0*/  BSYNC B1 ;  /* 0x0000000000017941 */ /* 0x000fea0003800000 */
.L_x_3059:
[----:B------:R-:W-:Y:S01]  /*d1f0*/  UMOV UR4, 0xffffffff ;  /* 0xffffffff00047882 */ /* 0x000fe20000000000 */
[----:B-1----:R-:W-:Y:S02]  /*d200*/  CS2R R24, SRZ ;  /* 0x0000000000187805 */ /* 0x002fe4000001ff00 */
[----:B------:R-:W-:Y:S05]  /*d210*/  BRA.DIV UR4, `(.L_x_3061) ;  /* 0x000001fe04e87947 */ /* 0x000fea000b800000 */
[----:B------:R1:W0:Y:S04]  /*d220*/  SHFL.IDX PT, R0, R6, 0x1, 0x181f ;  /* 0x00381f0006007f89 */ /* 0x00022800000e0000 */
[----:B--2---:R1:W2:Y:S04]  /*d230*/  SHFL.IDX PT, R4, R5, 0x1, 0x181f ;  /* 0x00381f0005047f89 */ /* 0x0042a800000e0000 */
[----:B---3--:R1:W3:Y:S04]  /*d240*/  SHFL.IDX PT, R3, R8, 0x1, 0x181f ;  /* 0x00381f0008037f89 */ /* 0x0082e800000e0000 */
[----:B----4-:R1:W4:Y:S02]  /*d250*/  SHFL.IDX PT, R14, R7, 0x1, 0x181f ;  /* 0x00381f00070e7f89 */ /* 0x01032400000e0000 */
.L_x_3367:
        /* <DEDUP_REMOVED lines=17> */
[C---:B0-----:R-:W-:Y:S01]  /*d370*/  @!P4 IMAD.X R31, R0.reuse, 0x1, R54, P0 ;  /* 0x00000001001fc824 */ /* 0x041fe200000e0636 */
        /* <DEDUP_REMOVED lines=8> */
.L_x_3063:
[----:B------:R-:W-:Y:S05]  /*d400*/  BSYNC B1 ;  /* 0x0000000000017941 */ /* 0x000fea0003800000 */
.L_x_3062:
[----:B------:R-:W-:-:S03]  /*d410*/  UMOV UR4, 0xffffffff ;  /* 0xffffffff00047882 */ /* 0x000fc60000000000 */
[----:B------:R-:W-:Y:S05]  /*d420*/  BRA.DIV UR4, `(.L_x_3064) ;  /* 0x000001fe04d47947 */ /* 0x000fea000b800000 */
[----:B0-----:R0:W0:Y:S04]  /*d430*/  SHFL.IDX PT, R0, R6, 0x2, 0x181f ;  /* 0x00581f0006007f89 */ /* 0x00102800000e0000 */
[----:B--2---:R2:W0:Y:S04]  /*d440*/  SHFL.IDX PT, R4, R5, 0x2, 0x181f ;  /* 0x00581f0005047f89 */ /* 0x00442800000e0000 */
[----:B---3--:R2:W3:Y:S04]  /*d450*/  SHFL.IDX PT, R3, R8, 0x2, 0x181f ;  /* 0x00581f0008037f89 */ /* 0x0084e800000e0000 */
[----:B----4-:R2:W4:Y:S02]  /*d460*/  SHFL.IDX PT, R14, R7, 0x2, 0x181f ;  /* 0x00581f00070e7f89 */ /* 0x01052400000e0000 */
.L_x_3373:
        /* <DEDUP_REMOVED lines=17> */
[----:B------:R-:W-:Y:S01]  /*d580*/  @!P4 IADD3 R14, P2, R19, R14, RZ ;  /* 0x0000000e130ec210 */ /* 0x000fe20007f5e0ff */
[C---:B------:R-:W-:Y:S01]  /*d590*/  @!P4 IMAD.X R41, R0.reuse, 0x1, R54, P0 ;  /* 0x000000010029c824 */ /* 0x040fe200000e0636 */
        /* <DEDUP_REMOVED lines=8> */
.L_x_3066:
[----:B------:R-:W-:Y:S05]  /*d620*/  BSYNC B1 ;  /* 0x0000000000017941 */ /* 0x000fea0003800000 */
.L_x_3065:
[----:B------:R-:W-:Y:S01]  /*d630*/  UMOV UR4, 0xffffffff ;  /* 0xffffffff00047882 */ /* 0x000fe20000000000 */
[----:B0-----:R-:W-:Y:S02]  /*d640*/  CS2R R40, SRZ ;  /* 0x0000000000287805 */ /* 0x001fe4000001ff00 */
[----:B------:R-:W-:Y:S05]  /*d650*/  BRA.DIV UR4, `(.L_x_3067) ;  /* 0x000001fe04b87947 */ /* 0x000fea000b800000 */
[----:B------:R0:W0:Y:S04]  /*d660*/  SHFL.IDX PT, R0, R6, 0x3, 0x181f ;  /* 0x00781f0006007f89 */ /* 0x00002800000e0000 */
[----:B------:R0:W0:Y:S04]  /*d670*/  SHFL.IDX PT, R4, R5, 0x3, 0x181f ;  /* 0x00781f0005047f89 */ /* 0x00002800000e0000 */
[----:B---3--:R3:W0:Y:S04]  /*d680*/  SHFL.IDX PT, R3, R8, 0x3, 0x181f ;  /* 0x00781f0008037f89 */ /* 0x00862800000e0000 */
[----:B----4-:R3:W4:Y:S02]  /*d690*/  SHFL.IDX PT, R14, R7, 0x3, 0x181f ;  /* 0x00781f00070e7f89 */ /* 0x01072400000e0000 */
.L_x_3379:
[----:B01----:R-:W4:Y:S01]  /*d6a0*/  LDL R6, [R1+0x38] ;  /* 0x0000380001067983 */ /* 0x003f220000100800 */
[----:B------:R-:W-:Y:S01]  /*d6b0*/  VIADD R61, R61, 0x60 ;  /* 0x000000603d3d7836 */ /* 0x000fe20000000000 */
[----:B------:R-:W-:Y:S01]  /*d6c0*/  BSSY B1, `(.L_x_3068) ;  /* 0x000001d000017945 */ /* 0x000fe20003800000 */
[----:B------:R-:W-:Y:S02]  /*d6d0*/  CS2R R10, SRZ ;  /* 0x00000000000a7805 */ /* 0x000fe4000001ff00 */
[----:B--23--:R-:W-:Y:S02]  /*d6e0*/  CS2R R8, SRZ ;  /* 0x0000000000087805 */ /* 0x00cfe4000001ff00 */
[----:B------:R-:W-:Y:S02]  /*d6f0*/  CS2R R12, SRZ ;  /* 0x00000000000c7805 */ /* 0x000fe4000001ff00 */
[----:B------:R-:W-:Y:S02]  /*d700*/  ISETP.GE.AND P0, PT, R61, R48, PT ;  /* 0x000000303d00720c */ /* 0x000fe40003f06270 */
[----:B----4-:R-:W-:-:S04]  /*d710*/  LEA.HI R5, R6, R6, RZ, 0x1 ;  /* 0x0000000606057211 */ /* 0x010fc800078f08ff */
        /* <DEDUP_REMOVED lines=12> */
[C---:B------:R-:W-:Y:S02]  /*d7e0*/  @!P4 IADD3 R6, P1, R49.reuse, R14, RZ ;  /* 0x0000000e3106c210 */ /* 0x040fe40007f3e0ff */
[----:B------:R-:W-:Y:S02]  /*d7f0*/  @!P4 IADD3 R4, P0, R49, R4, RZ ;  /* 0x000000043104c210 */ /* 0x000fe40007f1e0ff */
[----:B------:R-:W-:Y:S01]  /*d800*/  @!P5 IADD3 R14, P3, R19, R14, RZ ;  /* 0x0000000e130ed210 */ /* 0x000fe20007f7e0ff */
[C-C-:B------:R-:W-:Y:S01]  /*d810*/  @!P4 IMAD.X R7, R3.reuse, 0x1, R58.reuse, P1 ;  /* 0x000000010307c824 */ /* 0x140fe200008e063a */
[C---:B------:R-:W-:Y:S01]  /*d820*/  @!P5 IADD3.X R53, R0.reuse, R54, RZ, P2, !PT ;  /* 0x000000360035d210 */ /* 0x040fe200017fe4ff */
[----:B------:R-:W-:Y:S02]  /*d830*/  @!P4 IMAD.X R5, R0, 0x1, R58, P0 ;  /* 0x000000010005c824 */ /* 0x000fe400000e063a */
[----:B------:R-:W-:Y:S01]  /*d840*/  @!P5 IMAD.X R15, R3, 0x1, R54, P3 ;  /* 0x00000001030fd824 */ /* 0x000fe200018e0636 */
[----:B------:R0:W5:Y:S04]  /*d850*/  @!P4 LD.E.64 R12, desc[UR36][R6.64] ;  /* 0x00000024060cc980 */ /* 0x000168000c101b00 */
[----:B------:R0:W5:Y:S04]  /*d860*/  @!P5 LD.E.64 R40, desc[UR36][R52.64] ;  /* 0x000000243428d980 */ /* 0x000168000c101b00 */
[----:B------:R0:W5:Y:S04]  /*d870*/  @!P4 LD.E.64 R10, desc[UR36][R4.64] ;  /* 0x00000024040ac980 */ /* 0x000168000c101b00 */
[----:B------:R0:W5:Y:S02]  /*d880*/  @!P5 LD.E.64 R8, desc[UR36][R14.64] ;  /* 0x000000240e08d980 */ /* 0x000164000c101b00 */
.L_x_3069:
[----:B------:R-:W-:Y:S05]  /*d890*/  BSYNC B1 ;  /* 0x0000000000017941 */ /* 0x000fea0003800000 */
.L_x_3068:
[----:B------:R-:W1:Y:S01]  /*d8a0*/  SYNCS.PHASECHK.TRANS64.TRYWAIT P0, [R22+URZ+0x38800], R55 ;  /* 0x03880037160075a7 */ /* 0x000e62000800017f */
[----:B------:R-:W-:Y:S01]  /*d8b0*/  VIADDMNMX R0, R48, -R225, 0x80, PT ;  /* 0x0000008030007446 */ /* 0x000fe200038009e1 */
[----:B------:R-:W-:Y:S03]  /*d8c0*/  BSSY B1, `(.L_x_3070) ;  /* 0x0000003000017945 */ /* 0x000fe60003800000 */
[----:B------:R-:W-:Y:S01]  /*d8d0*/  ISETP.GE.AND P1, PT, R221, R0, PT ;  /* 0x00000000dd00720c */ /* 0x000fe20003f26270 */
[----:B-1----:R-:W-:-:S12]  /*d8e0*/  @!P0 BRA `(.L_x_3071) ;  /* 0x000001fc00848947 */ /* 0x002fd80003800000 */
.L_x_3380:
[----:B------:R-:W-:Y:S05]  /*d8f0*/  BSYNC B1 ;  /* 0x0000000000017941 */ /* 0x000fea0003800000 */
.L_x_3070:
[----:B------:R-:W-:Y:S04]  /*d900*/  BSSY B1, `(.L_x_3072) ;  /* 0x00000fa000017945 */ /* 0x000fe80003800000 */
[----:B------:R-:W-:Y:S05]  /*d910*/  @P1 BRA `(.L_x_3073) ;  /* 0x0000000c00e01947 */ /* 0x000fea0003800000 */
[----:B------:R2:W5:Y:S01]  /*d920*/  LDL R66, [R1+0x24] ;  /* 0x0000240001427983 */ /* 0x0005620000100800 */
[----:B0-----:R-:W0:Y:S01]  /*d930*/  LDC R4, c[0x0][0x3f4] ;  /* 0x0000fd00ff047b82 */ /* 0x001e220000000800 */
[----:B------:R-:W-:Y:S01]  /*d940*/  BSSY B2, `(.L_x_3074) ;  /* 0x000007a000027945 */ /* 0x000fe20003800000 */
[-C--:B0-----:R-:W-:Y:S02]  /*d950*/  ISETP.GE.AND P0, PT, R49, R4.reuse, PT ;  /* 0x000000043100720c */ /* 0x081fe40003f06270 */
[----:B------:R-:W-:-:S11]  /*d960*/  ISETP.GE.AND P1, PT, R19, R4, PT ;  /* 0x000000041300720c */ /* 0x000fd60003f26270 */
[----:B--2---:R-:W-:Y:S05]  /*d970*/  @P0 BRA `(.L_x_3075) ;  /* 0x0000000400d80947 */ /* 0x004fea0003800000 */
[----:B-----5:R-:W0:Y:S01]  /*d980*/  LDS.128 R4, [R66+0x20400] ;  /* 0x0204000042047984 */ /* 0x020e220000000c00 */
[----:B------:R-:W-:Y:S02]  /*d990*/  SHF.R.U32.HI R14, RZ, 0x8, R44 ;  /* 0x00000008ff0e7819 */ /* 0x000fe4000001162c */
[----:B------:R-:W-:Y:S02]  /*d9a0*/  LOP3.LUT R3, R44, 0xff, RZ, 0xc0, !PT ;  /* 0x000000ff2c037812 */ /* 0x000fe400078ec0ff */
[----:B------:R-:W-:Y:S02]  /*d9b0*/  LOP3.LUT R14, R14, 0xff, RZ, 0xc0, !PT ;  /* 0x000000ff0e0e7812 */ /* 0x000fe400078ec0ff */
[----:B------:R-:W-:Y:S02]  /*d9c0*/  SHF.R.U32.HI R48, RZ, 0x8, R45 ;  /* 0x00000008ff307819 */ /* 0x000fe4000001162d */
[----:B-1----:R-:W-:Y:S02]  /*d9d0*/  SHF.R.U32.HI R55, RZ, 0x8, R47 ;  /* 0x00000008ff377819 */ /* 0x002fe4000001162f */
[----:B------:R-:W-:-:S02]  /*d9e0*/  PRMT R3, R14, 0x7604, R3 ;  /* 0x000076040e037816 */ /* 0x000fc40000000003 */
[----:B------:R-:W-:Y:S02]  /*d9f0*/  LOP3.LUT R15, R45, 0xff, RZ, 0xc0, !PT ;  /* 0x000000ff2d0f7812 */ /* 0x000fe400078ec0ff */
[----:B------:R-:W-:Y:S02]  /*da00*/  LOP3.LUT R48, R48, 0xff, RZ, 0xc0, !PT ;  /* 0x000000ff30307812 */ /* 0x000fe400078ec0ff */
[----:B------:R-:W-:Y:S02]  /*da10*/  SHF.R.U32.HI R54, RZ, 0x10, R45 ;  /* 0x00000010ff367819 */ /* 0x000fe4000001162d */
[----:B------:R-:W-:Y:S02]  /*da20*/  SHF.R.U32.HI R14, RZ, 0x8, R46 ;  /* 0x00000008ff0e7819 */ /* 0x000fe4000001162e */
[----:B------:R-:W-:Y:S02]  /*da30*/  LOP3.LUT R52, R47, 0xff, RZ, 0xc0, !PT ;  /* 0x000000ff2f347812 */ /* 0x000fe400078ec0ff */
[----:B------:R-:W-:-:S02]  /*da40*/  LOP3.LUT R55, R55, 0xff, RZ, 0xc0, !PT ;  /* 0x000000ff37377812 */ /* 0x000fc400078ec0ff */
[----:B------:R-:W-:Y:S02]  /*da50*/  SHF.R.U32.HI R59, RZ, 0x10, R47 ;  /* 0x00000010ff3b7819 */ /* 0x000fe4000001162f */
[----:B------:R-:W-:Y:S02]  /*da60*/  PRMT R15, R48, 0x7604, R15 ;  /* 0x00007604300f7816 */ /* 0x000fe4000000000f */
[----:B------:R-:W-:Y:S01]  /*da70*/  LOP3.LUT R53, R14, 0xff, RZ, 0xc0, !PT ;  /* 0x000000ff0e357812 */ /* 0x000fe200078ec0ff */
[----:B------:R-:W-:Y:S01]  /*da80*/  IMAD.U32 R14, R54, 0x10000, RZ ;  /* 0x00010000360e7824 */ /* 0x000fe200078e00ff */
[----:B------:R-:W-:Y:S02]  /*da90*/  LOP3.LUT R48, R46, 0xff, RZ, 0xc0, !PT ;  /* 0x000000ff2e307812 */ /* 0x000fe400078ec0ff */
[----:B------:R-:W-:Y:S02]  /*daa0*/  PRMT R52, R55, 0x7604, R52 ;  /* 0x0000760437347816 */ /* 0x000fe40000000034 */
[----:B------:R-:W-:-:S02]  /*dab0*/  SHF.L.U32 R59, R59, 0x10, RZ ;  /* 0x000000103b3b7819 */ /* 0x000fc400000006ff */
[----:B------:R-:W-:Y:S02]  /*dac0*/  PRMT R55, R53, 0x7604, R48 ;  /* 0x0000760435377816 */ /* 0x000fe40000000030 */
[----:B------:R-:W-:Y:S02]  /*dad0*/  LOP3.LUT R53, R15, 0xff0000, R14, 0xf8, !PT ;  /* 0x00ff00000f357812 */ /* 0x000fe400078ef80e */
[----:B------:R-:W-:Y:S02]  /*dae0*/  LOP3.LUT R59, R52, 0xff0000, R59, 0xf8, !PT ;  /* 0x00ff0000343b7812 */ /* 0x000fe400078ef83b */
[----:B------:R-:W-:Y:S02]  /*daf0*/  LOP3.LUT R55, R55, 0xff0000, R46, 0xf8, !PT ;  /* 0x00ff000037377812 */ /* 0x000fe400078ef82e */
[----:B------:R-:W-:Y:S02]  /*db00*/  LOP3.LUT R59, R59, 0xff000000, R47, 0xf8, !PT ;  /* 0xff0000003b3b7812 */ /* 0x000fe400078ef82f */
[----:B------:R-:W-:-:S02]  /*db10*/  LOP3.LUT R53, R53, 0xff000000, R45, 0xf8, !PT ;  /* 0xff00000035357812 */ /* 0x000fc400078ef82d */
[----:B------:R-:W-:Y:S02]  /*db20*/  LOP3.LUT R15, R3, 0xff0000, R44, 0xf8, !PT ;  /* 0x00ff0000030f7812 */ /* 0x000fe400078ef82c */
        /* <DEDUP_REMOVED lines=91> */
.L_x_3075:
[----:B------:R-:W-:Y:S05]  /*e0e0*/  BSYNC B2 ;  /* 0x0000000000027941 */ /* 0x000fea0003800000 */
.L_x_3074:
[----:B------:R-:W-:Y:S05]  /*e0f0*/  @P1 BRA `(.L_x_3073) ;  /* 0x0000000400e81947 */ /* 0x000fea0003800000 */
[----:B0----5:R-:W0:Y:S01]  /*e100*/  LDS.128 R4, [R66+0x24400] ;  /* 0x0244000042047984 */ /* 0x021e220000000c00 */
[----:B------:R-:W-:Y:S02]  /*e110*/  SHF.R.U32.HI R15, RZ, 0x8, R21 ;  /* 0x00000008ff0f7819 */ /* 0x000fe40000011615 */
        /* <DEDUP_REMOVED lines=12> */
[----:B------:R-:W-:Y:S02]  /*e1e0*/  LOP3.LUT R14, R20, 0xff, RZ, 0xc0, !PT ;  /* 0x000000ff140e7812 */ /* 0x000fe400078ec0ff */
        /* <DEDUP_REMOVED lines=29> */
[----:B-1----:R-:W-:Y:S01]  /*e3c0*/  FMUL.FTZ R55, R14, R27 ;  /* 0x0000001b0e377220 */ /* 0x002fe20000410000 */
        /* <DEDUP_REMOVED lines=77> */
.L_x_3073:
[----:B------:R-:W-:Y:S05]  /*e8a0*/  BSYNC B1 ;  /* 0x0000000000017941 */ /* 0x000fea0003800000 */
.L_x_3072:
[----:B------:R-:W-:Y:S01]  /*e8b0*/  ISETP.GE.AND P0, PT, R57, R0, PT ;  /* 0x000000003900720c */ /* 0x000fe20003f06270 */
[----:B------:R-:W-:-:S12]  /*e8c0*/  BSSY B1, `(.L_x_3076) ;  /* 0x00000fa000017945 */ /* 0x000fd80003800000 */
[----:B------:R-:W-:Y:S05]  /*e8d0*/  @P0 BRA `(.L_x_3077) ;  /* 0x0000000c00e00947 */ /* 0x000fea0003800000 */
[----:B-1----:R1:W5:Y:S01]  /*e8e0*/  LDL R55, [R1+0x24] ;  /* 0x0000240001377983 */ /* 0x0023620000100800 */
[----:B0-2---:R-:W0:Y:S01]  /*e8f0*/  LDC R4, c[0x0][0x3f4] ;  /* 0x0000fd00ff047b82 */ /* 0x005e220000000800 */
[----:B------:R-:W-:Y:S01]  /*e900*/  BSSY B2, `(.L_x_3078) ;  /* 0x000007e000027945 */ /* 0x000fe20003800000 */
[-C--:B0-----:R-:W-:Y:S02]  /*e910*/  ISETP.GE.AND P0, PT, R49, R4.reuse, PT ;  /* 0x000000043100720c */ /* 0x081fe40003f06270 */
[----:B------:R-:W-:-:S11]  /*e920*/  ISETP.GE.AND P1, PT, R19, R4, PT ;  /* 0x000000041300720c */ /* 0x000fd60003f26270 */
[----:B-1----:R-:W-:Y:S05]  /*e930*/  @P0 BRA `(.L_x_3079) ;  /* 0x0000000400e80947 */ /* 0x002fea0003800000 */
[----:B-----5:R-:W0:Y:S01]  /*e940*/  LDS.128 R4, [R55+0x21400] ;  /* 0x0214000037047984 */ /* 0x020e220000000c00 */
[----:B------:R-:W-:Y:S02]  /*e950*/  SHF.R.U32.HI R3, RZ, 0x8, R34 ;  /* 0x00000008ff037819 */ /* 0x000fe40000011622 */
[----:B------:R-:W-:Y:S02]  /*e960*/  SHF.R.U32.HI R15, RZ, 0x8, R35 ;  /* 0x00000008ff0f7819 */ /* 0x000fe40000011623 */
[----:B------:R-:W-:Y:S02]  /*e970*/  SHF.R.U32.HI R44, RZ, 0x8, R37 ;  /* 0x00000008ff2c7819 */ /* 0x000fe40000011625 */
[----:B------:R-:W-:Y:S02]  /*e980*/  LOP3.LUT R14, R34, 0xff, RZ, 0xc0, !PT ;  /* 0x000000ff220e7812 */ /* 0x000fe400078ec0ff */
        /* <DEDUP_REMOVED lines=38> */
[CC--:B------:R-:W-:Y:S01]  /*ebf0*/  FMUL.FTZ R46, R14.reuse, R44.reuse ;  /* 0x0000002c0e2e7220 */ /* 0x0c0fe20000410000 */
        /* <DEDUP_REMOVED lines=78> */
.L_x_3079:
[----:B------:R-:W-:Y:S05]  /*f0e0*/  BSYNC B2 ;  /* 0x0000000000027941 */ /* 0x000fea0003800000 */
.L_x_3078:
[----:B------:R-:W-:Y:S05]  /*f0f0*/  @P1 BRA `(.L_x_3077) ;  /* 0x0000000400d81947 */ /* 0x000fea0003800000 */
[----:B0----5:R-:W0:Y:S01]  /*f100*/  LDS.128 R4, [R55+0x25400] ;  /* 0x0254000037047984 */ /* 0x021e220000000c00 */
[----:B------:R-:W-:Y:S02]  /*f110*/  SHF.R.U32.HI R14, RZ, 0x8, R24 ;  /* 0x00000008ff0e7819 */ /* 0x000fe40000011618 */
        /* <DEDUP_REMOVED lines=24> */
[----:B0-----:R-:W-:-:S02]  /*f2a0*/  F2FP.F16.E4M3.UNPACK_B R3, R6.H1 ;  /* 0x00000006ff03723e */ /* 0x001fc400030006ff */
[--C-:B------:R-:W-:Y:S02]  /*f2b0*/  LOP3.LUT R27, R27, 0xff0000, R28.reuse, 0xf8, !PT ;  /* 0x00ff00001b1b7812 */ /* 0x100fe400078ef81c */
[----:B------:R-:W-:Y:S01]  /*f2c0*/  F2FP.F16.E4M3.UNPACK_B R29, R35 ;  /* 0x00000023ff1d723e */ /* 0x000fe200020006ff */
[----:B------:R-:W-:Y:S01]  /*f2d0*/  HADD2.F32 R14, -RZ, R3.H1_H1 ;  /* 0x30000003ff0e7230 */ /* 0x000fe20000004100 */
[----:B------:R-:W-:Y:S02]  /*f2e0*/  F2FP.F16.E4M3.UNPACK_B R26, R25 ;  /* 0x00000019ff1a723e */ /* 0x000fe400020006ff */
[----:B------:R-:W-:Y:S01]  /*f2f0*/  LOP3.LUT R28, R27, 0xff000000, R28, 0xf8, !PT ;  /* 0xff0000001b1c7812 */ /* 0x000fe200078ef81c */
        /* <DEDUP_REMOVED lines=86> */
.L_x_3077:
[----:B------:R-:W-:Y:S05]  /*f860*/  BSYNC B1 ;  /* 0x0000000000017941 */ /* 0x000fea0003800000 */
.L_x_3076:
[----:B------:R-:W-:Y:S01]  /*f870*/  ISETP.GE.AND P0, PT, R56, R0, PT ;  /* 0x000000003800720c */ /* 0x000fe20003f06270 */
[----:B------:R-:W-:-:S12]  /*f880*/  BSSY B1, `(.L_x_3080) ;  /* 0x00000fa000017945 */ /* 0x000fd80003800000 */
[----:B------:R-:W-:Y:S05]  /*f890*/  @P0 BRA `(.L_x_3081) ;  /* 0x0000000c00e00947 */ /* 0x000fea0003800000 */
[----:B-----5:R4:W5:Y:S01]  /*f8a0*/  LDL R45, [R1+0x24] ;  /* 0x00002400012d7983 */ /* 0x0209620000100800 */
[----:B0-23--:R-:W0:Y:S01]  /*f8b0*/  LDC R4, c[0x0][0x3f4] ;  /* 0x0000fd00ff047b82 */ /* 0x00de220000000800 */
[----:B------:R-:W-:Y:S01]  /*f8c0*/  BSSY B2, `(.L_x_3082) ;  /* 0x000007a000027945 */ /* 0x000fe20003800000 */
[-C--:B0-----:R-:W-:Y:S02]  /*f8d0*/  ISETP.GE.AND P0, PT, R49, R4.reuse, PT ;  /* 0x000000043100720c */ /* 0x081fe40003f06270 */
[----:B------:R-:W-:-:S11]  /*f8e0*/  ISETP.GE.AND P1, PT, R19, R4, PT ;  /* 0x000000041300720c */ /* 0x000fd60003f26270 */
[----:B----4-:R-:W-:Y:S05]  /*f8f0*/  @P0 BRA `(.L_x_3083) ;  /* 0x0000000400d80947 */ /* 0x010fea0003800000 */
[----:B-----5:R-:W0:Y:S01]  /*f900*/  LDS.128 R4, [R45+0x22400] ;  /* 0x022400002d047984 */ /* 0x020e220000000c00 */
[----:B------:R-:W-:Y:S02]  /*f910*/  SHF.R.U32.HI R14, RZ, 0x8, R38 ;  /* 0x00000008ff0e7819 */ /* 0x000fe40000011626 */
        /* <DEDUP_REMOVED lines=116> */
.L_x_3083:
[----:B------:R-:W-:Y:S05]  /*10060*/  BSYNC B2 ;  /* 0x0000000000027941 */ /* 0x000fea0003800000 */
.L_x_3082:
[----:B------:R-:W-:Y:S05]  /*10070*/  @P1 BRA `(.L_x_3081) ;  /* 0x0000000400e81947 */ /* 0x000fea0003800000 */
[----:B0----5:R-:W0:Y:S01]  /*10080*/  LDS.128 R4, [R45+0x26400] ;  /* 0x026400002d047984 */ /* 0x021e220000000c00 */
        /* <DEDUP_REMOVED lines=82> */
[--C-:B------:R-:W-:Y:S01]  /*105b0*/  HADD2.F32 R6, -RZ, R4.reuse.H1_H1 ;  /* 0x30000004ff067230 */ /* 0x100fe20000004100 */
[----:B------:R-:W-:Y:S01]  /*105c0*/  F2FP.SATFINITE.E4M3.F32.PACK_AB_MERGE_C R33, R36, R33, RZ ;  /* 0x000000212421723e */ /* 0x000fe200048070ff */
[----:B------:R-:W-:Y:S01]  /*105d0*/  HADD2.F32 R20, -RZ, R15.H1_H1 ;  /* 0x3000000fff147230 */ /* 0x000fe20000004100 */
[----:B------:R-:W-:Y:S01]  /*105e0*/  F2FP.SATFINITE.E4M3.F32.PACK_AB_MERGE_C R35, R35, R30, RZ ;  /* 0x0000001e2323723e */ /* 0x000fe200048070ff */
[----:B------:R-:W-:-:S02]  /*105f0*/  HADD2.F32 R5, -RZ, R4.H0_H0 ;  /* 0x20000004ff057230 */ /* 0x000fc40000004100 */
        /* <DEDUP_REMOVED lines=13> */
[----:B------:R-:W-:Y:S01]  /*106d0*/  HADD2.F32 R4, -RZ, R14.H1_H1 ;  /* 0x3000000eff047230 */ /* 0x000fe20000004100 */
[----:B------:R-:W-:Y:S01]  /*106e0*/  F2FP.SATFINITE.E4M3.F32.PACK_AB_MERGE_C R25, R25, R26, RZ ;  /* 0x0000001a1919723e */ /* 0x000fe200048070ff */
[----:B------:R-:W-:Y:S01]  /*106f0*/  HADD2.F32 R32, -RZ, R32.H0_H0 ;  /* 0x20000020ff207230 */ /* 0x000fe20000004100 */
[----:B------:R-:W-:Y:S01]  /*10700*/  F2FP.SATFINITE.E4M3.F32.PACK_AB_MERGE_C R30, R34, R29, R33 ;  /* 0x0000001d221e723e */ /* 0x000fe20004807021 */
[----:B------:R-:W-:Y:S02]  /*10710*/  HADD2.F32 R3, -RZ, R7.H1_H1 ;  /* 0x30000007ff037230 */ /* 0x000fe40000004100 */
[----:B------:R-:W-:Y:S01]  /*10720*/  FMUL.FTZ R27, R4, R15 ;  /* 0x0000000f041b7220 */ /* 0x000fe20000410000 */
[----:B------:R-:W-:-:S02]  /*10730*/  HADD2.F32 R24, -RZ, R24.H0_H0 ;  /* 0x20000018ff187230 */ /* 0x000fc40000004100 */
[----:B------:R-:W-:Y:S01]  /*10740*/  FMUL.FTZ R20, R4, R5 ;  /* 0x0000000504147220 */ /* 0x000fe20000410000 */
[----:B------:R-:W-:Y:S02]  /*10750*/  HADD2.F32 R14, -RZ, R14.H0_H0 ;  /* 0x2000000eff0e7230 */ /* 0x000fe40000004100 */
[C---:B------:R-:W-:Y:S01]  /*10760*/  FMUL.FTZ R4, R3.reuse, R32 ;  /* 0x0000002003047220 */ /* 0x040fe20000410000 */
[----:B------:R-:W-:Y:S02]  /*10770*/  HADD2.F32 R7, -RZ, R7.H0_H0 ;  /* 0x20000007ff077230 */ /* 0x000fe40000004100 */
[-C--:B------:R-:W-:Y:S01]  /*10780*/  FMUL.FTZ R3, R3, R24.reuse ;  /* 0x0000001803037220 */ /* 0x080fe20000410000 */
[----:B------:R-:W-:Y:S01]  /*10790*/  F2FP.SATFINITE.E4M3.F32.PACK_AB_MERGE_C R31, R38, R31, R35 ;  /* 0x0000001f261f723e */ /* 0x000fe20004807023 */
[C---:B------:R-:W-:Y:S01]  /*107a0*/  FFMA.FTZ R27, R14.reuse, R5, -R27 ;  /* 0x000000050e1b7223 */ /* 0x040fe2000001081b */
[----:B------:R-:W-:Y:S01]  /*107b0*/  FFMA.FTZ R20, R14, R15, R20 ;  /* 0x0000000f0e147223 */ /* 0x000fe20000010014 */
[C---:B------:R-:W-:Y:S01]  /*107c0*/  FFMA.FTZ R4, R7.reuse, R24, -R4 ;  /* 0x0000001807047223 */ /* 0x040fe20000010804 */
[----:B------:R-:W-:Y:S01]  /*107d0*/  FFMA.FTZ R3, R7, R32, R3 ;  /* 0x0000002007037223 */ /* 0x000fe20000010003 */
[----:B------:R-:W-:-:S02]  /*107e0*/  F2FP.SATFINITE.E4M3.F32.PACK_AB_MERGE_C R28, R21, R6, R25 ;  /* 0x00000006151c723e */ /* 0x000fc40004807019 */
[----:B------:R-:W-:-:S04]  /*107f0*/  F2FP.SATFINITE.E4M3.F32.PACK_AB_MERGE_C R20, R20, R27, RZ ;  /* 0x0000001b1414723e */ /* 0x000fc800048070ff */
[----:B------:R-:W-:-:S05]  /*10800*/  F2FP.SATFINITE.E4M3.F32.PACK_AB_MERGE_C R29, R3, R4, R20 ;  /* 0x00000004031d723e */ /* 0x000fca0004807014 */
[----:B------:R4:W-:Y:S02]  /*10810*/  STS.128 [R45+0x26400], R28 ;  /* 0x0264001c2d007388 */ /* 0x0009e40000000c00 */
.L_x_3081:
[----:B------:R-:W-:Y:S05]  /*10820*/  BSYNC B1 ;  /* 0x0000000000017941 */ /* 0x000fea0003800000 */
.L_x_3080:
[----:B------:R-:W-:-:S13]  /*10830*/  ISETP.GE.AND P0, PT, R51, R0, PT ;  /* 0x000000003300720c */ /* 0x000fda0003f06270 */
[----:B------:R-:W-:Y:S05]  /*10840*/  @P0 BRA `(.L_x_3084) ;  /* 0x00000058004c0947 */ /* 0x000fea0003800000 */
[----:B-----5:R0:W5:Y:S01]  /*10850*/  LDL R33, [R1+0x24] ;  /* 0x0000240001217983 */ /* 0x0201620000100800 */
[----:B------:R-:W1:Y:S01]  /*10860*/  LDC R0, c[0x0][0x3f4] ;  /* 0x0000fd00ff007b82 */ /* 0x000e620000000800 */
[----:B------:R-:W-:Y:S01]  /*10870*/  BSSY B1, `(.L_x_3085) ;  /* 0x000007e000017945 */ /* 0x000fe20003800000 */
[-C--:B-1----:R-:W-:Y:S02]  /*10880*/  ISETP.GE.AND P0, PT, R49, R0.reuse, PT ;  /* 0x000000003100720c */ /* 0x082fe40003f06270 */
[----:B------:R-:W-:-:S11]  /*10890*/  ISETP.GE.AND P1, PT, R19, R0, PT ;  /* 0x000000001300720c */ /* 0x000fd60003f26270 */
[----:B0-----:R-:W-:Y:S05]  /*108a0*/  @P0 BRA `(.L_x_3086) ;  /* 0x0000000400e80947 */ /* 0x001fea0003800000 */
[----:B--23-5:R-:W0:Y:S01]  /*108b0*/  LDS.128 R4, [R33+0x23400] ;  /* 0x0234000021047984 */ /* 0x02ce220000000c00 */
[----:B------:R-:W-:Y:S02]  /*108c0*/  SHF.R.U32.HI R14, RZ, 0x8, R11 ;  /* 0x00000008ff0e7819 */ /* 0x000fe4000001160b */
        /* <DEDUP_REMOVED lines=40> */
[C---:B----4-:R-:W-:Y:S01]  /*10b50*/  FMUL.FTZ R29, R11.reuse, R27 ;  /* 0x0000001b0b1d7220 */ /* 0x050fe20000410000 */
        /* <DEDUP_REMOVED lines=43> */
[----:B------:R-:W-:Y:S01]  /*10e10*/  HADD2.F32 R3, -RZ, R0.H1_H1 ;  /* 0x30000000ff037230 */ /* 0x000fe20000004100 */
[----:B------:R-:W-:Y:S01]  /*10e20*/  F2FP.SATFINITE.E4M3.F32.PACK_AB_MERGE_C R28, R28, R29, RZ ;  /* 0x0000001d1c1c723e */ /* 0x000fe200048070ff */
[----:B------:R-:W-:Y:S02]  /*10e30*/  HADD2.F32 R10, -RZ, R10.H0_H0 ;  /* 0x2000000aff0a7230 */ /* 0x000fe40000004100 */
[-C--:B------:R-:W-:Y:S01]  /*10e40*/  FMUL.FTZ R21, R5, R11.reuse ;  /* 0x0000000b05157220 */ /* 0x080fe20000410000 */
[----:B------:R-:W-:Y:S02]  /*10e50*/  HADD2.F32 R4, -RZ, R4.H0_H0 ;  /* 0x20000004ff047230 */ /* 0x000fe40000004100 */
[C---:B------:R-:W-:Y:S01]  /*10e60*/  FMUL.FTZ R5, R3.reuse, R12 ;  /* 0x0000000c03057220 */ /* 0x040fe20000410000 */
[----:B------:R-:W-:Y:S02]  /*10e70*/  HADD2.F32 R0, -RZ, R0.H0_H0 ;  /* 0x20000000ff007230 */ /* 0x000fe40000004100 */
[----:B------:R-:W-:Y:S01]  /*10e80*/  FMUL.FTZ R3, R3, R10 ;  /* 0x0000000a03037220 */ /* 0x000fe20000410000 */
[----:B------:R-:W-:Y:S01]  /*10e90*/  F2FP.SATFINITE.E4M3.F32.PACK_AB_MERGE_C R31, R31, R32, RZ ;  /* 0x000000201f1f723e */ /* 0x000fe200048070ff */
[C---:B------:R-:W-:Y:S01]  /*10ea0*/  FFMA.FTZ R20, R4.reuse, R11, -R13 ;  /* 0x0000000b04147223 */ /* 0x040fe2000001080d */
[----:B------:R-:W-:Y:S01]  /*10eb0*/  FFMA.FTZ R21, R4, R15, R21 ;  /* 0x0000000f04157223 */ /* 0x000fe20000010015 */
[C---:B------:R-:W-:Y:S01]  /*10ec0*/  FFMA.FTZ R13, R0.reuse, R10, -R5 ;  /* 0x0000000a000d7223 */ /* 0x040fe20000010805 */
[----:B------:R-:W-:Y:S01]  /*10ed0*/  FFMA.FTZ R12, R0, R12, R3 ;  /* 0x0000000c000c7223 */ /* 0x000fe20000010003 */
[----:B------:R-:W-:-:S02]  /*10ee0*/  HADD2.F32 R4, -RZ, R14.H1_H1 ;  /* 0x3000000eff047230 */ /* 0x000fc40000004100 */
[--C-:B------:R-:W-:Y:S01]  /*10ef0*/  HADD2.F32 R3, -RZ, R7.reuse.H1_H1 ;  /* 0x30000007ff037230 */ /* 0x100fe20000004100 */
[----:B------:R-:W-:Y:S01]  /*10f00*/  F2FP.SATFINITE.E4M3.F32.PACK_AB_MERGE_C R20, R21, R20, RZ ;  /* 0x000000141514723e */ /* 0x000fe200048070ff */
[--C-:B------:R-:W-:Y:S02]  /*10f10*/  HADD2.F32 R10, -RZ, R24.reuse.H1_H1 ;  /* 0x30000018ff0a7230 */ /* 0x100fe40000004100 */
[----:B------:R-:W-:Y:S02]  /*10f20*/  HADD2.F32 R11, -RZ, R24.H0_H0 ;  /* 0x20000018ff0b7230 */ /* 0x000fe40000004100 */
[C---:B------:R-:W-:Y:S01]  /*10f30*/  FMUL.FTZ R15, R3.reuse, R4 ;  /* 0x00000004030f7220 */ /* 0x040fe20000410000 */
[----:B------:R-:W-:Y:S01]  /*10f40*/  HADD2.F32 R0, -RZ, R6.H1_H1 ;  /* 0x30000006ff007230 */ /* 0x000fe20000004100 */
[----:B------:R-:W-:Y:S01]  /*10f50*/  F2FP.SATFINITE.E4M3.F32.PACK_AB_MERGE_C R12, R12, R13, R20 ;  /* 0x0000000d0c0c723e */ /* 0x000fe20004807014 */
        /* <DEDUP_REMOVED lines=9> */
[----:B------:R-:W-:-:S03]  /*10ff0*/  FFMA.FTZ R0, R6, R11, R0 ;  /* 0x0000000b06007223 */ /* 0x000fc60000010000 */
[----:B------:R-:W-:Y:S02]  /*11000*/  F2FP.SATFINITE.E4M3.F32.PACK_AB_MERGE_C R4, R15, R14, RZ ;  /* 0x0000000e0f04723e */ /* 0x000fe400048070ff */
[----:B------:R-:W-:Y:S02]  /*11010*/  F2FP.SATFINITE.E4M3.F32.PACK_AB_MERGE_C R14, R26, R27, R28 ;  /* 0x0000001b1a0e723e */ /* 0x000fe4000480701c */
[----:B------:R-:W-:Y:S02]  /*11020*/  F2FP.SATFINITE.E4M3.F32.PACK_AB_MERGE_C R15, R30, R25, R31 ;  /* 0x000000191e0f723e */ /* 0x000fe4000480701f */
[----:B------:R-:W-:-:S05]  /*11030*/  F2FP.SATFINITE.E4M3.F32.PACK_AB_MERGE_C R13, R0, R3, R4 ;  /* 0x00000003000d723e */ /* 0x000fca0004807004 */
[----:B------:R0:W-:Y:S02]  /*11040*/  STS.128 [R33+0x23400], R12 ;  /* 0x0234000c21007388 */ /* 0x0001e40000000c00 */
.L_x_3086:
[----:B------:R-:W-:Y:S05]  /*11050*/  BSYNC B1 ;  /* 0x0000000000017941 */ /* 0x000fea0003800000 */
.L_x_3085:
[----:B------:R-:W-:Y:S05]  /*11060*/  @P1 BRA `(.L_x_3084) ;  /* 0x0000005000441947 */ /* 0x000fea0003800000 */
[----:B--23-5:R-:W1:Y:S01]  /*11070*/  LDS.128 R4, [R33+0x27400] ;  /* 0x0274000021047984 */ /* 0x02ce620000000c00 */
[----:B------:R-:W-:Y:S02]  /*11080*/  SHF.R.U32.HI R11, RZ, 0x8, R41 ;  /* 0x00000008ff0b7819 */ /* 0x000fe40000011629 */
[----:B0-----:R-:W-:Y:S02]  /*11090*/  SHF.R.U32.HI R15, RZ, 0x8, R9 ;  /* 0x00000008ff0f7819 */ /* 0x001fe40000011609 */
        /* <DEDUP_REMOVED lines=9> */
[----:B------:R-:W-:-:S02]  /*11130*/  SHF.R.U32.HI R11, RZ, 0x8, R8 ;  /* 0x00000008ff0b7819 */ /* 0x000fc40000011608 */
[----:B------:R-:W-:Y:S02]  /*11140*/  SHF.R.U32.HI R20, RZ, 0x10, R41 ;  /* 0x00000010ff147819 */ /* 0x000fe40000011629 */
[----:B------:R-:W-:Y:S01]  /*11150*/  PRMT R12, R15, 0x7604, R12 ;  /* 0x000076040f0c7816 */ /* 0x000fe2000000000c */
[----:B------:R-:W-:Y:S01]  /*11160*/  IMAD.U32 R15, R14, 0x10000, RZ ;  /* 0x000100000e0f7824 */ /* 0x000fe200078e00ff */
[----:B------:R-:W-:Y:S02]  /*11170*/  PRMT R3, R3, 0x7604, R0 ;  /* 0x0000760403037816 */ /* 0x000fe40000000000 */
[----:B------:R-:W-:Y:S02]  /*11180*/  LOP3.LUT R0, R8, 0xff, RZ, 0xc0, !PT ;  /* 0x000000ff08007812 */ /* 0x000fe400078ec0ff */
[----:B------:R-:W-:Y:S02]  /*11190*/  LOP3.LUT R13, R11, 0xff, RZ, 0xc0, !PT ;  /* 0x000000ff0b0d7812 */ /* 0x000fe400078ec0ff */
        /* <DEDUP_REMOVED lines=9> */
[----:B-1----:R-:W-:Y:S02]  /*11230*/  F2FP.F16.E4M3.UNPACK_B R0, R6.H1 ;  /* 0x00000006ff00723e */ /* 0x002fe400030006ff */
        /* <DEDUP_REMOVED lines=34> */
[C---:B----4-:R-:W-:Y:S01]  /*11460*/  FFMA.FTZ R28, R10.reuse, R8, -R13 ;  /* 0x000000080a1c7223 */ /* 0x050fe2000001080d */
        /* <DEDUP_REMOVED lines=30> */
[----:B------:R-:W-:Y:S01]  /*11650*/  HADD2.F32 R3, -RZ, R7.H1_H1 ;  /* 0x30000007ff037230 */ /* 0x000fe20000004100 */
[----:B------:R-:W-:Y:S01]  /*11660*/  F2FP.SATFINITE.E4M3.F32.PACK_AB_MERGE_C R11, R14, R11, RZ ;  /* 0x0000000b0e0b723e */ /* 0x000fe200048070ff */
        /* <DEDUP_REMOVED lines=21> */
[----:B------:R0:W-:Y:S01]  /*117c0*/  STS.128 [R33+0x27400], R4 ;  /* 0x0274000421007388 */ /* 0x0001e20000000c00 */
[----:B------:R-:W-:Y:S05]  /*117d0*/  BRA `(.L_x_3084) ;  /* 0x0000004800687947 */ /* 0x000fea0003800000 */
.L_x_3057:
[----:B------:R-:W0:Y:S01]  /*117e0*/  LDC R48, c[0x0][0x448] ;  /* 0x00011200ff307b82 */ /* 0x000e220000000800 */
[----:B------:R-:W-:Y:S01]  /*117f0*/  IMAD.MOV.U32 R25, RZ, RZ, R27 ;  /* 0x000000ffff197224 */ /* 0x000fe200078e001b */
[----:B------:R-:W-:Y:S01]  /*11800*/  ULDC.64 UR4, c[0x0][0x3f8] ;  /* 0x0000fe0000047ab9 */ /* 0x000fe20000000a00 */
[----:B------:R-:W-:Y:S01]  /*11810*/  IMAD.MOV.U32 R99, RZ, RZ, R29 ;  /* 0x000000ffff637224 */ /* 0x000fe200078e001d */
        /* <DEDUP_REMOVED lines=31> */
[----:B---3--:R-:W-:Y:S01]  /*11a10*/  @!P1 IMAD.X R5, R3, 0x1, R17, P2 ;  /* 0x0000000103059824 */ /* 0x008fe200010e0611 */
[----:B----4-:R-:W-:Y:S01]  /*11a20*/  @!P1 IADD3.X R3, R7, R17, RZ, P3, !PT ;  /* 0x0000001107039210 */ /* 0x010fe20001ffe4ff */
        /* <DEDUP_REMOVED lines=17> */
[----:B------:R-:W-:Y:S01]  /*11b40*/  @!P1 IMAD.MOV.U32 R29, RZ, RZ, R7 ;  /* 0x000000ffff1d9224 */ /* 0x000fe200078e0007 */
[----:B---3--:R-:W-:Y:S01]  /*11b50*/  @!P1 MOV R20, R38 ;  /* 0x0000002600149202 */ /* 0x008fe20000000f00 */
[----:B------:R-:W-:-:S02]  /*11b60*/  @!P1 IMAD.MOV.U32 R30, RZ, RZ, R36 ;  /* 0x000000ffff1e9224 */ /* 0x000fc400078e0024 */
[----:B------:R-:W-:Y:S02]  /*11b70*/  @!P1 IMAD.MOV.U32 R31, RZ, RZ, R37 ;  /* 0x000000ffff1f9224 */ /* 0x000fe400078e0025 */
[----:B01--4-:R-:W-:-:S07]  /*11b80*/  @!P1 IMAD.MOV.U32 R21, RZ, RZ, R39 ;  /* 0x000000ffff159224 */ /* 0x013fce00078e0027 */
.L_x_3390:
[----:B------:R-:W-:Y:S01]  /*11b90*/  VIADD R7, R61, 0x20 ;  /* 0x000000203d077836 */ /* 0x000fe20000000000 */
        /* <DEDUP_REMOVED lines=16> */
.L_x_3089:
[----:B------:R-:W-:Y:S05]  /*11ca0*/  BSYNC B1 ;  /* 0x0000000000017941 */ /* 0x000fea0003800000 */
.L_x_3088:
[----:B------:R-:W-:-:S03]  /*11cb0*/  UMOV UR4, 0xffffffff ;  /* 0xffffffff00047882 */ /* 0x000fc60000000000 */
[----:B------:R-:W-:Y:S05]  /*11cc0*/  BRA.DIV UR4, `(.L_x_3090) ;  /* 0x000001be04c87947 */ /* 0x000fea000b800000 */
[----:B------:R-:W0:Y:S01]  /*11cd0*/  SHFL.IDX PT, R9, R43, 0x2, 0x181f ;  /* 0x00581f002b097f89 */ /* 0x000e2200000e0000 */
[----:B------:R-:W-:-:S03]  /*11ce0*/  IADD3 R11, R61, 0x40, RZ ;  /* 0x000000403d0b7810 */ /* 0x000fc60007ffe0ff */
[----:B------:R-:W1:Y:S01]  /*11cf0*/  SHFL.IDX PT, R14, R42, 0x2, 0x181f ;  /* 0x00581f002a0e7f89 */ /* 0x000e6200000e0000 */
[----:B------:R-:W-:-:S03]  /*11d00*/  ISETP.GE.OR P1, PT, R11, R48, P0 ;  /* 0x000000300b00720c */ /* 0x000fc60000726670 */
[----:B------:R-:W2:Y:S04]  /*11d10*/  SHFL.IDX PT, R3, R10, 0x2, 0x181f ;  /* 0x00581f000a037f89 */ /* 0x000ea800000e0000 */
[----:B------:R-:W3:Y:S06]  /*11d20*/  SHFL.IDX PT, R25, R49, 0x2, 0x181f ;  /* 0x00581f0031197f89 */ /* 0x000eec00000e0000 */
[----:B0-----:R-:W-:-:S02]  /*11d30*/  @!P1 IADD3 R0, P2, R16, R9, RZ ;  /* 0x0000000910009210 */ /* 0x001fc40007f5e0ff */
[----:B-1----:R-:W-:-:S03]  /*11d40*/  @!P1 IADD3 R14, P3, R16, R14, RZ ;  /* 0x0000000e100e9210 */ /* 0x002fc60007f7e0ff */
[----:B------:R-:W-:Y:S02]  /*11d50*/  @!P1 IMAD.MOV.U32 R8, RZ, RZ, R0 ;  /* 0x000000ffff089224 */ /* 0x000fe400078e0000 */
[--C-:B--2---:R-:W-:Y:S02]  /*11d60*/  @!P1 IMAD.X R9, R3, 0x1, R17.reuse, P2 ;  /* 0x0000000103099824 */ /* 0x104fe400010e0611 */
[----:B---3--:R-:W-:-:S03]  /*11d70*/  @!P1 IMAD.X R3, R25, 0x1, R17, P3 ;  /* 0x0000000119039824 */ /* 0x008fc600018e0611 */
[----:B------:R0:W2:Y:S02]  /*11d80*/  @!P1 LD.E.128 R24, desc[UR36][R8.64] ;  /* 0x0000002408189980 */ /* 0x0000a4000c101d00 */
[----:B0-----:R-:W-:Y:S01]  /*11d90*/  @!P1 IMAD.MOV.U32 R8, RZ, RZ, R14 ;  /* 0x000000ffff089224 */ /* 0x001fe200078e000e */
[----:B------:R-:W-:-:S05]  /*11da0*/  @!P1 MOV R9, R3 ;  /* 0x0000000300099202 */ /* 0x000fca0000000f00 */
[----:B------:R0:W3:Y:S01]  /*11db0*/  @!P1 LD.E.128 R52, desc[UR36][R8.64] ;  /* 0x0000002408349980 */ /* 0x0000e2000c101d00 */
[----:B------:R-:W-:Y:S02]  /*11dc0*/  CS2R R34, SRZ ;  /* 0x0000000000227805 */ /* 0x000fe4000001ff00 */
[----:B------:R-:W-:Y:S02]  /*11dd0*/  CS2R R36, SRZ ;  /* 0x0000000000247805 */ /* 0x000fe4000001ff00 */
[----:B------:R-:W-:Y:S01]  /*11de0*/  CS2R R38, SRZ ;  /* 0x0000000000267805 */ /* 0x000fe2000001ff00 */
[----:B------:R-:W1:Y:S01]  /*11df0*/  SHFL.IDX PT, R43, R43, 0x3, 0x181f ;  /* 0x00781f002b2b7f89 */ /* 0x000e6200000e0000 */
[----:B------:R-:W-:-:S03]  /*11e00*/  CS2R R40, SRZ ;  /* 0x0000000000287805 */ /* 0x000fc6000001ff00 */
[----:B------:R4:W1:Y:S01]  /*11e10*/  SHFL.IDX PT, R3, R10, 0x3, 0x181f ;  /* 0x00781f000a037f89 */ /* 0x00086200000e0000 */
[----:B0-----:R-:W-:-:S03]  /*11e20*/  CS2R R8, SRZ ;  /* 0x0000000000087805 */ /* 0x001fc6000001ff00 */
[----:B------:R4:W0:Y:S04]  /*11e30*/  SHFL.IDX PT, R14, R42, 0x3, 0x181f ;  /* 0x00781f002a0e7f89 */ /* 0x00082800000e0000 */
[----:B------:R-:W0:Y:S01]  /*11e40*/  SHFL.IDX PT, R49, R49, 0x3, 0x181f ;  /* 0x00781f0031317f89 */ /* 0x000e2200000e0000 */
[----:B--2---:R-:W-:Y:S02]  /*11e50*/  @!P1 IMAD.MOV.U32 R34, RZ, RZ, R24 ;  /* 0x000000ffff229224 */ /* 0x004fe400078e0018 */
[----:B------:R-:W-:Y:S02]  /*11e60*/  @!P1 IMAD.MOV.U32 R35, RZ, RZ, R25 ;  /* 0x000000ffff239224 */ /* 0x000fe400078e0019 */
[----:B------:R-:W-:Y:S02]  /*11e70*/  @!P1 IMAD.MOV.U32 R36, RZ, RZ, R26 ;  /* 0x000000ffff249224 */ /* 0x000fe400078e001a */
[----:B------:R-:W-:Y:S01]  /*11e80*/  @!P1 IMAD.MOV.U32 R37, RZ, RZ, R27 ;  /* 0x000000ffff259224 */ /* 0x000fe200078e001b */
[----:B---3--:R-:W-:Y:S01]  /*11e90*/  @!P1 MOV R38, R52 ;  /* 0x0000003400269202 */ /* 0x008fe20000000f00 */
[----:B------:R-:W-:-:S02]  /*11ea0*/  @!P1 IMAD.MOV.U32 R39, RZ, RZ, R53 ;  /* 0x000000ffff279224 */ /* 0x000fc400078e0035 */
[----:B------:R-:W-:Y:S02]  /*11eb0*/  @!P1 IMAD.MOV.U32 R40, RZ, RZ, R54 ;  /* 0x000000ffff289224 */ /* 0x000fe400078e0036 */
[----:B01--4-:R-:W-:-:S07]  /*11ec0*/  @!P1 IMAD.MOV.U32 R41, RZ, RZ, R55 ;  /* 0x000000ffff299224 */ /* 0x013fce00078e0037 */
.L_x_3400:
[----:B------:R-:W2:Y:S01]  /*11ed0*/  LDL R10, [R1+0x38] ;  /* 0x00003800010a7983 */ /* 0x000ea20000100800 */
[----:B------:R-:W-:Y:S01]  /*11ee0*/  VIADD R61, R61, 0x60 ;  /* 0x000000603d3d7836 */ /* 0x000fe20000000000 */
[----:B------:R-:W-:Y:S01]  /*11ef0*/  BSSY B1, `(.L_x_3091) ;  /* 0x0000014000017945 */ /* 0x000fe20003800000 */
[----:B------:R-:W-:Y:S02]  /*11f00*/  CS2R R24, SRZ ;  /* 0x0000000000187805 */ /* 0x000fe4000001ff00 */
[----:B------:R-:W-:Y:S02]  /*11f10*/  CS2R R26, SRZ ;  /* 0x00000000001a7805 */ /* 0x000fe4000001ff00 */
[----:B------:R-:W-:Y:S02]  /*11f20*/  ISETP.GE.AND P1, PT, R61, R48, PT ;  /* 0x000000303d00720c */ /* 0x000fe40003f26270 */
[----:B--2---:R-:W-:-:S04]  /*11f30*/  LEA.HI R0, R10, R10, RZ, 0x1 ;  /* 0x0000000a0a007211 */ /* 0x004fc800078f08ff */
[----:B------:R-:W-:-:S04]  /*11f40*/  LOP3.LUT R0, R0, 0xfffffffe, RZ, 0xc0, !PT ;  /* 0xfffffffe00007812 */ /* 0x000fc800078ec0ff */
[----:B------:R-:W-:Y:S02]  /*11f50*/  IADD3 R0, R10, -R0, RZ ;  /* 0x800000000a007210 */ /* 0x000fe40007ffe0ff */
[----:B------:R-:W-:Y:S02]  /*11f60*/  CS2R R10, SRZ ;  /* 0x00000000000a7805 */ /* 0x000fe4000001ff00 */
        /* <DEDUP_REMOVED lines=12> */
.L_x_3092:
[----:B------:R-:W-:Y:S05]  /*12030*/  BSYNC B1 ;  /* 0x0000000000017941 */ /* 0x000fea0003800000 */
.L_x_3091:
[----:B------:R-:W0:Y:S01]  /*12040*/  SYNCS.PHASECHK.TRANS64.TRYWAIT P4, [R22+URZ+0x38800], R13 ;  /* 0x0388000d160075a7 */ /* 0x000e22000808017f */
[----:B------:R-:W-:Y:S01]  /*12050*/  VIADDMNMX R48, R48, -R225, 0x80, PT ;  /* 0x0000008030307446 */ /* 0x000fe200038009e1 */
[----:B------:R-:W-:Y:S03]  /*12060*/  BSSY B1, `(.L_x_3093) ;  /* 0x0000006000017945 */ /* 0x000fe60003800000 */
[-C--:B------:R-:W-:Y:S02]  /*12070*/  ISETP.GE.OR P3, PT, R221, R48.reuse, P0 ;  /* 0x00000030dd00720c */ /* 0x080fe40000766670 */
[-C--:B------:R-:W-:Y:S02]  /*12080*/  ISETP.GE.OR P2, PT, R57, R48.reuse, P0 ;  /* 0x000000303900720c */ /* 0x080fe40000746670 */
[-C--:B------:R-:W-:Y:S02]  /*12090*/  ISETP.GE.OR P1, PT, R56, R48.reuse, P0 ;  /* 0x000000303800720c */ /* 0x080fe40000726670 */
[----:B------:R-:W-:Y:S01]  /*120a0*/  ISETP.GE.OR P0, PT, R51, R48, P0 ;  /* 0x000000303300720c */ /* 0x000fe20000706670 */
[----:B0-----:R-:W-:-:S12]  /*120b0*/  @!P4 BRA `(.L_x_3094) ;  /* 0x000001bc00ecc947 */ /* 0x001fd80003800000 */
.L_x_3401:
[----:B------:R-:W-:Y:S05]  /*120c0*/  BSYNC B1 ;  /* 0x0000000000017941 */ /* 0x000fea0003800000 */
.L_x_3093:
[----:B------:R-:W-:Y:S04]  /*120d0*/  BSSY B1, `(.L_x_3095) ;  /* 0x000010a000017945 */ /* 0x000fe80003800000 */
[----:B------:R-:W-:Y:S05]  /*120e0*/  @P3 BRA `(.L_x_3096) ;  /* 0x0000001000203947 */ /* 0x000fea0003800000 */
[----:B------:R-:W2:Y:S01]  /*120f0*/  LDL R81, [R1+0x24] ;  /* 0x0000240001517983 */ /* 0x000ea20000100800 */
[----:B------:R-:W-:Y:S01]  /*12100*/  IMAD.SHL.U32 R3, R221, 0x80, RZ ;  /* 0x00000080dd037824 */ /* 0x000fe200078e00ff */
[----:B------:R-:W-:Y:S01]  /*12110*/  LEA.HI R0, R59, R58, RZ, 0x1c ;  /* 0x0000003a3b007211 */ /* 0x000fe200078fe0ff */
[----:B------:R-:W1:Y:S01]  /*12120*/  S2R R49, SR_TID.X ;  /* 0x0000000000317919 */ /* 0x000e620000002100 */
[----:B------:R-:W-:Y:S02]  /*12130*/  SHF.R.U32.HI R12, RZ, 0x8, R32 ;  /* 0x00000008ff0c7819 */ /* 0x000fe40000011620 */
[----:B------:R-:W-:Y:S01]  /*12140*/  LOP3.LUT R42, R3, 0x380, RZ, 0xc0, !PT ;  /* 0x00000380032a7812 */ /* 0x000fe200078ec0ff */
[----:B------:R-:W-:Y:S01]  /*12150*/  IMAD.SHL.U32 R3, R0, 0x10, RZ ;  /* 0x0000001000037824 */ /* 0x000fe200078e00ff */
[----:B0-----:R-:W-:Y:S02]  /*12160*/  SHF.R.S32.HI R13, RZ, 0x1f, R0 ;  /* 0x0000001fff0d7819 */ /* 0x001fe40000011400 */
[----:B------:R-:W-:-:S02]  /*12170*/  SHF.R.U32.HI R52, RZ, 0x3, R42 ;  /* 0x00000003ff347819 */ /* 0x000fc4000001162a */
[----:B------:R-:W-:Y:S02]  /*12180*/  LOP3.LUT R3, R42, 0x70, R3, 0xf8, !PT ;  /* 0x000000702a037812 */ /* 0x000fe400078ef803 */
[----:B------:R-:W-:Y:S02]  /*12190*/  SHF.R.U32.HI R14, RZ, 0x8, R33 ;  /* 0x00000008ff0e7819 */ /* 0x000fe40000011621 */
[----:B------:R-:W-:Y:S02]  /*121a0*/  LEA.HI R13, R13, R0, RZ, 0x3 ;  /* 0x000000000d0d7211 */ /* 0x000fe400078f18ff */
[----:B------:R-:W-:Y:S02]  /*121b0*/  LOP3.LUT R15, R32, 0xff, RZ, 0xc0, !PT ;  /* 0x000000ff200f7812 */ /* 0x000fe400078ec0ff */
[----:B------:R-:W-:Y:S02]  /*121c0*/  LOP3.LUT R12, R12, 0xff, RZ, 0xc0, !PT ;  /* 0x000000ff0c0c7812 */ /* 0x000fe400078ec0ff */
[----:B------:R-:W-:-:S02]  /*121d0*/  LOP3.LUT R0, R3, R52, RZ, 0x3c, !PT ;  /* 0x0000003403007212 */ /* 0x000fc400078e3cff */
[----:B------:R-:W-:Y:S02]  /*121e0*/  LOP3.LUT R43, R33, 0xff, RZ, 0xc0, !PT ;  /* 0x000000ff212b7812 */ /* 0x000fe400078ec0ff */
[----:B------:R-:W-:Y:S02]  /*121f0*/  LOP3.LUT R14, R14, 0xff, RZ, 0xc0, !PT ;  /* 0x000000ff0e0e7812 */ /* 0x000fe400078ec0ff */
[----:B------:R-:W-:Y:S02]  /*12200*/  SHF.R.U32.HI R3, RZ, 0x8, R28 ;  /* 0x00000008ff037819 */ /* 0x000fe4000001161c */
[----:B------:R-:W-:Y:S02]  /*12210*/  SHF.L.U32 R13, R13, 0xb, RZ ;  /* 0x0000000b0d0d7819 */ /* 0x000fe400000006ff */
[----:B------:R-:W-:Y:S02]  /*12220*/  PRMT R42, R12, 0x7604, R15 ;  /* 0x000076040c2a7816 */ /* 0x000fe4000000000f */
[----:B------:R-:W-:Y:S01]  /*12230*/  PRMT R48, R14, 0x7604, R43 ;  /* 0x000076040e307816 */ /* 0x000fe2000000002b */
[----:B-1----:R-:W-:Y:S01]  /*12240*/  VIADD R53, R49, 0xffffff80 ;  /* 0xffffff8031357836 */ /* 0x002fe20000000000 */
[----:B------:R-:W-:-:S02]  /*12250*/  LOP3.LUT R12, R28, 0xff, RZ, 0xc0, !PT ;  /* 0x000000ff1c0c7812 */ /* 0x000fc400078ec0ff */
[----:B------:R-:W-:Y:S02]  /*12260*/  LOP3.LUT R3, R3, 0xff, RZ, 0xc0, !PT ;  /* 0x000000ff03037812 */ /* 0x000fe400078ec0ff */
[----:B------:R-:W-:Y:S02]  /*12270*/  SHF.R.S32.HI R49, RZ, 0x1f, R53 ;  /* 0x0000001fff317819 */ /* 0x000fe40000011435 */
[----:B------:R-:W-:Y:S02]  /*12280*/  SHF.R.U32.HI R43, RZ, 0x8, R30 ;  /* 0x00000008ff2b7819 */ /* 0x000fe4000001161e */
[----:B------:R-:W-:Y:S02]  /*12290*/  LEA.HI R49, R49, R53, RZ, 0x6 ;  /* 0x0000003531317211 */ /* 0x000fe400078f30ff */
[----:B------:R-:W-:Y:S02]  /*122a0*/  LOP3.LUT R13, R13, 0xffffc000, RZ, 0xc0, !PT ;  /* 0xffffc0000d0d7812 */ /* 0x000fe400078ec0ff */
[----:B------:R-:W-:Y:S01]  /*122b0*/  PRMT R60, R3, 0x7604, R12 ;  /* 0x00007604033c7816 */ /* 0x000fe2000000000c */
[----:B------:R-:W-:Y:S01]  /*122c0*/  IMAD.SHL.U32 R49, R49, 0x10, RZ ;  /* 0x0000001031317824 */ /* 0x000fe200078e00ff */
[----:B------:R-:W-:-:S02]  /*122d0*/  LOP3.LUT R52, R30, 0xff, RZ, 0xc0, !PT ;  /* 0x000000ff1e347812 */ /* 0x000fc400078ec0ff */
[----:B------:R-:W-:Y:S02]  /*122e0*/  LOP3.LUT R43, R43, 0xff, RZ, 0xc0, !PT ;  /* 0x000000ff2b2b7812 */ /* 0x000fe400078ec0ff */
[----:B------:R-:W-:Y:S02]  /*122f0*/  LOP3.LUT R49, R49, 0xfffffc00, RZ, 0xc0, !PT ;  /* 0xfffffc0031317812 */ /* 0x000fe400078ec0ff */
[----:B------:R-:W-:Y:S02]  /*12300*/  SHF.R.U32.HI R14, RZ, 0x8, R29 ;  /* 0x00000008ff0e7819 */ /* 0x000fe4000001161d */
[----:B------:R-:W-:Y:S02]  /*12310*/  IADD3 R3, R0, R13, R49 ;  /* 0x0000000d00037210 */ /* 0x000fe40007ffe031 */
[----:B------:R-:W-:Y:S02]  /*12320*/  SHF.R.U32.HI R0, RZ, 0x8, R31 ;  /* 0x00000008ff007819 */ /* 0x000fe4000001161f */
[----:B------:R-:W-:-:S02]  /*12330*/  PRMT R63, R43, 0x7604, R52 ;  /* 0x000076042b3f7816 */ /* 0x000fc40000000034 */
[----:B------:R-:W-:Y:S02]  /*12340*/  LOP3.LUT R43, R31, 0xff, RZ, 0xc0, !PT ;  /* 0x000000ff1f2b7812 */ /* 0x000fe400078ec0ff */
[----:B------:R-:W-:Y:S02]  /*12350*/  SHF.R.U32.HI R53, RZ, 0x8, R21 ;  /* 0x00000008ff357819 */ /* 0x000fe40000011615 */
[----:B------:R-:W-:Y:S02]  /*12360*/  LOP3.LUT R0, R0, 0xff, RZ, 0xc0, !PT ;  /* 0x000000ff00007812 */ /* 0x000fe400078ec0ff */
[----:B------:R-:W-:Y:S02]  /*12370*/  SHF.R.U32.HI R49, RZ, 0x8, R20 ;  /* 0x00000008ff317819 */ /* 0x000fe40000011614 */
[----:B------:R-:W-:Y:S02]  /*12380*/  LOP3.LUT R15, R29, 0xff, RZ, 0xc0, !PT ;  /* 0x000000ff1d0f7812 */ /* 0x000fe400078ec0ff */
[----:B------:R-:W-:-:S02]  /*12390*/  LOP3.LUT R14, R14, 0xff, RZ, 0xc0, !PT ;  /* 0x000000ff0e0e7812 */ /* 0x000fc400078ec0ff */
[----:B------:R-:W-:Y:S02]  /*123a0*/  LOP3.LUT R52, R20, 0xff, RZ, 0xc0, !PT ;  /* 0x000000ff14347812 */ /* 0x000fe400078ec0ff */
[----:B------:R-:W-:Y:S02]  /*123b0*/  LOP3.LUT R54, R21, 0xff, RZ, 0xc0, !PT ;  /* 0x000000ff15367812 */ /* 0x000fe400078ec0ff */
[----:B------:R-:W-:Y:S02]  /*123c0*/  LOP3.LUT R53, R53, 0xff, RZ, 0xc0, !PT ;  /* 0x000000ff35357812 */ /* 0x000fe400078ec0ff */
[----:B------:R-:W-:Y:S01]  /*123d0*/  PRMT R65, R0, 0x7604, R43 ;  /* 0x0000760400417816 */ /* 0x000fe2000000002b */
[----:B------:R-:W-:Y:S01]  /*123e0*/  IMAD.IADD R0, R22, 0x1, R3 ;  /* 0x0000000116007824 */ /* 0x000fe200078e0203 */
[----:B------:R-:W-:Y:S02]  /*123f0*/  LOP3.LUT R49, R49, 0xff, RZ, 0xc0, !PT ;  /* 0x000000ff31317812 */ /* 0x000fe400078ec0ff */
[----:B------:R-:W-:-:S02]  /*12400*/  PRMT R62, R14, 0x7604, R15 ;  /* 0x000076040e3e7816 */ /* 0x000fc4000000000f */
[----:B------:R-:W-:Y:S02]  /*12410*/  PRMT R69, R49, 0x7604, R52 ;  /* 0x0000760431457816 */ /* 0x000fe40000000034 */
[----:B------:R-:W-:Y:S02]  /*12420*/  PRMT R71, R53, 0x7604, R54 ;  /* 0x0000760435477816 */ /* 0x000fe40000000036 */
[----:B------:R-:W0:Y:S01]  /*12430*/  LDS.128 R52, [R0+0x20400] ;  /* 0x0204000000347984 */ /* 0x000e220000000c00 */
[----:B------:R-:W-:Y:S02]  /*12440*/  SHF.R.U32.HI R43, RZ, 0x10, R33 ;  /* 0x00000010ff2b7819 */ /* 0x000fe40000011621 */
[----:B------:R-:W-:Y:S02]  /*12450*/  SHF.R.U32.HI R3, RZ, 0x10, R32 ;  /* 0x00000010ff037819 */ /* 0x000fe40000011620 */
[----:B------:R-:W-:Y:S02]  /*12460*/  LOP3.LUT R43, R43, 0xff, RZ, 0xc0, !PT ;  /* 0x000000ff2b2b7812 */ /* 0x000fe400078ec0ff */
[----:B------:R-:W-:-:S02]  /*12470*/  SHF.R.U32.HI R49, RZ, 0x10, R28 ;  /* 0x00000010ff317819 */ /* 0x000fc4000001161c */
[----:B------:R-:W-:Y:S02]  /*12480*/  LOP3.LUT R3, R3, 0xff, RZ, 0xc0, !PT ;  /* 0x000000ff03037812 */ /* 0x000fe400078ec0ff */
[----:B------:R-:W-:Y:S02]  /*12490*/  SHF.R.U32.HI R61, RZ, 0x10, R29 ;  /* 0x00000010ff3d7819 */ /* 0x000fe4000001161d */
[----:B------:R-:W-:Y:S02]  /*124a0*/  PRMT R43, R43, 0x7054, R48 ;  /* 0x000070542b2b7816 */ /* 0x000fe40000000030 */
[----:B------:R-:W-:Y:S02]  /*124b0*/  LOP3.LUT R49, R49, 0xff, RZ, 0xc0, !PT ;  /* 0x000000ff31317812 */ /* 0x000fe400078ec0ff */
[----:B------:R-:W-:Y:S02]  /*124c0*/  SHF.R.U32.HI R48, RZ, 0x10, R31 ;  /* 0x00000010ff307819 */ /* 0x000fe4000001161f */
[----:B------:R-:W-:-:S02]  /*124d0*/  PRMT R3, R3, 0x7054, R42 ;  /* 0x0000705403037816 */ /* 0x000fc4000000002a */
        /* <DEDUP_REMOVED lines=10> */
[----:B------:R-:W-:Y:S02]  /*12580*/  PRMT R63, R42, 0x7054, R63 ;  /* 0x000070542a3f7816 */ /* 0x000fe4000000003f */
[----:B------:R-:W-:-:S02]  /*12590*/  LOP3.LUT R62, R62, 0xff, RZ, 0xc0, !PT ;  /* 0x000000ff3e3e7812 */ /* 0x000fc400078ec0ff */
[----:B------:R-:W-:Y:S02]  /*125a0*/  LOP3.LUT R67, R67, 0xff000000, R31, 0xf8, !PT ;  /* 0xff00000043437812 */ /* 0x000fe400078ef81f */
[----:B------:R-:W-:Y:S02]  /*125b0*/  PRMT R69, R60, 0x7054, R69 ;  /* 0x000070543c457816 */ /* 0x000fe40000000045 */
[----:B------:R-:W-:Y:S02]  /*125c0*/  LOP3.LUT R43, R43, 0xff000000, R33, 0xf8, !PT ;  /* 0xff0000002b2b7812 */ /* 0x000fe400078ef821 */
[----:B------:R-:W-:Y:S02]  /*125d0*/  LOP3.LUT R60, R3, 0xff000000, R32, 0xf8, !PT ;  /* 0xff000000033c7812 */ /* 0x000fe400078ef820 */
[----:B------:R-:W-:Y:S02]  /*125e0*/  LOP3.LUT R65, R63, 0xff000000, R30, 0xf8, !PT ;  /* 0xff0000003f417812 */ /* 0x000fe400078ef81e */
[----:B------:R-:W-:-:S02]  /*125f0*/  PRMT R71, R62, 0x7054, R71 ;  /* 0x000070543e477816 */ /* 0x000fc40000000047 */
[----:B------:R-:W-:Y:S02]  /*12600*/  LOP3.LUT R64, R61, 0xff000000, R29, 0xf8, !PT ;  /* 0xff0000003d407812 */ /* 0x000fe400078ef81d */
[----:B------:R-:W-:Y:S02]  /*12610*/  F2FP.F16.E4M3.UNPACK_B R61, R67 ;  /* 0x00000043ff3d723e */ /* 0x000fe400020006ff */
[----:B------:R-:W-:Y:S02]  /*12620*/  F2FP.F16.E4M3.UNPACK_B R42, R43 ;  /* 0x0000002bff2a723e */ /* 0x000fe400020006ff */
[----:B------:R-:W-:Y:S01]  /*12630*/  LOP3.LUT R68, R69, 0xff000000, R20, 0xf8, !PT ;  /* 0xff00000045447812 */ /* 0x000fe200078ef814 */
[--C-:B------:R-:W-:Y:S01]  /*12640*/  HADD2.F32 R66, -RZ, R61.reuse.H0_H0 ;  /* 0x2000003dff427230 */ /* 0x100fe20000004100 */
[----:B------:R-:W-:Y:S01]  /*12650*/  LOP3.LUT R71, R71, 0xff000000, R21, 0xf8, !PT ;  /* 0xff00000047477812 */ /* 0x000fe200078ef815 */
[----:B------:R-:W-:Y:S01]  /*12660*/  HADD2.F32 R62, -RZ, R42.H0_H0 ;  /* 0x2000002aff3e7230 */ /* 0x000fe20000004100 */
[----:B------:R-:W-:Y:S01]  /*12670*/  F2FP.F16.E4M3.UNPACK_B R67, R67.H1 ;  /* 0x00000043ff43723e */ /* 0x000fe200030006ff */
[----:B------:R-:W-:Y:S01]  /*12680*/  HADD2.F32 R69, -RZ, R61.H1_H1 ;  /* 0x3000003dff457230 */ /* 0x000fe20000004100 */
[----:B------:R-:W-:-:S02]  /*12690*/  F2FP.F16.E4M3.UNPACK_B R61, R43.H1 ;  /* 0x0000002bff3d723e */ /* 0x000fc400030006ff */
[----:B------:R-:W-:Y:S02]  /*126a0*/  LOP3.LUT R28, R49, 0xff000000, R28, 0xf8, !PT ;  /* 0xff000000311c7812 */ /* 0x000fe400078ef81c */
[-C--:B0-----:R-:W-:Y:S02]  /*126b0*/  F2FP.F16.E4M3.UNPACK_B R49, R55.reuse ;  /* 0x00000037ff31723e */ /* 0x081fe400020006ff */
[----:B------:R-:W-:Y:S02]  /*126c0*/  F2FP.F16.E4M3.UNPACK_B R55, R55.H1 ;  /* 0x00000037ff37723e */ /* 0x000fe400030006ff */
[-C--:B------:R-:W-:Y:S02]  /*126d0*/  F2FP.F16.E4M3.UNPACK_B R33, R52.reuse ;  /* 0x00000034ff21723e */ /* 0x080fe400020006ff */
[----:B------:R-:W-:Y:S02]  /*126e0*/  F2FP.F16.E4M3.UNPACK_B R52, R52.H1 ;  /* 0x00000034ff34723e */ /* 0x000fe400030006ff */
[----:B------:R-:W-:-:S02]  /*126f0*/  F2FP.F16.E4M3.UNPACK_B R48, R54 ;  /* 0x00000036ff30723e */ /* 0x000fc400020006ff */
[----:B------:R-:W-:Y:S01]  /*12700*/  F2FP.F16.E4M3.UNPACK_B R54, R54.H1 ;  /* 0x00000036ff36723e */ /* 0x000fe200030006ff */
[----:B--2---:R-:W0:Y:S02]  /*12710*/  LDS.128 R12, [R81+0x20400] ;  /* 0x02040000510c7984 */ /* 0x004e240000000c00 */
[-C--:B0-----:R-:W-:Y:S02]  /*12720*/  F2FP.F16.E4M3.UNPACK_B R3, R14.reuse ;  /* 0x0000000eff03723e */ /* 0x081fe400020006ff */
[----:B------:R-:W-:Y:S02]  /*12730*/  F2FP.F16.E4M3.UNPACK_B R30, R14.H1 ;  /* 0x0000000eff1e723e */ /* 0x000fe400030006ff */
[----:B------:R-:W-:Y:S02]  /*12740*/  F2FP.F16.E4M3.UNPACK_B R14, R53 ;  /* 0x00000035ff0e723e */ /* 0x000fe400020006ff */
[-C--:B------:R-:W-:Y:S02]  /*12750*/  F2FP.F16.E4M3.UNPACK_B R20, R13.reuse ;  /* 0x0000000dff14723e */ /* 0x080fe400020006ff */
[----:B------:R-:W-:Y:S01]  /*12760*/  F2FP.F16.E4M3.UNPACK_B R21, R13.H1 ;  /* 0x0000000dff15723e */ /* 0x000fe200030006ff */
[----:B------:R-:W-:Y:S01]  /*12770*/  HADD2.F32 R13, -RZ, R14.H0_H0 ;  /* 0x2000000eff0d7230 */ /* 0x000fe20000004100 */
[----:B------:R-:W-:Y:S01]  /*12780*/  F2FP.F16.E4M3.UNPACK_B R53, R53.H1 ;  /* 0x00000035ff35723e */ /* 0x000fe200030006ff */
[--C-:B------:R-:W-:Y:S01]  /*12790*/  HADD2.F32 R29, -RZ, R20.reuse.H0_H0 ;  /* 0x20000014ff1d7230 */ /* 0x100fe20000004100 */
[----:B------:R-:W-:Y:S01]  /*127a0*/  F2FP.F16.E4M3.UNPACK_B R31, R15 ;  /* 0x0000000fff1f723e */ /* 0x000fe200020006ff */
[----:B------:R-:W-:-:S02]  /*127b0*/  HADD2.F32 R20, -RZ, R20.H1_H1 ;  /* 0x30000014ff147230 */ /* 0x000fc40000004100 */
[C---:B------:R-:W-:Y:S01]  /*127c0*/  FMUL.FTZ R70, R13.reuse, R66 ;  /* 0x000000420d467220 */ /* 0x040fe20000410000 */
[-C--:B------:R-:W-:Y:S01]  /*127d0*/  FMUL.FTZ R63, R13, R62.reuse ;  /* 0x0000003e0d3f7220 */ /* 0x080fe20000410000 */
[----:B------:R-:W-:Y:S01]  /*127e0*/  HADD2.F32 R43, -RZ, R53.H0_H0 ;  /* 0x20000035ff2b7230 */ /* 0x000fe20000004100 */
[----:B------:R-:W-:Y:S01]  /*127f0*/  F2FP.F16.E4M3.UNPACK_B R32, R15.H1 ;  /* 0x0000000fff20723e */ /* 0x000fe200030006ff */
[C---:B------:R-:W-:Y:S01]  /*12800*/  FFMA.FTZ R13, R29.reuse, R62, -R70 ;  /* 0x0000003e1d0d7223 */ /* 0x040fe20000010846 */
[----:B------:R-:W-:Y:S01]  /*12810*/  FFMA.FTZ R29, R29, R66, R63 ;  /* 0x000000421d1d7223 */ /* 0x000fe2000001003f */
[----:B------:R-:W-:Y:S01]  /*12820*/  HADD2.F32 R63, -RZ, R42.H1_H1 ;  /* 0x3000002aff3f7230 */ /* 0x000fe20000004100 */
[-C--:B------:R-:W-:Y:S01]  /*12830*/  F2FP.F16.E4M3.UNPACK_B R15, R12.reuse ;  /* 0x0000000cff0f723e */ /* 0x080fe200020006ff */
[----:B------:R-:W-:Y:S01]  /*12840*/  HADD2.F32 R42, -RZ, R14.H1_H1 ;  /* 0x3000000eff2a7230 */ /* 0x000fe20000004100 */
[----:B------:R-:W-:Y:S01]  /*12850*/  F2FP.F16.E4M3.UNPACK_B R12, R12.H1 ;  /* 0x0000000cff0c723e */ /* 0x000fe200030006ff */
[----:B------:R-:W-:-:S02]  /*12860*/  HADD2.F32 R66, -RZ, R67.H0_H0 ;  /* 0x20000043ff427230 */ /* 0x000fc40000004100 */
[----:B------:R-:W-:Y:S02]  /*12870*/  HADD2.F32 R62, -RZ, R61.H0_H0 ;  /* 0x2000003dff3e7230 */ /* 0x000fe40000004100 */
[C---:B------:R-:W-:Y:S01]  /*12880*/  FMUL.FTZ R73, R42.reuse, R69 ;  /* 0x000000452a497220 */ /* 0x040fe20000410000 */
[----:B------:R-:W-:Y:S02]  /*12890*/  HADD2.F32 R14, -RZ, R21.H0_H0 ;  /* 0x20000015ff0e7230 */ /* 0x000fe40000004100 */
[C---:B------:R-:W-:Y:S01]  /*128a0*/  FMUL.FTZ R75, R43.reuse, R66 ;  /* 0x000000422b4b7220 */ /* 0x040fe20000410000 */
[-C--:B------:R-:W-:Y:S01]  /*128b0*/  FMUL.FTZ R42, R42, R63.reuse ;  /* 0x0000003f2a2a7220 */ /* 0x080fe20000410000 */
[-C--:B------:R-:W-:Y:S01]  /*128c0*/  FMUL.FTZ R43, R43, R62.reuse ;  /* 0x0000003e2b2b7220 */ /* 0x080fe20000410000 */
[----:B------:R-:W-:Y:S01]  /*128d0*/  FFMA.FTZ R70, R20, R63, -R73 ;  /* 0x0000003f14467223 */ /* 0x000fe20000010849 */
[----:B------:R-:W-:Y:S01]  /*128e0*/  F2FP.F16.E4M3.UNPACK_B R63, R71 ;  /* 0x00000047ff3f723e */ /* 0x000fe200020006ff */
[C---:B------:R-:W-:Y:S01]  /*128f0*/  FFMA.FTZ R75, R14.reuse, R62, -R75 ;  /* 0x0000003e0e4b7223 */ /* 0x040fe2000001084b */
[----:B------:R-:W-:Y:S01]  /*12900*/  FFMA.FTZ R66, R14, R66, R43 ;  /* 0x000000420e427223 */ /* 0x000fe2000001002b */
[-C--:B------:R-:W-:Y:S01]  /*12910*/  F2FP.F16.E4M3.UNPACK_B R43, R64.reuse ;  /* 0x00000040ff2b723e */ /* 0x080fe200020006ff */
[----:B------:R-:W-:Y:S01]  /*12920*/  FFMA.FTZ R72, R20, R69, R42 ;  /* 0x0000004514487223 */ /* 0x000fe2000001002a */
[----:B------:R-:W-:Y:S01]  /*12930*/  HADD2.F32 R62, -RZ, R67.H1_H1 ;  /* 0x30000043ff3e7230 */ /* 0x000fe20000004100 */
[----:B------:R-:W-:Y:S01]  /*12940*/  F2FP.F16.E4M3.UNPACK_B R71, R71.H1 ;  /* 0x00000047ff47723e */ /* 0x000fe200030006ff */
[----:B------:R-:W-:Y:S01]  /*12950*/  HADD2.F32 R53, -RZ, R53.H1_H1 ;  /* 0x30000035ff357230 */ /* 0x000fe20000004100 */
[----:B------:R-:W-:Y:S01]  /*12960*/  F2FP.F16.E4M3.UNPACK_B R64, R64.H1 ;  /* 0x00000040ff40723e */ /* 0x000fe200030006ff */
[----:B------:R-:W-:-:S02]  /*12970*/  HADD2.F32 R42, -RZ, R61.H1_H1 ;  /* 0x3000003dff2a7230 */ /* 0x000fc40000004100 */
[----:B------:R-:W-:Y:S02]  /*12980*/  HADD2.F32 R67, -RZ, R63.H0_H0 ;  /* 0x2000003fff437230 */ /* 0x000fe40000004100 */
[C---:B------:R-:W-:Y:S01]  /*12990*/  FMUL.FTZ R74, R53.reuse, R62 ;  /* 0x0000003e354a7220 */ /* 0x040fe20000410000 */
[----:B------:R-:W-:Y:S02]  /*129a0*/  HADD2.F32 R20, -RZ, R49.H0_H0 ;  /* 0x20000031ff147230 */ /* 0x000fe40000004100 */
[----:B------:R-:W-:Y:S01]  /*129b0*/  FMUL.FTZ R53, R53, R42 ;  /* 0x0000002a35357220 */ /* 0x000fe20000410000 */
[----:B------:R-:W-:Y:S02]  /*129c0*/  HADD2.F32 R61, -RZ, R43.H0_H0 ;  /* 0x2000002bff3d7230 */ /* 0x000fe40000004100 */
[----:B------:R-:W-:Y:S02]  /*129d0*/  HADD2.F32 R21, -RZ, R21.H1_H1 ;  /* 0x30000015ff157230 */ /* 0x000fe40000004100 */
[----:B------:R-:W-:Y:S01]  /*129e0*/  FMUL.FTZ R73, R20, R67 ;  /* 0x0000004314497220 */ /* 0x000fe20000410000 */
[----:B------:R-:W-:-:S02]  /*129f0*/  HADD2.F32 R14, -RZ, R31.H0_H0 ;  /* 0x2000001fff0e7230 */ /* 0x000fc40000004100 */
[----:B------:R-:W-:Y:S01]  /*12a00*/  FMUL.FTZ R20, R20, R61 ;  /* 0x0000003d14147220 */ /* 0x000fe20000410000 */
[----:B------:R-:W-:Y:S02]  /*12a10*/  HADD2.F32 R49, -RZ, R49.H1_H1 ;  /* 0x30000031ff317230 */ /* 0x000fe40000004100 */
[C---:B------:R-:W-:Y:S01]  /*12a20*/  FFMA.FTZ R74, R21.reuse, R42, -R74 ;  /* 0x0000002a154a7223 */ /* 0x040fe2000001084a */
[----:B------:R-:W-:Y:S01]  /*12a30*/  FFMA.FTZ R69, R21, R62, R53 ;  /* 0x0000003e15457223 */ /* 0x000fe20000010035 */
[C---:B------:R-:W-:Y:S01]  /*12a40*/  FFMA.FTZ R67, R14.reuse, R67, R20 ;  /* 0x000000430e437223 */ /* 0x040fe20000010014 */
[----:B------:R-:W-:Y:S02]  /*12a50*/  HADD2.F32 R42, -RZ, R43.H1_H1 ;  /* 0x3000002bff2a7230 */ /* 0x000fe40000004100 */
[----:B------:R-:W-:Y:S01]  /*12a60*/  FFMA.FTZ R73, R14, R61, -R73 ;  /* 0x0000003d0e497223 */ /* 0x000fe20000010849 */
[----:B------:R-:W-:Y:S01]  /*12a70*/  HADD2.F32 R62, -RZ, R63.H1_H1 ;  /* 0x3000003fff3e7230 */ /* 0x000fe20000004100 */
[----:B------:R-:W-:Y:S01]  /*12a80*/  F2FP.SATFINITE.E4M3.F32.PACK_AB_MERGE_C R74, R74, R75, RZ ;  /* 0x0000004b4a4a723e */ /* 0x000fe200048070ff */
[----:B------:R-:W-:Y:S01]  /*12a90*/  HADD2.F32 R43, -RZ, R71.H0_H0 ;  /* 0x20000047ff2b7230 */ /* 0x000fe20000004100 */
[----:B------:R-:W-:Y:S01]  /*12aa0*/  F2FP.SATFINITE.E4M3.F32.PACK_AB_MERGE_C R66, R69, R66, RZ ;  /* 0x000000424542723e */ /* 0x000fe200048070ff */
[----:B------:R-:W-:-:S02]  /*12ab0*/  HADD2.F32 R20, -RZ, R55.H0_H0 ;  /* 0x20000037ff147230 */ /* 0x000fc40000004100 */
[C---:B------:R-:W-:Y:S01]  /*12ac0*/  FMUL.FTZ R76, R49.reuse, R62 ;  /* 0x0000003e314c7220 */ /* 0x040fe20000410000 */
[----:B------:R-:W-:Y:S02]  /*12ad0*/  HADD2.F32 R31, -RZ, R31.H1_H1 ;  /* 0x3000001fff1f7230 */ /* 0x000fe40000004100 */
[-C--:B------:R-:W-:Y:S01]  /*12ae0*/  FMUL.FTZ R49, R49, R42.reuse ;  /* 0x0000002a31317220 */ /* 0x080fe20000410000 */
[----:B------:R-:W-:Y:S02]  /*12af0*/  HADD2.F32 R21, -RZ, R64.H0_H0 ;  /* 0x20000040ff157230 */ /* 0x000fe40000004100 */
[C---:B------:R-:W-:Y:S01]  /*12b00*/  FMUL.FTZ R53, R20.reuse, R43 ;  /* 0x0000002b14357220 */ /* 0x040fe20000410000 */
[----:B------:R-:W-:Y:S02]  /*12b10*/  HADD2.F32 R14, -RZ, R32.H0_H0 ;  /* 0x20000020ff0e7230 */ /* 0x000fe40000004100 */
[C---:B------:R-:W-:Y:S01]  /*12b20*/  FFMA.FTZ R76, R31.reuse, R42, -R76 ;  /* 0x0000002a1f4c7223 */ /* 0x040fe2000001084c */
[----:B------:R-:W-:Y:S01]  /*12b30*/  F2FP.F16.E4M3.UNPACK_B R42, R65.H1 ;  /* 0x00000041ff2a723e */ /* 0x000fe200030006ff */
[-C--:B------:R-:W-:Y:S01]  /*12b40*/  FMUL.FTZ R20, R20, R21.reuse ;  /* 0x0000001514147220 */ /* 0x080fe20000410000 */
[----:B------:R-:W-:Y:S01]  /*12b50*/  FFMA.FTZ R78, R31, R62, R49 ;  /* 0x0000003e1f4e7223 */ /* 0x000fe20000010031 */
[C---:B------:R-:W-:Y:S01]  /*12b60*/  FFMA.FTZ R77, R14.reuse, R21, -R53 ;  /* 0x000000150e4d7223 */ /* 0x040fe20000010835 */
[-C--:B------:R-:W-:Y:S01]  /*12b70*/  F2FP.F16.E4M3.UNPACK_B R21, R60.reuse.H1 ;  /* 0x0000003cff15723e */ /* 0x080fe200030006ff */
[----:B------:R-:W-:Y:S01]  /*12b80*/  FFMA.FTZ R79, R14, R43, R20 ;  /* 0x0000002b0e4f7223 */ /* 0x000fe20000010014 */
[----:B------:R-:W-:Y:S01]  /*12b90*/  HADD2.F32 R43, -RZ, R42.H0_H0 ;  /* 0x2000002aff2b7230 */ /* 0x000fe20000004100 */
[----:B------:R-:W-:Y:S01]  /*12ba0*/  F2FP.F16.E4M3.UNPACK_B R65, R65 ;  /* 0x00000041ff41723e */ /* 0x000fe200020006ff */
[----:B------:R-:W-:Y:S01]  /*12bb0*/  HADD2.F32 R20, -RZ, R52.H0_H0 ;  /* 0x20000034ff147230 */ /* 0x000fe20000004100 */
[----:B------:R-:W-:Y:S01]  /*12bc0*/  F2FP.F16.E4M3.UNPACK_B R60, R60 ;  /* 0x0000003cff3c723e */ /* 0x000fe200020006ff */
[----:B------:R-:W-:Y:S01]  /*12bd0*/  HADD2.F32 R31, -RZ, R21.H0_H0 ;  /* 0x20000015ff1f7230 */ /* 0x000fe20000004100 */
[----:B------:R-:W-:Y:S01]  /*12be0*/  F2FP.SATFINITE.E4M3.F32.PACK_AB_MERGE_C R13, R70, R13, R74 ;  /* 0x0000000d460d723e */ /* 0x000fe2000480704a */
[----:B------:R-:W-:-:S02]  /*12bf0*/  HADD2.F32 R64, -RZ, R64.H1_H1 ;  /* 0x30000040ff407230 */ /* 0x000fc40000004100 */
[C---:B------:R-:W-:Y:S01]  /*12c00*/  FMUL.FTZ R49, R20.reuse, R43 ;  /* 0x0000002b14317220 */ /* 0x040fe20000410000 */
[----:B------:R-:W-:Y:S02]  /*12c10*/  HADD2.F32 R71, -RZ, R71.H1_H1 ;  /* 0x30000047ff477230 */ /* 0x000fe40000004100 */
[----:B------:R-:W-:Y:S01]  /*12c20*/  FMUL.FTZ R20, R20, R31 ;  /* 0x0000001f14147220 */ /* 0x000fe20000410000 */
[----:B------:R-:W-:Y:S01]  /*12c30*/  HADD2.F32 R55, -RZ, R55.H1_H1 ;  /* 0x30000037ff377230 */ /* 0x000fe20000004100 */
[----:B------:R-:W-:Y:S01]  /*12c40*/  F2FP.SATFINITE.E4M3.F32.PACK_AB_MERGE_C R29, R72, R29, R66 ;  /* 0x0000001d481d723e */ /* 0x000fe20004807042 */
[----:B------:R-:W-:Y:S02]  /*12c50*/  HADD2.F32 R14, -RZ, R12.H0_H0 ;  /* 0x2000000cff0e7230 */ /* 0x000fe40000004100 */
[----:B------:R-:W-:Y:S02]  /*12c60*/  HADD2.F32 R32, -RZ, R32.H1_H1 ;  /* 0x30000020ff207230 */ /* 0x000fe40000004100 */
[C---:B------:R-:W-:Y:S01]  /*12c70*/  FMUL.FTZ R53, R55.reuse, R71 ;  /* 0x0000004737357220 */ /* 0x040fe20000410000 */
[----:B------:R-:W-:Y:S01]  /*12c80*/  FMUL.FTZ R62, R55, R64 ;  /* 0x00000040373e7220 */ /* 0x000fe20000410000 */
[----:B------:R-:W-:Y:S01]  /*12c90*/  FFMA.FTZ R55, R14, R43, R20 ;  /* 0x0000002b0e377223 */ /* 0x000fe20000010014 */
[----:B------:R-:W-:-:S02]  /*12ca0*/  HADD2.F32 R43, -RZ, R42.H1_H1 ;  /* 0x3000002aff2b7230 */ /* 0x000fc40000004100 */
[----:B------:R-:W-:Y:S01]  /*12cb0*/  FFMA.FTZ R64, R32, R64, -R53 ;  /* 0x0000004020407223 */ /* 0x000fe20000010835 */
[----:B------:R-:W-:Y:S02]  /*12cc0*/  HADD2.F32 R52, -RZ, R52.H1_H1 ;  /* 0x30000034ff347230 */ /* 0x000fe40000004100 */
[----:B------:R-:W-:Y:S01]  /*12cd0*/  FFMA.FTZ R53, R14, R31, -R49 ;  /* 0x0000001f0e357223 */ /* 0x000fe20000010831 */
[----:B------:R-:W-:Y:S02]  /*12ce0*/  HADD2.F32 R21, -RZ, R21.H1_H1 ;  /* 0x30000015ff157230 */ /* 0x000fe40000004100 */
[----:B------:R-:W-:Y:S01]  /*12cf0*/  FFMA.FTZ R80, R32, R71, R62 ;  /* 0x0000004720507223 */ /* 0x000fe2000001003e */
        /* <DEDUP_REMOVED lines=8> */
[----:B------:R-:W-:Y:S02]  /*12d80*/  HADD2.F32 R20, -RZ, R65.H1_H1 ;  /* 0x30000041ff147230 */ /* 0x000fe40000004100 */
[----:B------:R-:W-:Y:S01]  /*12d90*/  FMUL.FTZ R43, R14, R31 ;  /* 0x0000001f0e2b7220 */ /* 0x000fe20000410000 */
[----:B------:R-:W-:-:S02]  /*12da0*/  HADD2.F32 R33, -RZ, R33.H1_H1 ;  /* 0x30000021ff217230 */ /* 0x000fc40000004100 */
[-C--:B------:R-:W-:Y:S01]  /*12db0*/  FMUL.FTZ R49, R14, R21.reuse ;  /* 0x000000150e317220 */ /* 0x080fe20000410000 */
[--C-:B------:R-:W-:Y:S01]  /*12dc0*/  HADD2.F32 R12, -RZ, R15.reuse.H0_H0 ;  /* 0x2000000fff0c7230 */ /* 0x100fe20000004100 */
[----:B------:R-:W-:Y:S01]  /*12dd0*/  F2FP.F16.E4M3.UNPACK_B R32, R68.H1 ;  /* 0x00000044ff20723e */ /* 0x000fe200030006ff */
[----:B------:R-:W-:Y:S02]  /*12de0*/  HADD2.F32 R60, -RZ, R60.H1_H1 ;  /* 0x3000003cff3c7230 */ /* 0x000fe40000004100 */
[C---:B------:R-:W-:Y:S01]  /*12df0*/  FMUL.FTZ R14, R33.reuse, R20 ;  /* 0x00000014210e7220 */ /* 0x040fe20000410000 */
[----:B------:R-:W-:Y:S02]  /*12e00*/  HADD2.F32 R15, -RZ, R15.H1_H1 ;  /* 0x3000000fff0f7230 */ /* 0x000fe40000004100 */
[C---:B------:R-:W-:Y:S01]  /*12e10*/  FFMA.FTZ R43, R12.reuse, R21, -R43 ;  /* 0x000000150c2b7223 */ /* 0x040fe2000001082b */
        /* <DEDUP_REMOVED lines=8> */
[--C-:B------:R-:W-:Y:S01]  /*12ea0*/  HADD2.F32 R15, -RZ, R12.reuse.H0_H0 ;  /* 0x2000000cff0f7230 */ /* 0x100fe20000004100 */
[----:B------:R-:W-:Y:S01]  /*12eb0*/  F2FP.F16.E4M3.UNPACK_B R68, R68 ;  /* 0x00000044ff44723e */ /* 0x000fe200020006ff */
[----:B------:R-:W-:Y:S02]  /*12ec0*/  HADD2.F32 R21, -RZ, R12.H1_H1 ;  /* 0x3000000cff157230 */ /* 0x000fe40000004100 */
[C---:B------:R-:W-:Y:S01]  /*12ed0*/  FMUL.FTZ R61, R14.reuse, R31 ;  /* 0x0000001f0e3d7220 */ /* 0x040fe20000410000 */
[----:B------:R-:W-:Y:S02]  /*12ee0*/  HADD2.F32 R12, -RZ, R30.H0_H0 ;  /* 0x2000001eff0c7230 */ /* 0x000fe40000004100 */
[----:B------:R-:W-:Y:S01]  /*12ef0*/  FMUL.FTZ R63, R14, R15 ;  /* 0x0000000f0e3f7220 */ /* 0x000fe20000410000 */
[----:B------:R-:W-:Y:S02]  /*12f00*/  HADD2.F32 R33, -RZ, R32.H1_H1 ;  /* 0x30000020ff217230 */ /* 0x000fe40000004100 */
[----:B------:R-:W-:-:S02]  /*12f10*/  HADD2.F32 R54, -RZ, R54.H1_H1 ;  /* 0x30000036ff367230 */ /* 0x000fc40000004100 */
[C---:B------:R-:W-:Y:S01]  /*12f20*/  FFMA.FTZ R61, R12.reuse, R15, -R61 ;  /* 0x0000000f0c3d7223 */ /* 0x040fe2000001083d */
[----:B------:R-:W-:Y:S02]  /*12f30*/  HADD2.F32 R30, -RZ, R30.H1_H1 ;  /* 0x3000001eff1e7230 */ /* 0x000fe40000004100 */
[----:B------:R-:W-:Y:S01]  /*12f40*/  FFMA.FTZ R63, R12, R31, R63 ;  /* 0x0000001f0c3f7223 */ /* 0x000fe2000001003f */
[--C-:B------:R-:W-:Y:S02]  /*12f50*/  HADD2.F32 R12, -RZ, R3.reuse.H0_H0 ;  /* 0x20000003ff0c7230 */ /* 0x100fe40000004100 */
[C---:B------:R-:W-:Y:S01]  /*12f60*/  FMUL.FTZ R15, R54.reuse, R33 ;  /* 0x00000021360f7220 */ /* 0x040fe20000410000 */
[-C--:B------:R-:W-:Y:S01]  /*12f70*/  FMUL.FTZ R14, R54, R21.reuse ;  /* 0x00000015360e7220 */ /* 0x080fe20000410000 */
[----:B------:R-:W-:Y:S02]  /*12f80*/  HADD2.F32 R3, -RZ, R3.H1_H1 ;  /* 0x30000003ff037230 */ /* 0x000fe40000004100 */
[C---:B------:R-:W-:Y:S01]  /*12f90*/  FFMA.FTZ R54, R30.reuse, R21, -R15 ;  /* 0x000000151e367223 */ /* 0x040fe2000001080f */
[----:B------:R-:W-:Y:S01]  /*12fa0*/  FFMA.FTZ R62, R30, R33, R14 ;  /* 0x000000211e3e7223 */ /* 0x000fe2000001000e */
[----:B------:R-:W-:-:S02]  /*12fb0*/  HADD2.F32 R15, -RZ, R28.H0_H0 ;  /* 0x2000001cff0f7230 */ /* 0x000fc40000004100 */
[----:B------:R-:W-:Y:S01]  /*12fc0*/  HADD2.F32 R21, -RZ, R68.H0_H0 ;  /* 0x20000044ff157230 */ /* 0x000fe20000004100 */
[----:B------:R-:W-:Y:S01]  /*12fd0*/  F2FP.SATFINITE.E4M3.F32.PACK_AB_MERGE_C R54, R54, R61, RZ ;  /* 0x0000003d3636723e */ /* 0x000fe200048070ff */
[----:B------:R-:W-:Y:S01]  /*12fe0*/  HADD2.F32 R14, -RZ, R48.H0_H0 ;  /* 0x20000030ff0e7230 */ /* 0x000fe20000004100 */
[----:B------:R-:W-:Y:S01]  /*12ff0*/  F2FP.SATFINITE.E4M3.F32.PACK_AB_MERGE_C R62, R62, R63, RZ ;  /* 0x0000003f3e3e723e */ /* 0x000fe200048070ff */
[----:B------:R-:W-:Y:S02]  /*13000*/  HADD2.F32 R68, -RZ, R68.H1_H1 ;  /* 0x30000044ff447230 */ /* 0x000fe40000004100 */
[----:B------:R-:W-:Y:S02]  /*13010*/  HADD2.F32 R48, -RZ, R48.H1_H1 ;  /* 0x30000030ff307230 */ /* 0x000fe40000004100 */
[C---:B------:R-:W-:Y:S01]  /*13020*/  FMUL.FTZ R30, R14.reuse, R15 ;  /* 0x0000000f0e1e7220 */ /* 0x040fe20000410000 */
[----:B------:R-:W-:Y:S02]  /*13030*/  HADD2.F32 R28, -RZ, R28.H1_H1 ;  /* 0x3000001cff1c7230 */ /* 0x000fe40000004100 */
[-C--:B------:R-:W-:Y:S01]  /*13040*/  FMUL.FTZ R31, R14, R21.reuse ;  /* 0x000000150e1f7220 */ /* 0x080fe20000410000 */
[----:B------:R-:W-:Y:S01]  /*13050*/  FMUL.FTZ R32, R48, R68 ;  /* 0x0000004430207220 */ /* 0x000fe20000410000 */
[----:B------:R-:W-:Y:S01]  /*13060*/  FFMA.FTZ R30, R12, R21, R30 ;  /* 0x000000150c1e7223 */ /* 0x000fe2000001001e */
[-C--:B------:R-:W-:Y:S01]  /*13070*/  FMUL.FTZ R33, R48, R28.reuse ;  /* 0x0000001c30217220 */ /* 0x080fe20000410000 */
[----:B------:R-:W-:Y:S01]  /*13080*/  FFMA.FTZ R14, R12, R15, -R31 ;  /* 0x0000000f0c0e7223 */ /* 0x000fe2000001081f */
[C---:B------:R-:W-:Y:S01]  /*13090*/  FFMA.FTZ R21, R3.reuse, R28, -R32 ;  /* 0x0000001c03157223 */ /* 0x040fe20000010820 */
[----:B------:R-:W-:Y:S01]  /*130a0*/  F2FP.SATFINITE.E4M3.F32.PACK_AB_MERGE_C R15, R64, R77, RZ ;  /* 0x0000004d400f723e */ /* 0x000fe200048070ff */
        /* <DEDUP_REMOVED lines=12> */
.L_x_3096:
[----:B------:R-:W-:Y:S05]  /*13170*/  BSYNC B1 ;  /* 0x0000000000017941 */ /* 0x000fea0003800000 */
.L_x_3095:
[----:B------:R-:W-:Y:S04]  /*13180*/  BSSY B1, `(.L_x_3097) ;  /* 0x00000fd000017945 */ /* 0x000fe80003800000 */
[----:B------:R-:W-:Y:S05]  /*13190*/  @P2 BRA `(.L_x_3098) ;  /* 0x0000000c00ec2947 */ /* 0x000fea0003800000 */
[----:B-1----:R-:W2:Y:S04]  /*131a0*/  LDL R28, [R1+0x20] ;  /* 0x00002000011c7983 */ /* 0x002ea80000100800 */
[----:B------:R-:W3:Y:S01]  /*131b0*/  LDL R72, [R1+0x44] ;  /* 0x0000440001487983 */ /* 0x000ee20000100800 */
[----:B-----5:R-:W-:Y:S01]  /*131c0*/  SHF.R.U32.HI R3, RZ, 0x8, R44 ;  /* 0x00000008ff037819 */ /* 0x020fe2000001162c */
[----:B------:R-:W-:Y:S01]  /*131d0*/  IMAD.SHL.U32 R57, R57, 0x80, RZ ;  /* 0x0000008039397824 */ /* 0x000fe200078e00ff */
[----:B------:R-:W-:Y:S02]  /*131e0*/  LOP3.LUT R0, R44, 0xff, RZ, 0xc0, !PT ;  /* 0x000000ff2c007812 */ /* 0x000fe400078ec0ff */
[----:B------:R-:W-:Y:S02]  /*131f0*/  LOP3.LUT R3, R3, 0xff, RZ, 0xc0, !PT ;  /* 0x000000ff03037812 */ /* 0x000fe400078ec0ff */
[----:B------:R-:W-:-:S02]  /*13200*/  SHF.R.U32.HI R14, RZ, 0x8, R45 ;  /* 0x00000008ff0e7819 */ /* 0x000fc4000001162d */
[----:B------:R-:W-:Y:S02]  /*13210*/  PRMT R21, R3, 0x7604, R0 ;  /* 0x0000760403157816 */ /* 0x000fe40000000000 */
[----:B------:R-:W-:Y:S02]  /*13220*/  LOP3.LUT R12, R45, 0xff, RZ, 0xc0, !PT ;  /* 0x000000ff2d0c7812 */ /* 0x000fe400078ec0ff */
[----:B------:R-:W-:Y:S02]  /*13230*/  LOP3.LUT R3, R14, 0xff, RZ, 0xc0, !PT ;  /* 0x000000ff0e037812 */ /* 0x000fe400078ec0ff */
[----:B0-----:R-:W-:Y:S02]  /*13240*/  SHF.R.U32.HI R13, RZ, 0x8, R46 ;  /* 0x00000008ff0d7819 */ /* 0x001fe4000001162e */
[----:B------:R-:W-:Y:S02]  /*13250*/  LEA.HI R14, R59, R58, RZ, 0x1c ;  /* 0x0000003a3b0e7211 */ /* 0x000fe400078fe0ff */
[----:B------:R-:W-:-:S02]  /*13260*/  PRMT R20, R3, 0x7604, R12 ;  /* 0x0000760403147816 */ /* 0x000fc4000000000c */
[----:B------:R-:W-:Y:S02]  /*13270*/  LOP3.LUT R0, R46, 0xff, RZ, 0xc0, !PT ;  /* 0x000000ff2e007812 */ /* 0x000fe400078ec0ff */
[----:B------:R-:W-:Y:S02]  /*13280*/  LOP3.LUT R13, R13, 0xff, RZ, 0xc0, !PT ;  /* 0x000000ff0d0d7812 */ /* 0x000fe400078ec0ff */
[----:B------:R-:W-:Y:S02]  /*13290*/  SHF.R.S32.HI R3, RZ, 0x1f, R14 ;  /* 0x0000001fff037819 */ /* 0x000fe4000001140e */
[----:B------:R-:W-:Y:S02]  /*132a0*/  PRMT R33, R13, 0x7604, R0 ;  /* 0x000076040d217816 */ /* 0x000fe40000000000 */
[----:B------:R-:W-:Y:S02]  /*132b0*/  LEA.HI R15, R3, R14, RZ, 0x3 ;  /* 0x0000000e030f7211 */ /* 0x000fe400078f18ff */
[----:B------:R-:W-:-:S02]  /*132c0*/  LOP3.LUT R57, R57, 0x380, RZ, 0xc0, !PT ;  /* 0x0000038039397812 */ /* 0x000fc400078ec0ff */
[----:B------:R-:W-:Y:S01]  /*132d0*/  SHF.L.U32 R0, R14, 0x4, RZ ;  /* 0x000000040e007819 */ /* 0x000fe200000006ff */
[----:B------:R-:W-:Y:S01]  /*132e0*/  IMAD.SHL.U32 R15, R15, 0x800, RZ ;  /* 0x000008000f0f7824 */ /* 0x000fe200078e00ff */
[----:B------:R-:W-:Y:S02]  /*132f0*/  SHF.R.U32.HI R12, RZ, 0x8, R47 ;  /* 0x00000008ff0c7819 */ /* 0x000fe4000001162f */
[----:B------:R-:W-:Y:S02]  /*13300*/  LOP3.LUT R0, R57, 0x70, R0, 0xf8, !PT ;  /* 0x0000007039007812 */ /* 0x000fe400078ef800 */
[----:B------:R-:W-:Y:S02]  /*13310*/  SHF.R.U32.HI R57, RZ, 0x3, R57 ;  /* 0x00000003ff397819 */ /* 0x000fe40000011639 */
[----:B------:R-:W-:Y:S02]  /*13320*/  LOP3.LUT R3, R47, 0xff, RZ, 0xc0, !PT ;  /* 0x000000ff2f037812 */ /* 0x000fe400078ec0ff */
[----:B------:R-:W-:-:S02]  /*13330*/  LOP3.LUT R12, R12, 0xff, RZ, 0xc0, !PT ;  /* 0x000000ff0c0c7812 */ /* 0x000fc400078ec0ff */
[----:B------:R-:W-:Y:S02]  /*13340*/  LOP3.LUT R0, R0, R57, RZ, 0x3c, !PT ;  /* 0x0000003900007212 */ /* 0x000fe400078e3cff */
[----:B------:R-:W-:Y:S02]  /*13350*/  LOP3.LUT R29, R15, 0xffffc000, RZ, 0xc0, !PT ;  /* 0xffffc0000f1d7812 */ /* 0x000fe400078ec0ff */
[----:B------:R-:W-:Y:S02]  /*13360*/  PRMT R32, R12, 0x7604, R3 ;  /* 0x000076040c207816 */ /* 0x000fe40000000003 */
[----:B------:R-:W-:Y:S02]  /*13370*/  SHF.R.U32.HI R14, RZ, 0x8, R4 ;  /* 0x00000008ff0e7819 */ /* 0x000fe40000011604 */
[----:B------:R-:W-:Y:S02]  /*13380*/  LOP3.LUT R13, R4, 0xff, RZ, 0xc0, !PT ;  /* 0x000000ff040d7812 */ /* 0x000fe400078ec0ff */
[----:B------:R-:W-:-:S02]  /*13390*/  LOP3.LUT R14, R14, 0xff, RZ, 0xc0, !PT ;  /* 0x000000ff0e0e7812 */ /* 0x000fc400078ec0ff */
[----:B------:R-:W-:Y:S02]  /*133a0*/  SHF.R.U32.HI R53, RZ, 0x8, R7 ;  /* 0x00000008ff357819 */ /* 0x000fe40000011607 */
[----:B------:R-:W-:Y:S02]  /*133b0*/  PRMT R49, R14, 0x7604, R13 ;  /* 0x000076040e317816 */ /* 0x000fe4000000000d */
[----:B------:R-:W-:Y:S02]  /*133c0*/  LOP3.LUT R42, R5, 0xff, RZ, 0xc0, !PT ;  /* 0x000000ff052a7812 */ /* 0x000fe400078ec0ff */
[----:B------:R-:W-:Y:S02]  /*133d0*/  LOP3.LUT R52, R7, 0xff, RZ, 0xc0, !PT ;  /* 0x000000ff07347812 */ /* 0x000fe400078ec0ff */
[----:B------:R-:W-:Y:S02]  /*133e0*/  LOP3.LUT R53, R53, 0xff, RZ, 0xc0, !PT ;  /* 0x000000ff35357812 */ /* 0x000fe400078ec0ff */
[----:B------:R-:W-:-:S02]  /*133f0*/  SHF.R.U32.HI R48, RZ, 0x8, R6 ;  /* 0x00000008ff307819 */ /* 0x000fc40000011606 */
[----:B------:R-:W-:Y:S02]  /*13400*/  PRMT R52, R53, 0x7604, R52 ;  /* 0x0000760435347816 */ /* 0x000fe40000000034 */
[----:B------:R-:W-:Y:S02]  /*13410*/  SHF.R.U32.HI R53, RZ, 0x10, R5 ;  /* 0x00000010ff357819 */ /* 0x000fe40000011605 */
[----:B------:R-:W-:Y:S02]  /*13420*/  SHF.R.U32.HI R61, RZ, 0x10, R7 ;  /* 0x00000010ff3d7819 */ /* 0x000fe40000011607 */
[----:B------:R-:W-:Y:S02]  /*13430*/  LOP3.LUT R43, R6, 0xff, RZ, 0xc0, !PT ;  /* 0x000000ff062b7812 */ /* 0x000fe400078ec0ff */
[----:B------:R-:W-:Y:S01]  /*13440*/  LOP3.LUT R48, R48, 0xff, RZ, 0xc0, !PT ;  /* 0x000000ff30307812 */ /* 0x000fe200078ec0ff */
[----:B------:R-:W-:Y:S01]  /*13450*/  IMAD.U32 R61, R61, 0x10000, RZ ;  /* 0x000100003d3d7824 */ /* 0x000fe200078e00ff */
[----:B------:R-:W-:-:S02]  /*13460*/  SHF.L.U32 R53, R53, 0x10, RZ ;  /* 0x0000001035357819 */ /* 0x000fc400000006ff */
[----:B------:R-:W-:Y:S02]  /*13470*/  PRMT R57, R48, 0x7604, R43 ;  /* 0x0000760430397816 */ /* 0x000fe4000000002b */
[----:B------:R-:W-:Y:S02]  /*13480*/  SHF.R.U32.HI R43, RZ, 0x10, R47 ;  /* 0x00000010ff2b7819 */ /* 0x000fe4000001162f */
[----:B------:R-:W-:Y:S02]  /*13490*/  LOP3.LUT R63, R52, 0xff0000, R61, 0xf8, !PT ;  /* 0x00ff0000343f7812 */ /* 0x000fe400078ef83d */
[----:B------:R-:W-:Y:S01]  /*134a0*/  LOP3.LUT R57, R57, 0xff0000, R6, 0xf8, !PT ;  /* 0x00ff000039397812 */ /* 0x000fe200078ef806 */
[----:B------:R-:W-:Y:S01]  /*134b0*/  IMAD.U32 R43, R43, 0x10000, RZ ;  /* 0x000100002b2b7824 */ /* 0x000fe200078e00ff */
[----:B------:R-:W-:Y:S02]  /*134c0*/  LOP3.LUT R33, R33, 0xff0000, R46, 0xf8, !PT ;  /* 0x00ff000021217812 */ /* 0x000fe400078ef82e */
[----:B------:R-:W-:-:S02]  /*134d0*/  LOP3.LUT R61, R57, 0xff000000, R6, 0xf8, !PT ;  /* 0xff000000393d7812 */ /* 0x000fc400078ef806 */
[----:B------:R-:W-:Y:S02]  /*134e0*/  LOP3.LUT R63, R63, 0xff000000, R7, 0xf8, !PT ;  /* 0xff0000003f3f7812 */ /* 0x000fe400078ef807 */
[----:B------:R-:W-:Y:S02]  /*134f0*/  LOP3.LUT R43, R32, 0xff0000, R43, 0xf8, !PT ;  /* 0x00ff0000202b7812 */ /* 0x000fe400078ef82b */
[----:B------:R-:W-:-:S04]  /*13500*/  LOP3.LUT R21, R21, 0xff0000, R44, 0xf8, !PT ;  /* 0x00ff000015157812 */ /* 0x000fc800078ef82c */
[----:B------:R-:W-:Y:S02]  /*13510*/  LOP3.LUT R48, R21, 0xff000000, R44, 0xf8, !PT ;  /* 0xff00000015307812 */ /* 0x000fe400078ef82c */
[----:B--2---:R-:W-:Y:S02]  /*13520*/  IADD3 R3, R0, R29, R28 ;  /* 0x0000001d00037210 */ /* 0x004fe40007ffe01c */
[----:B------:R-:W-:Y:S01]  /*13530*/  SHF.R.U32.HI R28, RZ, 0x8, R5 ;  /* 0x00000008ff1c7819 */ /* 0x000fe20000011605 */
[----:B---3--:R-:W0:Y:S02]  /*13540*/  LDS.128 R12, [R72+0x20400] ;  /* 0x02040000480c7984 */ /* 0x008e240000000c00 */
[----:B------:R-:W-:Y:S01]  /*13550*/  IMAD.IADD R0, R22, 0x1, R3 ;  /* 0x0000000116007824 */ /* 0x000fe200078e0203 */
[----:B------:R-:W-:-:S04]  /*13560*/  LOP3.LUT R3, R28, 0xff, RZ, 0xc0, !PT ;  /* 0x000000ff1c037812 */ /* 0x000fc800078ec0ff */
[----:B------:R-:W1:Y:S01]  /*13570*/  LDS.128 R28, [R0+0x20400] ;  /* 0x02040000001c7984 */ /* 0x000e620000000c00 */
[----:B------:R-:W-:Y:S02]  /*13580*/  PRMT R42, R3, 0x7604, R42 ;  /* 0x00007604032a7816 */ /* 0x000fe4000000002a */
[----:B------:R-:W-:Y:S02]  /*13590*/  SHF.R.U32.HI R3, RZ, 0x10, R45 ;  /* 0x00000010ff037819 */ /* 0x000fe4000001162d */
[----:B------:R-:W-:Y:S02]  /*135a0*/  LOP3.LUT R55, R42, 0xff0000, R53, 0xf8, !PT ;  /* 0x00ff00002a377812 */ /* 0x000fe400078ef835 */
[----:B------:R-:W-:Y:S01]  /*135b0*/  LOP3.LUT R53, R43, 0xff000000, R47, 0xf8, !PT ;  /* 0xff0000002b357812 */ /* 0x000fe200078ef82f */
[----:B------:R-:W-:Y:S01]  /*135c0*/  IMAD.U32 R3, R3, 0x10000, RZ ;  /* 0x0001000003037824 */ /* 0x000fe200078e00ff */
[----:B------:R-:W-:-:S04]  /*135d0*/  LOP3.LUT R55, R55, 0xff000000, R5, 0xf8, !PT ;  /* 0xff00000037377812 */ /* 0x000fc800078ef805 */
[----:B------:R-:W-:Y:S02]  /*135e0*/  LOP3.LUT R3, R20, 0xff0000, R3, 0xf8, !PT ;  /* 0x00ff000014037812 */ /* 0x000fe400078ef803 */
[----:B------:R-:W-:Y:S02]  /*135f0*/  F2FP.F16.E4M3.UNPACK_B R57, R55 ;  /* 0x00000037ff39723e */ /* 0x000fe400020006ff */
[----:B------:R-:W-:Y:S02]  /*13600*/  LOP3.LUT R45, R3, 0xff000000, R45, 0xf8, !PT ;  /* 0xff000000032d7812 */ /* 0x000fe400078ef82d */
[----:B------:R-:W-:Y:S01]  /*13610*/  LOP3.LUT R3, R49, 0xff0000, R4, 0xf8, !PT ;  /* 0x00ff000031037812 */ /* 0x000fe200078ef804 */
[--C-:B------:R-:W-:Y:S01]  /*13620*/  HADD2.F32 R60, -RZ, R57.reuse.H0_H0 ;  /* 0x20000039ff3c7230 */ /* 0x100fe20000004100 */
[----:B------:R-:W-:Y:S01]  /*13630*/  LOP3.LUT R49, R33, 0xff000000, R46, 0xf8, !PT ;  /* 0xff00000021317812 */ /* 0x000fe200078ef82e */
[----:B------:R-:W-:Y:S01]  /*13640*/  HADD2.F32 R57, -RZ, R57.H1_H1 ;  /* 0x30000039ff397230 */ /* 0x000fe20000004100 */
[----:B------:R-:W-:-:S02]  /*13650*/  F2FP.F16.E4M3.UNPACK_B R46, R45 ;  /* 0x0000002dff2e723e */ /* 0x000fc400020006ff */
[----:B------:R-:W-:Y:S02]  /*13660*/  LOP3.LUT R54, R3, 0xff000000, R4, 0xf8, !PT ;  /* 0xff00000003367812 */ /* 0x000fe400078ef804 */
[----:B------:R-:W-:Y:S01]  /*13670*/  F2FP.F16.E4M3.UNPACK_B R55, R55.H1 ;  /* 0x00000037ff37723e */ /* 0x000fe200030006ff */
[--C-:B------:R-:W-:Y:S01]  /*13680*/  HADD2.F32 R52, -RZ, R46.reuse.H0_H0 ;  /* 0x2000002eff347230 */ /* 0x100fe20000004100 */
[----:B------:R-:W-:Y:S01]  /*13690*/  F2FP.F16.E4M3.UNPACK_B R45, R45.H1 ;  /* 0x0000002dff2d723e */ /* 0x000fe200030006ff */
[----:B------:R-:W-:Y:S01]  /*136a0*/  HADD2.F32 R47, -RZ, R46.H1_H1 ;  /* 0x3000002eff2f7230 */ /* 0x000fe20000004100 */
[----:B0-----:R-:W-:-:S03]  /*136b0*/  F2FP.F16.E4M3.UNPACK_B R4, R13 ;  /* 0x0000000dff04723e */ /* 0x001fc600020006ff */
[--C-:B------:R-:W-:Y:S01]  /*136c0*/  HADD2.F32 R46, -RZ, R45.reuse.H0_H0 ;  /* 0x2000002dff2e7230 */ /* 0x100fe20000004100 */
[----:B------:R-:W-:Y:S01]  /*136d0*/  F2FP.F16.E4M3.UNPACK_B R6, R13.H1 ;  /* 0x0000000dff06723e */ /* 0x000fe200030006ff */
[----:B------:R-:W-:Y:S01]  /*136e0*/  HADD2.F32 R45, -RZ, R45.H1_H1 ;  /* 0x3000002dff2d7230 */ /* 0x000fe20000004100 */
[----:B------:R-:W-:Y:S01]  /*136f0*/  F2FP.F16.E4M3.UNPACK_B R20, R15 ;  /* 0x0000000fff14723e */ /* 0x000fe200020006ff */
[--C-:B------:R-:W-:Y:S01]  /*13700*/  HADD2.F32 R13, -RZ, R4.reuse.H0_H0 ;  /* 0x20000004ff0d7230 */ /* 0x100fe20000004100 */
[----:B-1----:R-:W-:Y:S01]  /*13710*/  F2FP.F16.E4M3.UNPACK_B R7, R29 ;  /* 0x0000001dff07723e */ /* 0x002fe200020006ff */
[----:B------:R-:W-:Y:S01]  /*13720*/  HADD2.F32 R4, -RZ, R4.H1_H1 ;  /* 0x30000004ff047230 */ /* 0x000fe20000004100 */
[-C--:B------:R-:W-:Y:S02]  /*13730*/  F2FP.F16.E4M3.UNPACK_B R43, R31.reuse ;  /* 0x0000001fff2b723e */ /* 0x080fe400020006ff */
[----:B------:R-:W-:Y:S01]  /*13740*/  F2FP.F16.E4M3.UNPACK_B R44, R31.H1 ;  /* 0x0000001fff2c723e */ /* 0x000fe200030006ff */
[----:B------:R-:W-:Y:S01]  /*13750*/  HADD2.F32 R5, -RZ, R7.H0_H0 ;  /* 0x20000007ff057230 */ /* 0x000fe20000004100 */
[----:B------:R-:W-:-:S02]  /*13760*/  F2FP.F16.E4M3.UNPACK_B R32, R29.H1 ;  /* 0x0000001dff20723e */ /* 0x000fc400030006ff */
[----:B------:R-:W-:Y:S02]  /*13770*/  F2FP.F16.E4M3.UNPACK_B R33, R30 ;  /* 0x0000001eff21723e */ /* 0x000fe400020006ff */
[C---:B------:R-:W-:Y:S01]  /*13780*/  FMUL.FTZ R62, R5.reuse, R60 ;  /* 0x0000003c053e7220 */ /* 0x040fe20000410000 */
[----:B------:R-:W-:Y:S01]  /*13790*/  FMUL.FTZ R31, R5, R52 ;  /* 0x00000034051f7220 */ /* 0x000fe20000410000 */
[----:B------:R-:W-:Y:S01]  /*137a0*/  F2FP.F16.E4M3.UNPACK_B R42, R30.H1 ;  /* 0x0000001eff2a723e */ /* 0x000fe200030006ff */
[----:B------:R-:W-:Y:S02]  /*137b0*/  HADD2.F32 R30, -RZ, R7.H1_H1 ;  /* 0x30000007ff1e7230 */ /* 0x000fe40000004100 */
[C---:B------:R-:W-:Y:S01]  /*137c0*/  FFMA.FTZ R5, R13.reuse, R52, -R62 ;  /* 0x000000340d057223 */ /* 0x040fe2000001083e */
[----:B------:R-:W-:Y:S01]  /*137d0*/  FFMA.FTZ R13, R13, R60, R31 ;  /* 0x0000003c0d0d7223 */ /* 0x000fe2000001001f */
[----:B------:R-:W-:Y:S01]  /*137e0*/  HADD2.F32 R52, -RZ, R55.H0_H0 ;  /* 0x20000037ff347230 */ /* 0x000fe20000004100 */
[----:B------:R-:W-:Y:S01]  /*137f0*/  F2FP.F16.E4M3.UNPACK_B R21, R15.H1 ;  /* 0x0000000fff15723e */ /* 0x000fe200030006ff */
[----:B------:R-:W-:-:S02]  /*13800*/  HADD2.F32 R31, -RZ, R32.H0_H0 ;  /* 0x20000020ff1f7230 */ /* 0x000fc40000004100 */
[C---:B------:R-:W-:Y:S01]  /*13810*/  FMUL.FTZ R65, R30.reuse, R57 ;  /* 0x000000391e417220 */ /* 0x040fe20000410000 */
[----:B------:R-:W-:Y:S02]  /*13820*/  HADD2.F32 R7, -RZ, R6.H0_H0 ;  /* 0x20000006ff077230 */ /* 0x000fe40000004100 */
[----:B------:R-:W-:Y:S01]  /*13830*/  FMUL.FTZ R30, R30, R47 ;  /* 0x0000002f1e1e7220 */ /* 0x000fe20000410000 */
[----:B------:R-:W-:Y:S02]  /*13840*/  HADD2.F32 R55, -RZ, R55.H1_H1 ;  /* 0x30000037ff377230 */ /* 0x000fe40000004100 */
[C---:B------:R-:W-:Y:S01]  /*13850*/  FMUL.FTZ R64, R31.reuse, R52 ;  /* 0x000000341f407220 */ /* 0x040fe20000410000 */
[-C--:B------:R-:W-:Y:S01]  /*13860*/  FMUL.FTZ R31, R31, R46.reuse ;  /* 0x0000002e1f1f7220 */ /* 0x080fe20000410000 */
[C---:B------:R-:W-:Y:S01]  /*13870*/  FFMA.FTZ R62, R4.reuse, R57, R30 ;  /* 0x00000039043e7223 */ /* 0x040fe2000001001e */
[----:B------:R-:W-:Y:S01]  /*13880*/  FFMA.FTZ R60, R4, R47, -R65 ;  /* 0x0000002f043c7223 */ /* 0x000fe20000010841 */
[C---:B------:R-:W-:Y:S01]  /*13890*/  FFMA.FTZ R64, R7.reuse, R46, -R64 ;  /* 0x0000002e07407223 */ /* 0x040fe20000010840 */
[----:B------:R-:W-:Y:S01]  /*138a0*/  F2FP.F16.E4M3.UNPACK_B R46, R63 ;  /* 0x0000003fff2e723e */ /* 0x000fe200020006ff */
[----:B------:R-:W-:Y:S01]  /*138b0*/  FFMA.FTZ R52, R7, R52, R31 ;  /* 0x0000003407347223 */ /* 0x000fe2000001001f */
[----:B------:R-:W-:Y:S01]  /*138c0*/  F2FP.F16.E4M3.UNPACK_B R30, R53 ;  /* 0x00000035ff1e723e */ /* 0x000fe200020006ff */
        /* <DEDUP_REMOVED lines=11> */
[----:B------:R-:W-:Y:S01]  /*13980*/  FFMA.FTZ R57, R6, R45, -R57 ;  /* 0x0000002d06397223 */ /* 0x000fe20000010839 */
[----:B------:R-:W-:-:S02]  /*13990*/  HADD2.F32 R46, -RZ, R46.H1_H1 ;  /* 0x3000002eff2e7230 */ /* 0x000fc40000004100 */
[----:B------:R-:W-:Y:S01]  /*139a0*/  FMUL.FTZ R66, R7, R31 ;  /* 0x0000001f07427220 */ /* 0x000fe20000410000 */
[----:B------:R-:W-:Y:S02]  /*139b0*/  HADD2.F32 R43, -RZ, R43.H1_H1 ;  /* 0x3000002bff2b7230 */ /* 0x000fe40000004100 */
[----:B------:R-:W-:Y:S01]  /*139c0*/  FFMA.FTZ R55, R6, R55, R32 ;  /* 0x0000003706377223 */ /* 0x000fe20000010020 */
[----:B------:R-:W-:Y:S02]  /*139d0*/  HADD2.F32 R30, -RZ, R30.H1_H1 ;  /* 0x3000001eff1e7230 */ /* 0x000fe40000004100 */
[----:B------:R-:W-:Y:S01]  /*139e0*/  FFMA.FTZ R65, R4, R31, -R65 ;  /* 0x0000001f04417223 */ /* 0x000fe20000010841 */
[----:B------:R-:W-:Y:S02]  /*139f0*/  HADD2.F32 R20, -RZ, R20.H1_H1 ;  /* 0x30000014ff147230 */ /* 0x000fe40000004100 */
[----:B------:R-:W-:Y:S01]  /*13a00*/  FMUL.FTZ R45, R43, R46 ;  /* 0x0000002e2b2d7220 */ /* 0x000fe20000410000 */
[----:B------:R-:W-:-:S02]  /*13a10*/  HADD2.F32 R31, -RZ, R63.H0_H0 ;  /* 0x2000003fff1f7230 */ /* 0x000fc40000004100 */
[----:B------:R-:W-:Y:S01]  /*13a20*/  FMUL.FTZ R43, R43, R30 ;  /* 0x0000001e2b2b7220 */ /* 0x000fe20000410000 */
[----:B------:R-:W-:Y:S02]  /*13a30*/  HADD2.F32 R6, -RZ, R44.H0_H0 ;  /* 0x2000002cff067230 */ /* 0x000fe40000004100 */
[----:B------:R-:W-:Y:S01]  /*13a40*/  FFMA.FTZ R66, R4, R47, R66 ;  /* 0x0000002f04427223 */ /* 0x000fe20000010042 */
[----:B------:R-:W-:Y:S01]  /*13a50*/  HADD2.F32 R7, -RZ, R53.H0_H0 ;  /* 0x20000035ff077230 */ /* 0x000fe20000004100 */
[----:B------:R-:W-:Y:S01]  /*13a60*/  F2FP.F16.E4M3.UNPACK_B R29, R28 ;  /* 0x0000001cff1d723e */ /* 0x000fe200020006ff */
[----:B------:R-:W-:Y:S02]  /*13a70*/  HADD2.F32 R4, -RZ, R21.H0_H0 ;  /* 0x20000015ff047230 */ /* 0x000fe40000004100 */
[----:B------:R-:W-:Y:S01]  /*13a80*/  FMUL.FTZ R47, R6, R31 ;  /* 0x0000001f062f7220 */ /* 0x000fe20000410000 */
[C---:B------:R-:W-:Y:S01]  /*13a90*/  FFMA.FTZ R68, R20.reuse, R30, -R45 ;  /* 0x0000001e14447223 */ /* 0x040fe2000001082d */
[----:B------:R-:W-:Y:S01]  /*13aa0*/  FFMA.FTZ R67, R20, R46, R43 ;  /* 0x0000002e14437223 */ /* 0x000fe2000001002b */
[----:B------:R-:W-:Y:S01]  /*13ab0*/  F2FP.F16.E4M3.UNPACK_B R28, R28.H1 ;  /* 0x0000001cff1c723e */ /* 0x000fe200030006ff */
[-C--:B------:R-:W-:Y:S01]  /*13ac0*/  FMUL.FTZ R6, R6, R7.reuse ;  /* 0x0000000706067220 */ /* 0x080fe20000410000 */
[----:B------:R-:W-:Y:S01]  /*13ad0*/  F2FP.F16.E4M3.UNPACK_B R20, R54.H1 ;  /* 0x00000036ff14723e */ /* 0x000fe200030006ff */
[C---:B------:R-:W-:Y:S01]  /*13ae0*/  FFMA.FTZ R46, R4.reuse, R7, -R47 ;  /* 0x00000007042e7223 */ /* 0x040fe2000001082f */
[-C--:B------:R-:W-:Y:S01]  /*13af0*/  F2FP.F16.E4M3.UNPACK_B R3, R12.reuse ;  /* 0x0000000cff03723e */ /* 0x080fe200020006ff */
[----:B------:R-:W-:Y:S01]  /*13b00*/  FFMA.FTZ R69, R4, R31, R6 ;  /* 0x0000001f04457223 */ /* 0x000fe20000010006 */
[----:B------:R-:W-:Y:S01]  /*13b10*/  F2FP.F16.E4M3.UNPACK_B R12, R12.H1 ;  /* 0x0000000cff0c723e */ /* 0x000fe200030006ff */
[----:B------:R-:W-:Y:S01]  /*13b20*/  HADD2.F32 R43, -RZ, R20.H0_H0 ;  /* 0x20000014ff2b7230 */ /* 0x000fe20000004100 */
[----:B------:R-:W-:Y:S01]  /*13b30*/  F2FP.F16.E4M3.UNPACK_B R7, R48.H1 ;  /* 0x00000030ff07723e */ /* 0x000fe200030006ff */
[----:B------:R-:W-:Y:S01]  /*13b40*/  HADD2.F32 R6, -RZ, R28.H0_H0 ;  /* 0x2000001cff067230 */ /* 0x000fe20000004100 */
[----:B------:R-:W-:Y:S01]  /*13b50*/  F2FP.F16.E4M3.UNPACK_B R54, R54 ;  /* 0x00000036ff36723e */ /* 0x000fe200020006ff */
[----:B------:R-:W-:Y:S01]  /*13b60*/  HADD2.F32 R63, -RZ, R63.H1_H1 ;  /* 0x3000003fff3f7230 */ /* 0x000fe20000004100 */
[----:B------:R-:W-:Y:S01]  /*13b70*/  F2FP.F16.E4M3.UNPACK_B R48, R48 ;  /* 0x00000030ff30723e */ /* 0x000fe200020006ff */
[----:B------:R-:W-:-:S02]  /*13b80*/  HADD2.F32 R44, -RZ, R44.H1_H1 ;  /* 0x3000002cff2c7230 */ /* 0x000fc40000004100 */
[----:B------:R-:W-:Y:S01]  /*13b90*/  FMUL.FTZ R45, R6, R43 ;  /* 0x0000002b062d7220 */ /* 0x000fe20000410000 */
[----:B------:R-:W-:Y:S01]  /*13ba0*/  HADD2.F32 R31, -RZ, R7.H0_H0 ;  /* 0x20000007ff1f7230 */ /* 0x000fe20000004100 */
[----:B------:R-:W-:Y:S01]  /*13bb0*/  F2FP.F16.E4M3.UNPACK_B R15, R14 ;  /* 0x0000000eff0f723e */ /* 0x000fe200020006ff */
[----:B------:R-:W-:Y:S02]  /*13bc0*/  HADD2.F32 R4, -RZ, R12.H0_H0 ;  /* 0x2000000cff047230 */ /* 0x000fe40000004100 */
[----:B------:R-:W-:Y:S01]  /*13bd0*/  FMUL.FTZ R30, R44, R63 ;  /* 0x0000003f2c1e7220 */ /* 0x000fe20000410000 */
[----:B------:R-:W-:Y:S02]  /*13be0*/  HADD2.F32 R53, -RZ, R53.H1_H1 ;  /* 0x30000035ff357230 */ /* 0x000fe40000004100 */
[-C--:B------:R-:W-:Y:S01]  /*13bf0*/  FMUL.FTZ R6, R6, R31.reuse ;  /* 0x0000001f06067220 */ /* 0x080fe20000410000 */
[----:B------:R-:W-:Y:S02]  /*13c00*/  HADD2.F32 R21, -RZ, R21.H1_H1 ;  /* 0x30000015ff157230 */ /* 0x000fe40000004100 */
[----:B------:R-:W-:Y:S01]  /*13c10*/  FFMA.FTZ R45, R4, R31, -R45 ;  /* 0x0000001f042d7223 */ /* 0x000fe2000001082d */
[----:B------:R-:W-:-:S02]  /*13c20*/  HADD2.F32 R31, -RZ, R20.H1_H1 ;  /* 0x30000014ff1f7230 */ /* 0x000fc40000004100 */
[-C--:B------:R-:W-:Y:S01]  /*13c30*/  FMUL.FTZ R44, R44, R53.reuse ;  /* 0x000000352c2c7220 */ /* 0x080fe20000410000 */
[----:B------:R-:W-:Y:S02]  /*13c40*/  HADD2.F32 R28, -RZ, R28.H1_H1 ;  /* 0x3000001cff1c7230 */ /* 0x000fe40000004100 */
[C---:B------:R-:W-:Y:S01]  /*13c50*/  FFMA.FTZ R71, R21.reuse, R53, -R30 ;  /* 0x0000003515477223 */ /* 0x040fe2000001081e */
[----:B------:R-:W-:Y:S02]  /*13c60*/  HADD2.F32 R7, -RZ, R7.H1_H1 ;  /* 0x30000007ff077230 */ /* 0x000fe40000004100 */
[----:B------:R-:W-:Y:S01]  /*13c70*/  FFMA.FTZ R30, R4, R43, R6 ;  /* 0x0000002b041e7223 */ /* 0x000fe20000010006 */
[----:B------:R-:W-:Y:S02]  /*13c80*/  HADD2.F32 R12, -RZ, R12.H1_H1 ;  /* 0x3000000cff0c7230 */ /* 0x000fe40000004100 */
[C---:B------:R-:W-:Y:S01]  /*13c90*/  FMUL.FTZ R43, R28.reuse, R31 ;  /* 0x0000001f1c2b7220 */ /* 0x040fe20000410000 */
[----:B------:R-:W-:Y:S01]  /*13ca0*/  FFMA.FTZ R70, R21, R63, R44 ;  /* 0x0000003f15467223 */ /* 0x000fe2000001002c */
[----:B------:R-:W-:Y:S01]  /*13cb0*/  FMUL.FTZ R4, R28, R7 ;  /* 0x000000071c047220 */ /* 0x000fe20000410000 */
[----:B------:R-:W-:-:S02]  /*13cc0*/  HADD2.F32 R21, -RZ, R54.H0_H0 ;  /* 0x20000036ff157230 */ /* 0x000fc40000004100 */
[C---:B------:R-:W-:Y:S01]  /*13cd0*/  FFMA.FTZ R28, R12.reuse, R7, -R43 ;  /* 0x000000070c1c7223 */ /* 0x040fe2000001082b */
[--C-:B------:R-:W-:Y:S02]  /*13ce0*/  HADD2.F32 R6, -RZ, R29.reuse.H0_H0 ;  /* 0x2000001dff067230 */ /* 0x100fe40000004100 */
[----:B------:R-:W-:Y:S01]  /*13cf0*/  FFMA.FTZ R47, R12, R31, R4 ;  /* 0x0000001f0c2f7223 */ /* 0x000fe20000010004 */
[----:B------:R-:W-:Y:S01]  /*13d00*/  HADD2.F32 R7, -RZ, R48.H0_H0 ;  /* 0x20000030ff077230 */ /* 0x000fe20000004100 */
[----:B------:R-:W-:Y:S01]  /*13d10*/  F2FP.F16.E4M3.UNPACK_B R12, R61.H1 ;  /* 0x0000003dff0c723e */ /* 0x000fe200030006ff */
[----:B------:R-:W-:Y:S02]  /*13d20*/  HADD2.F32 R54, -RZ, R54.H1_H1 ;  /* 0x30000036ff367230 */ /* 0x000fe40000004100 */
[C---:B------:R-:W-:Y:S01]  /*13d30*/  FMUL.FTZ R31, R6.reuse, R21 ;  /* 0x00000015061f7220 */ /* 0x040fe20000410000 */
[----:B------:R-:W-:Y:S02]  /*13d40*/  HADD2.F32 R29, -RZ, R29.H1_H1 ;  /* 0x3000001dff1d7230 */ /* 0x000fe40000004100 */
[----:B------:R-:W-:Y:S01]  /*13d50*/  FMUL.FTZ R43, R6, R7 ;  /* 0x00000007062b7220 */ /* 0x000fe20000410000 */
[----:B------:R-:W-:Y:S01]  /*13d60*/  HADD2.F32 R4, -RZ, R3.H0_H0 ;  /* 0x20000003ff047230 */ /* 0x000fe20000004100 */
[----:B------:R-:W-:Y:S01]  /*13d70*/  F2FP.F16.E4M3.UNPACK_B R14, R14.H1 ;  /* 0x0000000eff0e723e */ /* 0x000fe200030006ff */
[----:B------:R-:W-:-:S02]  /*13d80*/  HADD2.F32 R48, -RZ, R48.H1_H1 ;  /* 0x30000030ff307230 */ /* 0x000fc40000004100 */
[C---:B------:R-:W-:Y:S01]  /*13d90*/  FMUL.FTZ R20, R29.reuse, R54 ;  /* 0x000000361d147220 */ /* 0x040fe20000410000 */
[----:B------:R-:W-:Y:S02]  /*13da0*/  HADD2.F32 R3, -RZ, R3.H1_H1 ;  /* 0x30000003ff037230 */ /* 0x000fe40000004100 */
[C---:B------:R-:W-:Y:S01]  /*13db0*/  FFMA.FTZ R31, R4.reuse, R7, -R31 ;  /* 0x00000007041f7223 */ /* 0x040fe2000001081f */
[----:B------:R-:W-:Y:S01]  /*13dc0*/  FFMA.FTZ R43, R4, R21, R43 ;  /* 0x00000015042b7223 */ /* 0x000fe2000001002b */
[-C--:B------:R-:W-:Y:S01]  /*13dd0*/  FMUL.FTZ R29, R29, R48.reuse ;  /* 0x000000301d1d7220 */ /* 0x080fe20000410000 */
[----:B------:R-:W-:Y:S01]  /*13de0*/  F2FP.F16.E4M3.UNPACK_B R6, R49.H1 ;  /* 0x00000031ff06723e */ /* 0x000fe200030006ff */
[C---:B------:R-:W-:Y:S01]  /*13df0*/  FFMA.FTZ R48, R3.reuse, R48, -R20 ;  /* 0x0000003003307223 */ /* 0x040fe20000010814 */
[----:B------:R-:W-:Y:S02]  /*13e00*/  HADD2.F32 R20, -RZ, R12.H0_H0 ;  /* 0x2000000cff147230 */ /* 0x000fe40000004100 */
[----:B------:R-:W-:Y:S01]  /*13e10*/  FFMA.FTZ R54, R3, R54, R29 ;  /* 0x0000003603367223 */ /* 0x000fe2000001001d */
[----:B------:R-:W-:Y:S01]  /*13e20*/  HADD2.F32 R4, -RZ, R42.H0_H0 ;  /* 0x2000002aff047230 */ /* 0x000fe20000004100 */
[----:B------:R-:W-:Y:S01]  /*13e30*/  F2FP.F16.E4M3.UNPACK_B R61, R61 ;  /* 0x0000003dff3d723e */ /* 0x000fe200020006ff */
[--C-:B------:R-:W-:Y:S01]  /*13e40*/  HADD2.F32 R7, -RZ, R6.reuse.H0_H0 ;  /* 0x20000006ff077230 */ /* 0x100fe20000004100 */
[----:B------:R-:W-:Y:S01]  /*13e50*/  F2FP.F16.E4M3.UNPACK_B R49, R49 ;  /* 0x00000031ff31723e */ /* 0x000fe200020006ff */
[----:B------:R-:W-:-:S02]  /*13e60*/  HADD2.F32 R21, -RZ, R6.H1_H1 ;  /* 0x30000006ff157230 */ /* 0x000fc40000004100 */
[C---:B------:R-:W-:Y:S01]  /*13e70*/  FMUL.FTZ R6, R4.reuse, R20 ;  /* 0x0000001404067220 */ /* 0x040fe20000410000 */
[----:B------:R-:W-:Y:S02]  /*13e80*/  HADD2.F32 R3, -RZ, R14.H0_H0 ;  /* 0x2000000eff037230 */ /* 0x000fe40000004100 */
[-C--:B------:R-:W-:Y:S01]  /*13e90*/  FMUL.FTZ R4, R4, R7.reuse ;  /* 0x0000000704047220 */ /* 0x080fe20000410000 */
[----:B------:R-:W-:Y:S01]  /*13ea0*/  HADD2.F32 R29, -RZ, R12.H1_H1 ;  /* 0x3000000cff1d7230 */ /* 0x000fe20000004100 */
[----:B------:R-:W-:Y:S01]  /*13eb0*/  F2FP.SATFINITE.E4M3.F32.PACK_AB_MERGE_C R57, R57, R64, RZ ;  /* 0x000000403939723e */ /* 0x000fe200048070ff */
[----:B------:R-:W-:Y:S02]  /*13ec0*/  HADD2.F32 R42, -RZ, R42.H1_H1 ;  /* 0x3000002aff2a7230 */ /* 0x000fe40000004100 */
[----:B------:R-:W-:Y:S01]  /*13ed0*/  FFMA.FTZ R44, R3, R7, -R6 ;  /* 0x00000007032c7223 */ /* 0x000fe20000010806 */
[----:B------:R-:W-:Y:S01]  /*13ee0*/  HADD2.F32 R14, -RZ, R14.H1_H1 ;  /* 0x3000000eff0e7230 */ /* 0x000fe20000004100 */
[----:B------:R-:W-:Y:S01]  /*13ef0*/  F2FP.SATFINITE.E4M3.F32.PACK_AB_MERGE_C R52, R55, R52, RZ ;  /* 0x000000343734723e */ /* 0x000fe200048070ff */
[----:B------:R-:W-:-:S02]  /*13f00*/  HADD2.F32 R12, -RZ, R49.H1_H1 ;  /* 0x30000031ff0c7230 */ /* 0x000fc40000004100 */
[C---:B------:R-:W-:Y:S01]  /*13f10*/  FMUL.FTZ R7, R42.reuse, R29 ;  /* 0x0000001d2a077220 */ /* 0x040fe20000410000 */
[-C--:B------:R-:W-:Y:S01]  /*13f20*/  FMUL.FTZ R6, R42, R21.reuse ;  /* 0x000000152a067220 */ /* 0x080fe20000410000 */
[----:B------:R-:W-:Y:S01]  /*13f30*/  FFMA.FTZ R42, R3, R20, R4 ;  /* 0x00000014032a7223 */ /* 0x000fe20000010004 */
[----:B------:R-:W-:Y:S02]  /*13f40*/  HADD2.F32 R4, -RZ, R33.H0_H0 ;  /* 0x20000021ff047230 */ /* 0x000fe40000004100 */
[C---:B------:R-:W-:Y:S01]  /*13f50*/  FFMA.FTZ R53, R14.reuse, R21, -R7 ;  /* 0x000000150e357223 */ /* 0x040fe20000010807 */
[----:B------:R-:W-:Y:S01]  /*13f60*/  FFMA.FTZ R29, R14, R29, R6 ;  /* 0x0000001d0e1d7223 */ /* 0x000fe20000010006 */
[----:B------:R-:W-:Y:S01]  /*13f70*/  HADD2.F32 R7, -RZ, R61.H0_H0 ;  /* 0x2000003dff077230 */ /* 0x000fe20000004100 */
[----:B------:R-:W-:Y:S01]  /*13f80*/  F2FP.SATFINITE.E4M3.F32.PACK_AB_MERGE_C R5, R60, R5, R57 ;  /* 0x000000053c05723e */ /* 0x000fe20004807039 */
[----:B------:R-:W-:Y:S01]  /*13f90*/  HADD2.F32 R6, -RZ, R49.H0_H0 ;  /* 0x20000031ff067230 */ /* 0x000fe20000004100 */
[----:B------:R-:W-:Y:S01]  /*13fa0*/  F2FP.SATFINITE.E4M3.F32.PACK_AB_MERGE_C R44, R53, R44, RZ ;  /* 0x0000002c352c723e */ /* 0x000fe200048070ff */
[----:B------:R-:W-:-:S02]  /*13fb0*/  HADD2.F32 R14, -RZ, R61.H1_H1 ;  /* 0x3000003dff0e7230 */ /* 0x000fc40000004100 */
[CC--:B------:R-:W-:Y:S01]  /*13fc0*/  FMUL.FTZ R20, R4.reuse, R7.reuse ;  /* 0x0000000704147220 */ /* 0x0c0fe20000410000 */
[----:B------:R-:W-:Y:S02]  /*13fd0*/  HADD2.F32 R33, -RZ, R33.H1_H1 ;  /* 0x30000021ff217230 */ /* 0x000fe40000004100 */
        /* <DEDUP_REMOVED lines=20> */
[----:B------:R-:W-:Y:S02]  /*14120*/  F2FP.SATFINITE.E4M3.F32.PACK_AB_MERGE_C R12, R54, R43, R12 ;  /* 0x0000002b360c723e */ /* 0x000fe4000480700c */
[----:B------:R-:W-:-:S05]  /*14130*/  F2FP.SATFINITE.E4M3.F32.PACK_AB_MERGE_C R14, R14, R3, R29 ;  /* 0x000000030e0e723e */ /* 0x000fca000480701d */
[----:B------:R2:W-:Y:S02]  /*14140*/  STS.128 [R0+0x20400], R12 ;  /* 0x0204000c00007388 */ /* 0x0005e40000000c00 */
.L_x_3098:
[----:B------:R-:W-:Y:S05]  /*14150*/  BSYNC B1 ;  /* 0x0000000000017941 */ /* 0x000fea0003800000 */
.L_x_3097:
[----:B------:R-:W-:Y:S04]  /*14160*/  BSSY B1, `(.L_x_3099) ;  /* 0x0000105000017945 */ /* 0x000fe80003800000 */
[----:B------:R-:W-:Y:S05]  /*14170*/  @P1 BRA `(.L_x_3100) ;  /* 0x00000010000c1947 */ /* 0x000fea0003800000 */
[----:B-12---:R-:W2:Y:S04]  /*14180*/  LDL R15, [R1+0x1c] ;  /* 0x00001c00010f7983 */ /* 0x006ea80000100800 */
[----:B------:R-:W3:Y:S01]  /*14190*/  LDL R65, [R1+0x40] ;  /* 0x0000400001417983 */ /* 0x000ee20000100800 */
[----:B-----5:R-:W-:Y:S01]  /*141a0*/  LEA.HI R7, R59, R58, RZ, 0x1c ;  /* 0x0000003a3b077211 */ /* 0x020fe200078fe0ff */
[----:B------:R-:W-:Y:S01]  /*141b0*/  IMAD.SHL.U32 R56, R56, 0x80, RZ ;  /* 0x0000008038387824 */ /* 0x000fe200078e00ff */
[----:B------:R-:W-:Y:S02]  /*141c0*/  SHF.R.U32.HI R0, RZ, 0x8, R34 ;  /* 0x00000008ff007819 */ /* 0x000fe40000011622 */
[----:B------:R-:W-:Y:S01]  /*141d0*/  SHF.R.S32.HI R14, RZ, 0x1f, R7 ;  /* 0x0000001fff0e7819 */ /* 0x000fe20000011407 */
[----:B------:R-:W-:Y:S01]  /*141e0*/  IMAD.SHL.U32 R12, R7, 0x10, RZ ;  /* 0x00000010070c7824 */ /* 0x000fe200078e00ff */
[----:B------:R-:W-:-:S02]  /*141f0*/  LOP3.LUT R4, R34, 0xff, RZ, 0xc0, !PT ;  /* 0x000000ff22047812 */ /* 0x000fc400078ec0ff */
[----:B0-----:R-:W-:Y:S02]  /*14200*/  LOP3.LUT R13, R56, 0x380, RZ, 0xc0, !PT ;  /* 0x00000380380d7812 */ /* 0x001fe400078ec0ff */
[----:B------:R-:W-:Y:S02]  /*14210*/  LOP3.LUT R3, R0, 0xff, RZ, 0xc0, !PT ;  /* 0x000000ff00037812 */ /* 0x000fe400078ec0ff */
[----:B------:R-:W-:Y:S02]  /*14220*/  LEA.HI R14, R14, R7, RZ, 0x3 ;  /* 0x000000070e0e7211 */ /* 0x000fe400078f18ff */
[----:B------:R-:W-:Y:S02]  /*14230*/  SHF.R.U32.HI R5, RZ, 0x8, R35 ;  /* 0x00000008ff057819 */ /* 0x000fe40000011623 */
[----:B------:R-:W-:Y:S01]  /*14240*/  LOP3.LUT R0, R13, 0x70, R12, 0xf8, !PT ;  /* 0x000000700d007812 */ /* 0x000fe200078ef80c */
[----:B------:R-:W-:Y:S01]  /*14250*/  IMAD.SHL.U32 R14, R14, 0x800, RZ ;  /* 0x000008000e0e7824 */ /* 0x000fe200078e00ff */
[----:B------:R-:W-:-:S02]  /*14260*/  PRMT R20, R3, 0x7604, R4 ;  /* 0x0000760403147816 */ /* 0x000fc40000000004 */
[----:B------:R-:W-:Y:S02]  /*14270*/  LOP3.LUT R6, R35, 0xff, RZ, 0xc0, !PT ;  /* 0x000000ff23067812 */ /* 0x000fe400078ec0ff */
[----:B------:R-:W-:Y:S02]  /*14280*/  LOP3.LUT R5, R5, 0xff, RZ, 0xc0, !PT ;  /* 0x000000ff05057812 */ /* 0x000fe400078ec0ff */
[----:B------:R-:W-:Y:S02]  /*14290*/  SHF.R.U32.HI R13, RZ, 0x3, R13 ;  /* 0x00000003ff0d7819 */ /* 0x000fe4000001160d */
[----:B------:R-:W-:Y:S02]  /*142a0*/  SHF.R.U32.HI R3, RZ, 0x8, R36 ;  /* 0x00000008ff037819 */ /* 0x000fe40000011624 */
[----:B------:R-:W-:Y:S02]  /*142b0*/  PRMT R28, R5, 0x7604, R6 ;  /* 0x00007604051c7816 */ /* 0x000fe40000000006 */
[----:B------:R-:W-:-:S02]  /*142c0*/  LOP3.LUT R0, R0, R13, RZ, 0x3c, !PT ;  /* 0x0000000d00007212 */ /* 0x000fc400078e3cff */
[----:B------:R-:W-:Y:S02]  /*142d0*/  LOP3.LUT R4, R36, 0xff, RZ, 0xc0, !PT ;  /* 0x000000ff24047812 */ /* 0x000fe400078ec0ff */
[----:B------:R-:W-:Y:S02]  /*142e0*/  LOP3.LUT R3, R3, 0xff, RZ, 0xc0, !PT ;  /* 0x000000ff03037812 */ /* 0x000fe400078ec0ff */
[----:B------:R-:W-:Y:S02]  /*142f0*/  SHF.R.U32.HI R5, RZ, 0x8, R37 ;  /* 0x00000008ff057819 */ /* 0x000fe40000011625 */
[----:B------:R-:W-:Y:S02]  /*14300*/  LOP3.LUT R13, R14, 0xffffc000, RZ, 0xc0, !PT ;  /* 0xffffc0000e0d7812 */ /* 0x000fe400078ec0ff */
[----:B------:R-:W-:Y:S02]  /*14310*/  PRMT R30, R3, 0x7604, R4 ;  /* 0x00007604031e7816 */ /* 0x000fe40000000004 */
[----:B------:R-:W-:-:S02]  /*14320*/  LOP3.LUT R6, R37, 0xff, RZ, 0xc0, !PT ;  /* 0x000000ff25067812 */ /* 0x000fc400078ec0ff */
[----:B------:R-:W-:Y:S02]  /*14330*/  SHF.R.U32.HI R7, RZ, 0x8, R38 ;  /* 0x00000008ff077819 */ /* 0x000fe40000011626 */
[----:B------:R-:W-:Y:S02]  /*14340*/  LOP3.LUT R5, R5, 0xff, RZ, 0xc0, !PT ;  /* 0x000000ff05057812 */ /* 0x000fe400078ec0ff */
[----:B------:R-:W-:Y:S02]  /*14350*/  LOP3.LUT R12, R38, 0xff, RZ, 0xc0, !PT ;  /* 0x000000ff260c7812 */ /* 0x000fe400078ec0ff */
[----:B------:R-:W-:Y:S02]  /*14360*/  LOP3.LUT R7, R7, 0xff, RZ, 0xc0, !PT ;  /* 0x000000ff07077812 */ /* 0x000fe400078ec0ff */
[----:B------:R-:W-:Y:S02]  /*14370*/  PRMT R32, R5, 0x7604, R6 ;  /* 0x0000760405207816 */ /* 0x000fe40000000006 */
[----:B------:R-:W-:-:S02]  /*14380*/  LOP3.LUT R5, R39, 0xff, RZ, 0xc0, !PT ;  /* 0x000000ff27057812 */ /* 0x000fc400078ec0ff */
[----:B------:R-:W-:Y:S02]  /*14390*/  SHF.R.U32.HI R4, RZ, 0x8, R40 ;  /* 0x00000008ff047819 */ /* 0x000fe40000011628 */
[----:B------:R-:W-:Y:S02]  /*143a0*/  SHF.R.U32.HI R6, RZ, 0x8, R41 ;  /* 0x00000008ff067819 */ /* 0x000fe40000011629 */
[----:B------:R-:W-:Y:S02]  /*143b0*/  PRMT R33, R7, 0x7604, R12 ;  /* 0x0000760407217816 */ /* 0x000fe4000000000c */
        /* <DEDUP_REMOVED lines=8> */
[----:B------:R-:W-:-:S02]  /*14440*/  LOP3.LUT R21, R21, 0xff, RZ, 0xc0, !PT ;  /* 0x000000ff15157812 */ /* 0x000fc400078ec0ff */
[----:B------:R-:W-:Y:S02]  /*14450*/  SHF.R.U32.HI R31, RZ, 0x10, R37 ;  /* 0x00000010ff1f7819 */ /* 0x000fe40000011625 */
[----:B------:R-:W-:Y:S02]  /*14460*/  PRMT R21, R21, 0x7054, R28 ;  /* 0x0000705415157816 */ /* 0x000fe4000000001c */
[----:B------:R-:W-:Y:S02]  /*14470*/  SHF.R.U32.HI R28, RZ, 0x10, R39 ;  /* 0x00000010ff1c7819 */ /* 0x000fe40000011627 */
[----:B------:R-:W-:Y:S02]  /*14480*/  LOP3.LUT R29, R29, 0xff, RZ, 0xc0, !PT ;  /* 0x000000ff1d1d7812 */ /* 0x000fe400078ec0ff */
[----:B------:R-:W-:Y:S02]  /*14490*/  LOP3.LUT R31, R31, 0xff, RZ, 0xc0, !PT ;  /* 0x000000ff1f1f7812 */ /* 0x000fe400078ec0ff */
[----:B------:R-:W-:-:S02]  /*144a0*/  LOP3.LUT R28, R28, 0xff, RZ, 0xc0, !PT ;  /* 0x000000ff1c1c7812 */ /* 0x000fc400078ec0ff */
[----:B------:R-:W-:Y:S02]  /*144b0*/  PRMT R29, R29, 0x7054, R30 ;  /* 0x000070541d1d7816 */ /* 0x000fe4000000001e */
[----:B------:R-:W-:Y:S02]  /*144c0*/  SHF.R.U32.HI R30, RZ, 0x10, R40 ;  /* 0x00000010ff1e7819 */ /* 0x000fe40000011628 */
[----:B------:R-:W-:Y:S02]  /*144d0*/  PRMT R31, R31, 0x7054, R32 ;  /* 0x000070541f1f7816 */ /* 0x000fe40000000020 */
[----:B------:R-:W-:Y:S02]  /*144e0*/  SHF.R.U32.HI R32, RZ, 0x10, R41 ;  /* 0x00000010ff207819 */ /* 0x000fe40000011629 */
[----:B------:R-:W-:Y:S02]  /*144f0*/  LOP3.LUT R30, R30, 0xff, RZ, 0xc0, !PT ;  /* 0x000000ff1e1e7812 */ /* 0x000fe400078ec0ff */
[----:B------:R-:W-:-:S02]  /*14500*/  LOP3.LUT R32, R32, 0xff, RZ, 0xc0, !PT ;  /* 0x000000ff20207812 */ /* 0x000fc400078ec0ff */
[----:B------:R-:W-:Y:S02]  /*14510*/  PRMT R49, R30, 0x7054, R45 ;  /* 0x000070541e317816 */ /* 0x000fe4000000002d */
[----:B------:R-:W-:Y:S02]  /*14520*/  LOP3.LUT R44, R29, 0xff000000, R36, 0xf8, !PT ;  /* 0xff0000001d2c7812 */ /* 0x000fe400078ef824 */
[----:B------:R-:W-:Y:S02]  /*14530*/  PRMT R53, R32, 0x7054, R53 ;  /* 0x0000705420357816 */ /* 0x000fe40000000035 */
[----:B------:R-:W-:Y:S02]  /*14540*/  LOP3.LUT R45, R31, 0xff000000, R37, 0xf8, !PT ;  /* 0xff0000001f2d7812 */ /* 0x000fe400078ef825 */
[----:B------:R-:W-:Y:S02]  /*14550*/  LOP3.LUT R53, R53, 0xff000000, R41, 0xf8, !PT ;  /* 0xff00000035357812 */ /* 0x000fe400078ef829 */
[----:B------:R-:W-:-:S02]  /*14560*/  LOP3.LUT R40, R49, 0xff000000, R40, 0xf8, !PT ;  /* 0xff00000031287812 */ /* 0x000fc400078ef828 */
[----:B--2---:R-:W-:Y:S02]  /*14570*/  IADD3 R3, R0, R13, R15 ;  /* 0x0000000d00037210 */ /* 0x004fe40007ffe00f */
[----:B------:R-:W-:Y:S01]  /*14580*/  SHF.R.U32.HI R0, RZ, 0x8, R39 ;  /* 0x00000008ff007819 */ /* 0x000fe20000011627 */
[----:B---3--:R-:W0:Y:S03]  /*14590*/  LDS.128 R12, [R65+0x20400] ;  /* 0x02040000410c7984 */ /* 0x008e260000000c00 */
[----:B------:R-:W-:-:S04]  /*145a0*/  LOP3.LUT R0, R0, 0xff, RZ, 0xc0, !PT ;  /* 0x000000ff00007812 */ /* 0x000fc800078ec0ff */
[----:B------:R-:W-:Y:S02]  /*145b0*/  PRMT R43, R0, 0x7604, R5 ;  /* 0x00007604002b7816 */ /* 0x000fe40000000005 */
[----:B------:R-:W-:Y:S02]  /*145c0*/  IADD3 R0, R22, R3, RZ ;  /* 0x0000000316007210 */ /* 0x000fe40007ffe0ff */
[----:B------:R-:W-:Y:S02]  /*145d0*/  SHF.R.U32.HI R3, RZ, 0x10, R34 ;  /* 0x00000010ff037819 */ /* 0x000fe40000011622 */
[----:B------:R-:W-:Y:S01]  /*145e0*/  PRMT R47, R28, 0x7054, R43 ;  /* 0x000070541c2f7816 */ /* 0x000fe2000000002b */
[----:B------:R-:W1:Y:S01]  /*145f0*/  LDS.128 R4, [R0+0x20400] ;  /* 0x0204000000047984 */ /* 0x000e620000000c00 */
[----:B------:R-:W-:Y:S02]  /*14600*/  LOP3.LUT R3, R3, 0xff, RZ, 0xc0, !PT ;  /* 0x000000ff03037812 */ /* 0x000fe400078ec0ff */
[----:B------:R-:W-:-:S02]  /*14610*/  LOP3.LUT R43, R21, 0xff000000, R35, 0xf8, !PT ;  /* 0xff000000152b7812 */ /* 0x000fc400078ef823 */
[----:B------:R-:W-:Y:S02]  /*14620*/  PRMT R3, R3, 0x7054, R20 ;  /* 0x0000705403037816 */ /* 0x000fe40000000014 */
[----:B------:R-:W-:Y:S02]  /*14630*/  SHF.R.U32.HI R20, RZ, 0x10, R38 ;  /* 0x00000010ff147819 */ /* 0x000fe40000011626 */
[----:B------:R-:W-:Y:S02]  /*14640*/  LOP3.LUT R47, R47, 0xff000000, R39, 0xf8, !PT ;  /* 0xff0000002f2f7812 */ /* 0x000fe400078ef827 */
[----:B------:R-:W-:Y:S02]  /*14650*/  LOP3.LUT R20, R20, 0xff, RZ, 0xc0, !PT ;  /* 0x000000ff14147812 */ /* 0x000fe400078ec0ff */
[----:B------:R-:W-:Y:S02]  /*14660*/  F2FP.F16.E4M3.UNPACK_B R36, R43 ;  /* 0x0000002bff24723e */ /* 0x000fe400020006ff */
[----:B------:R-:W-:-:S02]  /*14670*/  F2FP.F16.E4M3.UNPACK_B R39, R47 ;  /* 0x0000002fff27723e */ /* 0x000fc400020006ff */
[----:B------:R-:W-:Y:S01]  /*14680*/  PRMT R33, R20, 0x7054, R33 ;  /* 0x0000705414217816 */ /* 0x000fe20000000021 */
[----:B------:R-:W-:Y:S01]  /*14690*/  HADD2.F32 R37, -RZ, R36.H0_H0 ;  /* 0x20000024ff257230 */ /* 0x000fe20000004100 */
[----:B------:R-:W-:Y:S01]  /*146a0*/  LOP3.LUT R42, R3, 0xff000000, R34, 0xf8, !PT ;  /* 0xff000000032a7812 */ /* 0x000fe200078ef822 */
[----:B------:R-:W-:Y:S01]  /*146b0*/  HADD2.F32 R41, -RZ, R39.H0_H0 ;  /* 0x20000027ff297230 */ /* 0x000fe20000004100 */
[----:B------:R-:W-:Y:S02]  /*146c0*/  F2FP.F16.E4M3.UNPACK_B R47, R47.H1 ;  /* 0x0000002fff2f723e */ /* 0x000fe400030006ff */
[----:B------:R-:W-:Y:S02]  /*146d0*/  F2FP.F16.E4M3.UNPACK_B R43, R43.H1 ;  /* 0x0000002bff2b723e */ /* 0x000fe400030006ff */
[----:B------:R-:W-:Y:S02]  /*146e0*/  LOP3.LUT R38, R33, 0xff000000, R38, 0xf8, !PT ;  /* 0xff00000021267812 */ /* 0x000fe400078ef826 */
[----:B0-----:R-:W-:-:S02]  /*146f0*/  F2FP.F16.E4M3.UNPACK_B R20, R13 ;  /* 0x0000000dff14723e */ /* 0x001fc400020006ff */
[-C--:B------:R-:W-:Y:S02]  /*14700*/  F2FP.F16.E4M3.UNPACK_B R28, R15.reuse ;  /* 0x0000000fff1c723e */ /* 0x080fe400020006ff */
[----:B------:R-:W-:Y:S02]  /*14710*/  F2FP.F16.E4M3.UNPACK_B R29, R15.H1 ;  /* 0x0000000fff1d723e */ /* 0x000fe400030006ff */
[-C--:B------:R-:W-:Y:S02]  /*14720*/  F2FP.F16.E4M3.UNPACK_B R15, R14.reuse ;  /* 0x0000000eff0f723e */ /* 0x080fe400020006ff */
[----:B------:R-:W-:Y:S01]  /*14730*/  F2FP.F16.E4M3.UNPACK_B R21, R14.H1 ;  /* 0x0000000eff15723e */ /* 0x000fe200030006ff */
[--C-:B------:R-:W-:Y:S01]  /*14740*/  HADD2.F32 R14, -RZ, R20.reuse.H0_H0 ;  /* 0x20000014ff0e7230 */ /* 0x100fe20000004100 */
[----:B------:R-:W-:Y:S01]  /*14750*/  F2FP.F16.E4M3.UNPACK_B R13, R13.H1 ;  /* 0x0000000dff0d723e */ /* 0x000fe200030006ff */
[----:B------:R-:W-:Y:S01]  /*14760*/  HADD2.F32 R20, -RZ, R20.H1_H1 ;  /* 0x30000014ff147230 */ /* 0x000fe20000004100 */
[----:B------:R-:W-:-:S02]  /*14770*/  F2FP.F16.E4M3.UNPACK_B R3, R12 ;  /* 0x0000000cff03723e */ /* 0x000fc400020006ff */
[-C--:B-1----:R-:W-:Y:S02]  /*14780*/  F2FP.F16.E4M3.UNPACK_B R30, R5.reuse ;  /* 0x00000005ff1e723e */ /* 0x082fe400020006ff */
[----:B------:R-:W-:Y:S02]  /*14790*/  F2FP.F16.E4M3.UNPACK_B R31, R5.H1 ;  /* 0x00000005ff1f723e */ /* 0x000fe400030006ff */
[-C--:B------:R-:W-:Y:S01]  /*147a0*/  F2FP.F16.E4M3.UNPACK_B R34, R7.reuse ;  /* 0x00000007ff22723e */ /* 0x080fe200020006ff */
[--C-:B------:R-:W-:Y:S01]  /*147b0*/  HADD2.F32 R32, -RZ, R30.reuse.H0_H0 ;  /* 0x2000001eff207230 */ /* 0x100fe20000004100 */
[----:B------:R-:W-:Y:S01]  /*147c0*/  F2FP.F16.E4M3.UNPACK_B R35, R7.H1 ;  /* 0x00000007ff23723e */ /* 0x000fe200030006ff */
[----:B------:R-:W-:Y:S01]  /*147d0*/  HADD2.F32 R30, -RZ, R30.H1_H1 ;  /* 0x3000001eff1e7230 */ /* 0x000fe20000004100 */
[-C--:B------:R-:W-:Y:S02]  /*147e0*/  F2FP.F16.E4M3.UNPACK_B R5, R4.reuse ;  /* 0x00000004ff05723e */ /* 0x080fe400020006ff */
[----:B------:R-:W-:Y:S01]  /*147f0*/  F2FP.F16.E4M3.UNPACK_B R7, R4.H1 ;  /* 0x00000004ff07723e */ /* 0x000fe200030006ff */
[C---:B------:R-:W-:Y:S01]  /*14800*/  FMUL.FTZ R4, R32.reuse, R37 ;  /* 0x0000002520047220 */ /* 0x040fe20000410000 */
[----:B------:R-:W-:Y:S01]  /*14810*/  FMUL.FTZ R49, R32, R41 ;  /* 0x0000002920317220 */ /* 0x000fe20000410000 */
[----:B------:R-:W-:-:S02]  /*14820*/  F2FP.F16.E4M3.UNPACK_B R32, R6 ;  /* 0x00000006ff20723e */ /* 0x000fc400020006ff */
[C---:B------:R-:W-:Y:S01]  /*14830*/  FFMA.FTZ R48, R14.reuse, R41, R4 ;  /* 0x000000290e307223 */ /* 0x040fe20000010004 */
[----:B------:R-:W-:Y:S01]  /*14840*/  FFMA.FTZ R46, R14, R37, -R49 ;  /* 0x000000250e2e7223 */ /* 0x000fe20000010831 */
[----:B------:R-:W-:Y:S01]  /*14850*/  HADD2.F32 R41, -RZ, R39.H1_H1 ;  /* 0x30000027ff297230 */ /* 0x000fe20000004100 */
[----:B------:R-:W-:Y:S01]  /*14860*/  F2FP.F16.E4M3.UNPACK_B R33, R6.H1 ;  /* 0x00000006ff21723e */ /* 0x000fe200030006ff */
[----:B------:R-:W-:Y:S01]  /*14870*/  HADD2.F32 R37, -RZ, R36.H1_H1 ;  /* 0x30000024ff257230 */ /* 0x000fe20000004100 */
[----:B------:R-:W-:Y:S01]  /*14880*/  F2FP.F16.E4M3.UNPACK_B R36, R53 ;  /* 0x00000035ff24723e */ /* 0x000fe200020006ff */
[----:B------:R-:W-:Y:S02]  /*14890*/  HADD2.F32 R49, -RZ, R47.H0_H0 ;  /* 0x2000002fff317230 */ /* 0x000fe40000004100 */
[C---:B------:R-:W-:Y:S01]  /*148a0*/  FMUL.FTZ R55, R30.reuse, R41 ;  /* 0x000000291e377220 */ /* 0x040fe20000410000 */
[----:B------:R-:W-:Y:S02]  /*148b0*/  HADD2.F32 R6, -RZ, R31.H0_H0 ;  /* 0x2000001fff067230 */ /* 0x000fe40000004100 */
[----:B------:R-:W-:Y:S01]  /*148c0*/  FMUL.FTZ R30, R30, R37 ;  /* 0x000000251e1e7220 */ /* 0x000fe20000410000 */
[----:B------:R-:W-:-:S02]  /*148d0*/  HADD2.F32 R39, -RZ, R43.H0_H0 ;  /* 0x2000002bff277230 */ /* 0x000fc40000004100 */
[----:B------:R-:W-:Y:S01]  /*148e0*/  FFMA.FTZ R55, R20, R37, -R55 ;  /* 0x0000002514377223 */ /* 0x000fe20000010837 */
[----:B------:R-:W-:Y:S02]  /*148f0*/  HADD2.F32 R4, -RZ, R13.H0_H0 ;  /* 0x2000000dff047230 */ /* 0x000fe40000004100 */
[----:B------:R-:W-:Y:S01]  /*14900*/  FMUL.FTZ R57, R6, R49 ;  /* 0x0000003106397220 */ /* 0x000fe20000410000 */
[----:B------:R-:W-:Y:S01]  /*14910*/  FFMA.FTZ R41, R20, R41, R30 ;  /* 0x0000002914297223 */ /* 0x000fe2000001001e */
[----:B------:R-:W-:Y:S01]  /*14920*/  FMUL.FTZ R6, R6, R39 ;  /* 0x0000002706067220 */ /* 0x000fe20000410000 */
[----:B------:R-:W-:Y:S01]  /*14930*/  F2FP.F16.E4M3.UNPACK_B R20, R45 ;  /* 0x0000002dff14723e */ /* 0x000fe200020006ff */
[C---:B------:R-:W-:Y:S01]  /*14940*/  FFMA.FTZ R57, R4.reuse, R39, -R57 ;  /* 0x0000002704397223 */ /* 0x040fe20000010839 */
[----:B------:R-:W-:Y:S02]  /*14950*/  HADD2.F32 R39, -RZ, R36.H0_H0 ;  /* 0x20000024ff277230 */ /* 0x000fe40000004100 */
[----:B------:R-:W-:Y:S01]  /*14960*/  FFMA.FTZ R49, R4, R49, R6 ;  /* 0x0000003104317223 */ /* 0x000fe20000010006 */
[----:B------:R-:W-:Y:S01]  /*14970*/  HADD2.F32 R6, -RZ, R34.H0_H0 ;  /* 0x20000022ff067230 */ /* 0x000fe20000004100 */
[----:B------:R-:W-:Y:S01]  /*14980*/  F2FP.F16.E4M3.UNPACK_B R53, R53.H1 ;  /* 0x00000035ff35723e */ /* 0x000fe200030006ff */
[----:B------:R-:W-:Y:S01]  /*14990*/  HADD2.F32 R30, -RZ, R47.H1_H1 ;  /* 0x3000002fff1e7230 */ /* 0x000fe20000004100 */
[----:B------:R-:W-:Y:S01]  /*149a0*/  F2FP.F16.E4M3.UNPACK_B R45, R45.H1 ;  /* 0x0000002dff2d723e */ /* 0x000fe200030006ff */
[----:B------:R-:W-:Y:S01]  /*149b0*/  HADD2.F32 R31, -RZ, R31.H1_H1 ;  /* 0x3000001fff1f7230 */ /* 0x000fe20000004100 */
[----:B------:R-:W-:Y:S01]  /*149c0*/  F2FP.F16.E4M3.UNPACK_B R12, R12.H1 ;  /* 0x0000000cff0c723e */ /* 0x000fe200030006ff */
[----:B------:R-:W-:-:S02]  /*149d0*/  HADD2.F32 R14, -RZ, R43.H1_H1 ;  /* 0x3000002bff0e7230 */ /* 0x000fc40000004100 */
[C---:B------:R-:W-:Y:S01]  /*149e0*/  FMUL.FTZ R43, R6.reuse, R39 ;  /* 0x00000027062b7220 */ /* 0x040fe20000410000 */
[----:B------:R-:W-:Y:S02]  /*149f0*/  HADD2.F32 R37, -RZ, R20.H0_H0 ;  /* 0x20000014ff257230 */ /* 0x000fe40000004100 */
[C---:B------:R-:W-:Y:S01]  /*14a00*/  FMUL.FTZ R52, R31.reuse, R30 ;  /* 0x0000001e1f347220 */ /* 0x040fe20000410000 */
[----:B------:R-:W-:Y:S02]  /*14a10*/  HADD2.F32 R4, -RZ, R28.H0_H0 ;  /* 0x2000001cff047230 */ /* 0x000fe40000004100 */
[----:B------:R-:W-:Y:S01]  /*14a20*/  FMUL.FTZ R31, R31, R14 ;  /* 0x0000000e1f1f7220 */ /* 0x000fe20000410000 */
[----:B------:R-:W-:Y:S02]  /*14a30*/  HADD2.F32 R13, -RZ, R13.H1_H1 ;  /* 0x3000000dff0d7230 */ /* 0x000fe40000004100 */
[----:B------:R-:W-:Y:S01]  /*14a40*/  FMUL.FTZ R6, R6, R37 ;  /* 0x0000002506067220 */ /* 0x000fe20000410000 */
[----:B------:R-:W-:-:S02]  /*14a50*/  HADD2.F32 R34, -RZ, R34.H1_H1 ;  /* 0x30000022ff227230 */ /* 0x000fc40000004100 */
[C---:B------:R-:W-:Y:S01]  /*14a60*/  FFMA.FTZ R43, R4.reuse, R37, -R43 ;  /* 0x00000025042b7223 */ /* 0x040fe2000001082b */
[----:B------:R-:W-:Y:S02]  /*14a70*/  HADD2.F32 R37, -RZ, R36.H1_H1 ;  /* 0x30000024ff257230 */ /* 0x000fe40000004100 */
[C---:B------:R-:W-:Y:S01]  /*14a80*/  FFMA.FTZ R52, R13.reuse, R14, -R52 ;  /* 0x0000000e0d347223 */ /* 0x040fe20000010834 */
[----:B------:R-:W-:Y:S01]  /*14a90*/  FFMA.FTZ R54, R13, R30, R31 ;  /* 0x0000001e0d367223 */ /* 0x000fe2000001001f */
[----:B------:R-:W-:Y:S01]  /*14aa0*/  FFMA.FTZ R47, R4, R39, R6 ;  /* 0x00000027042f7223 */ /* 0x000fe20000010006 */
[----:B------:R-:W-:Y:S02]  /*14ab0*/  HADD2.F32 R13, -RZ, R20.H1_H1 ;  /* 0x30000014ff0d7230 */ /* 0x000fe40000004100 */
[----:B------:R-:W-:Y:S01]  /*14ac0*/  FMUL.FTZ R61, R34, R37 ;  /* 0x00000025223d7220 */ /* 0x000fe20000410000 */
[----:B------:R-:W-:Y:S01]  /*14ad0*/  HADD2.F32 R39, -RZ, R53.H0_H0 ;  /* 0x20000035ff277230 */ /* 0x000fe20000004100 */
[----:B------:R-:W-:Y:S01]  /*14ae0*/  F2FP.F16.E4M3.UNPACK_B R20, R38.H1 ;  /* 0x00000026ff14723e */ /* 0x000fe200030006ff */
[----:B------:R-:W-:-:S02]  /*14af0*/  HADD2.F32 R6, -RZ, R35.H0_H0 ;  /* 0x20000023ff067230 */ /* 0x000fc40000004100 */
[----:B------:R-:W-:Y:S01]  /*14b00*/  FMUL.FTZ R34, R34, R13 ;  /* 0x0000000d22227220 */ /* 0x000fe20000410000 */
[----:B------:R-:W-:Y:S01]  /*14b10*/  HADD2.F32 R31, -RZ, R45.H0_H0 ;  /* 0x2000002dff1f7230 */ /* 0x000fe20000004100 */
[----:B------:R-:W-:Y:S01]  /*14b20*/  F2FP.F16.E4M3.UNPACK_B R38, R38 ;  /* 0x00000026ff26723e */ /* 0x000fe200020006ff */
[----:B------:R-:W-:Y:S02]  /*14b30*/  HADD2.F32 R28, -RZ, R28.H1_H1 ;  /* 0x3000001cff1c7230 */ /* 0x000fe40000004100 */
[C---:B------:R-:W-:Y:S01]  /*14b40*/  FMUL.FTZ R63, R6.reuse, R39 ;  /* 0x00000027063f7220 */ /* 0x040fe20000410000 */
[----:B------:R-:W-:Y:S02]  /*14b50*/  HADD2.F32 R4, -RZ, R29.H0_H0 ;  /* 0x2000001dff047230 */ /* 0x000fe40000004100 */
[----:B------:R-:W-:Y:S01]  /*14b60*/  FMUL.FTZ R6, R6, R31 ;  /* 0x0000001f06067220 */ /* 0x000fe20000410000 */
[----:B------:R-:W-:Y:S02]  /*14b70*/  HADD2.F32 R14, -RZ, R45.H1_H1 ;  /* 0x3000002dff0e7230 */ /* 0x000fe40000004100 */
[C---:B------:R-:W-:Y:S01]  /*14b80*/  FFMA.FTZ R56, R28.reuse, R13, -R61 ;  /* 0x0000000d1c387223 */ /* 0x040fe2000001083d */
[----:B------:R-:W-:Y:S01]  /*14b90*/  F2FP.F16.E4M3.UNPACK_B R13, R42.H1 ;  /* 0x0000002aff0d723e */ /* 0x000fe200030006ff */
[----:B------:R-:W-:Y:S01]  /*14ba0*/  FFMA.FTZ R60, R28, R37, R34 ;  /* 0x000000251c3c7223 */ /* 0x000fe20000010022 */
[----:B------:R-:W-:Y:S01]  /*14bb0*/  FFMA.FTZ R61, R4, R39, R6 ;  /* 0x00000027043d7223 */ /* 0x000fe20000010006 */
[----:B------:R-:W-:-:S02]  /*14bc0*/  HADD2.F32 R28, -RZ, R53.H1_H1 ;  /* 0x30000035ff1c7230 */ /* 0x000fc40000004100 */
[----:B------:R-:W-:Y:S01]  /*14bd0*/  FFMA.FTZ R63, R4, R31, -R63 ;  /* 0x0000001f043f7223 */ /* 0x000fe2000001083f */
[----:B------:R-:W-:Y:S01]  /*14be0*/  HADD2.F32 R35, -RZ, R35.H1_H1 ;  /* 0x30000023ff237230 */ /* 0x000fe20000004100 */
[----:B------:R-:W-:Y:S01]  /*14bf0*/  F2FP.F16.E4M3.UNPACK_B R42, R42 ;  /* 0x0000002aff2a723e */ /* 0x000fe200020006ff */
[----:B------:R-:W-:Y:S02]  /*14c00*/  HADD2.F32 R37, -RZ, R20.H0_H0 ;  /* 0x20000014ff257230 */ /* 0x000fe40000004100 */
        /* <DEDUP_REMOVED lines=13> */
[----:B------:R-:W-:Y:S01]  /*14ce0*/  FMUL.FTZ R31, R7, R20 ;  /* 0x00000014071f7220 */ /* 0x000fe20000410000 */
[----:B------:R-:W-:Y:S02]  /*14cf0*/  HADD2.F32 R12, -RZ, R12.H1_H1 ;  /* 0x3000000cff0c7230 */ /* 0x000fe40000004100 */
[C---:B------:R-:W-:Y:S01]  /*14d00*/  FFMA.FTZ R62, R29.reuse, R14, -R30 ;  /* 0x0000000e1d3e7223 */ /* 0x040fe2000001081e */
[----:B------:R-:W-:Y:S01]  /*14d10*/  FFMA.FTZ R64, R29, R28, R39 ;  /* 0x0000001c1d407223 */ /* 0x000fe20000010027 */
[-C--:B------:R-:W-:Y:S01]  /*14d20*/  FMUL.FTZ R7, R7, R13.reuse ;  /* 0x0000000d07077220 */ /* 0x080fe20000410000 */
[----:B------:R-:W-:Y:S02]  /*14d30*/  HADD2.F32 R29, -RZ, R38.H0_H0 ;  /* 0x20000026ff1d7230 */ /* 0x000fe40000004100 */
[C---:B------:R-:W-:Y:S01]  /*14d40*/  FFMA.FTZ R28, R12.reuse, R13, -R31 ;  /* 0x0000000d0c1c7223 */ /* 0x040fe2000001081f */
[----:B------:R-:W-:Y:S02]  /*14d50*/  HADD2.F32 R6, -RZ, R5.H0_H0 ;  /* 0x20000005ff067230 */ /* 0x000fe40000004100 */
[----:B------:R-:W-:Y:S01]  /*14d60*/  FFMA.FTZ R30, R12, R20, R7 ;  /* 0x000000140c1e7223 */ /* 0x000fe20000010007 */
[----:B------:R-:W-:-:S02]  /*14d70*/  HADD2.F32 R7, -RZ, R42.H0_H0 ;  /* 0x2000002aff077230 */ /* 0x000fc40000004100 */
[----:B------:R-:W-:Y:S02]  /*14d80*/  HADD2.F32 R4, -RZ, R3.H0_H0 ;  /* 0x20000003ff047230 */ /* 0x000fe40000004100 */
[C---:B------:R-:W-:Y:S01]  /*14d90*/  FMUL.FTZ R13, R6.reuse, R29 ;  /* 0x0000001d060d7220 */ /* 0x040fe20000410000 */
[----:B------:R-:W-:Y:S02]  /*14da0*/  HADD2.F32 R38, -RZ, R38.H1_H1 ;  /* 0x30000026ff267230 */ /* 0x000fe40000004100 */
[-C--:B------:R-:W-:Y:S01]  /*14db0*/  FMUL.FTZ R31, R6, R7.reuse ;  /* 0x00000007061f7220 */ /* 0x080fe20000410000 */
[----:B------:R-:W-:Y:S02]  /*14dc0*/  HADD2.F32 R5, -RZ, R5.H1_H1 ;  /* 0x30000005ff057230 */ /* 0x000fe40000004100 */
[----:B------:R-:W-:Y:S01]  /*14dd0*/  FFMA.FTZ R20, R4, R7, -R13 ;  /* 0x0000000704147223 */ /* 0x000fe2000001080d */
[----:B------:R-:W-:Y:S01]  /*14de0*/  HADD2.F32 R42, -RZ, R42.H1_H1 ;  /* 0x3000002aff2a7230 */ /* 0x000fe20000004100 */
[----:B------:R-:W-:Y:S01]  /*14df0*/  F2FP.F16.E4M3.UNPACK_B R7, R40.H1 ;  /* 0x00000028ff07723e */ /* 0x000fe200030006ff */
[----:B------:R-:W-:-:S02]  /*14e00*/  HADD2.F32 R3, -RZ, R3.H1_H1 ;  /* 0x30000003ff037230 */ /* 0x000fc40000004100 */
[C---:B------:R-:W-:Y:S01]  /*14e10*/  FMUL.FTZ R12, R5.reuse, R38 ;  /* 0x00000026050c7220 */ /* 0x040fe20000410000 */
[----:B------:R-:W-:Y:S01]  /*14e20*/  FFMA.FTZ R31, R4, R29, R31 ;  /* 0x0000001d041f7223 */ /* 0x000fe2000001001f */
[----:B------:R-:W-:Y:S01]  /*14e30*/  F2FP.F16.E4M3.UNPACK_B R6, R44.H1 ;  /* 0x0000002cff06723e */ /* 0x000fe200030006ff */
[-C--:B------:R-:W-:Y:S01]  /*14e40*/  FMUL.FTZ R5, R5, R42.reuse ;  /* 0x0000002a05057220 */ /* 0x080fe20000410000 */
[C---:B------:R-:W-:Y:S01]  /*14e50*/  FFMA.FTZ R29, R3.reuse, R42, -R12 ;  /* 0x0000002a031d7223 */ /* 0x040fe2000001080c */
[----:B------:R-:W-:Y:S01]  /*14e60*/  HADD2.F32 R12, -RZ, R7.H0_H0 ;  /* 0x20000007ff0c7230 */ /* 0x000fe20000004100 */
[----:B------:R-:W-:Y:S01]  /*14e70*/  F2FP.F16.E4M3.UNPACK_B R44, R44 ;  /* 0x0000002cff2c723e */ /* 0x000fe200020006ff */
        /* <DEDUP_REMOVED lines=10> */
[----:B------:R-:W-:Y:S02]  /*14f20*/  HADD2.F32 R6, -RZ, R6.H1_H1 ;  /* 0x30000006ff067230 */ /* 0x000fe40000004100 */
[----:B------:R-:W-:Y:S02]  /*14f30*/  HADD2.F32 R21, -RZ, R21.H1_H1 ;  /* 0x30000015ff157230 */ /* 0x000fe40000004100 */
[C---:B------:R-:W-:Y:S01]  /*14f40*/  FMUL.FTZ R36, R33.reuse, R14 ;  /* 0x0000000e21247220 */ /* 0x040fe20000410000 */
[----:B------:R-:W-:Y:S01]  /*14f50*/  FMUL.FTZ R5, R33, R6 ;  /* 0x0000000621057220 */ /* 0x000fe20000410000 */
[----:B------:R-:W-:-:S02]  /*14f60*/  FFMA.FTZ R33, R3, R12, R4 ;  /* 0x0000000c03217223 */ /* 0x000fc40000010004 */
[C---:B------:R-:W-:Y:S01]  /*14f70*/  FFMA.FTZ R39, R21.reuse, R6, -R36 ;  /* 0x0000000615277223 */ /* 0x040fe20000010824 */
[----:B------:R-:W-:Y:S02]  /*14f80*/  HADD2.F32 R6, -RZ, R40.H0_H0 ;  /* 0x20000028ff067230 */ /* 0x000fe40000004100 */
[----:B------:R-:W-:Y:S01]  /*14f90*/  FFMA.FTZ R36, R21, R14, R5 ;  /* 0x0000000e15247223 */ /* 0x000fe20000010005 */
[----:B------:R-:W-:Y:S02]  /*14fa0*/  HADD2.F32 R5, -RZ, R44.H0_H0 ;  /* 0x2000002cff057230 */ /* 0x000fe40000004100 */
[----:B------:R-:W-:Y:S02]  /*14fb0*/  HADD2.F32 R4, -RZ, R32.H0_H0 ;  /* 0x20000020ff047230 */ /* 0x000fe40000004100 */
[----:B------:R-:W-:Y:S01]  /*14fc0*/  HADD2.F32 R40, -RZ, R40.H1_H1 ;  /* 0x30000028ff287230 */ /* 0x000fe20000004100 */
[----:B------:R-:W-:Y:S01]  /*14fd0*/  F2FP.SATFINITE.E4M3.F32.PACK_AB_MERGE_C R33, R36, R33, RZ ;  /* 0x000000212421723e */ /* 0x000fe200048070ff */
[----:B------:R-:W-:-:S02]  /*14fe0*/  HADD2.F32 R32, -RZ, R32.H1_H1 ;  /* 0x30000020ff207230 */ /* 0x000fc40000004100 */
[C---:B------:R-:W-:Y:S01]  /*14ff0*/  FMUL.FTZ R12, R4.reuse, R6 ;  /* 0x00000006040c7220 */ /* 0x040fe20000410000 */
[----:B------:R-:W-:Y:S02]  /*15000*/  HADD2.F32 R44, -RZ, R44.H1_H1 ;  /* 0x3000002cff2c7230 */ /* 0x000fe40000004100 */
[-C--:B------:R-:W-:Y:S01]  /*15010*/  FMUL.FTZ R7, R4, R5.reuse ;  /* 0x0000000504077220 */ /* 0x080fe20000410000 */
[--C-:B------:R-:W-:Y:S02]  /*15020*/  HADD2.F32 R3, -RZ, R15.reuse.H0_H0 ;  /* 0x2000000fff037230 */ /* 0x100fe40000004100 */
[C---:B------:R-:W-:Y:S01]  /*15030*/  FMUL.FTZ R4, R32.reuse, R40 ;  /* 0x0000002820047220 */ /* 0x040fe20000410000 */
[----:B------:R-:W-:Y:S02]  /*15040*/  HADD2.F32 R15, -RZ, R15.H1_H1 ;  /* 0x3000000fff0f7230 */ /* 0x000fe40000004100 */
        /* <DEDUP_REMOVED lines=11> */
[----:B------:R-:W-:-:S02]  /*15100*/  F2FP.SATFINITE.E4M3.F32.PACK_AB_MERGE_C R12, R30, R37, RZ ;  /* 0x000000251e0c723e */ /* 0x000fc400048070ff */
[----:B------:R-:W-:Y:S02]  /*15110*/  F2FP.SATFINITE.E4M3.F32.PACK_AB_MERGE_C R5, R55, R46, R5 ;  /* 0x0000002e3705723e */ /* 0x000fe40004807005 */
        /* <DEDUP_REMOVED lines=9> */
.L_x_3100:
[----:B------:R-:W-:Y:S05]  /*151b0*/  BSYNC B1 ;  /* 0x0000000000017941 */ /* 0x000fea0003800000 */
.L_x_3099:
[----:B------:R-:W-:Y:S05]  /*151c0*/  @P0 BRA `(.L_x_3084) ;  /* 0x0000000c00ec0947 */ /* 0x000fea0003800000 */
[----:B-1----:R-:W4:Y:S04]  /*151d0*/  LDL R30, [R1+0x18] ;  /* 0x00001800011e7983 */ /* 0x002f280000100800 */
[----:B------:R-:W0:Y:S01]  /*151e0*/  LDL R53, [R1+0x3c] ;  /* 0x00003c0001357983 */ /* 0x000e220000100800 */
[----:B-----5:R-:W-:Y:S01]  /*151f0*/  SHF.R.U32.HI R3, RZ, 0x8, R24 ;  /* 0x00000008ff037819 */ /* 0x020fe20000011618 */
[----:B------:R-:W-:Y:S01]  /*15200*/  IMAD.SHL.U32 R51, R51, 0x80, RZ ;  /* 0x0000008033337824 */ /* 0x000fe200078e00ff */
[----:B--23--:R-:W-:Y:S02]  /*15210*/  SHF.R.U32.HI R5, RZ, 0x8, R25 ;  /* 0x00000008ff057819 */ /* 0x00cfe40000011619 */
[----:B------:R-:W-:Y:S02]  /*15220*/  LOP3.LUT R0, R24, 0xff, RZ, 0xc0, !PT ;  /* 0x000000ff18007812 */ /* 0x000fe400078ec0ff */
[----:B------:R-:W-:-:S02]  /*15230*/  LOP3.LUT R3, R3, 0xff, RZ, 0xc0, !PT ;  /* 0x000000ff03037812 */ /* 0x000fc400078ec0ff */
[----:B------:R-:W-:Y:S02]  /*15240*/  LOP3.LUT R4, R25, 0xff, RZ, 0xc0, !PT ;  /* 0x000000ff19047812 */ /* 0x000fe400078ec0ff */
[----:B------:R-:W-:Y:S02]  /*15250*/  SHF.R.U32.HI R6, RZ, 0x8, R26 ;  /* 0x00000008ff067819 */ /* 0x000fe4000001161a */
[----:B------:R-:W-:Y:S02]  /*15260*/  LOP3.LUT R5, R5, 0xff, RZ, 0xc0, !PT ;  /* 0x000000ff05057812 */ /* 0x000fe400078ec0ff */
[----:B------:R-:W-:Y:S02]  /*15270*/  LEA.HI R58, R59, R58, RZ, 0x1c ;  /* 0x0000003a3b3a7211 */ /* 0x000fe400078fe0ff */
[----:B------:R-:W-:Y:S02]  /*15280*/  PRMT R21, R3, 0x7604, R0 ;  /* 0x0000760403157816 */ /* 0x000fe40000000000 */
[----:B------:R-:W-:-:S02]  /*15290*/  LOP3.LUT R0, R26, 0xff, RZ, 0xc0, !PT ;  /* 0x000000ff1a007812 */ /* 0x000fc400078ec0ff */
[----:B------:R-:W-:Y:S02]  /*152a0*/  LOP3.LUT R3, R6, 0xff, RZ, 0xc0, !PT ;  /* 0x000000ff06037812 */ /* 0x000fe400078ec0ff */
[----:B------:R-:W-:Y:S02]  /*152b0*/  PRMT R20, R5, 0x7604, R4 ;  /* 0x0000760405147816 */ /* 0x000fe40000000004 */
[----:B------:R-:W-:Y:S02]  /*152c0*/  SHF.R.S32.HI R5, RZ, 0x1f, R58 ;  /* 0x0000001fff057819 */ /* 0x000fe4000001143a */
[----:B------:R-:W-:Y:S01]  /*152d0*/  PRMT R29, R3, 0x7604, R0 ;  /* 0x00007604031d7816 */ /* 0x000fe20000000000 */
[----:B------:R-:W-:Y:S01]  /*152e0*/  IMAD.SHL.U32 R0, R58, 0x10, RZ ;  /* 0x000000103a007824 */ /* 0x000fe200078e00ff */
[----:B------:R-:W-:Y:S02]  /*152f0*/  LEA.HI R7, R5, R58, RZ, 0x3 ;  /* 0x0000003a05077211 */ /* 0x000fe400078f18ff */
[----:B------:R-:W-:-:S02]  /*15300*/  LOP3.LUT R51, R51, 0x380, RZ, 0xc0, !PT ;  /* 0x0000038033337812 */ /* 0x000fc400078ec0ff */
[----:B------:R-:W-:Y:S01]  /*15310*/  SHF.R.U32.HI R4, RZ, 0x8, R27 ;  /* 0x00000008ff047819 */ /* 0x000fe2000001161b */
[----:B------:R-:W-:Y:S01]  /*15320*/  IMAD.SHL.U32 R7, R7, 0x800, RZ ;  /* 0x0000080007077824 */ /* 0x000fe200078e00ff */
[----:B------:R-:W-:Y:S02]  /*15330*/  LOP3.LUT R0, R51, 0x70, R0, 0xf8, !PT ;  /* 0x0000007033007812 */ /* 0x000fe400078ef800 */
[----:B------:R-:W-:Y:S02]  /*15340*/  SHF.R.U32.HI R51, RZ, 0x3, R51 ;  /* 0x00000003ff337819 */ /* 0x000fe40000011633 */
[----:B------:R-:W-:Y:S02]  /*15350*/  LOP3.LUT R3, R27, 0xff, RZ, 0xc0, !PT ;  /* 0x000000ff1b037812 */ /* 0x000fe400078ec0ff */
[----:B------:R-:W-:Y:S02]  /*15360*/  LOP3.LUT R4, R4, 0xff, RZ, 0xc0, !PT ;  /* 0x000000ff04047812 */ /* 0x000fe400078ec0ff */
[----:B------:R-:W-:-:S02]  /*15370*/  LOP3.LUT R0, R0, R51, RZ, 0x3c, !PT ;  /* 0x0000003300007212 */ /* 0x000fc400078e3cff */
[----:B------:R-:W-:Y:S02]  /*15380*/  LOP3.LUT R7, R7, 0xffffc000, RZ, 0xc0, !PT ;  /* 0xffffc00007077812 */ /* 0x000fe400078ec0ff */
[----:B------:R-:W-:Y:S02]  /*15390*/  PRMT R28, R4, 0x7604, R3 ;  /* 0x00007604041c7816 */ /* 0x000fe40000000003 */
[----:B------:R-:W-:Y:S02]  /*153a0*/  SHF.R.U32.HI R6, RZ, 0x8, R8 ;  /* 0x00000008ff067819 */ /* 0x000fe40000011608 */
[----:B------:R-:W-:Y:S02]  /*153b0*/  LOP3.LUT R5, R8, 0xff, RZ, 0xc0, !PT ;  /* 0x000000ff08057812 */ /* 0x000fe400078ec0ff */
[----:B------:R-:W-:Y:S02]  /*153c0*/  LOP3.LUT R6, R6, 0xff, RZ, 0xc0, !PT ;  /* 0x000000ff06067812 */ /* 0x000fe400078ec0ff */
[----:B------:R-:W-:-:S02]  /*153d0*/  SHF.R.U32.HI R4, RZ, 0x8, R9 ;  /* 0x00000008ff047819 */ /* 0x000fc40000011609 */
[----:B------:R-:W-:Y:S02]  /*153e0*/  PRMT R35, R6, 0x7604, R5 ;  /* 0x0000760406237816 */ /* 0x000fe40000000005 */
[----:B------:R-:W-:Y:S02]  /*153f0*/  SHF.R.U32.HI R32, RZ, 0x8, R10 ;  /* 0x00000008ff207819 */ /* 0x000fe4000001160a */
[----:B------:R-:W-:Y:S02]  /*15400*/  LOP3.LUT R31, R10, 0xff, RZ, 0xc0, !PT ;  /* 0x000000ff0a1f7812 */ /* 0x000fe400078ec0ff */
[----:B------:R-:W-:Y:S02]  /*15410*/  LOP3.LUT R32, R32, 0xff, RZ, 0xc0, !PT ;  /* 0x000000ff20207812 */ /* 0x000fe400078ec0ff */
[----:B------:R-:W-:Y:S02]  /*15420*/  SHF.R.U32.HI R34, RZ, 0x8, R11 ;  /* 0x00000008ff227819 */ /* 0x000fe4000001160b */
[----:B------:R-:W-:-:S02]  /*15430*/  PRMT R39, R32, 0x7604, R31 ;  /* 0x0000760420277816 */ /* 0x000fc4000000001f */
[----:B------:R-:W-:Y:S02]  /*15440*/  SHF.R.U32.HI R31, RZ, 0x10, R27 ;  /* 0x00000010ff1f7819 */ /* 0x000fe4000001161b */
[----:B------:R-:W-:Y:S02]  /*15450*/  SHF.R.U32.HI R37, RZ, 0x10, R9 ;  /* 0x00000010ff257819 */ /* 0x000fe40000011609 */
[----:B------:R-:W-:Y:S01]  /*15460*/  LOP3.LUT R33, R11, 0xff, RZ, 0xc0, !PT ;  /* 0x000000ff0b217812 */ /* 0x000fe200078ec0ff */
[----:B------:R-:W-:Y:S01]  /*15470*/  IMAD.U32 R31, R31, 0x10000, RZ ;  /* 0x000100001f1f7824 */ /* 0x000fe200078e00ff */
[----:B------:R-:W-:Y:S01]  /*15480*/  LOP3.LUT R34, R34, 0xff, RZ, 0xc0, !PT ;  /* 0x000000ff22227812 */ /* 0x000fe200078ec0ff */
[----:B------:R-:W-:Y:S01]  /*15490*/  IMAD.U32 R37, R37, 0x10000, RZ ;  /* 0x0001000025257824 */ /* 0x000fe200078e00ff */
[----:B------:R-:W-:Y:S02]  /*154a0*/  SHF.R.U32.HI R41, RZ, 0x10, R11 ;  /* 0x00000010ff297819 */ /* 0x000fe4000001160b */
[----:B------:R-:W-:-:S02]  /*154b0*/  PRMT R34, R34, 0x7604, R33 ;  /* 0x0000760422227816 */ /* 0x000fc40000000021 */
[----:B------:R-:W-:Y:S01]  /*154c0*/  LOP3.LUT R33, R28, 0xff0000, R31, 0xf8, !PT ;  /* 0x00ff00001c217812 */ /* 0x000fe200078ef81f */
[----:B------:R-:W-:Y:S01]  /*154d0*/  IMAD.U32 R41, R41, 0x10000, RZ ;  /* 0x0001000029297824 */ /* 0x000fe200078e00ff */
[----:B------:R-:W-:Y:S02]  /*154e0*/  LOP3.LUT R31, R29, 0xff0000, R26, 0xf8, !PT ;  /* 0x00ff00001d1f7812 */ /* 0x000fe400078ef81a */
[----:B------:R-:W-:Y:S02]  /*154f0*/  LOP3.LUT R35, R35, 0xff0000, R8, 0xf8, !PT ;  /* 0x00ff000023237812 */ /* 0x000fe400078ef808 */
[----:B------:R-:W-:Y:S02]  /*15500*/  LOP3.LUT R21, R21, 0xff0000, R24, 0xf8, !PT ;  /* 0x00ff000015157812 */ /* 0x000fe400078ef818 */
[----:B------:R-:W-:Y:S02]  /*15510*/  LOP3.LUT R41, R34, 0xff0000, R41, 0xf8, !PT ;  /* 0x00ff000022297812 */ /* 0x000fe400078ef829 */
[----:B------:R-:W-:-:S02]  /*15520*/  LOP3.LUT R35, R35, 0xff000000, R8, 0xf8, !PT ;  /* 0xff00000023237812 */ /* 0x000fc400078ef808 */
[----:B------:R-:W-:Y:S02]  /*15530*/  LOP3.LUT R28, R21, 0xff000000, R24, 0xf8, !PT ;  /* 0xff000000151c7812 */ /* 0x000fe400078ef818 */
[----:B------:R-:W-:Y:S02]  /*15540*/  LOP3.LUT R32, R31, 0xff000000, R26, 0xf8, !PT ;  /* 0xff0000001f207812 */ /* 0x000fe400078ef81a */
[--C-:B------:R-:W-:Y:S02]  /*15550*/  LOP3.LUT R39, R39, 0xff0000, R10.reuse, 0xf8, !PT ;  /* 0x00ff000027277812 */ /* 0x100fe400078ef80a */
[----:B------:R-:W-:Y:S02]  /*15560*/  LOP3.LUT R33, R33, 0xff000000, R27, 0xf8, !PT ;  /* 0xff00000021217812 */ /* 0x000fe400078ef81b */
[----:B------:R-:W-:Y:S02]  /*15570*/  LOP3.LUT R38, R39, 0xff000000, R10, 0xf8, !PT ;  /* 0xff00000027267812 */ /* 0x000fe400078ef80a */
[----:B------:R-:W-:-:S02]  /*15580*/  LOP3.LUT R40, R41, 0xff000000, R11, 0xf8, !PT ;  /* 0xff00000029287812 */ /* 0x000fc400078ef80b */
[----:B----4-:R-:W-:Y:S02]  /*15590*/  IADD3 R3, R0, R7, R30 ;  /* 0x0000000700037210 */ /* 0x010fe40007ffe01e */
[----:B------:R-:W-:Y:S01]  /*155a0*/  LOP3.LUT R30, R9, 0xff, RZ, 0xc0, !PT ;  /* 0x000000ff091e7812 */ /* 0x000fe200078ec0ff */
[----:B0-----:R-:W0:Y:S02]  /*155b0*/  LDS.128 R12, [R53+0x20400] ;  /* 0x02040000350c7984 */ /* 0x001e240000000c00 */
[----:B------:R-:W-:Y:S01]  /*155c0*/  IMAD.IADD R0, R22, 0x1, R3 ;  /* 0x0000000116007824 */ /* 0x000fe200078e0203 */
[----:B------:R-:W-:-:S04]  /*155d0*/  LOP3.LUT R3, R4, 0xff, RZ, 0xc0, !PT ;  /* 0x000000ff04037812 */ /* 0x000fc800078ec0ff */
[----:B------:R-:W1:Y:S01]  /*155e0*/  LDS.128 R4, [R0+0x20400] ;  /* 0x0204000000047984 */ /* 0x000e620000000c00 */
[----:B------:R-:W-:Y:S02]  /*155f0*/  PRMT R30, R3, 0x7604, R30 ;  /* 0x00007604031e7816 */ /* 0x000fe4000000001e */
[----:B------:R-:W-:Y:S02]  /*15600*/  SHF.R.U32.HI R3, RZ, 0x10, R25 ;  /* 0x00000010ff037819 */ /* 0x000fe40000011619 */
[----:B------:R-:W-:Y:S02]  /*15610*/  LOP3.LUT R37, R30, 0xff0000, R37, 0xf8, !PT ;  /* 0x00ff00001e257812 */ /* 0x000fe400078ef825 */
[----:B------:R-:W-:Y:S02]  /*15620*/  SHF.L.U32 R3, R3, 0x10, RZ ;  /* 0x0000001003037819 */ /* 0x000fe400000006ff */
[----:B------:R-:W-:Y:S02]  /*15630*/  LOP3.LUT R37, R37, 0xff000000, R9, 0xf8, !PT ;  /* 0xff00000025257812 */ /* 0x000fe400078ef809 */
[----:B------:R-:W-:-:S02]  /*15640*/  LOP3.LUT R3, R20, 0xff0000, R3, 0xf8, !PT ;  /* 0x00ff000014037812 */ /* 0x000fc400078ef803 */
[-C--:B------:R-:W-:Y:S02]  /*15650*/  F2FP.F16.E4M3.UNPACK_B R34, R37.reuse ;  /* 0x00000025ff22723e */ /* 0x080fe400020006ff */
[----:B------:R-:W-:Y:S02]  /*15660*/  LOP3.LUT R29, R3, 0xff000000, R25, 0xf8, !PT ;  /* 0xff000000031d7812 */ /* 0x000fe400078ef819 */
[----:B------:R-:W-:Y:S01]  /*15670*/  F2FP.F16.E4M3.UNPACK_B R37, R37.H1 ;  /* 0x00000025ff25723e */ /* 0x000fe200030006ff */
[----:B------:R-:W-:Y:S01]  /*15680*/  HADD2.F32 R36, -RZ, R34.H0_H0 ;  /* 0x20000022ff247230 */ /* 0x000fe20000004100 */
[-C--:B------:R-:W-:Y:S02]  /*15690*/  F2FP.F16.E4M3.UNPACK_B R30, R29.reuse ;  /* 0x0000001dff1e723e */ /* 0x080fe400020006ff */
[----:B------:R-:W-:Y:S01]  /*156a0*/  F2FP.F16.E4M3.UNPACK_B R29, R29.H1 ;  /* 0x0000001dff1d723e */ /* 0x000fe200030006ff */
[----:B------:R-:W-:Y:S02]  /*156b0*/  HADD2.F32 R41, -RZ, R37.H0_H0 ;  /* 0x20000025ff297230 */ /* 0x000fe40000004100 */
[----:B------:R-:W-:Y:S01]  /*156c0*/  HADD2.F32 R31, -RZ, R30.H0_H0 ;  /* 0x2000001eff1f7230 */ /* 0x000fe20000004100 */
[----:B0-----:R-:W-:-:S02]  /*156d0*/  F2FP.F16.E4M3.UNPACK_B R8, R13 ;  /* 0x0000000dff08723e */ /* 0x001fc400020006ff */
[----:B------:R-:W-:Y:S02]  /*156e0*/  F2FP.F16.E4M3.UNPACK_B R13, R13.H1 ;  /* 0x0000000dff0d723e */ /* 0x000fe400030006ff */
[----:B------:R-:W-:Y:S01]  /*156f0*/  F2FP.F16.E4M3.UNPACK_B R11, R15 ;  /* 0x0000000fff0b723e */ /* 0x000fe200020006ff */
[--C-:B------:R-:W-:Y:S01]  /*15700*/  HADD2.F32 R9, -RZ, R8.reuse.H0_H0 ;  /* 0x20000008ff097230 */ /* 0x100fe20000004100 */
[-C--:B-1----:R-:W-:Y:S01]  /*15710*/  F2FP.F16.E4M3.UNPACK_B R20, R5.reuse ;  /* 0x00000005ff14723e */ /* 0x082fe200020006ff */
[----:B------:R-:W-:Y:S01]  /*15720*/  HADD2.F32 R8, -RZ, R8.H1_H1 ;  /* 0x30000008ff087230 */ /* 0x000fe20000004100 */
[----:B------:R-:W-:Y:S02]  /*15730*/  F2FP.F16.E4M3.UNPACK_B R21, R5.H1 ;  /* 0x00000005ff15723e */ /* 0x000fe400030006ff */
[-C--:B------:R-:W-:Y:S01]  /*15740*/  F2FP.F16.E4M3.UNPACK_B R26, R7.reuse ;  /* 0x00000007ff1a723e */ /* 0x080fe200020006ff */
[--C-:B------:R-:W-:Y:S01]  /*15750*/  HADD2.F32 R24, -RZ, R20.reuse.H0_H0 ;  /* 0x20000014ff187230 */ /* 0x100fe20000004100 */
[----:B------:R-:W-:Y:S01]  /*15760*/  F2FP.F16.E4M3.UNPACK_B R27, R7.H1 ;  /* 0x00000007ff1b723e */ /* 0x000fe200030006ff */
[----:B------:R-:W-:Y:S01]  /*15770*/  HADD2.F32 R20, -RZ, R20.H1_H1 ;  /* 0x30000014ff147230 */ /* 0x000fe20000004100 */
[----:B------:R-:W-:-:S02]  /*15780*/  F2FP.F16.E4M3.UNPACK_B R5, R4 ;  /* 0x00000004ff05723e */ /* 0x000fc400020006ff */
[CC--:B------:R-:W-:Y:S01]  /*15790*/  FMUL.FTZ R39, R24.reuse, R31.reuse ;  /* 0x0000001f18277220 */ /* 0x0c0fe20000410000 */
[----:B------:R-:W-:Y:S01]  /*157a0*/  F2FP.F16.E4M3.UNPACK_B R7, R4.H1 ;  /* 0x00000004ff07723e */ /* 0x000fe200030006ff */
[----:B------:R-:W-:Y:S01]  /*157b0*/  FMUL.FTZ R4, R24, R36 ;  /* 0x0000002418047220 */ /* 0x000fe20000410000 */
[----:B------:R-:W-:Y:S01]  /*157c0*/  F2FP.F16.E4M3.UNPACK_B R24, R6 ;  /* 0x00000006ff18723e */ /* 0x000fe200020006ff */
[C---:B------:R-:W-:Y:S01]  /*157d0*/  FFMA.FTZ R36, R9.reuse, R36, R39 ;  /* 0x0000002409247223 */ /* 0x040fe20000010027 */
[----:B------:R-:W-:Y:S01]  /*157e0*/  HADD2.F32 R39, -RZ, R34.H1_H1 ;  /* 0x30000022ff277230 */ /* 0x000fe20000004100 */
[----:B------:R-:W-:Y:S01]  /*157f0*/  F2FP.F16.E4M3.UNPACK_B R25, R6.H1 ;  /* 0x00000006ff19723e */ /* 0x000fe200030006ff */
[----:B------:R-:W-:Y:S01]  /*15800*/  FFMA.FTZ R42, R9, R31, -R4 ;  /* 0x0000001f092a7223 */ /* 0x000fe20000010804 */
[----:B------:R-:W-:Y:S01]  /*15810*/  HADD2.F32 R6, -RZ, R21.H0_H0 ;  /* 0x20000015ff067230 */ /* 0x000fe20000004100 */
[----:B------:R-:W-:Y:S01]  /*15820*/  F2FP.F16.E4M3.UNPACK_B R15, R15.H1 ;  /* 0x0000000fff0f723e */ /* 0x000fe200030006ff */
[----:B------:R-:W-:-:S02]  /*15830*/  HADD2.F32 R9, -RZ, R30.H1_H1 ;  /* 0x3000001eff097230 */ /* 0x000fc40000004100 */
[----:B------:R-:W-:Y:S01]  /*15840*/  FMUL.FTZ R43, R20, R39 ;  /* 0x00000027142b7220 */ /* 0x000fe20000410000 */
[----:B------:R-:W-:Y:S02]  /*15850*/  HADD2.F32 R31, -RZ, R29.H0_H0 ;  /* 0x2000001dff1f7230 */ /* 0x000fe40000004100 */
[----:B------:R-:W-:Y:S01]  /*15860*/  FMUL.FTZ R45, R6, R41 ;  /* 0x00000029062d7220 */ /* 0x000fe20000410000 */
[----:B------:R-:W-:Y:S02]  /*15870*/  HADD2.F32 R4, -RZ, R13.H0_H0 ;  /* 0x2000000dff047230 */ /* 0x000fe40000004100 */
[-C--:B------:R-:W-:Y:S01]  /*15880*/  FMUL.FTZ R20, R20, R9.reuse ;  /* 0x0000000914147220 */ /* 0x080fe20000410000 */
[----:B------:R-:W-:Y:S01]  /*15890*/  FFMA.FTZ R43, R8, R9, -R43 ;  /* 0x00000009082b7223 */ /* 0x000fe2000001082b */
[----:B------:R-:W-:Y:S01]  /*158a0*/  FMUL.FTZ R6, R6, R31 ;  /* 0x0000001f06067220 */ /* 0x000fe20000410000 */
[-C--:B------:R-:W-:Y:S01]  /*158b0*/  F2FP.F16.E4M3.UNPACK_B R30, R40.reuse ;  /* 0x00000028ff1e723e */ /* 0x080fe200020006ff */
[----:B------:R-:W-:Y:S01]  /*158c0*/  FFMA.FTZ R39, R8, R39, R20 ;  /* 0x0000002708277223 */ /* 0x000fe20000010014 */
[----:B------:R-:W-:Y:S01]  /*158d0*/  F2FP.F16.E4M3.UNPACK_B R9, R33 ;  /* 0x00000021ff09723e */ /* 0x000fe200020006ff */
[C---:B------:R-:W-:Y:S01]  /*158e0*/  FFMA.FTZ R45, R4.reuse, R31, -R45 ;  /* 0x0000001f042d7223 */ /* 0x040fe2000001082d */
[----:B------:R-:W-:Y:S01]  /*158f0*/  FFMA.FTZ R41, R4, R41, R6 ;  /* 0x0000002904297223 */ /* 0x000fe20000010006 */
[----:B------:R-:W-:Y:S01]  /*15900*/  HADD2.F32 R8, -RZ, R29.H1_H1 ;  /* 0x3000001dff087230 */ /* 0x000fe20000004100 */
[----:B------:R-:W-:Y:S01]  /*15910*/  F2FP.F16.E4M3.UNPACK_B R40, R40.H1 ;  /* 0x00000028ff28723e */ /* 0x000fe200030006ff */
[----:B------:R-:W-:Y:S01]  /*15920*/  HADD2.F32 R20, -RZ, R37.H1_H1 ;  /* 0x30000025ff147230 */ /* 0x000fe20000004100 */
[----:B------:R-:W-:Y:S01]  /*15930*/  F2FP.F16.E4M3.UNPACK_B R33, R33.H1 ;  /* 0x00000021ff21723e */ /* 0x000fe200030006ff */
        /* <DEDUP_REMOVED lines=10> */
[----:B------:R-:W-:Y:S02]  /*159e0*/  HADD2.F32 R4, -RZ, R11.H0_H0 ;  /* 0x2000000bff047230 */ /* 0x000fe40000004100 */
[----:B------:R-:W-:Y:S01]  /*159f0*/  FMUL.FTZ R6, R6, R29 ;  /* 0x0000001d06067220 */ /* 0x000fe20000410000 */
[----:B------:R-:W-:-:S02]  /*15a00*/  HADD2.F32 R9, -RZ, R9.H1_H1 ;  /* 0x30000009ff097230 */ /* 0x000fc40000004100 */
[C---:B------:R-:W-:Y:S01]  /*15a10*/  FFMA.FTZ R44, R13.reuse, R20, R21 ;  /* 0x000000140d2c7223 */ /* 0x040fe20000010015 */
[----:B------:R-:W-:Y:S02]  /*15a20*/  HADD2.F32 R30, -RZ, R30.H1_H1 ;  /* 0x3000001eff1e7230 */ /* 0x000fe40000004100 */
[C---:B------:R-:W-:Y:S01]  /*15a30*/  FFMA.FTZ R46, R4.reuse, R31, R6 ;  /* 0x0000001f042e7223 */ /* 0x040fe20000010006 */
[----:B------:R-:W-:Y:S02]  /*15a40*/  HADD2.F32 R26, -RZ, R26.H1_H1 ;  /* 0x3000001aff1a7230 */ /* 0x000fe40000004100 */
[----:B------:R-:W-:Y:S01]  /*15a50*/  FFMA.FTZ R34, R13, R8, -R34 ;  /* 0x000000080d227223 */ /* 0x000fe20000010822 */
[----:B------:R-:W-:Y:S01]  /*15a60*/  FFMA.FTZ R37, R4, R29, -R37 ;  /* 0x0000001d04257223 */ /* 0x000fe20000010825 */
[----:B------:R-:W-:Y:S01]  /*15a70*/  HADD2.F32 R11, -RZ, R11.H1_H1 ;  /* 0x3000000bff0b7230 */ /* 0x000fe20000004100 */
[----:B------:R-:W-:Y:S01]  /*15a80*/  F2FP.F16.E4M3.UNPACK_B R10, R14 ;  /* 0x0000000eff0a723e */ /* 0x000fe200020006ff */
[----:B------:R-:W-:-:S02]  /*15a90*/  HADD2.F32 R21, -RZ, R40.H0_H0 ;  /* 0x20000028ff157230 */ /* 0x000fc40000004100 */
[CC--:B------:R-:W-:Y:S01]  /*15aa0*/  FMUL.FTZ R8, R26.reuse, R30.reuse ;  /* 0x0000001e1a087220 */ /* 0x0c0fe20000410000 */
[----:B------:R-:W-:Y:S02]  /*15ab0*/  HADD2.F32 R6, -RZ, R27.H0_H0 ;  /* 0x2000001bff067230 */ /* 0x000fe40000004100 */
[-C--:B------:R-:W-:Y:S01]  /*15ac0*/  FMUL.FTZ R29, R26, R9.reuse ;  /* 0x000000091a1d7220 */ /* 0x080fe20000410000 */
[----:B------:R-:W-:Y:S02]  /*15ad0*/  HADD2.F32 R13, -RZ, R33.H0_H0 ;  /* 0x20000021ff0d7230 */ /* 0x000fe40000004100 */
[C---:B------:R-:W-:Y:S01]  /*15ae0*/  FFMA.FTZ R48, R11.reuse, R9, -R8 ;  /* 0x000000090b307223 */ /* 0x040fe20000010808 */
[----:B------:R-:W-:Y:S02]  /*15af0*/  HADD2.F32 R4, -RZ, R15.H0_H0 ;  /* 0x2000000fff047230 */ /* 0x000fe40000004100 */
[C---:B------:R-:W-:Y:S01]  /*15b00*/  FMUL.FTZ R31, R6.reuse, R21 ;  /* 0x00000015061f7220 */ /* 0x040fe20000410000 */
[----:B------:R-:W-:Y:S01]  /*15b10*/  FFMA.FTZ R47, R11, R30, R29 ;  /* 0x0000001e0b2f7223 */ /* 0x000fe2000001001d */
[----:B------:R-:W-:Y:S01]  /*15b20*/  FMUL.FTZ R6, R6, R13 ;  /* 0x0000000d06067220 */ /* 0x000fe20000410000 */
[----:B------:R-:W-:Y:S01]  /*15b30*/  F2FP.F16.E4M3.UNPACK_B R11, R35.H1 ;  /* 0x00000023ff0b723e */ /* 0x000fe200030006ff */
[C---:B------:R-:W-:Y:S01]  /*15b40*/  FFMA.FTZ R49, R4.reuse, R13, -R31 ;  /* 0x0000000d04317223 */ /* 0x040fe2000001081f */
[-C--:B------:R-:W-:Y:S01]  /*15b50*/  F2FP.F16.E4M3.UNPACK_B R8, R28.reuse.H1 ;  /* 0x0000001cff08723e */ /* 0x080fe200030006ff */
[----:B------:R-:W-:Y:S01]  /*15b60*/  FFMA.FTZ R51, R4, R21, R6 ;  /* 0x0000001504337223 */ /* 0x000fe20000010006 */
[----:B------:R-:W-:Y:S01]  /*15b70*/  HADD2.F32 R40, -RZ, R40.H1_H1 ;  /* 0x30000028ff287230 */ /* 0x000fe20000004100 */
[----:B------:R-:W-:Y:S01]  /*15b80*/  F2FP.F16.E4M3.UNPACK_B R35, R35 ;  /* 0x00000023ff23723e */ /* 0x000fe200020006ff */
[----:B------:R-:W-:Y:S01]  /*15b90*/  HADD2.F32 R27, -RZ, R27.H1_H1 ;  /* 0x3000001bff1b7230 */ /* 0x000fe20000004100 */
[----:B------:R-:W-:Y:S01]  /*15ba0*/  F2FP.F16.E4M3.UNPACK_B R28, R28 ;  /* 0x0000001cff1c723e */ /* 0x000fe200020006ff */
[----:B------:R-:W-:Y:S01]  /*15bb0*/  HADD2.F32 R20, -RZ, R33.H1_H1 ;  /* 0x30000021ff147230 */ /* 0x000fe20000004100 */
[----:B------:R-:W-:Y:S01]  /*15bc0*/  F2FP.F16.E4M3.UNPACK_B R14, R14.H1 ;  /* 0x0000000eff0e723e */ /* 0x000fe200030006ff */
[----:B------:R-:W-:-:S02]  /*15bd0*/  HADD2.F32 R13, -RZ, R11.H0_H0 ;  /* 0x2000000bff0d7230 */ /* 0x000fc40000004100 */
[C---:B------:R-:W-:Y:S01]  /*15be0*/  FMUL.FTZ R26, R27.reuse, R40 ;  /* 0x000000281b1a7220 */ /* 0x040fe20000410000 */
[----:B------:R-:W-:Y:S02]  /*15bf0*/  HADD2.F32 R6, -RZ, R7.H0_H0 ;  /* 0x20000007ff067230 */ /* 0x000fe40000004100 */
[----:B------:R-:W-:Y:S01]  /*15c00*/  FMUL.FTZ R27, R27, R20 ;  /* 0x000000141b1b7220 */ /* 0x000fe20000410000 */
[----:B------:R-:W-:Y:S01]  /*15c10*/  HADD2.F32 R9, -RZ, R8.H0_H0 ;  /* 0x20000008ff097230 */ /* 0x000fe20000004100 */
[----:B------:R-:W-:Y:S01]  /*15c20*/  F2FP.SATFINITE.E4M3.F32.PACK_AB_MERGE_C R41, R44, R41, RZ ;  /* 0x000000292c29723e */ /* 0x000fe200048070ff */
[----:B------:R-:W-:Y:S02]  /*15c30*/  HADD2.F32 R15, -RZ, R15.H1_H1 ;  /* 0x3000000fff0f7230 */ /* 0x000fe40000004100 */
[C---:B------:R-:W-:Y:S01]  /*15c40*/  FMUL.FTZ R21, R6.reuse, R13 ;  /* 0x0000000d06157220 */ /* 0x040fe20000410000 */
[----:B------:R-:W-:Y:S02]  /*15c50*/  HADD2.F32 R4, -RZ, R12.H0_H0 ;  /* 0x2000000cff047230 */ /* 0x000fe40000004100 */
[----:B------:R-:W-:Y:S01]  /*15c60*/  FMUL.FTZ R6, R6, R9 ;  /* 0x0000000906067220 */ /* 0x000fe20000410000 */
[----:B------:R-:W-:-:S02]  /*15c70*/  HADD2.F32 R7, -RZ, R7.H1_H1 ;  /* 0x30000007ff077230 */ /* 0x000fc40000004100 */
[C---:B------:R-:W-:Y:S01]  /*15c80*/  FFMA.FTZ R52, R15.reuse, R20, -R26 ;  /* 0x000000140f347223 */ /* 0x040fe2000001081a */
[----:B------:R-:W-:Y:S02]  /*15c90*/  HADD2.F32 R8, -RZ, R8.H1_H1 ;  /* 0x30000008ff087230 */ /* 0x000fe40000004100 */
[----:B------:R-:W-:Y:S01]  /*15ca0*/  FFMA.FTZ R40, R15, R40, R27 ;  /* 0x000000280f287223 */ /* 0x000fe2000001001b */
[C---:B------:R-:W-:Y:S01]  /*15cb0*/  FFMA.FTZ R21, R4.reuse, R9, -R21 ;  /* 0x0000000904157223 */ /* 0x040fe20000010815 */
[----:B------:R-:W-:Y:S01]  /*15cc0*/  FFMA.FTZ R15, R4, R13, R6 ;  /* 0x0000000d040f7223 */ /* 0x000fe20000010006 */
[----:B------:R-:W-:Y:S02]  /*15cd0*/  HADD2.F32 R11, -RZ, R11.H1_H1 ;  /* 0x3000000bff0b7230 */ /* 0x000fe40000004100 */
[----:B------:R-:W-:Y:S01]  /*15ce0*/  FMUL.FTZ R4, R7, R8 ;  /* 0x0000000807047220 */ /* 0x000fe20000410000 */
[----:B------:R-:W-:Y:S01]  /*15cf0*/  HADD2.F32 R12, -RZ, R12.H1_H1 ;  /* 0x3000000cff0c7230 */ /* 0x000fe20000004100 */
[----:B------:R-:W-:Y:S01]  /*15d00*/  F2FP.SATFINITE.E4M3.F32.PACK_AB_MERGE_C R40, R40, R51, RZ ;  /* 0x000000332828723e */ /* 0x000fe200048070ff */
[----:B------:R-:W-:-:S02]  /*15d10*/  HADD2.F32 R9, -RZ, R35.H0_H0 ;  /* 0x20000023ff097230 */ /* 0x000fc40000004100 */
[-C--:B------:R-:W-:Y:S01]  /*15d20*/  FMUL.FTZ R13, R7, R11.reuse ;  /* 0x0000000b070d7220 */ /* 0x080fe20000410000 */
[----:B------:R-:W-:Y:S02]  /*15d30*/  HADD2.F32 R6, -RZ, R5.H0_H0 ;  /* 0x20000005ff067230 */ /* 0x000fe40000004100 */
[C---:B------:R-:W-:Y:S01]  /*15d40*/  FFMA.FTZ R26, R12.reuse, R11, R4 ;  /* 0x0000000b0c1a7223 */ /* 0x040fe20000010004 */
[----:B------:R-:W-:Y:S02]  /*15d50*/  HADD2.F32 R7, -RZ, R28.H0_H0 ;  /* 0x2000001cff077230 */ /* 0x000fe40000004100 */
[----:B------:R-:W-:Y:S01]  /*15d60*/  FFMA.FTZ R20, R12, R8, -R13 ;  /* 0x000000080c147223 */ /* 0x000fe2000001080d */
        /* <DEDUP_REMOVED lines=24> */
[----:B------:R-:W-:Y:S01]  /*15ef0*/  FFMA.FTZ R28, R3, R5, -R28 ;  /* 0x00000005031c7223 */ /* 0x000fe2000001081c */
[----:B------:R-:W-:Y:S01]  /*15f00*/  HADD2.F32 R6, -RZ, R6.H1_H1 ;  /* 0x30000006ff067230 */ /* 0x000fe20000004100 */
[----:B------:R-:W-:Y:S01]  /*15f10*/  F2FP.F16.E4M3.UNPACK_B R38, R38 ;  /* 0x00000026ff26723e */ /* 0x000fe200020006ff */
[----:B------:R-:W-:Y:S02]  /*15f20*/  HADD2.F32 R14, -RZ, R14.H1_H1 ;  /* 0x3000000eff0e7230 */ /* 0x000fe40000004100 */
[----:B------:R-:W-:Y:S01]  /*15f30*/  FMUL.FTZ R5, R25, R7 ;  /* 0x0000000719057220 */ /* 0x000fe20000410000 */
[----:B------:R-:W-:Y:S01]  /*15f40*/  FFMA.FTZ R29, R3, R9, R4 ;  /* 0x00000009031d7223 */ /* 0x000fe20000010004 */
[-C--:B------:R-:W-:Y:S01]  /*15f50*/  FMUL.FTZ R30, R25, R6.reuse ;  /* 0x00000006191e7220 */ /* 0x080fe20000410000 */
[----:B------:R-:W-:Y:S02]  /*15f60*/  HADD2.F32 R4, -RZ, R24.H0_H0 ;  /* 0x20000018ff047230 */ /* 0x000fe40000004100 */
[----:B------:R-:W-:Y:S01]  /*15f70*/  FFMA.FTZ R31, R14, R6, -R5 ;  /* 0x000000060e1f7223 */ /* 0x000fe20000010805 */
[----:B------:R-:W-:-:S02]  /*15f80*/  HADD2.F32 R5, -RZ, R32.H0_H0 ;  /* 0x20000020ff057230 */ /* 0x000fc40000004100 */
[----:B------:R-:W-:Y:S01]  /*15f90*/  FFMA.FTZ R30, R14, R7, R30 ;  /* 0x000000070e1e7223 */ /* 0x000fe2000001001e */
[--C-:B------:R-:W-:Y:S01]  /*15fa0*/  HADD2.F32 R6, -RZ, R38.reuse.H0_H0 ;  /* 0x20000026ff067230 */ /* 0x100fe20000004100 */
[----:B------:R-:W-:Y:S01]  /*15fb0*/  F2FP.SATFINITE.E4M3.F32.PACK_AB_MERGE_C R15, R26, R15, RZ ;  /* 0x0000000f1a0f723e */ /* 0x000fe200048070ff */
[----:B------:R-:W-:Y:S02]  /*15fc0*/  HADD2.F32 R9, -RZ, R38.H1_H1 ;  /* 0x30000026ff097230 */ /* 0x000fe40000004100 */
[C---:B------:R-:W-:Y:S01]  /*15fd0*/  FMUL.FTZ R25, R4.reuse, R5 ;  /* 0x0000000504197220 */ /* 0x040fe20000410000 */
[----:B------:R-:W-:Y:S02]  /*15fe0*/  HADD2.F32 R24, -RZ, R24.H1_H1 ;  /* 0x30000018ff187230 */ /* 0x000fe40000004100 */
[----:B------:R-:W-:Y:S01]  /*15ff0*/  FMUL.FTZ R14, R4, R6 ;  /* 0x00000006040e7220 */ /* 0x000fe20000410000 */
[----:B------:R-:W-:Y:S01]  /*16000*/  HADD2.F32 R7, -RZ, R32.H1_H1 ;  /* 0x30000020ff077230 */ /* 0x000fe20000004100 */
[----:B------:R-:W-:Y:S01]  /*16010*/  F2FP.SATFINITE.E4M3.F32.PACK_AB_MERGE_C R4, R20, R21, RZ ;  /* 0x000000151404723e */ /* 0x000fe200048070ff */
[----:B------:R-:W-:-:S02]  /*16020*/  HADD2.F32 R3, -RZ, R10.H0_H0 ;  /* 0x2000000aff037230 */ /* 0x000fc40000004100 */
        /* <DEDUP_REMOVED lines=8> */
[----:B------:R-:W-:Y:S02]  /*160b0*/  F2FP.SATFINITE.E4M3.F32.PACK_AB_MERGE_C R5, R34, R45, RZ ;  /* 0x0000002d2205723e */ /* 0x000fe400048070ff */
[----:B------:R-:W-:-:S02]  /*160c0*/  F2FP.SATFINITE.E4M3.F32.PACK_AB_MERGE_C R7, R52, R49, RZ ;  /* 0x000000313407723e */ /* 0x000fc400048070ff */
[----:B------:R-:W-:Y:S02]  /*160d0*/  F2FP.SATFINITE.E4M3.F32.PACK_AB_MERGE_C R6, R31, R28, RZ ;  /* 0x0000001c1f06723e */ /* 0x000fe400048070ff */
[----:B------:R-:W-:Y:S02]  /*160e0*/  F2FP.SATFINITE.E4M3.F32.PACK_AB_MERGE_C R5, R43, R42, R5 ;  /* 0x0000002a2b05723e */ /* 0x000fe40004807005 */
[----:B------:R-:W-:Y:S02]  /*160f0*/  F2FP.SATFINITE.E4M3.F32.PACK_AB_MERGE_C R7, R48, R37, R7 ;  /* 0x000000253007723e */ /* 0x000fe40004807007 */
        /* <DEDUP_REMOVED lines=8> */
.L_x_3084:
[----:B------:R-:W-:Y:S05]  /*16180*/  BSYNC B0 ;  /* 0x0000000000007941 */ /* 0x000fea0003800000 */
.L_x_3056:
        /* <DEDUP_REMOVED lines=8> */
.L_x_3054:
[----:B--234-:R-:W2:Y:S01]  /*16210*/  S2R R0, SR_TID.X ;  /* 0x0000000000007919 */ /* 0x01cea20000002100 */
[----:B------:R-:W-:Y:S05]  /*16220*/  WARPSYNC.ALL ;  /* 0x0000000000007948 */ /* 0x000fea0003800000 */
[----:B--2---:R-:W-:-:S05]  /*16230*/  SHF.R.U32.HI R0, RZ, 0x7, R0 ;  /* 0x00000007ff007819 */ /* 0x004fca0000011600 */
[----:B-----5:R-:W-:Y:S01]  /*16240*/  VIADD R8, R0, 0x8 ;  /* 0x0000000800087836 */ /* 0x020fe20000000000 */
[----:B------:R-:W-:-:S04]  /*16250*/  MOV R0, UR61 ;  /* 0x0000003d00007c02 */ /* 0x000fc80008000f00 */
[----:B------:R2:W-:Y:S01]  /*16260*/  BAR.SYNC.DEFER_BLOCKING R8, 0x100 ;  /* 0x000400080000751d */ /* 0x0005e20000010000 */
[----:B------:R-:W-:-:S13]  /*16270*/  ISETP.NE.AND P0, PT, R0, 0x3, PT ;  /* 0x000000030000780c */ /* 0x000fda0003f05270 */
[----:B--2---:R-:W-:Y:S05]  /*16280*/  @!P0 BRA `(.L_x_3101) ;  /* 0x0000000000048947 */ /* 0x004fea0003800000 */
[----:B------:R-:W-:Y:S01]  /*16290*/  BPT.TRAP 0x1 ;  /* 0x000000040000795c */ /* 0x000fe20000300000 */
.L_x_3101:
[----:B0-----:R-:W-:Y:S01]  /*162a0*/  IMAD R5, R222, 0x8, R22 ;  /* 0x00000008de057824 */ /* 0x001fe200078e0216 */
[----:B------:R-:W-:-:S04]  /*162b0*/  SHF.L.U32 R6, R223, 0x1f, RZ ;  /* 0x0000001fdf067819 */ /* 0x000fc800000006ff */
[----:B------:R0:W2:Y:S01]  /*162c0*/  SYNCS.PHASECHK.TRANS64.TRYWAIT P1, [R5+URZ+0x38830], R6 ;  /* 0x03883006050075a7 */ /* 0x0000a2000802017f */
[----:B------:R-:W-:Y:S05]  /*162d0*/  @!P0 BRA `(.L_x_3102) ;  /* 0x0000000000048947 */ /* 0x000fea0003800000 */
[----:B------:R-:W-:Y:S01]  /*162e0*/  BPT.TRAP 0x1 ;  /* 0x000000040000795c */ /* 0x000fe20000300000 */
.L_x_3102:
[----:B--2---:R-:W-:Y:S05]  /*162f0*/  @P1 BRA `(.L_x_3103) ;  /* 0x0000000000081947 */ /* 0x004fea0003800000 */
[----:B------:R-:W2:Y:S02]  /*16300*/  SYNCS.PHASECHK.TRANS64.TRYWAIT P1, [R5+URZ+0x38830], R6 ;  /* 0x03883006050075a7 */ /* 0x000ea4000802017f */
[----:B--2---:R-:W-:Y:S05]  /*16310*/  @!P1 BRA `(.L_x_3104) ;  /* 0x0000017c00689947 */ /* 0x004fea0003800000 */
.L_x_3103:
        /* <DEDUP_REMOVED lines=8> */
[----:B------:R-:W-:Y:S01]  /*163a0*/  UMOV UR57, 0x40000040 ;  /* 0x4000004000397882 */ /* 0x000fe20000000000 */
[----:B------:R-:W-:Y:S01]  /*163b0*/  MOV R15, UR9 ;  /* 0x00000009000f7c02 */ /* 0x000fe20008000f00 */
        /* <DEDUP_REMOVED lines=12> */
[----:B------:R-:W-:Y:S01]  /*16480*/  IMAD.U32 R14, RZ, RZ, UR8 ;  /* 0x00000008ff0e7e24 */ /* 0x000fe2000f8e00ff */
[----:B------:R-:W-:-:S02]  /*16490*/  ULOP3.LUT UR6, UR4, 0x10000, URZ, 0xfc, !UPT ;  /* 0x0001000004067892 */ /* 0x000fc4000f8efc3f */
[----:B------:R-:W-:Y:S02]  /*164a0*/  UIADD3 UR4, UR5, 0x2, URZ ;  /* 0x0000000205047890 */ /* 0x000fe4000fffe03f */
[----:B------:R-:W-:Y:S02]  /*164b0*/  UIADD3 UR48, UR5, 0x402, URZ ;  /* 0x0000040205307890 */ /* 0x000fe4000fffe03f */
[----:B------:R-:W-:Y:S01]  /*164c0*/  LEA R10, R222, UR6, 0xb ;  /* 0x00000006de0a7c11 */ /* 0x000fe2000f8e58ff */
[----:B------:R-:W-:Y:S01]  /*164d0*/  UIADD3 UR44, UR5, 0x404, URZ ;  /* 0x00000404052c7890 */ /* 0x000fe2000fffe03f */
[----:B------:R-:W-:Y:S01]  /*164e0*/  IMAD.U32 R0, RZ, RZ, UR6 ;  /* 0x00000006ff007e24 */ /* 0x000fe2000f8e00ff */
[----:B------:R-:W-:Y:S01]  /*164f0*/  UIADD3 UR40, UR5, 0x406, URZ ;  /* 0x0000040605287890 */ /* 0x000fe2000fffe03f */
[C---:B------:R-:W-:Y:S01]  /*16500*/  R2UR UR10, R10.reuse ;  /* 0x000000000a0a72ca */ /* 0x040fe200000e0000 */
[----:B------:R-:W-:Y:S01]  /*16510*/  VIADD R12, R10, 0x2 ;  /* 0x000000020a0c7836 */ /* 0x000fe20000000000 */
[----:B------:R-:W-:Y:S01]  /*16520*/  UMOV UR41, 0x40000040 ;  /* 0x4000004000297882 */ /* 0x000fe20000000000 */
[----:B------:R3:W-:Y:S04]  /*16530*/  STL [R1+0x10], R0 ;  /* 0x0000100001007387 */ /* 0x0007e80000100800 */
[----:B------:R4:W-:Y:S06]  /*16540*/  STL.64 [R1+0x8], R14 ;  /* 0x0000080e01007387 */ /* 0x0009ec0000100a00 */
        /* <DEDUP_REMOVED lines=8> */
[----:B------:R-:W-:Y:S01]  /*165d0*/  IMAD.U32 R228, RZ, RZ, UR8 ;  /* 0x00000008ffe47e24 */ /* 0x000fe2000f8e00ff */
[----:B---3--:R-:W3:Y:S01]  /*165e0*/  S2R R0, SR_TID.X ;  /* 0x0000000000007919 */ /* 0x008ee20000002100 */
[----:B------:R-:W-:Y:S01]  /*165f0*/  IMAD.U32 R229, RZ, RZ, UR9 ;  /* 0x00000009ffe57e24 */ /* 0x000fe2000f8e00ff */
[----:B---3--:R-:W-:-:S04]  /*16600*/  SHF.R.U32.HI R0, RZ, 0x7, R0 ;  /* 0x00000007ff007819 */ /* 0x008fc80000011600 */
        /* <DEDUP_REMOVED lines=9> */
[----:B------:R-:W-:Y:S01]  /*166a0*/  MOV R13, 0x40000040 ;  /* 0x40000040000d7802 */ /* 0x000fe20000000f00 */
[----:B------:R-:W-:Y:S02]  /*166b0*/  IMAD.U32 R226, RZ, RZ, UR8 ;  /* 0x00000008ffe27e24 */ /* 0x000fe4000f8e00ff */
        /* <DEDUP_REMOVED lines=39> */
.L_x_3105:
[----:B------:R-:W3:Y:S01]  /*16930*/  LDL.LU R90, [R1] ;  /* 0x00000000015a7983 */ /* 0x000ee20000300800 */
[C---:B------:R-:W-:Y:S01]  /*16940*/  FMUL.FTZ R21, R2.reuse, R45 ;  /* 0x0000002d02157220 */ /* 0x040fe20000410000 */
[----:B------:R-:W5:Y:S01]  /*16950*/  LDC R91, c[0x0][0x448] ;  /* 0x00011200ff5b7b82 */ /* 0x000f620000000800 */
[C---:B------:R-:W-:Y:S01]  /*16960*/  FMUL.FTZ R9, R2.reuse, R29 ;  /* 0x0000001d02097220 */ /* 0x040fe20000410000 */
[----:B----4-:R-:W4:Y:S01]  /*16970*/  LDL R14, [R1+0x28] ;  /* 0x00002800010e7983 */ /* 0x010f220000100800 */
[C---:B------:R-:W-:Y:S01]  /*16980*/  FMUL.FTZ R31, R2.reuse, R31 ;  /* 0x0000001f021f7220 */ /* 0x040fe20000410000 */
[C---:B------:R-:W-:Y:S01]  /*16990*/  FMUL.FTZ R50, R2.reuse, R50 ;  /* 0x0000003202327220 */ /* 0x040fe20000410000 */
[C---:B------:R-:W-:Y:S01]  /*169a0*/  FMUL.FTZ R13, R2.reuse, R37 ;  /* 0x00000025020d7220 */ /* 0x040fe20000410000 */
[----:B------:R-:W2:Y:S01]  /*169b0*/  LDL R45, [R1+0x2c] ;  /* 0x00002c00012d7983 */ /* 0x000ea20000100800 */
        /* <DEDUP_REMOVED lines=17> */
[----:B-----5:R-:W-:Y:S01]  /*16ad0*/  ISETP.NE.AND P1, PT, R91, 0x1, PT ;  /* 0x000000015b00780c */ /* 0x020fe20003f25270 */
[----:B------:R-:W-:Y:S01]  /*16ae0*/  MUFU.TANH R37, R50 ;  /* 0x0000003200257308 */ /* 0x000fe20000002400 */
[C---:B------:R-:W-:Y:S01]  /*16af0*/  FMUL.FTZ R24, R2.reuse, R44 ;  /* 0x0000002c02187220 */ /* 0x040fe20000410000 */
[C---:B------:R-:W-:Y:S01]  /*16b00*/  FMUL.FTZ R46, R2.reuse, R46 ;  /* 0x0000002e022e7220 */ /* 0x040fe20000410000 */
[C---:B------:R-:W-:Y:S01]  /*16b10*/  FMUL.FTZ R63, R2.reuse, R63 ;  /* 0x0000003f023f7220 */ /* 0x040fe20000410000 */
[C---:B------:R-:W-:Y:S01]  /*16b20*/  FMUL.FTZ R51, R2.reuse, R51 ;  /* 0x0000003302337220 */ /* 0x040fe20000410000 */
[C---:B------:R-:W-:Y:S01]  /*16b30*/  FMUL.FTZ R54, R2.reuse, R54 ;  /* 0x0000003602367220 */ /* 0x040fe20000410000 */
[C---:B-1----:R-:W-:Y:S01]  /*16b40*/  FMUL.FTZ R3, R2.reuse, R25 ;  /* 0x0000001902037220 */ /* 0x042fe20000410000 */
[C---:B------:R-:W-:Y:S01]  /*16b50*/  FMUL.FTZ R20, R2.reuse, R40 ;  /* 0x0000002802147220 */ /* 0x040fe20000410000 */
[----:B------:R1:W5:Y:S01]  /*16b60*/  MUFU.TANH R97, R26 ;  /* 0x0000001a00617308 */ /* 0x0003620000002400 */
[C---:B------:R-:W-:Y:S01]  /*16b70*/  FMUL.FTZ R7, R2.reuse, R28 ;  /* 0x0000001c02077220 */ /* 0x040fe20000410000 */
[C---:B------:R-:W-:Y:S01]  /*16b80*/  FMUL.FTZ R62, R2.reuse, R62 ;  /* 0x0000003e023e7220 */ /* 0x040fe20000410000 */
[C---:B------:R-:W-:Y:S01]  /*16b90*/  FMUL.FTZ R66, R2.reuse, R66 ;  /* 0x0000004202427220 */ /* 0x040fe20000410000 */
[----:B------:R-:W0:Y:S01]  /*16ba0*/  @P1 LDC R29, c[0x0][0x44c] ;  /* 0x00011300ff1d1b82 */ /* 0x000e220000000800 */
[C---:B------:R-:W-:Y:S01]  /*16bb0*/  FMUL.FTZ R70, R2.reuse, R70 ;  /* 0x0000004602467220 */ /* 0x040fe20000410000 */
[C---:B------:R-:W-:Y:S01]  /*16bc0*/  FMUL.FTZ R71, R2.reuse, R71 ;  /* 0x0000004702477220 */ /* 0x040fe20000410000 */
[C---:B------:R-:W-:Y:S01]  /*16bd0*/  FMUL.FTZ R74, R2.reuse, R74 ;  /* 0x0000004a024a7220 */ /* 0x040fe20000410000 */
[----:B------:R5:W2:Y:S01]  /*16be0*/  MUFU.TANH R88, R27 ;  /* 0x0000001b00587308 */ /* 0x000aa20000002400 */
[C---:B-1----:R-:W-:Y:S01]  /*16bf0*/  FMUL.FTZ R26, R2.reuse, R48 ;  /* 0x00000030021a7220 */ /* 0x042fe20000410000 */
[C---:B------:R-:W-:Y:S01]  /*16c00*/  FMUL.FTZ R75, R2.reuse, R75 ;  /* 0x0000004b024b7220 */ /* 0x040fe20000410000 */
[C---:B------:R-:W-:Y:S01]  /*16c10*/  FMUL.FTZ R78, R2.reuse, R78 ;  /* 0x0000004e024e7220 */ /* 0x040fe20000410000 */
[----:B------:R-:W1:Y:S01]  /*16c20*/  @P1 LDC R31, c[0x0][0x450] ;  /* 0x00011400ff1f1b82 */ /* 0x000e620000000800 */
[C---:B------:R-:W-:Y:S01]  /*16c30*/  FMUL.FTZ R79, R2.reuse, R79 ;  /* 0x0000004f024f7220 */ /* 0x040fe20000410000 */
[C---:B------:R-:W-:Y:S01]  /*16c40*/  FMUL.FTZ R82, R2.reuse, R82 ;  /* 0x0000005202527220 */ /* 0x040fe20000410000 */
[C---:B------:R-:W-:Y:S01]  /*16c50*/  FMUL.FTZ R83, R2.reuse, R83 ;  /* 0x0000005302537220 */ /* 0x040fe20000410000 */
[----:B------:R-:W2:Y:S01]  /*16c60*/  MUFU.TANH R89, R30 ;  /* 0x0000001e00597308 */ /* 0x000ea20000002400 */
[C---:B------:R-:W-:Y:S01]  /*16c70*/  FMUL.FTZ R86, R2.reuse, R86 ;  /* 0x0000005602567220 */ /* 0x040fe20000410000 */
[C---:B------:R-:W-:Y:S01]  /*16c80*/  FMUL.FTZ R87, R2.reuse, R87 ;  /* 0x0000005702577220 */ /* 0x040fe20000410000 */
[----:B------:R-:W-:Y:S01]  /*16c90*/  FMUL.FTZ R61, R2, R61 ;  /* 0x0000003d023d7220 */ /* 0x000fe20000410000 */
[----:B------:R-:W-:-:S04]  /*16ca0*/  ULDC UR38, c[0x0][0x988] ;  /* 0x0002620000267ab9 */ /* 0x000fc80000000800 */
[----:B------:R2:W-:Y:S08]  /*16cb0*/  MUFU.TANH R41, R55 ;  /* 0x0000003700297308 */ /* 0x0005f00000002400 */
[----:B------:R2:W-:Y:S08]  /*16cc0*/  MUFU.TANH R36, R47 ;  /* 0x0000002f00247308 */ /* 0x0005f00000002400 */
[----:B------:R-:W2:Y:S08]  /*16cd0*/  MUFU.TANH R34, R34 ;  /* 0x0000002200227308 */ /* 0x000eb00000002400 */
[----:B------:R-:W2:Y:S08]  /*16ce0*/  MUFU.TANH R35, R35 ;  /* 0x0000002300237308 */ /* 0x000eb00000002400 */
[----:B------:R-:W2:Y:S08]  /*16cf0*/  MUFU.TANH R38, R38 ;  /* 0x0000002600267308 */ /* 0x000eb00000002400 */
[----:B------:R-:W2:Y:S08]  /*16d00*/  MUFU.TANH R39, R39 ;  /* 0x0000002700277308 */ /* 0x000eb00000002400 */
[----:B------:R-:W2:Y:S08]  /*16d10*/  MUFU.TANH R42, R42 ;  /* 0x0000002a002a7308 */ /* 0x000eb00000002400 */
[----:B------:R-:W2:Y:S08]  /*16d20*/  MUFU.TANH R43, R43 ;  /* 0x0000002b002b7308 */ /* 0x000eb00000002400 */
[----:B------:R-:W2:Y:S01]  /*16d30*/  MUFU.TANH R46, R46 ;  /* 0x0000002e002e7308 */ /* 0x000ea20000002400 */
[----:B------:R-:W-:-:S07]  /*16d40*/  FMUL.FTZ R25, R2, R49 ;  /* 0x0000003102197220 */ /* 0x000fce0000410000 */
[----:B------:R-:W-:Y:S01]  /*16d50*/  MUFU.TANH R48, R63 ;  /* 0x0000003f00307308 */ /* 0x000fe20000002400 */
[----:B-----5:R-:W-:-:S07]  /*16d60*/  FMUL.FTZ R27, R2, R53 ;  /* 0x00000035021b7220 */ /* 0x020fce0000410000 */
[----:B------:R-:W5:Y:S08]  /*16d70*/  MUFU.TANH R49, R51 ;  /* 0x0000003300317308 */ /* 0x000f700000002400 */
[----:B------:R-:W5:Y:S01]  /*16d80*/  MUFU.TANH R40, R54 ;  /* 0x0000003600287308 */ /* 0x000f620000002400 */
[----:B------:R-:W-:-:S07]  /*16d90*/  FMUL.FTZ R28, R2, R52 ;  /* 0x00000034021c7220 */ /* 0x000fce0000410000 */
[----:B------:R-:W-:Y:S08]  /*16da0*/  MUFU.TANH R62, R62 ;  /* 0x0000003e003e7308 */ /* 0x000ff00000002400 */
[----:B------:R-:W-:Y:S08]  /*16db0*/  MUFU.TANH R66, R66 ;  /* 0x0000004200427308 */ /* 0x000ff00000002400 */
[----:B------:R-:W-:Y:S08]  /*16dc0*/  MUFU.TANH R70, R70 ;  /* 0x0000004600467308 */ /* 0x000ff00000002400 */
[----:B------:R-:W-:Y:S08]  /*16dd0*/  MUFU.TANH R71, R71 ;  /* 0x0000004700477308 */ /* 0x000ff00000002400 */
[----:B------:R-:W-:Y:S08]  /*16de0*/  MUFU.TANH R0, R0 ;  /* 0x0000000000007308 */ /* 0x000ff00000002400 */
[----:B------:R-:W-:Y:S01]  /*16df0*/  MUFU.TANH R9, R9 ;  /* 0x0000000900097308 */ /* 0x000fe20000002400 */
[----:B------:R-:W-:-:S07]  /*16e00*/  FMUL.FTZ R60, R2, R60 ;  /* 0x0000003c023c7220 */ /* 0x000fce0000410000 */
[----:B------:R-:W-:Y:S08]  /*16e10*/  MUFU.TANH R10, R10 ;  /* 0x0000000a000a7308 */ /* 0x000ff00000002400 */
[----:B------:R-:W-:Y:S08]  /*16e20*/  MUFU.TANH R11, R11 ;  /* 0x0000000b000b7308 */ /* 0x000ff00000002400 */
[----:B------:R-:W-:Y:S08]  /*16e30*/  MUFU.TANH R12, R12 ;  /* 0x0000000c000c7308 */ /* 0x000ff00000002400 */
[----:B------:R-:W-:Y:S01]  /*16e40*/  MUFU.TANH R13, R13 ;  /* 0x0000000d000d7308 */ /* 0x000fe20000002400 */
[----:B------:R-:W-:-:S07]  /*16e50*/  FMUL.FTZ R64, R2, R64 ;  /* 0x0000004002407220 */ /* 0x000fce0000410000 */
[----:B------:R-:W-:Y:S01]  /*16e60*/  MUFU.TANH R15, R15 ;  /* 0x0000000f000f7308 */ /* 0x000fe20000002400 */
[----:B------:R-:W-:-:S07]  /*16e70*/  FMUL.FTZ R65, R2, R65 ;  /* 0x0000004102417220 */ /* 0x000fce0000410000 */
[----:B------:R-:W-:Y:S01]  /*16e80*/  MUFU.TANH R21, R21 ;  /* 0x0000001500157308 */ /* 0x000fe20000002400 */
[----:B----4-:R-:W-:Y:S01]  /*16e90*/  IMAD.IADD R50, R14, 0x1, R225 ;  /* 0x000000010e327824 */ /* 0x010fe200078e02e1 */
[----:B---3--:R-:W-:-:S06]  /*16ea0*/  LOP3.LUT R90, R90, 0xfffffffe, RZ, 0xc0, !PT ;  /* 0xfffffffe5a5a7812 */ /* 0x008fcc00078ec0ff */
[----:B------:R-:W-:Y:S01]  /*16eb0*/  MUFU.TANH R74, R74 ;  /* 0x0000004a004a7308 */ /* 0x000fe20000002400 */
[----:B0-----:R-:W-:-:S05]  /*16ec0*/  @P1 IMAD.HI.U32 R14, R50, R29, RZ ;  /* 0x0000001d320e1227 */ /* 0x001fca00078e00ff */
[----:B-1----:R-:W-:Y:S02]  /*16ed0*/  @P1 SHF.R.U32.HI R50, RZ, R31, R14 ;  /* 0x0000001fff321219 */ /* 0x002fe4000001160e */
[----:B------:R-:W-:Y:S01]  /*16ee0*/  MUFU.TANH R3, R3 ;  /* 0x0000000300037308 */ /* 0x000fe20000002400 */
[----:B------:R-:W-:Y:S02]  /*16ef0*/  MOV R31, 0xffffff80 ;  /* 0xffffff80001f7802 */ /* 0x000fe40000000f00 */
[----:B------:R-:W0:Y:S03]  /*16f00*/  SHFL.IDX PT, R33, R50, 0x1, 0x1c1f ;  /* 0x003c1f0032217f89 */ /* 0x000e2600000e0000 */
[----:B------:R-:W-:Y:S02]  /*16f10*/  IMAD R32, R168, R31, 0x80 ;  /* 0x00000080a8207424 */ /* 0x000fe400078e021f */
[----:B------:R-:W-:Y:S01]  /*16f20*/  FMUL.FTZ R14, R2, R58 ;  /* 0x0000003a020e7220 */ /* 0x000fe20000410000 */
[----:B------:R-:W-:Y:S01]  /*16f30*/  MUFU.TANH R7, R7 ;  /* 0x0000000700077308 */ /* 0x000fe20000002400 */
[----:B------:R-:W-:-:S04]  /*16f40*/  IMAD.IADD R32, R217, 0x1, R32 ;  /* 0x00000001d9207824 */ /* 0x000fc800078e0220 */
[----:B--2---:R-:W-:-:S03]  /*16f50*/  IMAD R58, R45, -0x2, R32 ;  /* 0xfffffffe2d3a7824 */ /* 0x004fc600078e0220 */
[----:B------:R-:W-:Y:S02]  /*16f60*/  MUFU.TANH R20, R20 ;  /* 0x0000001400147308 */ /* 0x000fe40000002400 */
[----:B------:R-:W-:Y:S02]  /*16f70*/  IADD3 R55, -R219, 0x1, R58 ;  /* 0x00000001db377810 */ /* 0x000fe40007ffe13a */
[----:B------:R-:W-:-:S04]  /*16f80*/  @P1 LOP3.LUT R90, R90, 0x1, RZ, 0xfc, !PT ;  /* 0x000000015a5a1812 */ /* 0x000fc800078efcff */
[----:B------:R-:W-:Y:S01]  /*16f90*/  MUFU.TANH R24, R24 ;  /* 0x0000001800187308 */ /* 0x000fe20000002400 */
[----:B0-----:R-:W-:Y:S01]  /*16fa0*/  VIADDMNMX R47, R33, R55, R58, PT ;  /* 0x00000037212f7246 */ /* 0x001fe2000380013a */
[----:B------:R-:W-:-:S03]  /*16fb0*/  FMUL.FTZ R31, R2, R59 ;  /* 0x0000003b021f7220 */ /* 0x000fc60000410000 */
[----:B------:R-:W-:-:S03]  /*16fc0*/  ISETP.GT.AND P1, PT, R47, RZ, PT ;  /* 0x000000ff2f00720c */ /* 0x000fc60003f24270 */
[----:B------:R-:W-:Y:S01]  /*16fd0*/  MUFU.TANH R26, R26 ;  /* 0x0000001a001a7308 */ /* 0x000fe20000002400 */
[C---:B------:R-:W-:Y:S02]  /*16fe0*/  ISETP.GT.AND P2, PT, R47.reuse, 0x1, PT ;  /* 0x000000012f00780c */ /* 0x040fe40003f44270 */
[----:B------:R-:W-:Y:S02]  /*16ff0*/  ISETP.GT.AND P3, PT, R47, 0x8, PT ;  /* 0x000000082f00780c */ /* 0x000fe40003f64270 */
[----:B------:R-:W-:Y:S02]  /*17000*/  FSEL R97, R97, -INF , P1 ;  /* 0xff80000061617808 */ /* 0x000fe40000800000 */
[----:B------:R-:W-:Y:S01]  /*17010*/  FSEL R59, R88, -INF , P2 ;  /* 0xff800000583b7808 */ /* 0x000fe20001000000 */
[----:B------:R-:W-:Y:S01]  /*17020*/  FMUL.FTZ R29, R2, R57 ;  /* 0x00000039021d7220 */ /* 0x000fe20000410000 */
[----:B------:R0:W1:Y:S01]  /*17030*/  MUFU.TANH R44, R14 ;  /* 0x0000000e002c7308 */ /* 0x0000620000002400 */
[----:B------:R-:W-:-:S02]  /*17040*/  ISETP.GT.AND P1, PT, R47, 0x9, PT ;  /* 0x000000092f00780c */ /* 0x000fc40003f24270 */
[----:B------:R-:W-:Y:S02]  /*17050*/  FSEL R57, R89, -INF , P3 ;  /* 0xff80000059397808 */ /* 0x000fe40001800000 */
[----:B------:R-:W-:Y:S02]  /*17060*/  ISETP.GT.AND P2, PT, R47, 0x10, PT ;  /* 0x000000102f00780c */ /* 0x000fe40003f44270 */
[----:B0-----:R-:W-:Y:S02]  /*17070*/  FMNMX.FTZ R14, R97, R59, !PT ;  /* 0x0000003b610e7209 */ /* 0x001fe40007810000 */
[----:B------:R-:W-:Y:S02]  /*17080*/  FSEL R95, R95, -INF , P1 ;  /* 0xff8000005f5f7808 */ /* 0x000fe40000800000 */
[----:B------:R-:W-:Y:S02]  /*17090*/  FMNMX.FTZ R14, R57, R14, !PT ;  /* 0x0000000e390e7209 */ /* 0x000fe40007810000 */
[----:B------:R-:W-:-:S02]  /*170a0*/  ISETP.GT.AND P1, PT, R47, 0x11, PT ;  /* 0x000000112f00780c */ /* 0x000fc40003f24270 */
[----:B------:R-:W-:Y:S02]  /*170b0*/  FSEL R93, R34, -INF , P2 ;  /* 0xff800000225d7808 */ /* 0x000fe40001000000 */
[----:B------:R-:W-:Y:S02]  /*170c0*/  FMNMX.FTZ R14, R95, R14, !PT ;  /* 0x0000000e5f0e7209 */ /* 0x000fe40007810000 */
[----:B------:R-:W-:Y:S02]  /*170d0*/  ISETP.GT.AND P2, PT, R47, 0x18, PT ;  /* 0x000000182f00780c */ /* 0x000fe40003f44270 */
[----:B------:R-:W-:Y:S02]  /*170e0*/  FSEL R91, R35, -INF , P1 ;  /* 0xff800000235b7808 */ /* 0x000fe40000800000 */
[----:B------:R-:W-:Y:S02]  /*170f0*/  FMNMX.FTZ R32, R93, R14, !PT ;  /* 0x0000000e5d207209 */ /* 0x000fe40007810000 */
[----:B------:R-:W-:-:S02]  /*17100*/  ISETP.GT.AND P1, PT, R47, 0x19, PT ;  /* 0x000000192f00780c */ /* 0x000fc40003f24270 */
[----:B------:R-:W-:Y:S02]  /*17110*/  FSEL R89, R38, -INF , P2 ;  /* 0xff80000026597808 */ /* 0x000fe40001000000 */
[----:B------:R-:W-:Y:S01]  /*17120*/  FMNMX.FTZ R32, R91, R32, !PT ;  /* 0x000000205b207209 */ /* 0x000fe20007810000 */
[----:B------:R-:W-:Y:S01]  /*17130*/  FMUL.FTZ R14, R2, R67 ;  /* 0x00000043020e7220 */ /* 0x000fe20000410000 */
[----:B------:R-:W-:Y:S02]  /*17140*/  ISETP.GT.AND P2, PT, R47, 0x20, PT ;  /* 0x000000202f00780c */ /* 0x000fe40003f44270 */
[----:B------:R-:W-:Y:S02]  /*17150*/  FSEL R67, R39, -INF , P1 ;  /* 0xff80000027437808 */ /* 0x000fe40000800000 */
[----:B------:R-:W-:Y:S02]  /*17160*/  FMNMX.FTZ R32, R89, R32, !PT ;  /* 0x0000002059207209 */ /* 0x000fe40007810000 */
[----:B------:R-:W-:-:S02]  /*17170*/  ISETP.GT.AND P1, PT, R47, 0x21, PT ;  /* 0x000000212f00780c */ /* 0x000fc40003f24270 */
[----:B------:R-:W-:Y:S02]  /*17180*/  FSEL R63, R42, -INF , P2 ;  /* 0xff8000002a3f7808 */ /* 0x000fe40001000000 */
[----:B------:R-:W-:Y:S01]  /*17190*/  FMNMX.FTZ R32, R67, R32, !PT ;  /* 0x0000002043207209 */ /* 0x000fe20007810000 */
[----:B------:R0:W2:Y:S01]  /*171a0*/  MUFU.TANH R45, R31 ;  /* 0x0000001f002d7308 */ /* 0x0000a20000002400 */
[----:B------:R-:W-:Y:S02]  /*171b0*/  ISETP.GT.AND P2, PT, R47, 0x28, PT ;  /* 0x000000282f00780c */ /* 0x000fe40003f44270 */
[----:B------:R-:W-:Y:S02]  /*171c0*/  FSEL R54, R43, -INF , P1 ;  /* 0xff8000002b367808 */ /* 0x000fe40000800000 */
[----:B------:R-:W-:Y:S02]  /*171d0*/  ISETP.GT.AND P1, PT, R47, 0x29, PT ;  /* 0x000000292f00780c */ /* 0x000fe40003f24270 */
[----:B0-----:R-:W-:Y:S01]  /*171e0*/  FMNMX.FTZ R31, R63, R32, !PT ;  /* 0x000000203f1f7209 */ /* 0x001fe20007810000 */
[----:B------:R0:W3:Y:S01]  /*171f0*/  MUFU.TANH R38, R14 ;  /* 0x0000000e00267308 */ /* 0x0000e20000002400 */
[----:B------:R-:W-:-:S02]  /*17200*/  FSEL R53, R46, -INF , P2 ;  /* 0xff8000002e357808 */ /* 0x000fc40001000000 */
[----:B------:R-:W-:Y:S02]  /*17210*/  ISETP.GT.AND P2, PT, R47, 0x30, PT ;  /* 0x000000302f00780c */ /* 0x000fe40003f44270 */
[----:B------:R-:W-:Y:S02]  /*17220*/  FSEL R52, R36, -INF , P1 ;  /* 0xff80000024347808 */ /* 0x000fe40000800000 */
[----:B0-----:R-:W-:-:S04]  /*17230*/  FMNMX.FTZ R14, R54, R31, !PT ;  /* 0x0000001f360e7209 */ /* 0x001fc80007810000 */
[----:B------:R-:W-:Y:S02]  /*17240*/  FMNMX.FTZ R31, R53, R14, !PT ;  /* 0x0000000e351f7209 */ /* 0x000fe40007810000 */
[----:B------:R-:W-:Y:S02]  /*17250*/  ISETP.GT.AND P1, PT, R47, 0x31, PT ;  /* 0x000000312f00780c */ /* 0x000fe40003f24270 */
[----:B------:R-:W-:Y:S02]  /*17260*/  FSEL R51, R37, -INF , P2 ;  /* 0xff80000025337808 */ /* 0x000fe40001000000 */
[----:B------:R-:W-:Y:S02]  /*17270*/  FMNMX.FTZ R14, R52, R31, !PT ;  /* 0x0000001f340e7209 */ /* 0x000fe40007810000 */
[----:B------:R-:W-:Y:S02]  /*17280*/  ISETP.GT.AND P2, PT, R47, 0x38, PT ;  /* 0x000000382f00780c */ /* 0x000fe40003f44270 */
[----:B-----5:R-:W-:-:S02]  /*17290*/  FSEL R49, R49, -INF , P1 ;  /* 0xff80000031317808 */ /* 0x020fc40000800000 */
[----:B------:R-:W-:Y:S02]  /*172a0*/  FMNMX.FTZ R14, R51, R14, !PT ;  /* 0x0000000e330e7209 */ /* 0x000fe40007810000 */
[----:B------:R-:W-:Y:S02]  /*172b0*/  ISETP.GT.AND P1, PT, R47, 0x39, PT ;  /* 0x000000392f00780c */ /* 0x000fe40003f24270 */
[----:B------:R-:W-:Y:S02]  /*172c0*/  FSEL R43, R40, -INF , P2 ;  /* 0xff800000282b7808 */ /* 0x000fe40001000000 */
[----:B------:R-:W-:Y:S02]  /*172d0*/  FMNMX.FTZ R14, R49, R14, !PT ;  /* 0x0000000e310e7209 */ /* 0x000fe40007810000 */
[----:B------:R-:W-:Y:S02]  /*172e0*/  ISETP.GT.AND P2, PT, R47, 0x40, PT ;  /* 0x000000402f00780c */ /* 0x000fe40003f44270 */
[----:B------:R-:W-:-:S02]  /*172f0*/  FSEL R35, R41, -INF , P1 ;  /* 0xff80000029237808 */ /* 0x000fc40000800000 */
[----:B------:R-:W-:Y:S02]  /*17300*/  FMNMX.FTZ R14, R43, R14, !PT ;  /* 0x0000000e2b0e7209 */ /* 0x000fe40007810000 */
[----:B------:R-:W-:Y:S02]  /*17310*/  ISETP.GT.AND P1, PT, R47, 0x41, PT ;  /* 0x000000412f00780c */ /* 0x000fe40003f24270 */
[----:B-1----:R-:W-:Y:S02]  /*17320*/  FSEL R33, R44, -INF , P2 ;  /* 0xff8000002c217808 */ /* 0x002fe40001000000 */
[----:B------:R-:W-:Y:S02]  /*17330*/  FMNMX.FTZ R14, R35, R14, !PT ;  /* 0x0000000e230e7209 */ /* 0x000fe40007810000 */
[----:B------:R-:W-:Y:S02]  /*17340*/  ISETP.GT.AND P2, PT, R47, 0x48, PT ;  /* 0x000000482f00780c */ /* 0x000fe40003f44270 */
[----:B--2---:R-:W-:-:S02]  /*17350*/  FSEL R31, R45, -INF , P1 ;  /* 0xff8000002d1f7808 */ /* 0x004fc40000800000 */
[----:B------:R-:W-:Y:S02]  /*17360*/  FMNMX.FTZ R14, R33, R14, !PT ;  /* 0x0000000e210e7209 */ /* 0x000fe40007810000 */
[----:B------:R-:W-:Y:S02]  /*17370*/  ISETP.GT.AND P1, PT, R47, 0x49, PT ;  /* 0x000000492f00780c */ /* 0x000fe40003f24270 */
[----:B------:R-:W-:Y:S02]  /*17380*/  FSEL R32, R62, -INF , P2 ;  /* 0xff8000003e207808 */ /* 0x000fe40001000000 */
[----:B------:R-:W-:Y:S02]  /*17390*/  FMNMX.FTZ R37, R31, R14, !PT ;  /* 0x0000000e1f257209 */ /* 0x000fe40007810000 */
[----:B------:R-:W-:Y:S02]  /*173a0*/  ISETP.GT.AND P2, PT, R47, 0x50, PT ;  /* 0x000000502f00780c */ /* 0x000fe40003f44270 */
[----:B------:R-:W-:-:S02]  /*173b0*/  FSEL R34, R48, -INF , P1 ;  /* 0xff80000030227808 */ /* 0x000fc40000800000 */
[----:B------:R-:W-:Y:S02]  /*173c0*/  FMNMX.FTZ R37, R32, R37, !PT ;  /* 0x0000002520257209 */ /* 0x000fe40007810000 */
[C---:B------:R-:W-:Y:S02]  /*173d0*/  ISETP.GT.AND P1, PT, R47.reuse, 0x51, PT ;  /* 0x000000512f00780c */ /* 0x040fe40003f24270 */
[----:B------:R-:W-:Y:S02]  /*173e0*/  FSEL R36, R66, -INF , P2 ;  /* 0xff80000042247808 */ /* 0x000fe40001000000 */
[----:B------:R-:W-:Y:S01]  /*173f0*/  FMNMX.FTZ R39, R34, R37, !PT ;  /* 0x0000002522277209 */ /* 0x000fe20007810000 */
[----:B------:R-:W0:Y:S01]  /*17400*/  MUFU.TANH R75, R75 ;  /* 0x0000004b004b7308 */ /* 0x000e220000002400 */
[----:B------:R-:W-:Y:S02]  /*17410*/  ISETP.GT.AND P2, PT, R47, 0x58, PT ;  /* 0x000000582f00780c */ /* 0x000fe40003f44270 */
[----:B---3--:R-:W-:-:S02]  /*17420*/  FSEL R37, R38, -INF , P1 ;  /* 0xff80000026257808 */ /* 0x008fc40000800000 */
[----:B------:R-:W-:Y:S02]  /*17430*/  FMNMX.FTZ R14, R36, R39, !PT ;  /* 0x00000027240e7209 */ /* 0x000fe40007810000 */
[----:B------:R-:W-:Y:S01]  /*17440*/  ISETP.GT.AND P1, PT, R47, 0x59, PT ;  /* 0x000000592f00780c */ /* 0x000fe20003f24270 */
[----:B------:R-:W1:Y:S01]  /*17450*/  MUFU.TANH R42, R78 ;  /* 0x0000004e002a7308 */ /* 0x000e620000002400 */
[----:B------:R-:W-:Y:S02]  /*17460*/  FSEL R38, R70, -INF , P2 ;  /* 0xff80000046267808 */ /* 0x000fe40001000000 */
[----:B------:R-:W-:Y:S02]  /*17470*/  FMNMX.FTZ R41, R37, R14, !PT ;  /* 0x0000000e25297209 */ /* 0x000fe40007810000 */
[----:B------:R-:W-:Y:S02]  /*17480*/  ISETP.GT.AND P2, PT, R47, 0x60, PT ;  /* 0x000000602f00780c */ /* 0x000fe40003f44270 */
[----:B------:R-:W-:Y:S01]  /*17490*/  FSEL R39, R71, -INF , P1 ;  /* 0xff80000047277808 */ /* 0x000fe20000800000 */
[----:B------:R-:W2:Y:S01]  /*174a0*/  MUFU.TANH R44, R79 ;  /* 0x0000004f002c7308 */ /* 0x000ea20000002400 */
[----:B------:R-:W-:-:S02]  /*174b0*/  FMNMX.FTZ R14, R38, R41, !PT ;  /* 0x00000029260e7209 */ /* 0x000fc40007810000 */
[----:B------:R-:W-:Y:S02]  /*174c0*/  ISETP.GT.AND P1, PT, R47, 0x61, PT ;  /* 0x000000612f00780c */ /* 0x000fe40003f24270 */
[----:B------:R-:W-:Y:S02]  /*174d0*/  FSEL R40, R74, -INF , P2 ;  /* 0xff8000004a287808 */ /* 0x000fe40001000000 */
[----:B------:R-:W-:Y:S01]  /*174e0*/  FMNMX.FTZ R45, R39, R14, !PT ;  /* 0x0000000e272d7209 */ /* 0x000fe20007810000 */
[----:B------:R-:W3:Y:S01]  /*174f0*/  MUFU.TANH R46, R82 ;  /* 0x00000052002e7308 */ /* 0x000ee20000002400 */
[----:B------:R-:W-:Y:S02]  /*17500*/  ISETP.GT.AND P2, PT, R47, 0x68, PT ;  /* 0x000000682f00780c */ /* 0x000fe40003f44270 */
[----:B0-----:R-:W-:Y:S02]  /*17510*/  FSEL R41, R75, -INF , P1 ;  /* 0xff8000004b297808 */ /* 0x001fe40000800000 */
[----:B------:R-:W-:-:S03]  /*17520*/  FMNMX.FTZ R14, R40, R45, !PT ;  /* 0x0000002d280e7209 */ /* 0x000fc60007810000 */
[----:B------:R-:W0:Y:S01]  /*17530*/  MUFU.TANH R83, R83 ;  /* 0x0000005300537308 */ /* 0x000e220000002400 */
[----:B------:R-:W-:Y:S02]  /*17540*/  ISETP.GT.AND P1, PT, R47, 0x69, PT ;  /* 0x000000692f00780c */ /* 0x000fe40003f24270 */
[----:B-1----:R-:W-:Y:S02]  /*17550*/  FSEL R42, R42, -INF , P2 ;  /* 0xff8000002a2a7808 */ /* 0x002fe40001000000 */
[----:B------:R-:W-:-:S03]  /*17560*/  FMNMX.FTZ R45, R41, R14, !PT ;  /* 0x0000000e292d7209 */ /* 0x000fc60007810000 */
[----:B------:R-:W1:Y:S01]  /*17570*/  MUFU.TANH R86, R86 ;  /* 0x0000005600567308 */ /* 0x000e620000002400 */
[----:B------:R-:W-:Y:S02]  /*17580*/  ISETP.GT.AND P2, PT, R47, 0x70, PT ;  /* 0x000000702f00780c */ /* 0x000fe40003f44270 */
[----:B--2---:R-:W-:Y:S02]  /*17590*/  FSEL R44, R44, -INF , P1 ;  /* 0xff8000002c2c7808 */ /* 0x004fe40000800000 */
[----:B------:R-:W-:-:S03]  /*175a0*/  FMNMX.FTZ R45, R42, R45, !PT ;  /* 0x0000002d2a2d7209 */ /* 0x000fc60007810000 */
[----:B------:R-:W2:Y:S01]  /*175b0*/  MUFU.TANH R48, R87 ;  /* 0x0000005700307308 */ /* 0x000ea20000002400 */
[C---:B------:R-:W-:Y:S02]  /*175c0*/  ISETP.GT.AND P1, PT, R47.reuse, 0x71, PT ;  /* 0x000000712f00780c */ /* 0x040fe40003f24270 */
[----:B---3--:R-:W-:Y:S02]  /*175d0*/  FSEL R46, R46, -INF , P2 ;  /* 0xff8000002e2e7808 */ /* 0x008fe40001000000 */
[----:B------:R-:W-:Y:S02]  /*175e0*/  FMNMX.FTZ R71, R44, R45, !PT ;  /* 0x0000002d2c477209 */ /* 0x000fe40007810000 */
[----:B------:R-:W-:Y:S02]  /*175f0*/  ISETP.GT.AND P2, PT, R47, 0x78, PT ;  /* 0x000000782f00780c */ /* 0x000fe40003f44270 */
[----:B0-----:R-:W-:Y:S02]  /*17600*/  FSEL R45, R83, -INF , P1 ;  /* 0xff800000532d7808 */ /* 0x001fe40000800000 */
[----:B------:R-:W-:-:S02]  /*17610*/  FMNMX.FTZ R14, R46, R71, !PT ;  /* 0x000000472e0e7209 */ /* 0x000fc40007810000 */
[----:B------:R-:W-:Y:S02]  /*17620*/  ISETP.GT.AND P1, PT, R47, 0x79, PT ;  /* 0x000000792f00780c */ /* 0x000fe40003f24270 */
[----:B-1----:R-:W-:Y:S02]  /*17630*/  FSEL R47, R86, -INF , P2 ;  /* 0xff800000562f7808 */ /* 0x002fe40001000000 */
[----:B------:R-:W-:Y:S02]  /*17640*/  FMNMX.FTZ R14, R45, R14, !PT ;  /* 0x0000000e2d0e7209 */ /* 0x000fe40007810000 */
[----:B--2---:R-:W-:Y:S02]  /*17650*/  FSEL R48, R48, -INF , P1 ;  /* 0xff80000030307808 */ /* 0x004fe40000800000 */
[----:B------:R-:W-:-:S04]  /*17660*/  FMNMX.FTZ R71, R47, R14, !PT ;  /* 0x0000000e2f477209 */ /* 0x000fc80007810000 */
[----:B------:R-:W-:-:S05]  /*17670*/  FMNMX.FTZ R71, R48, R71, !PT ;  /* 0x0000004730477209 */ /* 0x000fca0007810000 */
[----:B------:R-:W0:Y:S01]  /*17680*/  SHFL.BFLY PT, R14, R71, 0x2, 0x1f ;  /* 0x0c401f00470e7f89 */ /* 0x000e2200000e0000 */
[----:B------:R-:W-:Y:S01]  /*17690*/  FMUL.FTZ R30, R2, R56 ;  /* 0x00000038021e7220 */ /* 0x000fe20000410000 */
[----:B------:R1:W-:Y:S02]  /*176a0*/  MUFU.TANH R82, R61 ;  /* 0x0000003d00527308 */ /* 0x0003e40000002400 */
[----:B------:R-:W2:Y:S01]  /*176b0*/  SHFL.IDX PT, R50, R50, RZ, 0x1c1f ;  /* 0x001c1fff32327589 */ /* 0x000ea200000e0000 */
[----:B0-----:R-:W-:-:S05]  /*176c0*/  FMNMX.FTZ R56, R71, R14, !PT ;  /* 0x0000000e47387209 */ /* 0x001fca0007810000 */
[----:B-1----:R-:W0:Y:S01]  /*176d0*/  SHFL.BFLY PT, R61, R56, 0x1, 0x1f ;  /* 0x0c201f00383d7f89 */ /* 0x002e2200000e0000 */
[----:B--2---:R-:W-:-:S04]  /*176e0*/  VIADDMNMX R78, R50, R55, R58, PT ;  /* 0x00000037324e7246 */ /* 0x004fc8000380013a */
[C---:B------:R-:W-:Y:S02]  /*176f0*/  ISETP.GT.AND P2, PT, R78.reuse, 0x1, PT ;  /* 0x000000014e00780c */ /* 0x040fe40003f44270 */
[----:B------:R-:W-:Y:S02]  /*17700*/  ISETP.GT.AND P3, PT, R78, 0x8, PT ;  /* 0x000000084e00780c */ /* 0x000fe40003f64270 */
[----:B0-----:R-:W-:Y:S01]  /*17710*/  FMNMX.FTZ R14, R56, R61, !PT ;  /* 0x0000003d380e7209 */ /* 0x001fe20007810000 */
[----:B------:R-:W-:-:S03]  /*17720*/  IMAD.U32 R61, RZ, RZ, UR38 ;  /* 0x00000026ff3d7e24 */ /* 0x000fc6000f8e00ff */
[C---:B------:R-:W-:Y:S01]  /*17730*/  FSETP.NEU.FTZ.AND P1, PT, R14.reuse, -INF , PT ;  /* 0xff8000000e00780b */ /* 0x040fe20003f3d000 */
[----:B------:R-:W-:-:S05]  /*17740*/  FFMA.FTZ R56, R14, R61, -8 ;  /* 0xc10000000e387423 */ /* 0x000fca000001003d */
[----:B------:R-:W-:Y:S02]  /*17750*/  FSEL R56, R56, RZ, P1 ;  /* 0x000000ff38387208 */ /* 0x000fe40000800000 */
[----:B------:R-:W-:Y:S02]  /*17760*/  ISETP.GT.AND P1, PT, R78, RZ, PT ;  /* 0x000000ff4e00720c */ /* 0x000fe40003f24270 */
[----:B------:R-:W-:Y:S01]  /*17770*/  FSEL R58, R3, -INF , P2 ;  /* 0xff800000033a7808 */ /* 0x000fe20001000000 */
[----:B------:R-:W-:-:S01]  /*17780*/  FFMA.FTZ R50, R59, UR38, -R56 ;  /* 0x000000263b327c23 */ /* 0x000fc20008010838 */
[----:B------:R-:W-:Y:S01]  /*17790*/  FSEL R59, R0, -INF , P1 ;  /* 0xff800000003b7808 */ /* 0x000fe20000800000 */
[----:B------:R0:W-:Y:S01]  /*177a0*/  MUFU.TANH R79, R60 ;  /* 0x0000003c004f7308 */ /* 0x0001e20000002400 */
[----:B------:R-:W-:-:S01]  /*177b0*/  FFMA.FTZ R0, R57, UR38, -R56 ;  /* 0x0000002639007c23 */ /* 0x000fc20008010838 */
[----:B------:R-:W-:Y:S02]  /*177c0*/  ISETP.GT.AND P1, PT, R78, 0x9, PT ;  /* 0x000000094e00780c */ /* 0x000fe40003f24270 */
[----:B------:R-:W-:-:S02]  /*177d0*/  FSEL R57, R7, -INF , P3 ;  /* 0xff80000007397808 */ /* 0x000fc40001800000 */
[----:B0-----:R-:W-:Y:S02]  /*177e0*/  FMNMX.FTZ R60, R59, R58, !PT ;  /* 0x0000003a3b3c7209 */ /* 0x001fe40007810000 */
[C---:B------:R-:W-:Y:S02]  /*177f0*/  ISETP.GT.AND P2, PT, R78.reuse, 0x10, PT ;  /* 0x000000104e00780c */ /* 0x040fe40003f44270 */
[----:B------:R-:W-:Y:S02]  /*17800*/  FSEL R55, R9, -INF , P1 ;  /* 0xff80000009377808 */ /* 0x000fe40000800000 */
[----:B------:R-:W-:Y:S02]  /*17810*/  FMNMX.FTZ R62, R57, R60, !PT ;  /* 0x0000003c393e7209 */ /* 0x000fe40007810000 */
[----:B------:R-:W-:Y:S02]  /*17820*/  ISETP.GT.AND P1, PT, R78, 0x11, PT ;  /* 0x000000114e00780c */ /* 0x000fe40003f24270 */
[----:B------:R-:W-:-:S02]  /*17830*/  FSEL R60, R10, -INF , P2 ;  /* 0xff8000000a3c7808 */ /* 0x000fc40001000000 */
[----:B------:R-:W-:Y:S02]  /*17840*/  FMNMX.FTZ R7, R55, R62, !PT ;  /* 0x0000003e37077209 */ /* 0x000fe40007810000 */
[----:B------:R-:W-:Y:S02]  /*17850*/  ISETP.GT.AND P2, PT, R78, 0x18, PT ;  /* 0x000000184e00780c */ /* 0x000fe40003f44270 */
[----:B------:R-:W-:Y:S02]  /*17860*/  FSEL R61, R11, -INF , P1 ;  /* 0xff8000000b3d7808 */ /* 0x000fe40000800000 */
[----:B------:R-:W-:Y:S02]  /*17870*/  FMNMX.FTZ R10, R60, R7, !PT ;  /* 0x000000073c0a7209 */ /* 0x000fe40007810000 */
[----:B------:R-:W-:Y:S02]  /*17880*/  ISETP.GT.AND P1, PT, R78, 0x19, PT ;  /* 0x000000194e00780c */ /* 0x000fe40003f24270 */
[----:B------:R-:W-:-:S02]  /*17890*/  FSEL R62, R12, -INF , P2 ;  /* 0xff8000000c3e7808 */ /* 0x000fc40001000000 */
[----:B------:R-:W-:Y:S01]  /*178a0*/  FMNMX.FTZ R7, R61, R10, !PT ;  /* 0x0000000a3d077209 */ /* 0x000fe20007810000 */
[----:B------:R0:W-:Y:S01]  /*178b0*/  MUFU.TANH R83, R64 ;  /* 0x0000004000537308 */ /* 0x0001e20000002400 */
[----:B------:R-:W-:Y:S02]  /*178c0*/  ISETP.GT.AND P2, PT, R78, 0x20, PT ;  /* 0x000000204e00780c */ /* 0x000fe40003f44270 */
[----:B------:R-:W-:Y:S02]  /*178d0*/  FMNMX.FTZ R7, R62, R7, !PT ;  /* 0x000000073e077209 */ /* 0x000fe40007810000 */
[----:B0-----:R-:W-:-:S03]  /*178e0*/  FSEL R64, R13, -INF , P1 ;  /* 0xff8000000d407808 */ /* 0x001fc60000800000 */
[----:B------:R0:W-:Y:S01]  /*178f0*/  MUFU.TANH R86, R65 ;  /* 0x0000004100567308 */ /* 0x0001e20000002400 */
[----:B------:R-:W-:Y:S02]  /*17900*/  ISETP.GT.AND P1, PT, R78, 0x21, PT ;  /* 0x000000214e00780c */ /* 0x000fe40003f24270 */
[----:B------:R-:W-:Y:S01]  /*17910*/  FMNMX.FTZ R12, R64, R7, !PT ;  /* 0x00000007400c7209 */ /* 0x000fe20007810000 */
[----:B------:R-:W-:Y:S01]  /*17920*/  FMUL.FTZ R68, R2, R68 ;  /* 0x0000004402447220 */ /* 0x000fe20000410000 */
[----:B------:R-:W-:Y:S02]  /*17930*/  FSEL R66, R15, -INF , P1 ;  /* 0xff8000000f427808 */ /* 0x000fe40000800000 */
[----:B0-----:R-:W-:Y:S01]  /*17940*/  FSEL R65, R20, -INF , P2 ;  /* 0xff80000014417808 */ /* 0x001fe20001000000 */
[----:B------:R-:W0:Y:S01]  /*17950*/  MUFU.TANH R25, R25 ;  /* 0x0000001900197308 */ /* 0x000e220000002400 */
[----:B------:R-:W-:Y:S02]  /*17960*/  ISETP.GT.AND P2, PT, R78, 0x28, PT ;  /* 0x000000284e00780c */ /* 0x000fe40003f44270 */
[----:B------:R-:W-:Y:S01]  /*17970*/  FMNMX.FTZ R9, R65, R12, !PT ;  /* 0x0000000c41097209 */ /* 0x000fe20007810000 */
[----:B------:R-:W-:Y:S01]  /*17980*/  FMUL.FTZ R69, R2, R69 ;  /* 0x0000004502457220 */ /* 0x000fe20000410000 */
[----:B------:R-:W-:-:S02]  /*17990*/  ISETP.GT.AND P1, PT, R78, 0x29, PT ;  /* 0x000000294e00780c */ /* 0x000fc40003f24270 */
[----:B------:R-:W-:Y:S01]  /*179a0*/  FMNMX.FTZ R9, R66, R9, !PT ;  /* 0x0000000942097209 */ /* 0x000fe20007810000 */
[----:B------:R-:W1:Y:S08]  /*179b0*/  MUFU.TANH R28, R28 ;  /* 0x0000001c001c7308 */ /* 0x000e700000002400 */
[----:B------:R2:W-:Y:S01]  /*179c0*/  MUFU.TANH R87, R68 ;  /* 0x0000004400577308 */ /* 0x0005e20000002400 */
[----:B------:R-:W-:-:S01]  /*179d0*/  FFMA.FTZ R12, R67, UR38, -R56 ;  /* 0x00000026430c7c23 */ /* 0x000fc20008010838 */
[----:B--2---:R-:W-:-:S06]  /*179e0*/  FSEL R68, R24, -INF , P2 ;  /* 0xff80000018447808 */ /* 0x004fcc0001000000 */
[----:B------:R-:W-:Y:S01]  /*179f0*/  MUFU.TANH R27, R27 ;  /* 0x0000001b001b7308 */ /* 0x000fe20000002400 */
[----:B------:R-:W-:Y:S02]  /*17a00*/  ISETP.GT.AND P2, PT, R78, 0x30, PT ;  /* 0x000000304e00780c */ /* 0x000fe40003f44270 */
[----:B------:R-:W-:-:S05]  /*17a10*/  FMNMX.FTZ R20, R68, R9, !PT ;  /* 0x0000000944147209 */ /* 0x000fca0007810000 */
[----:B------:R2:W-:Y:S01]  /*17a20*/  MUFU.TANH R88, R69 ;  /* 0x0000004500587308 */ /* 0x0005e20000002400 */
[----:B------:R-:W-:Y:S02]  /*17a30*/  FSEL R67, R26, -INF , P2 ;  /* 0xff8000001a437808 */ /* 0x000fe40001000000 */
[----:B--2---:R-:W-:-:S05]  /*17a40*/  FSEL R69, R21, -INF , P1 ;  /* 0xff80000015457808 */ /* 0x004fca0000800000 */
[----:B------:R-:W2:Y:S01]  /*17a50*/  MUFU.TANH R30, R30 ;  /* 0x0000001e001e7308 */ /* 0x000ea20000002400 */
[C---:B------:R-:W-:Y:S02]  /*17a60*/  ISETP.GT.AND P1, PT, R78.reuse, 0x31, PT ;  /* 0x000000314e00780c */ /* 0x040fe40003f24270 */
[----:B------:R-:W-:Y:S02]  /*17a70*/  FMNMX.FTZ R20, R69, R20, !PT ;  /* 0x0000001445147209 */ /* 0x000fe40007810000 */
[----:B------:R-:W-:Y:S02]  /*17a80*/  ISETP.GT.AND P2, PT, R78, 0x38, PT ;  /* 0x000000384e00780c */ /* 0x000fe40003f44270 */
[----:B0-----:R-:W-:Y:S01]  /*17a90*/  FSEL R70, R25, -INF , P1 ;  /* 0xff80000019467808 */ /* 0x001fe20000800000 */
[----:B------:R-:W0:Y:S01]  /*17aa0*/  MUFU.TANH R29, R29 ;  /* 0x0000001d001d7308 */ /* 0x000e220000002400 */
[----:B------:R-:W-:Y:S01]  /*17ab0*/  FMNMX.FTZ R9, R67, R20, !PT ;  /* 0x0000001443097209 */ /* 0x000fe20007810000 */
[----:B------:R-:W-:Y:S01]  /*17ac0*/  FMUL.FTZ R73, R2, R73 ;  /* 0x0000004902497220 */ /* 0x000fe20000410000 */
[----:B------:R-:W-:-:S02]  /*17ad0*/  ISETP.GT.AND P1, PT, R78, 0x39, PT ;  /* 0x000000394e00780c */ /* 0x000fc40003f24270 */
[----:B-1----:R-:W-:Y:S02]  /*17ae0*/  FSEL R71, R28, -INF , P2 ;  /* 0xff8000001c477808 */ /* 0x002fe40001000000 */
[----:B------:R-:W-:Y:S01]  /*17af0*/  FMNMX.FTZ R20, R70, R9, !PT ;  /* 0x0000000946147209 */ /* 0x000fe20007810000 */
[----:B------:R1:W-:Y:S01]  /*17b00*/  MUFU.TANH R92, R73 ;  /* 0x00000049005c7308 */ /* 0x0003e20000002400 */
[----:B------:R-:W-:Y:S02]  /*17b10*/  ISETP.GT.AND P2, PT, R78, 0x40, PT ;  /* 0x000000404e00780c */ /* 0x000fe40003f44270 */
[----:B------:R-:W-:Y:S02]  /*17b20*/  FMNMX.FTZ R24, R71, R20, !PT ;  /* 0x0000001447187209 */ /* 0x000fe40007810000 */
[----:B--2---:R-:W-:Y:S02]  /*17b30*/  FSEL R74, R30, -INF , P2 ;  /* 0xff8000001e4a7808 */ /* 0x004fe40001000000 */
[----:B-1----:R-:W-:-:S02]  /*17b40*/  FSEL R73, R27, -INF , P1 ;  /* 0xff8000001b497808 */ /* 0x002fc40000800000 */
[----:B------:R-:W-:Y:S02]  /*17b50*/  ISETP.GT.AND P1, PT, R78, 0x41, PT ;  /* 0x000000414e00780c */ /* 0x000fe40003f24270 */
[----:B------:R-:W-:Y:S01]  /*17b60*/  FMNMX.FTZ R9, R73, R24, !PT ;  /* 0x0000001849097209 */ /* 0x000fe20007810000 */
[----:B------:R-:W-:Y:S01]  /*17b70*/  FMUL.FTZ R77, R2, R77 ;  /* 0x0000004d024d7220 */ /* 0x000fe20000410000 */
[----:B------:R-:W-:Y:S02]  /*17b80*/  ISETP.GT.AND P2, PT, R78, 0x48, PT ;  /* 0x000000484e00780c */ /* 0x000fe40003f44270 */
[----:B0-----:R-:W-:Y:S02]  /*17b90*/  FSEL R75, R29, -INF , P1 ;  /* 0xff8000001d4b7808 */ /* 0x001fe40000800000 */
[----:B------:R-:W-:Y:S01]  /*17ba0*/  FMNMX.FTZ R24, R74, R9, !PT ;  /* 0x000000094a187209 */ /* 0x000fe20007810000 */
[----:B------:R-:W-:Y:S01]  /*17bb0*/  FMUL.FTZ R76, R2, R76 ;  /* 0x0000004c024c7220 */ /* 0x000fe20000410000 */
[----:B------:R0:W-:Y:S01]  /*17bc0*/  MUFU.TANH R96, R77 ;  /* 0x0000004d00607308 */ /* 0x0001e20000002400 */
[----:B------:R-:W-:-:S02]  /*17bd0*/  ISETP.GT.AND P1, PT, R78, 0x49, PT ;  /* 0x000000494e00780c */ /* 0x000fc40003f24270 */
[----:B------:R-:W-:Y:S01]  /*17be0*/  FMNMX.FTZ R24, R75, R24, !PT ;  /* 0x000000184b187209 */ /* 0x000fe20007810000 */
[----:B------:R-:W-:Y:S01]  /*17bf0*/  FMUL.FTZ R72, R2, R72 ;  /* 0x0000004802487220 */ /* 0x000fe20000410000 */
[----:B0-----:R-:W-:-:S03]  /*17c00*/  FSEL R77, R79, -INF , P2 ;  /* 0xff8000004f4d7808 */ /* 0x001fc60001000000 */
[----:B------:R0:W-:Y:S01]  /*17c10*/  MUFU.TANH R94, R76 ;  /* 0x0000004c005e7308 */ /* 0x0001e20000002400 */
[----:B------:R-:W-:Y:S02]  /*17c20*/  ISETP.GT.AND P2, PT, R78, 0x50, PT ;  /* 0x000000504e00780c */ /* 0x000fe40003f44270 */
[----:B------:R-:W-:Y:S01]  /*17c30*/  FMNMX.FTZ R9, R77, R24, !PT ;  /* 0x000000184d097209 */ /* 0x000fe20007810000 */
[----:B------:R1:W-:Y:S01]  /*17c40*/  STL [R1], R90 ;  /* 0x0000005a01007387 */ /* 0x0003e20000100800 */
[----:B0-----:R-:W-:Y:S02]  /*17c50*/  FSEL R76, R82, -INF , P1 ;  /* 0xff800000524c7808 */ /* 0x001fe40000800000 */
[----:B------:R-:W-:Y:S02]  /*17c60*/  ISETP.GT.AND P1, PT, R78, 0x51, PT ;  /* 0x000000514e00780c */ /* 0x000fe40003f24270 */
[----:B------:R-:W-:Y:S01]  /*17c70*/  FMNMX.FTZ R9, R76, R9, !PT ;  /* 0x000000094c097209 */ /* 0x000fe20007810000 */
[----:B-1----:R0:W1:Y:S01]  /*17c80*/  MUFU.TANH R90, R72 ;  /* 0x00000048005a7308 */ /* 0x0020620000002400 */
[----:B------:R-:W-:-:S01]  /*17c90*/  FFMA.FTZ R157, R63, UR38, -R56 ;  /* 0x000000263f9d7c23 */ /* 0x000fc20008010838 */
[----:B------:R-:W-:-:S02]  /*17ca0*/  FSEL R63, R86, -INF , P1 ;  /* 0xff800000563f7808 */ /* 0x000fc40000800000 */
[----:B0-----:R-:W-:Y:S02]  /*17cb0*/  FSEL R72, R83, -INF , P2 ;  /* 0xff80000053487808 */ /* 0x001fe40001000000 */
[----:B------:R-:W-:Y:S02]  /*17cc0*/  ISETP.GT.AND P2, PT, R78, 0x58, PT ;  /* 0x000000584e00780c */ /* 0x000fe40003f44270 */
[----:B------:R-:W-:Y:S01]  /*17cd0*/  FMNMX.FTZ R24, R72, R9, !PT ;  /* 0x0000000948187209 */ /* 0x000fe20007810000 */
[----:B------:R-:W-:Y:S01]  /*17ce0*/  FMUL.FTZ R80, R2, R80 ;  /* 0x0000005002507220 */ /* 0x000fe20000410000 */
[----:B------:R-:W-:Y:S02]  /*17cf0*/  ISETP.GT.AND P1, PT, R78, 0x59, PT ;  /* 0x000000594e00780c */ /* 0x000fe40003f24270 */
[----:B------:R-:W-:Y:S02]  /*17d00*/  FSEL R29, R87, -INF , P2 ;  /* 0xff800000571d7808 */ /* 0x000fe40001000000 */
[----:B------:R-:W-:Y:S01]  /*17d10*/  FMNMX.FTZ R24, R63, R24, !PT ;  /* 0x000000183f187209 */ /* 0x000fe20007810000 */
[----:B------:R-:W-:Y:S01]  /*17d20*/  FFMA.FTZ R26, R52, UR38, -R56 ;  /* 0x00000026341a7c23 */ /* 0x000fe20008010838 */
[----:B------:R-:W-:Y:S01]  /*17d30*/  ISETP.GT.AND P2, PT, R78, 0x60, PT ;  /* 0x000000604e00780c */ /* 0x000fe20003f44270 */
[----:B------:R-:W-:Y:S01]  /*17d40*/  FMUL.FTZ R81, R2, R81 ;  /* 0x0000005102517220 */ /* 0x000fe20000410000 */
[----:B------:R-:W-:-:S02]  /*17d50*/  FSEL R52, R88, -INF , P1 ;  /* 0xff80000058347808 */ /* 0x000fc40000800000 */
[----:B------:R-:W-:Y:S01]  /*17d60*/  FMNMX.FTZ R9, R29, R24, !PT ;  /* 0x000000181d097209 */ /* 0x000fe20007810000 */
[----:B------:R-:W-:Y:S01]  /*17d70*/  MUFU.TANH R80, R80 ;  /* 0x0000005000507308 */ /* 0x000fe20000002400 */
[----:B------:R-:W-:-:S01]  /*17d80*/  FFMA.FTZ R159, R51, UR38, -R56 ;  /* 0x00000026339f7c23 */ /* 0x000fc20008010838 */
[----:B------:R-:W-:Y:S01]  /*17d90*/  ISETP.GT.AND P1, PT, R78, 0x61, PT ;  /* 0x000000614e00780c */ /* 0x000fe20003f24270 */
[----:B------:R-:W-:Y:S01]  /*17da0*/  FMUL.FTZ R84, R2, R84 ;  /* 0x0000005402547220 */ /* 0x000fe20000410000 */
[----:B-1----:R-:W-:Y:S02]  /*17db0*/  FSEL R51, R90, -INF , P2 ;  /* 0xff8000005a337808 */ /* 0x002fe40001000000 */
[----:B------:R-:W-:Y:S01]  /*17dc0*/  FMNMX.FTZ R28, R52, R9, !PT ;  /* 0x00000009341c7209 */ /* 0x000fe20007810000 */
[----:B------:R-:W-:Y:S01]  /*17dd0*/  FFMA.FTZ R15, R49, UR38, -R56 ;  /* 0x00000026310f7c23 */ /* 0x000fe20008010838 */
[----:B------:R-:W0:Y:S01]  /*17de0*/  MUFU.TANH R81, R81 ;  /* 0x0000005100517308 */ /* 0x000e220000002400 */
[----:B------:R-:W-:Y:S01]  /*17df0*/  ISETP.GT.AND P2, PT, R78, 0x68, PT ;  /* 0x000000684e00780c */ /* 0x000fe20003f44270 */
[----:B------:R-:W-:Y:S01]  /*17e00*/  FMUL.FTZ R85, R2, R85 ;  /* 0x0000005502557220 */ /* 0x000fe20000410000 */
[----:B------:R-:W-:-:S02]  /*17e10*/  FSEL R49, R92, -INF , P1 ;  /* 0xff8000005c317808 */ /* 0x000fc40000800000 */
[----:B------:R-:W-:Y:S01]  /*17e20*/  FMNMX.FTZ R28, R51, R28, !PT ;  /* 0x0000001c331c7209 */ /* 0x000fe20007810000 */
[----:B------:R-:W-:-:S01]  /*17e30*/  FFMA.FTZ R13, R43, UR38, -R56 ;  /* 0x000000262b0d7c23 */ /* 0x000fc20008010838 */
        /* <DEDUP_REMOVED lines=9> */
[----:B------:R-:W-:-:S03]  /*17ed0*/  FMNMX.FTZ R28, R21, R28, !PT ;  /* 0x0000001c151c7209 */ /* 0x000fc60007810000 */
[----:B------:R3:W-:Y:S01]  /*17ee0*/  MUFU.EX2 R24, R15 ;  /* 0x0000000f00187308 */ /* 0x0007e20000000800 */
[----:B0-----:R-:W-:Y:S01]  /*17ef0*/  FSEL R25, R81, -INF , P1 ;  /* 0xff80000051197808 */ /* 0x001fe20000800000 */
[----:B------:R-:W-:Y:S01]  /*17f00*/  FFMA.FTZ R54, R54, UR38, -R56 ;  /* 0x0000002636367c23 */ /* 0x000fe20008010838 */
[----:B---3--:R-:W-:Y:S02]  /*17f10*/  FSEL R15, R80, -INF , P2 ;  /* 0xff800000500f7808 */ /* 0x008fe40001000000 */
[C---:B------:R-:W-:Y:S02]  /*17f20*/  ISETP.GT.AND P2, PT, R78.reuse, 0x78, PT ;  /* 0x000000784e00780c */ /* 0x040fe40003f44270 */
[----:B------:R-:W-:Y:S02]  /*17f30*/  FMNMX.FTZ R28, R15, R28, !PT ;  /* 0x0000001c0f1c7209 */ /* 0x000fe40007810000 */
[----:B------:R-:W-:Y:S02]  /*17f40*/  ISETP.GT.AND P1, PT, R78, 0x79, PT ;  /* 0x000000794e00780c */ /* 0x000fe40003f24270 */
[----:B-1----:R-:W-:-:S02]  /*17f50*/  FSEL R27, R84, -INF , P2 ;  /* 0xff800000541b7808 */ /* 0x002fc40001000000 */
[----:B------:R-:W-:Y:S01]  /*17f60*/  FMNMX.FTZ R28, R25, R28, !PT ;  /* 0x0000001c191c7209 */ /* 0x000fe20007810000 */
[----:B------:R0:W-:Y:S01]  /*17f70*/  MUFU.EX2 R20, R54 ;  /* 0x0000003600147308 */ /* 0x0001e20000000800 */
[----:B------:R-:W-:-:S01]  /*17f80*/  FFMA.FTZ R161, R33, UR38, -R56 ;  /* 0x0000002621a17c23 */ /* 0x000fc20008010838 */
[----:B--2---:R-:W-:Y:S02]  /*17f90*/  FSEL R33, R85, -INF , P1 ;  /* 0xff80000055217808 */ /* 0x004fe40000800000 */
[----:B0-----:R-:W-:-:S04]  /*17fa0*/  FMNMX.FTZ R54, R27, R28, !PT ;  /* 0x0000001c1b367209 */ /* 0x001fc80007810000 */
[----:B------:R-:W-:-:S05]  /*17fb0*/  FMNMX.FTZ R9, R33, R54, !PT ;  /* 0x0000003621097209 */ /* 0x000fca0007810000 */
[----:B------:R-:W0:Y:S02]  /*17fc0*/  SHFL.BFLY PT, R78, R9, 0x2, 0x1f ;  /* 0x0c401f00094e7f89 */ /* 0x000e2400000e0000 */
[----:B0-----:R-:W-:-:S05]  /*17fd0*/  FMNMX.FTZ R78, R9, R78, !PT ;  /* 0x0000004e094e7209 */ /* 0x001fca0007810000 */
[----:B------:R-:W0:Y:S01]  /*17fe0*/  SHFL.BFLY PT, R9, R78, 0x1, 0x1f ;  /* 0x0c201f004e097f89 */ /* 0x000e2200000e0000 */
[----:B------:R-:W-:-:S01]  /*17ff0*/  FFMA.FTZ R30, R35, UR38, -R56 ;  /* 0x00000026231e7c23 */ /* 0x000fc20008010838 */
[--C-:B------:R-:W-:Y:S01]  /*18000*/  FFMA.FTZ R35, R31, UR38, -R56.reuse ;  /* 0x000000261f237c23 */ /* 0x100fe20008010838 */
[----:B------:R-:W-:-:S01]  /*18010*/  FFMA.FTZ R31, R32, UR38, -R56 ;  /* 0x00000026201f7c23 */ /* 0x000fc20008010838 */
[--C-:B------:R-:W-:Y:S01]  /*18020*/  FFMA.FTZ R32, R37, UR38, -R56.reuse ;  /* 0x0000002625207c23 */ /* 0x100fe20008010838 */
[----:B------:R-:W-:-:S01]  /*18030*/  FFMA.FTZ R37, R42, UR38, -R56 ;  /* 0x000000262a257c23 */ /* 0x000fc20008010838 */
[----:B------:R-:W-:Y:S02]  /*18040*/  IMAD.U32 R42, RZ, RZ, UR38 ;  /* 0x00000026ff2a7e24 */ /* 0x000fe4000f8e00ff */
[----:B------:R-:W-:-:S01]  /*18050*/  FFMA.FTZ R54, R34, UR38, -R56 ;  /* 0x0000002622367c23 */ /* 0x000fc20008010838 */
[--C-:B------:R-:W-:Y:S01]  /*18060*/  FFMA.FTZ R34, R41, UR38, -R56.reuse ;  /* 0x0000002629227c23 */ /* 0x100fe20008010838 */
[----:B------:R-:W-:-:S01]  /*18070*/  FFMA.FTZ R165, R40, UR38, -R56 ;  /* 0x0000002628a57c23 */ /* 0x000fc20008010838 */
[--C-:B------:R-:W-:Y:S01]  /*18080*/  FFMA.FTZ R40, R44, UR38, -R56.reuse ;  /* 0x000000262c287c23 */ /* 0x100fe20008010838 */
[----:B------:R-:W-:-:S01]  /*18090*/  FFMA.FTZ R153, R97, UR38, -R56 ;  /* 0x0000002661997c23 */ /* 0x000fc20008010838 */
[----:B0-----:R-:W-:-:S04]  /*180a0*/  FMNMX.FTZ R9, R78, R9, !PT ;  /* 0x000000094e097209 */ /* 0x001fc80007810000 */
[C---:B------:R-:W-:Y:S01]  /*180b0*/  FSETP.NEU.FTZ.AND P1, PT, R9.reuse, -INF , PT ;  /* 0xff8000000900780b */ /* 0x040fe20003f3d000 */
[----:B------:R-:W-:-:S05]  /*180c0*/  FFMA.FTZ R41, R9, R42, -8 ;  /* 0xc100000009297423 */ /* 0x000fca000001002a */
[----:B------:R-:W-:Y:S01]  /*180d0*/  FSEL R44, R41, RZ, P1 ;  /* 0x000000ff292c7208 */ /* 0x000fe20000800000 */
[----:B------:R-:W-:Y:S04]  /*180e0*/  MUFU.EX2 R153, R153 ;  /* 0x0000009900997308 */ /* 0x000fe80000000800 */
[----:B------:R-:W-:-:S01]  /*180f0*/  FFMA.FTZ R152, R59, UR38, -R44 ;  /* 0x000000263b987c23 */ /* 0x000fc2000801082c */
[--C-:B------:R-:W-:Y:S01]  /*18100*/  FFMA.FTZ R41, R58, UR38, -R44.reuse ;  /* 0x000000263a297c23 */ /* 0x100fe2000801082c */
[----:B------:R-:W-:-:S02]  /*18110*/  FFMA.FTZ R57, R57, UR38, -R44 ;  /* 0x0000002639397c23 */ /* 0x000fc4000801082c */
[----:B------:R-:W0:Y:S01]  /*18120*/  MUFU.EX2 R50, R50 ;  /* 0x0000003200327308 */ /* 0x000e220000000800 */
[----:B------:R-:W-:-:S01]  /*18130*/  FFMA.FTZ R3, R95, UR38, -R56 ;  /* 0x000000265f037c23 */ /* 0x000fc20008010838 */
[----:B------:R-:W-:Y:S01]  /*18140*/  FFMA.FTZ R155, R93, UR38, -R56 ;  /* 0x000000265d9b7c23 */ /* 0x000fe20008010838 */
[----:B------:R-:W-:-:S05]  /*18150*/  FFMA.FTZ R55, R55, UR38, -R44 ;  /* 0x0000002637377c23 */ /* 0x000fca000801082c */
[----:B------:R-:W-:Y:S01]  /*18160*/  MUFU.EX2 R152, R152 ;  /* 0x0000009800987308 */ /* 0x000fe20000000800 */
[----:B------:R-:W-:-:S07]  /*18170*/  FFMA.FTZ R154, R60, UR38, -R44 ;  /* 0x000000263c9a7c23 */ /* 0x000fce000801082c */
[----:B------:R-:W-:Y:S01]  /*18180*/  MUFU.EX2 R41, R41 ;  /* 0x0000002900297308 */ /* 0x000fe20000000800 */
[----:B------:R-:W-:-:S01]  /*18190*/  FFMA.FTZ R167, R46, UR38, -R56 ;  /* 0x000000262ea77c23 */ /* 0x000fc20008010838 */
[----:B------:R-:W-:-:S06]  /*181a0*/  FFMA.FTZ R10, R91, UR38, -R56 ;  /* 0x000000265b0a7c23 */ /* 0x000fcc0008010838 */
[----:B------:R-:W1:Y:S01]  /*181b0*/  MUFU.EX2 R0, R0 ;  /* 0x0000000000007308 */ /* 0x000e620000000800 */
[----:B------:R-:W-:-:S01]  /*181c0*/  FFMA.FTZ R163, R36, UR38, -R56 ;  /* 0x0000002624a37c23 */ /* 0x000fc20008010838 */
[----:B------:R-:W-:-:S06]  /*181d0*/  FFMA.FTZ R36, R45, UR38, -R56 ;  /* 0x000000262d247c23 */ /* 0x000fcc0008010838 */
[----:B------:R-:W2:Y:S01]  /*181e0*/  MUFU.EX2 R57, R57 ;  /* 0x0000003900397308 */ /* 0x000ea20000000800 */
[----:B------:R-:W-:-:S01]  /*181f0*/  FFMA.FTZ R45, R61, UR38, -R44 ;  /* 0x000000263d2d7c23 */ /* 0x000fc2000801082c */
[----:B------:R-:W-:-:S06]  /*18200*/  FFMA.FTZ R7, R89, UR38, -R56 ;  /* 0x0000002659077c23 */ /* 0x000fcc0008010838 */
[----:B------:R-:W3:Y:S01]  /*18210*/  MUFU.EX2 R3, R3 ;  /* 0x0000000300037308 */ /* 0x000ee20000000800 */
[----:B------:R-:W-:-:S07]  /*18220*/  FFMA.FTZ R62, R62, UR38, -R44 ;  /* 0x000000263e3e7c23 */ /* 0x000fce000801082c */
[----:B------:R-:W4:Y:S01]  /*18230*/  MUFU.EX2 R46, R55 ;  /* 0x00000037002e7308 */ /* 0x000f220000000800 */
[----:B0-----:R-:W-:-:S01]  /*18240*/  FADD.FTZ R61, R153, R50 ;  /* 0x00000032993d7221 */ /* 0x001fc20000010000 */
[----:B------:R-:W-:-:S06]  /*18250*/  FFMA.FTZ R11, R53, UR38, -R56 ;  /* 0x00000026350b7c23 */ /* 0x000fcc0008010838 */
[----:B------:R-:W0:Y:S01]  /*18260*/  MUFU.EX2 R155, R155 ;  /* 0x0000009b009b7308 */ /* 0x000e220000000800 */
[----:B------:R-:W-:-:S07]  /*18270*/  FFMA.FTZ R42, R48, UR38, -R56 ;  /* 0x00000026302a7c23 */ /* 0x000fce0008010838 */
[----:B------:R-:W5:Y:S01]  /*18280*/  MUFU.EX2 R154, R154 ;  /* 0x0000009a009a7308 */ /* 0x000f620000000800 */
[----:B-1----:R-:W-:-:S07]  /*18290*/  FADD.FTZ R58, R0, R61 ;  /* 0x0000003d003a7221 */ /* 0x002fce0000010000 */
[----:B------:R1:W-:Y:S01]  /*182a0*/  MUFU.EX2 R28, R35 ;  /* 0x00000023001c7308 */ /* 0x0003e20000000800 */
[----:B------:R-:W-:-:S07]  /*182b0*/  FFMA.FTZ R64, R64, UR38, -R44 ;  /* 0x0000002640407c23 */ /* 0x000fce000801082c */
[----:B------:R-:W5:Y:S01]  /*182c0*/  MUFU.EX2 R10, R10 ;  /* 0x0000000a000a7308 */ /* 0x000f620000000800 */
[----:B-1----:R-:W-:-:S01]  /*182d0*/  FFMA.FTZ R35, R38, UR38, -R56 ;  /* 0x0000002626237c23 */ /* 0x002fc20008010838 */
[--C-:B------:R-:W-:Y:S01]  /*182e0*/  FFMA.FTZ R38, R39, UR38, -R56.reuse ;  /* 0x0000002627267c23 */ /* 0x100fe20008010838 */
[----:B------:R-:W-:-:S01]  /*182f0*/  FFMA.FTZ R39, R47, UR38, -R56 ;  /* 0x000000262f277c23 */ /* 0x000fc20008010838 */
[----:B------:R-:W-:-:S04]  /*18300*/  FADD.FTZ R56, R152, R41 ;  /* 0x0000002998387221 */ /* 0x000fc80000010000 */
[----:B------:R-:W1:Y:S01]  /*18310*/  MUFU.EX2 R45, R45 ;  /* 0x0000002d002d7308 */ /* 0x000e620000000800 */
[----:B--2---:R-:W-:-:S01]  /*18320*/  FADD.FTZ R61, R57, R56 ;  /* 0x00000038393d7221 */ /* 0x004fc20000010000 */
[----:B------:R-:W-:Y:S01]  /*18330*/  FFMA.FTZ R156, R65, UR38, -R44 ;  /* 0x00000026419c7c23 */ /* 0x000fe2000801082c */
[----:B---3--:R-:W-:-:S05]  /*18340*/  FADD.FTZ R58, R3, R58 ;  /* 0x0000003a033a7221 */ /* 0x008fca0000010000 */
[----:B------:R-:W2:Y:S01]  /*18350*/  MUFU.EX2 R7, R7 ;  /* 0x0000000700077308 */ /* 0x000ea20000000800 */
[----:B----4-:R-:W-:-:S01]  /*18360*/  FADD.FTZ R61, R46, R61 ;  /* 0x0000003d2e3d7221 */ /* 0x010fc20000010000 */
[----:B------:R-:W-:-:S06]  /*18370*/  FFMA.FTZ R47, R66, UR38, -R44 ;  /* 0x00000026422f7c23 */ /* 0x000fcc000801082c */
[----:B------:R-:W3:Y:S01]  /*18380*/  MUFU.EX2 R62, R62 ;  /* 0x0000003e003e7308 */ /* 0x000ee20000000800 */
[----:B0-----:R-:W-:-:S07]  /*18390*/  FADD.FTZ R65, R155, R58 ;  /* 0x0000003a9b417221 */ /* 0x001fce0000010000 */
[----:B------:R-:W0:Y:S01]  /*183a0*/  MUFU.EX2 R12, R12 ;  /* 0x0000000c000c7308 */ /* 0x000e220000000800 */
[----:B-----5:R-:W-:-:S01]  /*183b0*/  FADD.FTZ R56, R154, R61 ;  /* 0x0000003d9a387221 */ /* 0x020fc20000010000 */
[----:B------:R-:W-:-:S06]  /*183c0*/  FFMA.FTZ R68, R68, UR38, -R44 ;  /* 0x0000002644447c23 */ /* 0x000fcc000801082c */
[----:B------:R-:W4:Y:S01]  /*183d0*/  MUFU.EX2 R59, R64 ;  /* 0x00000040003b7308 */ /* 0x000f220000000800 */
[----:B------:R-:W-:-:S07]  /*183e0*/  FADD.FTZ R58, R10, R65 ;  /* 0x000000410a3a7221 */ /* 0x000fce0000010000 */
[----:B------:R-:W5:Y:S01]  /*183f0*/  MUFU.EX2 R157, R157 ;  /* 0x0000009d009d7308 */ /* 0x000f620000000800 */
[----:B-1----:R-:W-:-:S01]  /*18400*/  FADD.FTZ R61, R45, R56 ;  /* 0x000000382d3d7221 */ /* 0x002fc20000010000 */
[----:B------:R-:W-:-:S06]  /*18410*/  FFMA.FTZ R69, R69, UR38, -R44 ;  /* 0x0000002645457c23 */ /* 0x000fcc000801082c */
[----:B------:R-:W1:Y:S01]  /*18420*/  MUFU.EX2 R156, R156 ;  /* 0x0000009c009c7308 */ /* 0x000e620000000800 */
[----:B--2---:R-:W-:-:S01]  /*18430*/  FADD.FTZ R65, R7, R58 ;  /* 0x0000003a07417221 */ /* 0x004fc20000010000 */
[----:B---3--:R-:W-:-:S06]  /*18440*/  FADD.FTZ R56, R62, R61 ;  /* 0x0000003d3e387221 */ /* 0x008fcc0000010000 */
[----:B------:R-:W2:Y:S01]  /*18450*/  MUFU.EX2 R47, R47 ;  /* 0x0000002f002f7308 */ /* 0x000ea20000000800 */
[----:B------:R-:W-:-:S01]  /*18460*/  FFMA.FTZ R158, R67, UR38, -R44 ;  /* 0x00000026439e7c23 */ /* 0x000fc2000801082c */
[----:B0-----:R-:W-:-:S06]  /*18470*/  FADD.FTZ R58, R12, R65 ;  /* 0x000000410c3a7221 */ /* 0x001fcc0000010000 */
[----:B------:R-:W0:Y:S01]  /*18480*/  MUFU.EX2 R11, R11 ;  /* 0x0000000b000b7308 */ /* 0x000e220000000800 */
[----:B----4-:R-:W-:-:S01]  /*18490*/  FADD.FTZ R61, R59, R56 ;  /* 0x000000383b3d7221 */ /* 0x010fc20000010000 */
[----:B------:R-:W-:-:S06]  /*184a0*/  FFMA.FTZ R53, R70, UR38, -R44 ;  /* 0x0000002646357c23 */ /* 0x000fcc000801082c */
[----:B------:R-:W3:Y:S01]  /*184b0*/  MUFU.EX2 R68, R68 ;  /* 0x0000004400447308 */ /* 0x000ee20000000800 */
[----:B-----5:R-:W-:-:S07]  /*184c0*/  FADD.FTZ R65, R157, R58 ;  /* 0x0000003a9d417221 */ /* 0x020fce0000010000 */
[----:B------:R-:W4:Y:S01]  /*184d0*/  MUFU.EX2 R26, R26 ;  /* 0x0000001a001a7308 */ /* 0x000f220000000800 */
[----:B-1----:R-:W-:-:S01]  /*184e0*/  FADD.FTZ R58, R156, R61 ;  /* 0x0000003d9c3a7221 */ /* 0x002fc20000010000 */
[----:B------:R-:W-:-:S06]  /*184f0*/  FFMA.FTZ R71, R71, UR38, -R44 ;  /* 0x0000002647477c23 */ /* 0x000fcc000801082c */
[----:B------:R-:W1:Y:S01]  /*18500*/  MUFU.EX2 R69, R69 ;  /* 0x0000004500457308 */ /* 0x000e620000000800 */
[----:B------:R-:W-:-:S07]  /*18510*/  FADD.FTZ R60, R20, R65 ;  /* 0x00000041143c7221 */ /* 0x000fce0000010000 */
[----:B------:R-:W5:Y:S01]  /*18520*/  MUFU.EX2 R159, R159 ;  /* 0x0000009f009f7308 */ /* 0x000f620000000800 */
[----:B--2---:R-:W-:-:S07]  /*18530*/  FADD.FTZ R61, R47, R58 ;  /* 0x0000003a2f3d7221 */ /* 0x004fce0000010000 */
[----:B------:R-:W2:Y:S01]  /*18540*/  MUFU.EX2 R158, R158 ;  /* 0x0000009e009e7308 */ /* 0x000ea20000000800 */
[----:B0-----:R-:W-:-:S01]  /*18550*/  FADD.FTZ R65, R11, R60 ;  /* 0x0000003c0b417221 */ /* 0x001fc20000010000 */
[----:B------:R-:W-:Y:S01]  /*18560*/  FFMA.FTZ R73, R73, UR38, -R44 ;  /* 0x0000002649497c23 */ /* 0x000fe2000801082c */
[----:B---3--:R-:W-:-:S05]  /*18570*/  FADD.FTZ R58, R68, R61 ;  /* 0x0000003d443a7221 */ /* 0x008fca0000010000 */
[----:B------:R-:W0:Y:S01]  /*18580*/  MUFU.EX2 R53, R53 ;  /* 0x0000003500357308 */ /* 0x000e220000000800 */
[----:B------:R-:W-:-:S01]  /*18590*/  FFMA.FTZ R160, R74, UR38, -R44 ;  /* 0x000000264aa07c23 */ /* 0x000fc2000801082c */
[----:B----4-:R-:W-:-:S06]  /*185a0*/  FADD.FTZ R60, R26, R65 ;  /* 0x000000411a3c7221 */ /* 0x010fcc0000010000 */
[----:B------:R-:W3:Y:S01]  /*185b0*/  MUFU.EX2 R13, R13 ;  /* 0x0000000d000d7308 */ /* 0x000ee20000000800 */
[----:B-1----:R-:W-:-:S01]  /*185c0*/  FADD.FTZ R65, R69, R58 ;  /* 0x0000003a45417221 */ /* 0x002fc20000010000 */
[----:B------:R-:W-:-:S06]  /*185d0*/  FFMA.FTZ R55, R75, UR38, -R44 ;  /* 0x000000264b377c23 */ /* 0x000fcc000801082c */
[----:B------:R-:W1:Y:S01]  /*185e0*/  MUFU.EX2 R71, R71 ;  /* 0x0000004700477308 */ /* 0x000e620000000800 */
[----:B-----5:R-:W-:-:S07]  /*185f0*/  FADD.FTZ R67, R159, R60 ;  /* 0x0000003c9f437221 */ /* 0x020fce0000010000 */
[----:B------:R-:W4:Y:S01]  /*18600*/  MUFU.EX2 R30, R30 ;  /* 0x0000001e001e7308 */ /* 0x000f220000000800 */
[----:B--2---:R-:W-:-:S01]  /*18610*/  FADD.FTZ R58, R158, R65 ;  /* 0x000000419e3a7221 */ /* 0x004fc20000010000 */
[----:B------:R-:W-:-:S06]  /*18620*/  FFMA.FTZ R77, R77, UR38, -R44 ;  /* 0x000000264d4d7c23 */ /* 0x000fcc000801082c */
[----:B------:R-:W2:Y:S01]  /*18630*/  MUFU.EX2 R48, R73 ;  /* 0x0000004900307308 */ /* 0x000ea20000000800 */
[----:B------:R-:W-:-:S01]  /*18640*/  FADD.FTZ R60, R24, R67 ;  /* 0x00000043183c7221 */ /* 0x000fc20000010000 */
[----:B------:R-:W-:-:S06]  /*18650*/  FFMA.FTZ R29, R29, UR38, -R44 ;  /* 0x000000261d1d7c23 */ /* 0x000fcc000801082c */
[----:B------:R-:W5:Y:S01]  /*18660*/  MUFU.EX2 R161, R161 ;  /* 0x000000a100a17308 */ /* 0x000f620000000800 */
[----:B0-----:R-:W-:-:S01]  /*18670*/  FADD.FTZ R58, R53, R58 ;  /* 0x0000003a353a7221 */ /* 0x001fc20000010000 */
[----:B------:R-:W-:-:S06]  /*18680*/  FFMA.FTZ R76, R76, UR38, -R44 ;  /* 0x000000264c4c7c23 */ /* 0x000fcc000801082c */
[----:B------:R-:W0:Y:S01]  /*18690*/  MUFU.EX2 R160, R160 ;  /* 0x000000a000a07308 */ /* 0x000e220000000800 */
[----:B------:R-:W-:-:S01]  /*186a0*/  FFMA.FTZ R52, R52, UR38, -R44 ;  /* 0x0000002634347c23 */ /* 0x000fc2000801082c */
[----:B---3--:R-:W-:-:S06]  /*186b0*/  FADD.FTZ R65, R13, R60 ;  /* 0x0000003c0d417221 */ /* 0x008fcc0000010000 */
[----:B------:R-:W3:Y:S01]  /*186c0*/  MUFU.EX2 R55, R55 ;  /* 0x0000003700377308 */ /* 0x000ee20000000800 */
[----:B------:R-:W-:-:S07]  /*186d0*/  FFMA.FTZ R72, R72, UR38, -R44 ;  /* 0x0000002648487c23 */ /* 0x000fce000801082c */
[----:B------:R-:W3:Y:S01]  /*186e0*/  MUFU.EX2 R31, R31 ;  /* 0x0000001f001f7308 */ /* 0x000ee20000000800 */
[----:B------:R-:W-:-:S07]  /*186f0*/  FFMA.FTZ R63, R63, UR38, -R44 ;  /* 0x000000263f3f7c23 */ /* 0x000fce000801082c */
[----:B------:R-:W-:Y:S08]  /*18700*/  MUFU.EX2 R77, R77 ;  /* 0x0000004d004d7308 */ /* 0x000ff00000000800 */
[----:B------:R1:W-:Y:S08]  /*18710*/  MUFU.EX2 R56, R29 ;  /* 0x0000001d00387308 */ /* 0x0003f00000000800 */
[----:B------:R-:W3:Y:S01]  /*18720*/  MUFU.EX2 R54, R54 ;  /* 0x0000003600367308 */ /* 0x000ee20000000800 */
[----:B-1----:R-:W-:-:S07]  /*18730*/  FADD.FTZ R29, R71, R58 ;  /* 0x0000003a471d7221 */ /* 0x002fce0000010000 */
[----:B------:R4:W-:Y:S08]  /*18740*/  MUFU.EX2 R61, R52 ;  /* 0x00000034003d7308 */ /* 0x0009f00000000800 */
[----:B------:R-:W-:Y:S01]  /*18750*/  MUFU.EX2 R76, R76 ;  /* 0x0000004c004c7308 */ /* 0x000fe20000000800 */
[----:B----4-:R-:W-:-:S01]  /*18760*/  FADD.FTZ R52, R30, R65 ;  /* 0x000000411e347221 */ /* 0x010fc20000010000 */
[----:B--2---:R-:W-:-:S03]  /*18770*/  FADD.FTZ R65, R48, R29 ;  /* 0x0000001d30417221 */ /* 0x004fc60000010000 */
[----:B-----5:R-:W-:-:S03]  /*18780*/  FADD.FTZ R67, R161, R52 ;  /* 0x00000034a1437221 */ /* 0x020fc60000010000 */
[----:B------:R-:W1:Y:S01]  /*18790*/  MUFU.EX2 R163, R163 ;  /* 0x000000a300a37308 */ /* 0x000e620000000800 */
[----:B0-----:R-:W-:-:S01]  /*187a0*/  FADD.FTZ R52, R160, R65 ;  /* 0x00000041a0347221 */ /* 0x001fc20000010000 */
[----:B------:R-:W-:Y:S01]  /*187b0*/  FADD.FTZ R58, R28, R67 ;  /* 0x000000431c3a7221 */ /* 0x000fe20000010000 */
[----:B------:R-:W-:-:S05]  /*187c0*/  FFMA.FTZ R49, R49, UR38, -R44 ;  /* 0x0000002631317c23 */ /* 0x000fca000801082c */
[----:B------:R-:W0:Y:S01]  /*187d0*/  MUFU.EX2 R72, R72 ;  /* 0x0000004800487308 */ /* 0x000e220000000800 */
[----:B------:R-:W-:Y:S02]  /*187e0*/  VIADD R29, R5, 0x38840 ;  /* 0x00038840051d7836 */ /* 0x000fe40000000000 */
[----:B---3--:R-:W-:Y:S01]  /*187f0*/  FADD.FTZ R52, R55, R52 ;  /* 0x0000003437347221 */ /* 0x008fe20000010000 */
[----:B------:R-:W-:-:S04]  /*18800*/  MOV R60, UR39 ;  /* 0x00000027003c7c02 */ /* 0x000fc80008000f00 */
[----:B------:R-:W2:Y:S01]  /*18810*/  MUFU.EX2 R32, R32 ;  /* 0x0000002000207308 */ /* 0x000ea20000000800 */
[----:B------:R-:W-:-:S01]  /*18820*/  FADD.FTZ R65, R31, R58 ;  /* 0x0000003a1f417221 */ /* 0x000fc20000010000 */
[----:B------:R-:W-:-:S06]  /*18830*/  FFMA.FTZ R51, R51, UR38, -R44 ;  /* 0x0000002633337c23 */ /* 0x000fcc000801082c */
[----:B------:R-:W-:Y:S01]  /*18840*/  MUFU.EX2 R63, R63 ;  /* 0x0000003f003f7308 */ /* 0x000fe20000000800 */
[----:B------:R-:W-:Y:S01]  /*18850*/  PRMT R29, R60, 0x654, R29 ;  /* 0x000006543c1d7816 */ /* 0x000fe2000000001d */
[----:B------:R-:W-:Y:S01]  /*18860*/  FADD.FTZ R58, R54, R65 ;  /* 0x00000041363a7221 */ /* 0x000fe20000010000 */
[----:B------:R-:W-:-:S02]  /*18870*/  FFMA.FTZ R21, R21, UR38, -R44 ;  /* 0x0000002615157c23 */ /* 0x000fc4000801082c */
[----:B------:R1:W-:Y:S03]  /*18880*/  SYNCS.ARRIVE.TRANS64.RED.A1T0 RZ, [R29+URZ], RZ ;  /* 0x000000ff1dff79a7 */ /* 0x0003e6000810043f */
[----:B------:R-:W3:Y:S08]  /*18890*/  MUFU.EX2 R35, R35 ;  /* 0x0000002300237308 */ /* 0x000ef00000000800 */
[----:B------:R4:W-:Y:S01]  /*188a0*/  MUFU.EX2 R164, R49 ;  /* 0x0000003100a47308 */ /* 0x0009e20000000800 */
[----:B-1----:R-:W-:-:S07]  /*188b0*/  FADD.FTZ R29, R163, R58 ;  /* 0x0000003aa31d7221 */ /* 0x002fce0000010000 */
[----:B------:R-:W1:Y:S01]  /*188c0*/  MUFU.EX2 R38, R38 ;  /* 0x0000002600267308 */ /* 0x000e620000000800 */
[----:B----4-:R-:W-:-:S04]  /*188d0*/  FADD.FTZ R49, R77, R52 ;  /* 0x000000344d317221 */ /* 0x010fc80000010000 */
[----:B------:R-:W-:-:S03]  /*188e0*/  FADD.FTZ R49, R76, R49 ;  /* 0x000000314c317221 */ /* 0x000fc60000010000 */
[----:B------:R-:W4:Y:S01]  /*188f0*/  MUFU.EX2 R165, R165 ;  /* 0x000000a500a57308 */ /* 0x000f220000000800 */
[----:B0-----:R-:W-:-:S01]  /*18900*/  FADD.FTZ R58, R72, R49 ;  /* 0x00000031483a7221 */ /* 0x001fc20000010000 */
[----:B------:R-:W-:Y:S01]  /*18910*/  FFMA.FTZ R43, R43, UR38, -R44 ;  /* 0x000000262b2b7c23 */ /* 0x000fe2000801082c */
[----:B--2---:R-:W-:-:S05]  /*18920*/  FADD.FTZ R60, R32, R29 ;  /* 0x0000001d203c7221 */ /* 0x004fca0000010000 */
[----:B------:R-:W0:Y:S01]  /*18930*/  MUFU.EX2 R51, R51 ;  /* 0x0000003300337308 */ /* 0x000e220000000800 */
[----:B---3--:R-:W-:-:S01]  /*18940*/  FADD.FTZ R29, R35, R60 ;  /* 0x0000003c231d7221 */ /* 0x008fc20000010000 */
[----:B------:R-:W-:-:S06]  /*18950*/  F2FP.SATFINITE.E4M3.F32.PACK_AB_MERGE_C R49, R3, R0, RZ ;  /* 0x000000000331723e */ /* 0x000fcc00048070ff */
[----:B------:R-:W2:Y:S01]  /*18960*/  MUFU.EX2 R34, R34 ;  /* 0x0000002200227308 */ /* 0x000ea20000000800 */
[----:B------:R-:W-:-:S01]  /*18970*/  FFMA.FTZ R15, R15, UR38, -R44 ;  /* 0x000000260f0f7c23 */ /* 0x000fc2000801082c */
[----:B------:R-:W-:-:S06]  /*18980*/  FFMA.FTZ R25, R25, UR38, -R44 ;  /* 0x0000002619197c23 */ /* 0x000fcc000801082c */
[----:B------:R3:W-:Y:S01]  /*18990*/  MUFU.EX2 R52, R21 ;  /* 0x0000001500347308 */ /* 0x0007e20000000800 */
[----:B------:R-:W-:-:S01]  /*189a0*/  FFMA.FTZ R27, R27, UR38, -R44 ;  /* 0x000000261b1b7c23 */ /* 0x000fc2000801082c */
[----:B------:R-:W-:Y:S01]  /*189b0*/  FFMA.FTZ R33, R33, UR38, -R44 ;  /* 0x0000002621217c23 */ /* 0x000fe2000801082c */
[----:B-1----:R-:W-:-:S01]  /*189c0*/  FADD.FTZ R44, R38, R29 ;  /* 0x0000001d262c7221 */ /* 0x002fc20000010000 */
[----:B---3--:R-:W-:-:S04]  /*189d0*/  FADD.FTZ R21, R63, R58 ;  /* 0x0000003a3f157221 */ /* 0x008fc80000010000 */
[----:B------:R-:W1:Y:S01]  /*189e0*/  MUFU.EX2 R37, R37 ;  /* 0x0000002500257308 */ /* 0x000e620000000800 */
[----:B------:R-:W-:-:S07]  /*189f0*/  FADD.FTZ R0, R56, R21 ;  /* 0x0000001538007221 */ /* 0x000fce0000010000 */
[----:B------:R-:W3:Y:S01]  /*18a00*/  MUFU.EX2 R43, R43 ;  /* 0x0000002b002b7308 */ /* 0x000ee20000000800 */
[----:B------:R-:W-:-:S01]  /*18a10*/  FADD.FTZ R0, R61, R0 ;  /* 0x000000003d007221 */ /* 0x000fc20000010000 */
[----:B------:R-:W-:Y:S01]  /*18a20*/  F2FP.SATFINITE.E4M3.F32.PACK_AB_MERGE_C R21, R12, R7, RZ ;  /* 0x000000070c15723e */ /* 0x000fe200048070ff */
[----:B----4-:R-:W-:-:S05]  /*18a30*/  FADD.FTZ R7, R165, R44 ;  /* 0x0000002ca5077221 */ /* 0x010fca0000010000 */
[----:B------:R-:W4:Y:S01]  /*18a40*/  MUFU.EX2 R40, R40 ;  /* 0x0000002800287308 */ /* 0x000f220000000800 */
[----:B0-----:R-:W-:-:S01]  /*18a50*/  FADD.FTZ R3, R51, R0 ;  /* 0x0000000033037221 */ /* 0x001fc20000010000 */
[----:B--2---:R-:W-:-:S06]  /*18a60*/  FADD.FTZ R12, R34, R7 ;  /* 0x00000007220c7221 */ /* 0x004fcc0000010000 */
[----:B------:R-:W0:Y:S01]  /*18a70*/  MUFU.EX2 R167, R167 ;  /* 0x000000a700a77308 */ /* 0x000e220000000800 */
[----:B------:R-:W-:-:S07]  /*18a80*/  FADD.FTZ R0, R164, R3 ;  /* 0x00000003a4007221 */ /* 0x000fce0000010000 */
[----:B------:R-:W2:Y:S01]  /*18a90*/  MUFU.EX2 R15, R15 ;  /* 0x0000000f000f7308 */ /* 0x000ea20000000800 */
[----:B-1----:R-:W-:-:S01]  /*18aa0*/  FADD.FTZ R7, R37, R12 ;  /* 0x0000000c25077221 */ /* 0x002fc20000010000 */
[----:B---3--:R-:W-:-:S06]  /*18ab0*/  FADD.FTZ R3, R43, R0 ;  /* 0x000000002b037221 */ /* 0x008fcc0000010000 */
[----:B------:R-:W1:Y:S08]  /*18ac0*/  MUFU.EX2 R36, R36 ;  /* 0x0000002400247308 */ /* 0x000e700000000800 */
[----:B------:R-:W3:Y:S01]  /*18ad0*/  MUFU.EX2 R166, R25 ;  /* 0x0000001900a67308 */ /* 0x000ee20000000800 */
[----:B------:R-:W-:Y:S01]  /*18ae0*/  F2FP.SATFINITE.E4M3.F32.PACK_AB_MERGE_C R11, R26, R11, RZ ;  /* 0x0000000b1a0b723e */ /* 0x000fe200048070ff */
[----:B----4-:R-:W-:Y:S01]  /*18af0*/  FADD.FTZ R26, R40, R7 ;  /* 0x00000007281a7221 */ /* 0x010fe20000010000 */
[----:B------:R-:W-:-:S05]  /*18b00*/  FADD.FTZ R0, R52, R3 ;  /* 0x0000000334007221 */ /* 0x000fca0000010000 */
[----:B------:R-:W4:Y:S08]  /*18b10*/  MUFU.EX2 R39, R39 ;  /* 0x0000002700277308 */ /* 0x000f300000000800 */
[----:B------:R-:W5:Y:S08]  /*18b20*/  MUFU.EX2 R27, R27 ;  /* 0x0000001b001b7308 */ /* 0x000f700000000800 */
[----:B------:R-:W5:Y:S08]  /*18b30*/  MUFU.EX2 R42, R42 ;  /* 0x0000002a002a7308 */ /* 0x000f700000000800 */
[----:B------:R-:W5:Y:S01]  /*18b40*/  MUFU.EX2 R12, R33 ;  /* 0x00000021000c7308 */ /* 0x000f620000000800 */
[----:B0-----:R-:W-:-:S01]  /*18b50*/  FADD.FTZ R7, R167, R26 ;  /* 0x0000001aa7077221 */ /* 0x001fc20000010000 */
[----:B--2---:R-:W-:-:S03]  /*18b60*/  FADD.FTZ R3, R15, R0 ;  /* 0x000000000f037221 */ /* 0x004fc60000010000 */
[----:B-1----:R-:W-:Y:S01]  /*18b70*/  FADD.FTZ R26, R36, R7 ;  /* 0x00000007241a7221 */ /* 0x002fe20000010000 */
[----:B---3--:R-:W-:-:S01]  /*18b80*/  FADD.FTZ R0, R166, R3 ;  /* 0x00000003a6007221 */ /* 0x008fc20000010000 */
[----:B------:R-:W-:Y:S02]  /*18b90*/  F2FP.SATFINITE.E4M3.F32.PACK_AB_MERGE_C R46, R46, R57, RZ ;  /* 0x000000392e2e723e */ /* 0x000fe400048070ff */
[----:B----4-:R-:W-:-:S01]  /*18ba0*/  FADD.FTZ R7, R39, R26 ;  /* 0x0000001a27077221 */ /* 0x010fc20000010000 */
[----:B-----5:R-:W-:Y:S01]  /*18bb0*/  FADD.FTZ R3, R27, R0 ;  /* 0x000000001b037221 */ /* 0x020fe20000010000 */
[----:B------:R-:W-:Y:S02]  /*18bc0*/  F2FP.SATFINITE.E4M3.F32.PACK_AB_MERGE_C R59, R59, R62, RZ ;  /* 0x0000003e3b3b723e */ /* 0x000fe400048070ff */
[----:B------:R-:W-:Y:S02]  /*18bd0*/  F2FP.SATFINITE.E4M3.F32.PACK_AB_MERGE_C R68, R69, R68, RZ ;  /* 0x000000444544723e */ /* 0x000fe400048070ff */
[----:B------:R-:W-:-:S02]  /*18be0*/  F2FP.SATFINITE.E4M3.F32.PACK_AB_MERGE_C R48, R48, R71, RZ ;  /* 0x000000473030723e */ /* 0x000fc400048070ff */
[----:B------:R-:W-:Y:S02]  /*18bf0*/  F2FP.SATFINITE.E4M3.F32.PACK_AB_MERGE_C R13, R30, R13, RZ ;  /* 0x0000000d1e0d723e */ /* 0x000fe400048070ff */
[----:B------:R-:W-:Y:S02]  /*18c00*/  F2FP.SATFINITE.E4M3.F32.PACK_AB_MERGE_C R76, R76, R77, RZ ;  /* 0x0000004d4c4c723e */ /* 0x000fe400048070ff */
[----:B------:R-:W-:Y:S02]  /*18c10*/  F2FP.SATFINITE.E4M3.F32.PACK_AB_MERGE_C R31, R54, R31, RZ ;  /* 0x0000001f361f723e */ /* 0x000fe400048070ff */
[----:B------:R-:W-:Y:S02]  /*18c20*/  F2FP.SATFINITE.E4M3.F32.PACK_AB_MERGE_C R56, R61, R56, RZ ;  /* 0x000000383d38723e */ /* 0x000fe400048070ff */
[----:B------:R-:W-:Y:S02]  /*18c30*/  F2FP.SATFINITE.E4M3.F32.PACK_AB_MERGE_C R35, R38, R35, RZ ;  /* 0x000000232623723e */ /* 0x000fe400048070ff */
[----:B------:R-:W-:-:S02]  /*18c40*/  F2FP.SATFINITE.E4M3.F32.PACK_AB_MERGE_C R43, R52, R43, RZ ;  /* 0x0000002b342b723e */ /* 0x000fc400048070ff */
[----:B------:R-:W-:Y:S02]  /*18c50*/  F2FP.SATFINITE.E4M3.F32.PACK_AB_MERGE_C R37, R40, R37, RZ ;  /* 0x000000252825723e */ /* 0x000fe400048070ff */
[----:B------:R-:W-:Y:S02]  /*18c60*/  F2FP.SATFINITE.E4M3.F32.PACK_AB_MERGE_C R39, R42, R39, RZ ;  /* 0x000000272a27723e */ /* 0x000fe400048070ff */
[----:B------:R-:W-:Y:S01]  /*18c70*/  F2FP.SATFINITE.E4M3.F32.PACK_AB_MERGE_C R27, R12, R27, RZ ;  /* 0x0000001b0c1b723e */ /* 0x000fe200048070ff */
[----:B------:R-:W-:-:S01]  /*18c80*/  FADD.FTZ R0, R42, R7 ;  /* 0x000000072a007221 */ /* 0x000fc20000010000 */
[----:B------:R-:W-:Y:S01]  /*18c90*/  FADD.FTZ R3, R12, R3 ;  /* 0x000000030c037221 */ /* 0x000fe20000010000 */
[----:B------:R-:W-:Y:S02]  /*18ca0*/  F2FP.SATFINITE.E4M3.F32.PACK_AB_MERGE_C R153, R50, R153, R49 ;  /* 0x000000993299723e */ /* 0x000fe40004807031 */
[----:B------:R-:W-:Y:S02]  /*18cb0*/  F2FP.SATFINITE.E4M3.F32.PACK_AB_MERGE_C R155, R10, R155, R21 ;  /* 0x0000009b0a9b723e */ /* 0x000fe40004807015 */
[----:B------:R-:W-:-:S02]  /*18cc0*/  F2FP.SATFINITE.E4M3.F32.PACK_AB_MERGE_C R152, R41, R152, R46 ;  /* 0x000000982998723e */ /* 0x000fc4000480702e */
[----:B------:R-:W-:Y:S02]  /*18cd0*/  F2FP.SATFINITE.E4M3.F32.PACK_AB_MERGE_C R154, R45, R154, R59 ;  /* 0x0000009a2d9a723e */ /* 0x000fe4000480703b */
[----:B------:R-:W-:Y:S02]  /*18ce0*/  F2FP.SATFINITE.E4M3.F32.PACK_AB_MERGE_C R156, R47, R156, R68 ;  /* 0x0000009c2f9c723e */ /* 0x000fe40004807044 */
[----:B------:R-:W-:Y:S02]  /*18cf0*/  F2FP.SATFINITE.E4M3.F32.PACK_AB_MERGE_C R157, R20, R157, R11 ;  /* 0x0000009d149d723e */ /* 0x000fe4000480700b */
        /* <DEDUP_REMOVED lines=9> */
[----:B------:R-:W-:Y:S01]  /*18d90*/  F2FP.SATFINITE.E4M3.F32.PACK_AB_MERGE_C R167, R36, R167, R39 ;  /* 0x000000a724a7723e */ /* 0x000fe20004807027 */
[----:B------:R-:W-:Y:S06]  /*18da0*/  @!P0 BRA `(.L_x_3106) ;  /* 0x0000000000048947 */ /* 0x000fec0003800000 */
[----:B------:R-:W-:Y:S01]  /*18db0*/  BPT.TRAP 0x1 ;  /* 0x000000040000795c */ /* 0x000fe20000300000 */
.L_x_3106:
[----:B------:R0:W1:Y:S01]  /*18dc0*/  SYNCS.PHASECHK.TRANS64.TRYWAIT P1, [R5+URZ+0x38850], R6 ;  /* 0x03885006050075a7 */ /* 0x000062000802017f */
[----:B------:R-:W-:Y:S05]  /*18dd0*/  @!P0 BRA `(.L_x_3107) ;  /* 0x0000000000048947 */ /* 0x000fea0003800000 */
[----:B------:R-:W-:Y:S01]  /*18de0*/  BPT.TRAP 0x1 ;  /* 0x000000040000795c */ /* 0x000fe20000300000 */
.L_x_3107:
[----:B------:R-:W-:Y:S04]  /*18df0*/  BSSY B0, `(.L_x_3108) ;  /* 0x0000004000007945 */ /* 0x000fe80003800000 */
[----:B-1----:R-:W-:Y:S05]  /*18e00*/  @P1 BRA `(.L_x_3109) ;  /* 0x0000000000081947 */ /* 0x002fea0003800000 */
[----:B------:R-:W1:Y:S02]  /*18e10*/  SYNCS.PHASECHK.TRANS64.TRYWAIT P1, [R5+URZ+0x38850], R6 ;  /* 0x03885006050075a7 */ /* 0x000e64000802017f */
[----:B-1----:R-:W-:Y:S05]  /*18e20*/  @!P1 BRA `(.L_x_3110) ;  /* 0x0000015000b89947 */ /* 0x002fea0003800000 */
.L_x_3109:
[----:B------:R-:W-:Y:S05]  /*18e30*/  BSYNC B0 ;  /* 0x0000000000007941 */ /* 0x000fea0003800000 */
.L_x_3108:
[----:B------:R-:W-:Y:S05]  /*18e40*/  WARPSYNC.ALL ;  /* 0x0000000000007948 */ /* 0x000fea0003800000 */
[----:B------:R-:W-:Y:S01]  /*18e50*/  R2UR UR4, R22 ;  /* 0x00000000160472ca */ /* 0x000fe200000e0000 */
[----:B------:R2:W-:Y:S01]  /*18e60*/  BAR.SYNC.DEFER_BLOCKING R8, 0x100 ;  /* 0x000400080000751d */ /* 0x0005e20000010000 */
[----:B------:R-:W-:Y:S02]  /*18e70*/  IMAD.MOV.U32 R7, RZ, RZ, 0x40000040 ;  /* 0x40000040ff077424 */ /* 0x000fe400078e00ff */
[----:B------:R-:W-:-:S03]  /*18e80*/  IMAD.MOV.U32 R11, RZ, RZ, 0x40000040 ;  /* 0x40000040ff0b7424 */ /* 0x000fc600078e00ff */
        /* <DEDUP_REMOVED lines=35> */
.L_x_3111:
[----:B------:R-:W0:Y:S01]  /*190c0*/  LDC R6, c[0x0][0x448] ;  /* 0x00011200ff067b82 */ /* 0x000e220000000800 */
[----:B------:R-:W-:Y:S01]  /*190d0*/  VIADD R5, R5, 0x38860 ;  /* 0x0003886005057836 */ /* 0x000fe20000000000 */
[----:B------:R-:W-:Y:S01]  /*190e0*/  ULDC UR46, c[0x0][0x988] ;  /* 0x00026200002e7ab9 */ /* 0x000fe20000000800 */
[----:B------:R-:W-:Y:S01]  /*190f0*/  ULDC UR43, c[0x0][0x988] ;  /* 0x00026200002b7ab9 */ /* 0x000fe20000000800 */
[----:B0-----:R-:W-:-:S13]  /*19100*/  ISETP.NE.AND P1, PT, R6, 0x1, PT ;  /* 0x000000010600780c */ /* 0x001fda0003f25270 */
[----:B------:R-:W0:Y:S08]  /*19110*/  @P1 LDC R6, c[0x0][0x44c] ;  /* 0x00011300ff061b82 */ /* 0x000e300000000800 */
[----:B------:R-:W1:Y:S01]  /*19120*/  @P1 LDC R8, c[0x0][0x450] ;  /* 0x00011400ff081b82 */ /* 0x000e620000000800 */
[----:B0-----:R-:W-:-:S04]  /*19130*/  @P1 IMAD.HI.U32 R7, R225, R6, RZ ;  /* 0x00000006e1071227 */ /* 0x001fc800078e00ff */
[----:B------:R-:W-:Y:S01]  /*19140*/  IMAD.MOV.U32 R6, RZ, RZ, R225 ;  /* 0x000000ffff067224 */ /* 0x000fe200078e00e1 */
[----:B-1----:R-:W-:Y:S02]  /*19150*/  @P1 SHF.R.U32.HI R6, RZ, R8, R7 ;  /* 0x00000008ff061219 */ /* 0x002fe40000011607 */
[----:B------:R-:W-:Y:S02]  /*19160*/  MOV R8, UR39 ;  /* 0x0000002700087c02 */ /* 0x000fe40008000f00 */
[----:B------:R-:W-:Y:S02]  /*19170*/  IADD3 R6, R6, R217, -R219 ;  /* 0x000000d906067210 */ /* 0x000fe40007ffe8db */
[----:B------:R-:W-:Y:S02]  /*19180*/  PRMT R5, R8, 0x654, R5 ;  /* 0x0000065408057816 */ /* 0x000fe40000000005 */
[----:B------:R-:W-:Y:S02]  /*19190*/  SHF.R.S32.HI R7, RZ, 0x1f, R6 ;  /* 0x0000001fff077819 */ /* 0x000fe40000011406 */
[----:B------:R0:W-:Y:S02]  /*191a0*/  SYNCS.ARRIVE.TRANS64.RED.A1T0 RZ, [R5+URZ], RZ ;  /* 0x000000ff05ff79a7 */ /* 0x0001e4000810043f */
[----:B------:R-:W-:-:S04]  /*191b0*/  LEA.HI R7, R7, R6, RZ, 0x7 ;  /* 0x0000000607077211 */ /* 0x000fc800078f38ff */
[----:B------:R-:W-:Y:S01]  /*191c0*/  SHF.R.S32.HI R7, RZ, 0x7, R7 ;  /* 0x00000007ff077819 */ /* 0x000fe20000011407 */
[----:B0-----:R-:W-:-:S03]  /*191d0*/  VIADD R5, R168, 0xfffffffe ;  /* 0xfffffffea8057836 */ /* 0x001fc60000000000 */
[----:B------:R-:W-:-:S04]  /*191e0*/  VIMNMX R216, RZ, R7, !PT ;  /* 0x00000007ffd87248 */ /* 0x000fc80007fe0100 */
[----:B------:R-:W-:-:S13]  /*191f0*/  ISETP.GE.AND P1, PT, R5, R216, PT ;  /* 0x000000d80500720c */ /* 0x000fda0003f26270 */
[----:B------:R-:W-:Y:S05]  /*19200*/  @!P1 BRA `(.L_x_3112) ;  /* 0x0000003400a89947 */ /* 0x000fea0003800000 */
[----:B------:R-:W-:Y:S02]  /*19210*/  IMAD.MOV.U32 R11, RZ, RZ, R14 ;  /* 0x000000ffff0b7224 */ /* 0x000fe400078e000e */
[----:B------:R-:W-:-:S07]  /*19220*/  IMAD.MOV.U32 R10, RZ, RZ, R9 ;  /* 0x000000ffff0a7224 */ /* 0x000fce00078e0009 */
.L_x_3124:
[----:B------:R-:W-:Y:S01]  /*19230*/  VIADD R222, R222, 0x1 ;  /* 0x00000001dede7836 */ /* 0x000fe20000000000 */
[----:B------:R-:W-:Y:S05]  /*19240*/  YIELD ;  /* 0x0000000000007946 */ /* 0x000fea0003800000 */
[----:B------:R-:W-:-:S04]  /*19250*/  ISETP.NE.AND P1, PT, R222, 0x2, PT ;  /* 0x00000002de00780c */ /* 0x000fc80003f25270 */
[----:B------:R-:W-:Y:S02]  /*19260*/  SEL R4, RZ, 0x1, P1 ;  /* 0x00000001ff047807 */ /* 0x000fe40000800000 */
[----:B------:R-:W-:Y:S02]  /*19270*/  SEL R8, R222, RZ, P1 ;  /* 0x000000ffde087207 */ /* 0x000fe40000800000 */
[----:B------:R-:W-:Y:S02]  /*19280*/  LOP3.LUT R223, R223, R4, RZ, 0x3c, !PT ;  /* 0x00000004dfdf7212 */ /* 0x000fe400078e3cff */
[----:B------:R-:W-:Y:S01]  /*19290*/  MOV R222, R8 ;  /* 0x0000000800de7202 */ /* 0x000fe20000000f00 */
[----:B0-----:R-:W-:Y:S06]  /*192a0*/  @!P0 BRA `(.L_x_3113) ;  /* 0x0000000000048947 */ /* 0x001fec0003800000 */
[----:B------:R-:W-:Y:S01]  /*192b0*/  BPT.TRAP 0x1 ;  /* 0x000000040000795c */ /* 0x000fe20000300000 */
.L_x_3113:
[----:B------:R-:W-:Y:S01]  /*192c0*/  IMAD R6, R222, 0x8, R22 ;  /* 0x00000008de067824 */ /* 0x000fe200078e0216 */
[----:B------:R-:W-:-:S04]  /*192d0*/  SHF.L.U32 R7, R223, 0x1f, RZ ;  /* 0x0000001fdf077819 */ /* 0x000fc800000006ff */
[----:B------:R0:W1:Y:S01]  /*192e0*/  SYNCS.PHASECHK.TRANS64.TRYWAIT P1, [R6+URZ+0x38830], R7 ;  /* 0x03883007060075a7 */ /* 0x000062000802017f */
[----:B------:R-:W-:Y:S05]  /*192f0*/  @!P0 BRA `(.L_x_3114) ;  /* 0x0000000000048947 */ /* 0x000fea0003800000 */
[----:B------:R-:W-:Y:S01]  /*19300*/  BPT.TRAP 0x1 ;  /* 0x000000040000795c */ /* 0x000fe20000300000 */
.L_x_3114:
[----:B------:R-:W2:Y:S01]  /*19310*/  LDL R4, [R1+0x10] ;  /* 0x0000100001047983 */ /* 0x000ea20000100800 */
[----:B------:R-:W-:Y:S01]  /*19320*/  IMAD.MOV.U32 R13, RZ, RZ, 0x40000040 ;  /* 0x40000040ff0d7424 */ /* 0x000fe200078e00ff */
[----:B--2---:R-:W-:-:S13]  /*19330*/  R2UR UR4, R4 ;  /* 0x00000000040472ca */ /* 0x004fda00000e0000 */
[----:B------:R-:W-:-:S05]  /*19340*/  LEA R12, R8, UR4, 0xb ;  /* 0x00000004080c7c11 */ /* 0x000fca000f8e58ff */
[C---:B------:R-:W-:Y:S02]  /*19350*/  VIADD R14, R12.reuse, 0x2 ;  /* 0x000000020c0e7836 */ /* 0x040fe40000000000 */
[----:B------:R-:W-:Y:S01]  /*19360*/  VIADD R4, R12, 0x4 ;  /* 0x000000040c047836 */ /* 0x000fe20000000000 */
[----:B-1----:R-:W-:Y:S06]  /*19370*/  @P1 BRA `(.L_x_3115) ;  /* 0x0000000000081947 */ /* 0x002fec0003800000 */
[----:B------:R-:W1:Y:S02]  /*19380*/  SYNCS.PHASECHK.TRANS64.TRYWAIT P1, [R6+URZ+0x38830], R7 ;  /* 0x03883007060075a7 */ /* 0x000e64000802017f */
[----:B-1----:R-:W-:Y:S05]  /*19390*/  @!P1 BRA `(.L_x_3116) ;  /* 0x0000014c00709947 */ /* 0x002fea0003800000 */
.L_x_3115:
[----:B------:R-:W2:Y:S01]  /*193a0*/  LDL.64 R154, [R1+0x8] ;  /* 0x00000800019a7983 */ /* 0x000ea20000100a00 */
        /* <DEDUP_REMOVED lines=8> */
[----:B------:R-:W-:Y:S01]  /*19430*/  IMAD.MOV.U32 R14, RZ, RZ, R4 ;  /* 0x000000ffff0e7224 */ /* 0x000fe200078e0004 */
[----:B------:R-:W-:Y:S01]  /*19440*/  R2UR UR31, R153 ;  /* 0x00000000991f72ca */ /* 0x000fe200000e0000 */
[----:B------:R-:W-:Y:S01]  /*19450*/  IMAD.MOV.U32 R21, RZ, RZ, 0x40000040 ;  /* 0x40000040ff157424 */ /* 0x000fe200078e00ff */
        /* <DEDUP_REMOVED lines=14> */
[----:B------:R-:W-:Y:S01]  /*19540*/  IADD3 R20, R12, 0x6, RZ ;  /* 0x000000060c147810 */ /* 0x000fe20007ffe0ff */
[----:B------:R-:W-:Y:S01]  /*19550*/  UMOV UR28, UR44 ;  /* 0x0000002c001c7c82 */ /* 0x000fe20008000000 */
        /* <DEDUP_REMOVED lines=8> */
[C---:B------:R-:W-:Y:S01]  /*195e0*/  IADD3 R20, R12.reuse, 0x402, RZ ;  /* 0x000004020c147810 */ /* 0x040fe20007ffe0ff */
[----:B------:R-:W-:Y:S01]  /*195f0*/  VIADD R12, R12, 0x406 ;  /* 0x000004060c0c7836 */ /* 0x000fe20000000000 */
[----:B------:R-:W-:Y:S01]  /*19600*/  R2UR UR27, R21 ;  /* 0x00000000151b72ca */ /* 0x000fe200000e0000 */
[----:B------:R-:W3:Y:S01]  /*19610*/  S2R R9, SR_TID.X ;  /* 0x0000000000097919 */ /* 0x000ee20000002100 */
[----:B------:R-:W-:-:S02]  /*19620*/  R2UR UR26, R20 ;  /* 0x00000000141a72ca */ /* 0x000fc400000e0000 */
[----:B------:R-:W-:Y:S02]  /*19630*/  R2UR UR34, R12 ;  /* 0x000000000c2272ca */ /* 0x000fe400000e0000 */
[----:B------:R-:W-:Y:S02]  /*19640*/  R2UR UR35, R13 ;  /* 0x000000000d2372ca */ /* 0x000fe400000e0000 */
[----:B---3--:R-:W-:-:S04]  /*19650*/  SHF.R.U32.HI R9, RZ, 0x7, R9 ;  /* 0x00000007ff097819 */ /* 0x008fc80000011609 */
[----:B------:R-:W-:Y:S02]  /*19660*/  IADD3 R4, -R9, 0xb, RZ ;  /* 0x0000000b09047810 */ /* 0x000fe40007ffe1ff */
[----:B--2---:R-:W-:Y:S02]  /*19670*/  R2UR UR12, R154 ;  /* 0x000000009a0c72ca */ /* 0x004fe400000e0000 */
[----:B------:R-:W-:Y:S02]  /*19680*/  R2UR UR13, R155 ;  /* 0x000000009b0d72ca */ /* 0x000fe400000e0000 */
[----:B------:R-:W-:-:S11]  /*19690*/  WARPGROUP.ARRIVE ;  /* 0x00000000000079c5 */ /* 0x000fd60000000000 */
        /* <DEDUP_REMOVED lines=26> */
.L_x_3117:
[----:B------:R-:W3:Y:S01]  /*19840*/  LDL R9, [R1+0x28] ;  /* 0x0000280001097983 */ /* 0x000ee20000100800 */
[C---:B------:R-:W-:Y:S01]  /*19850*/  FMUL.FTZ R14, R2.reuse, R154 ;  /* 0x0000009a020e7220 */ /* 0x040fe20000410000 */
[C---:B------:R-:W-:Y:S01]  /*19860*/  FMUL.FTZ R154, R2.reuse, R165 ;  /* 0x000000a5029a7220 */ /* 0x040fe20000410000 */
[C---:B------:R-:W-:Y:S01]  /*19870*/  FMUL.FTZ R165, R2.reuse, R177 ;  /* 0x000000b102a57220 */ /* 0x040fe20000410000 */
[----:B------:R-:W-:Y:S01]  /*19880*/  FMUL.FTZ R177, R2, R189 ;  /* 0x000000bd02b17220 */ /* 0x000fe20000410000 */
[----:B------:R-:W4:Y:S01]  /*19890*/  LDC R12, c[0x0][0x448] ;  /* 0x00011200ff0c7b82 */ /* 0x000f220000000800 */
[----:B------:R-:W5:Y:S01]  /*198a0*/  LDL R189, [R1+0x2c] ;  /* 0x00002c0001bd7983 */ /* 0x000f620000100800 */
[----:B----4-:R-:W-:-:S13]  /*198b0*/  ISETP.NE.AND P1, PT, R12, 0x1, PT ;  /* 0x000000010c00780c */ /* 0x010fda0003f25270 */
[----:B------:R-:W4:Y:S08]  /*198c0*/  @P1 LDC R13, c[0x0][0x44c] ;  /* 0x00011300ff0d1b82 */ /* 0x000f300000000800 */
[----:B------:R-:W0:Y:S01]  /*198d0*/  @P1 LDC R12, c[0x0][0x450] ;  /* 0x00011400ff0c1b82 */ /* 0x000e220000000800 */
[C---:B------:R-:W-:Y:S01]  /*198e0*/  FMUL.FTZ R15, R2.reuse, R156 ;  /* 0x0000009c020f7220 */ /* 0x040fe20000410000 */
[C---:B------:R-:W-:Y:S01]  /*198f0*/  FMUL.FTZ R156, R2.reuse, R168 ;  /* 0x000000a8029c7220 */ /* 0x040fe20000410000 */
[C---:B------:R-:W-:Y:S01]  /*19900*/  FMUL.FTZ R168, R2.reuse, R180 ;  /* 0x000000b402a87220 */ /* 0x040fe20000410000 */
[C---:B------:R-:W-:Y:S01]  /*19910*/  FMUL.FTZ R180, R2.reuse, R192 ;  /* 0x000000c002b47220 */ /* 0x040fe20000410000 */
[----:B------:R-:W-:-:S06]  /*19920*/  FMUL.FTZ R21, R2, R160 ;  /* 0x000000a002157220 */ /* 0x000fcc0000410000 */
[----:B------:R-:W-:Y:S01]  /*19930*/  MUFU.TANH R21, R21 ;  /* 0x0000001500157308 */ /* 0x000fe20000002400 */
[C---:B------:R-:W-:Y:S01]  /*19940*/  FMUL.FTZ R20, R2.reuse, R157 ;  /* 0x0000009d02147220 */ /* 0x040fe20000410000 */
[C---:B------:R-:W-:Y:S01]  /*19950*/  FMUL.FTZ R157, R2.reuse, R169 ;  /* 0x000000a9029d7220 */ /* 0x040fe20000410000 */
[C---:B------:R-:W-:Y:S01]  /*19960*/  FMUL.FTZ R160, R2.reuse, R172 ;  /* 0x000000ac02a07220 */ /* 0x040fe20000410000 */
[----:B------:R-:W-:-:S04]  /*19970*/  FMUL.FTZ R169, R2, R181 ;  /* 0x000000b502a97220 */ /* 0x000fc80000410000 */
[----:B------:R-:W-:Y:S01]  /*19980*/  MUFU.TANH R156, R156 ;  /* 0x0000009c009c7308 */ /* 0x000fe20000002400 */
[C---:B------:R-:W-:Y:S01]  /*19990*/  FMUL.FTZ R172, R2.reuse, R184 ;  /* 0x000000b802ac7220 */ /* 0x040fe20000410000 */
[----:B------:R-:W-:-:S06]  /*199a0*/  FMUL.FTZ R181, R2, R193 ;  /* 0x000000c102b57220 */ /* 0x000fcc0000410000 */
[----:B------:R-:W-:Y:S08]  /*199b0*/  MUFU.TANH R15, R15 ;  /* 0x0000000f000f7308 */ /* 0x000ff00000002400 */
[----:B------:R-:W-:Y:S01]  /*199c0*/  MUFU.TANH R172, R172 ;  /* 0x000000ac00ac7308 */ /* 0x000fe20000002400 */
[----:B------:R-:W-:-:S07]  /*199d0*/  FMUL.FTZ R155, R2, R155 ;  /* 0x0000009b029b7220 */ /* 0x000fce0000410000 */
[----:B------:R-:W-:Y:S01]  /*199e0*/  MUFU.TANH R180, R180 ;  /* 0x000000b400b47308 */ /* 0x000fe20000002400 */
[C---:B------:R-:W-:Y:S01]  /*199f0*/  FMUL.FTZ R184, R2.reuse, R196 ;  /* 0x000000c402b87220 */ /* 0x040fe20000410000 */
[----:B------:R-:W-:-:S06]  /*19a00*/  FMUL.FTZ R158, R2, R158 ;  /* 0x0000009e029e7220 */ /* 0x000fcc0000410000 */
        /* <DEDUP_REMOVED lines=14> */
[----:B------:R-:W-:-:S05]  /*19af0*/  FMUL.FTZ R183, R2, R183 ;  /* 0x000000b702b77220 */ /* 0x000fca0000410000 */
[----:B------:R-:W-:Y:S08]  /*19b00*/  MUFU.TANH R154, R154 ;  /* 0x0000009a009a7308 */ /* 0x000ff00000002400 */
[----:B------:R-:W-:Y:S08]  /*19b10*/  MUFU.TANH R157, R157 ;  /* 0x0000009d009d7308 */ /* 0x000ff00000002400 */
[----:B------:R-:W-:Y:S01]  /*19b20*/  MUFU.TANH R160, R160 ;  /* 0x000000a000a07308 */ /* 0x000fe20000002400 */
[----:B------:R-:W-:-:S07]  /*19b30*/  FMUL.FTZ R186, R2, R186 ;  /* 0x000000ba02ba7220 */ /* 0x000fce0000410000 */
[----:B------:R-:W-:Y:S08]  /*19b40*/  MUFU.TANH R165, R165 ;  /* 0x000000a500a57308 */ /* 0x000ff00000002400 */
[----:B------:R-:W-:Y:S01]  /*19b50*/  MUFU.TANH R168, R168 ;  /* 0x000000a800a87308 */ /* 0x000fe20000002400 */
[C---:B------:R-:W-:Y:S01]  /*19b60*/  FMUL.FTZ R187, R2.reuse, R187 ;  /* 0x000000bb02bb7220 */ /* 0x040fe20000410000 */
[----:B------:R-:W-:-:S06]  /*19b70*/  FMUL.FTZ R201, R2, R201 ;  /* 0x000000c902c97220 */ /* 0x000fcc0000410000 */
[----:B------:R-:W-:Y:S01]  /*19b80*/  MUFU.TANH R169, R169 ;  /* 0x000000a900a97308 */ /* 0x000fe20000002400 */
[----:B---3--:R-:W-:-:S05]  /*19b90*/  IADD3 R9, R9, R225, RZ ;  /* 0x000000e109097210 */ /* 0x008fca0007ffe0ff */
[----:B----4-:R-:W-:-:S05]  /*19ba0*/  @P1 IMAD.HI.U32 R13, R9, R13, RZ ;  /* 0x0000000d090d1227 */ /* 0x010fca00078e00ff */
[----:B0-----:R-:W-:Y:S01]  /*19bb0*/  @P1 SHF.R.U32.HI R9, RZ, R12, R13 ;  /* 0x0000000cff091219 */ /* 0x001fe2000001160d */
[C---:B------:R-:W-:Y:S01]  /*19bc0*/  FMUL.FTZ R13, R2.reuse, R153 ;  /* 0x00000099020d7220 */ /* 0x040fe20000410000 */
[----:B------:R-:W-:-:S03]  /*19bd0*/  FMUL.FTZ R153, R2, R164 ;  /* 0x000000a402997220 */ /* 0x000fc60000410000 */
[----:B------:R-:W0:Y:S01]  /*19be0*/  SHFL.IDX PT, R192, R9, RZ, 0x1c1f ;  /* 0x001c1fff09c07589 */ /* 0x000e2200000e0000 */
[C---:B------:R-:W-:Y:S01]  /*19bf0*/  FMUL.FTZ R164, R2.reuse, R176 ;  /* 0x000000b002a47220 */ /* 0x040fe20000410000 */
[C---:B------:R-:W-:Y:S01]  /*19c00*/  FMUL.FTZ R176, R2.reuse, R188 ;  /* 0x000000bc02b07220 */ /* 0x040fe20000410000 */
[----:B------:R-:W-:Y:S02]  /*19c10*/  IMAD.MOV.U32 R188, RZ, RZ, -0x80 ;  /* 0xffffff80ffbc7424 */ /* 0x000fe400078e00ff */
[----:B------:R-:W-:Y:S02]  /*19c20*/  FMUL.FTZ R12, R2, R152 ;  /* 0x00000098020c7220 */ /* 0x000fe40000410000 */
[----:B------:R-:W-:-:S04]  /*19c30*/  IMAD R188, R5, R188, 0x1 ;  /* 0x0000000105bc7424 */ /* 0x000fc800078e02bc */
[----:B-----5:R-:W-:Y:S01]  /*19c40*/  IMAD R189, R189, -0x2, R188 ;  /* 0xfffffffebdbd7824 */ /* 0x020fe200078e02bc */
[----:B------:R-:W3:Y:S04]  /*19c50*/  MUFU.TANH R12, R12 ;  /* 0x0000000c000c7308 */ /* 0x000ee80000002400 */
[----:B------:R-:W-:Y:S01]  /*19c60*/  IADD3 R189, -R219, R189, R217 ;  /* 0x000000bddbbd7210 */ /* 0x000fe20007ffe1d9 */
[----:B------:R4:W5:Y:S04]  /*19c70*/  SHFL.IDX PT, R193, R9, 0x1, 0x1c1f ;  /* 0x003c1f0009c17f89 */ /* 0x00096800000e0000 */
[----:B0-----:R-:W-:Y:S01]  /*19c80*/  IMAD.IADD R192, R189, 0x1, R192 ;  /* 0x00000001bdc07824 */ /* 0x001fe200078e02c0 */
[----:B------:R-:W0:Y:S04]  /*19c90*/  MUFU.TANH R164, R164 ;  /* 0x000000a400a47308 */ /* 0x000e280000002400 */
[----:B------:R-:W-:-:S04]  /*19ca0*/  ISETP.GT.AND P3, PT, R192, RZ, PT ;  /* 0x000000ffc000720c */ /* 0x000fc80003f64270 */
[----:B---3--:R-:W-:Y:S01]  /*19cb0*/  FSEL R12, R12, -INF , P3 ;  /* 0xff8000000c0c7808 */ /* 0x008fe20001800000 */
[----:B------:R-:W3:Y:S01]  /*19cc0*/  MUFU.TANH R153, R153 ;  /* 0x0000009900997308 */ /* 0x000ee20000002400 */
[----:B------:R-:W-:Y:S01]  /*19cd0*/  ISETP.GT.AND P3, PT, R192, 0x10, PT ;  /* 0x00000010c000780c */ /* 0x000fe20003f64270 */
[----:B----4-:R-:W-:-:S03]  /*19ce0*/  FMUL.FTZ R9, R2, R200 ;  /* 0x000000c802097220 */ /* 0x010fc60000410000 */
[----:B------:R-:W-:Y:S02]  /*19cf0*/  FSEL R21, R21, -INF , P3 ;  /* 0xff80000015157808 */ /* 0x000fe40001800000 */
[C---:B------:R-:W-:Y:S02]  /*19d00*/  ISETP.GT.AND P3, PT, R192.reuse, 0x20, PT ;  /* 0x00000020c000780c */ /* 0x040fe40003f64270 */
[----:B------:R-:W-:Y:S02]  /*19d10*/  ISETP.GT.AND P1, PT, R192, 0x8, PT ;  /* 0x00000008c000780c */ /* 0x000fe40003f24270 */
[----:B------:R-:W-:Y:S02]  /*19d20*/  FSEL R156, R156, -INF , P3 ;  /* 0xff8000009c9c7808 */ /* 0x000fe40001800000 */
[----:B------:R-:W-:Y:S01]  /*19d30*/  ISETP.GT.AND P3, PT, R192, 0x30, PT ;  /* 0x00000030c000780c */ /* 0x000fe20003f64270 */
[----:B------:R-:W4:Y:S01]  /*19d40*/  MUFU.TANH R9, R9 ;  /* 0x0000000900097308 */ /* 0x000f220000002400 */
[----:B------:R-:W-:-:S02]  /*19d50*/  FSEL R15, R15, -INF , P1 ;  /* 0xff8000000f0f7808 */ /* 0x000fc40000800000 */
[----:B------:R-:W-:Y:S02]  /*19d60*/  ISETP.GT.AND P1, PT, R192, 0x18, PT ;  /* 0x00000018c000780c */ /* 0x000fe40003f24270 */
[----:B0-----:R-:W-:Y:S02]  /*19d70*/  FSEL R164, R164, -INF , P3 ;  /* 0xff800000a4a47808 */ /* 0x001fe40001800000 */
[----:B------:R-:W-:Y:S02]  /*19d80*/  ISETP.GT.AND P3, PT, R192, 0x40, PT ;  /* 0x00000040c000780c */ /* 0x000fe40003f64270 */
[----:B---3--:R-:W-:Y:S02]  /*19d90*/  FSEL R196, R153, -INF , P1 ;  /* 0xff80000099c47808 */ /* 0x008fe40000800000 */
[----:B------:R-:W0:Y:S01]  /*19da0*/  MUFU.TANH R153, R155 ;  /* 0x0000009b00997308 */ /* 0x000e220000002400 */
[----:B------:R-:W-:Y:S01]  /*19db0*/  FSEL R172, R172, -INF , P3 ;  /* 0xff800000acac7808 */ /* 0x000fe20001800000 */
[----:B-----5:R-:W-:Y:S01]  /*19dc0*/  IMAD.IADD R193, R189, 0x1, R193 ;  /* 0x00000001bdc17824 */ /* 0x020fe200078e02c1 */
[----:B------:R-:W-:Y:S01]  /*19dd0*/  ISETP.GT.AND P3, PT, R192, 0x50, PT ;  /* 0x00000050c000780c */ /* 0x000fe20003f64270 */
[C---:B------:R-:W-:Y:S01]  /*19de0*/  FMUL.FTZ R152, R2.reuse, R161 ;  /* 0x000000a102987220 */ /* 0x040fe20000410000 */
[----:B------:R-:W-:-:S02]  /*19df0*/  FMUL.FTZ R161, R2, R173 ;  /* 0x000000ad02a17220 */ /* 0x000fc40000410000 */
[----:B------:R-:W-:Y:S01]  /*19e00*/  FSEL R180, R180, -INF , P3 ;  /* 0xff800000b4b47808 */ /* 0x000fe20001800000 */
[----:B------:R-:W3:Y:S01]  /*19e10*/  MUFU.TANH R155, R158 ;  /* 0x0000009e009b7308 */ /* 0x000ee20000002400 */
[----:B------:R-:W-:Y:S01]  /*19e20*/  ISETP.GT.AND P3, PT, R192, 0x60, PT ;  /* 0x00000060c000780c */ /* 0x000fe20003f64270 */
[C---:B------:R-:W-:Y:S01]  /*19e30*/  FMUL.FTZ R173, R2.reuse, R185 ;  /* 0x000000b902ad7220 */ /* 0x040fe20000410000 */
[----:B------:R-:W-:Y:S01]  /*19e40*/  ISETP.GT.AND P6, PT, R193, RZ, PT ;  /* 0x000000ffc100720c */ /* 0x000fe20003fc4270 */
[----:B------:R-:W-:Y:S01]  /*19e50*/  FMUL.FTZ R185, R2, R197 ;  /* 0x000000c502b97220 */ /* 0x000fe20000410000 */
[----:B----4-:R-:W-:-:S03]  /*19e60*/  FSEL R197, R9, -INF , P3 ;  /* 0xff80000009c57808 */ /* 0x010fc60001800000 */
[----:B------:R-:W4:Y:S01]  /*19e70*/  MUFU.TANH R158, R159 ;  /* 0x0000009f009e7308 */ /* 0x000f220000002400 */
[----:B------:R-:W-:Y:S02]  /*19e80*/  FSEL R9, R14, -INF , P6 ;  /* 0xff8000000e097808 */ /* 0x000fe40003000000 */
[----:B------:R-:W-:-:S05]  /*19e90*/  ISETP.GT.AND P6, PT, R193, 0x1, PT ;  /* 0x00000001c100780c */ /* 0x000fca0003fc4270 */
[----:B------:R-:W5:Y:S01]  /*19ea0*/  MUFU.TANH R159, R162 ;  /* 0x000000a2009f7308 */ /* 0x000f620000002400 */
[----:B0-----:R-:W-:Y:S02]  /*19eb0*/  FSEL R153, R153, -INF , P6 ;  /* 0xff80000099997808 */ /* 0x001fe40003000000 */
[----:B------:R-:W-:-:S05]  /*19ec0*/  ISETP.GT.AND P6, PT, R193, 0x8, PT ;  /* 0x00000008c100780c */ /* 0x000fca0003fc4270 */
[----:B------:R-:W0:Y:S01]  /*19ed0*/  MUFU.TANH R162, R163 ;  /* 0x000000a300a27308 */ /* 0x000e220000002400 */
[----:B---3--:R-:W-:Y:S02]  /*19ee0*/  FSEL R155, R155, -INF , P6 ;  /* 0xff8000009b9b7808 */ /* 0x008fe40003000000 */
[----:B------:R-:W-:-:S05]  /*19ef0*/  ISETP.GT.AND P6, PT, R193, 0x9, PT ;  /* 0x00000009c100780c */ /* 0x000fca0003fc4270 */
[----:B------:R-:W3:Y:S01]  /*19f00*/  MUFU.TANH R163, R166 ;  /* 0x000000a600a37308 */ /* 0x000ee20000002400 */
[----:B----4-:R-:W-:Y:S02]  /*19f10*/  FSEL R158, R158, -INF , P6 ;  /* 0xff8000009e9e7808 */ /* 0x010fe40003000000 */
[----:B------:R-:W-:-:S05]  /*19f20*/  ISETP.GT.AND P6, PT, R193, 0x10, PT ;  /* 0x00000010c100780c */ /* 0x000fca0003fc4270 */
[----:B------:R-:W4:Y:S01]  /*19f30*/  MUFU.TANH R166, R167 ;  /* 0x000000a700a67308 */ /* 0x000f220000002400 */
[----:B-----5:R-:W-:Y:S02]  /*19f40*/  FSEL R159, R159, -INF , P6 ;  /* 0xff8000009f9f7808 */ /* 0x020fe40003000000 */
[----:B------:R-:W-:-:S05]  /*19f50*/  ISETP.GT.AND P6, PT, R193, 0x11, PT ;  /* 0x00000011c100780c */ /* 0x000fca0003fc4270 */
[----:B------:R-:W5:Y:S01]  /*19f60*/  MUFU.TANH R167, R170 ;  /* 0x000000aa00a77308 */ /* 0x000f620000002400 */
[----:B0-----:R-:W-:Y:S02]  /*19f70*/  FSEL R162, R162, -INF , P6 ;  /* 0xff800000a2a27808 */ /* 0x001fe40003000000 */
[----:B------:R-:W-:-:S05]  /*19f80*/  ISETP.GT.AND P6, PT, R193, 0x18, PT ;  /* 0x00000018c100780c */ /* 0x000fca0003fc4270 */
[----:B------:R-:W0:Y:S01]  /*19f90*/  MUFU.TANH R170, R171 ;  /* 0x000000ab00aa7308 */ /* 0x000e220000002400 */
[----:B---3--:R-:W-:Y:S02]  /*19fa0*/  FSEL R163, R163, -INF , P6 ;  /* 0xff800000a3a37808 */ /* 0x008fe40003000000 */
[----:B------:R-:W-:Y:S02]  /*19fb0*/  ISETP.GT.AND P6, PT, R193, 0x19, PT ;  /* 0x00000019c100780c */ /* 0x000fe40003fc4270 */
[----:B------:R-:W-:-:S03]  /*19fc0*/  FMNMX.FTZ R14, R9, R11, !PT ;  /* 0x0000000b090e7209 */ /* 0x000fc60007810000 */
[----:B------:R-:W3:Y:S01]  /*19fd0*/  MUFU.TANH R171, R174 ;  /* 0x000000ae00ab7308 */ /* 0x000ee20000002400 */
[----:B----4-:R-:W-:Y:S02]  /*19fe0*/  FSEL R166, R166, -INF , P6 ;  /* 0xff800000a6a67808 */ /* 0x010fe40003000000 */
[----:B------:R-:W-:Y:S02]  /*19ff0*/  ISETP.GT.AND P6, PT, R193, 0x20, PT ;  /* 0x00000020c100780c */ /* 0x000fe40003fc4270 */
[----:B------:R-:W-:-:S03]  /*1a000*/  FMNMX.FTZ R14, R153, R14, !PT ;  /* 0x0000000e990e7209 */ /* 0x000fc60007810000 */
[----:B------:R-:W4:Y:S01]  /*1a010*/  MUFU.TANH R174, R175 ;  /* 0x000000af00ae7308 */ /* 0x000f220000002400 */
[----:B-----5:R-:W-:Y:S02]  /*1a020*/  FSEL R167, R167, -INF , P6 ;  /* 0xff800000a7a77808 */ /* 0x020fe40003000000 */
[----:B------:R-:W-:-:S05]  /*1a030*/  ISETP.GT.AND P6, PT, R193, 0x21, PT ;  /* 0x00000021c100780c */ /* 0x000fca0003fc4270 */
[----:B------:R-:W5:Y:S01]  /*1a040*/  MUFU.TANH R13, R13 ;  /* 0x0000000d000d7308 */ /* 0x000f620000002400 */
[----:B------:R-:W-:Y:S02]  /*1a050*/  FMNMX.FTZ R14, R155, R14, !PT ;  /* 0x0000000e9b0e7209 */ /* 0x000fe40007810000 */
[----:B0-----:R-:W-:Y:S02]  /*1a060*/  FSEL R170, R170, -INF , P6 ;  /* 0xff800000aaaa7808 */ /* 0x001fe40003000000 */
[----:B------:R-:W-:-:S03]  /*1a070*/  ISETP.GT.AND P6, PT, R193, 0x28, PT ;  /* 0x00000028c100780c */ /* 0x000fc60003fc4270 */
[----:B------:R-:W0:Y:S01]  /*1a080*/  MUFU.TANH R175, R178 ;  /* 0x000000b200af7308 */ /* 0x000e220000002400 */
[----:B------:R-:W-:-:S07]  /*1a090*/  FMNMX.FTZ R14, R158, R14, !PT ;  /* 0x0000000e9e0e7209 */ /* 0x000fce0007810000 */
[----:B------:R-:W1:Y:S01]  /*1a0a0*/  MUFU.TANH R152, R152 ;  /* 0x0000009800987308 */ /* 0x000e620000002400 */
[----:B---3--:R-:W-:Y:S02]  /*1a0b0*/  FSEL R171, R171, -INF , P6 ;  /* 0xff800000abab7808 */ /* 0x008fe40003000000 */
[----:B------:R-:W-:Y:S02]  /*1a0c0*/  ISETP.GT.AND P6, PT, R193, 0x29, PT ;  /* 0x00000029c100780c */ /* 0x000fe40003fc4270 */
[----:B------:R-:W-:-:S03]  /*1a0d0*/  FMNMX.FTZ R14, R159, R14, !PT ;  /* 0x0000000e9f0e7209 */ /* 0x000fc60007810000 */
[----:B------:R-:W3:Y:S01]  /*1a0e0*/  MUFU.TANH R178, R179 ;  /* 0x000000b300b27308 */ /* 0x000ee20000002400 */
[----:B------:R-:W-:Y:S02]  /*1a0f0*/  ISETP.GT.AND P2, PT, R192, 0x1, PT ;  /* 0x00000001c000780c */ /* 0x000fe40003f44270 */
[----:B----4-:R-:W-:Y:S02]  /*1a100*/  FSEL R174, R174, -INF , P6 ;  /* 0xff800000aeae7808 */ /* 0x010fe40003000000 */
[----:B------:R-:W-:-:S03]  /*1a110*/  FMNMX.FTZ R14, R162, R14, !PT ;  /* 0x0000000ea20e7209 */ /* 0x000fc60007810000 */
[----:B------:R-:W4:Y:S01]  /*1a120*/  MUFU.TANH R179, R182 ;  /* 0x000000b600b37308 */ /* 0x000f220000002400 */
[----:B-----5:R-:W-:Y:S02]  /*1a130*/  FSEL R13, R13, -INF , P2 ;  /* 0xff8000000d0d7808 */ /* 0x020fe40001000000 */
[----:B------:R-:W-:Y:S02]  /*1a140*/  ISETP.GT.AND P6, PT, R193, 0x30, PT ;  /* 0x00000030c100780c */ /* 0x000fe40003fc4270 */
[----:B------:R-:W-:-:S03]  /*1a150*/  ISETP.GT.AND P4, PT, R192, 0x9, PT ;  /* 0x00000009c000780c */ /* 0x000fc60003f84270 */
[----:B------:R-:W5:Y:S01]  /*1a160*/  MUFU.TANH R161, R161 ;  /* 0x000000a100a17308 */ /* 0x000f620000002400 */
[----:B------:R-:W-:Y:S02]  /*1a170*/  ISETP.GT.AND P2, PT, R192, 0x11, PT ;  /* 0x00000011c000780c */ /* 0x000fe40003f44270 */
[----:B------:R-:W-:Y:S02]  /*1a180*/  FMNMX.FTZ R14, R163, R14, !PT ;  /* 0x0000000ea30e7209 */ /* 0x000fe40007810000 */
[----:B0-----:R-:W-:-:S03]  /*1a190*/  FSEL R175, R175, -INF , P6 ;  /* 0xff800000afaf7808 */ /* 0x001fc60003000000 */
[----:B------:R-:W0:Y:S01]  /*1a1a0*/  MUFU.TANH R182, R183 ;  /* 0x000000b700b67308 */ /* 0x000e220000002400 */
[----:B------:R-:W-:Y:S02]  /*1a1b0*/  FSEL R20, R20, -INF , P4 ;  /* 0xff80000014147808 */ /* 0x000fe40002000000 */
[----:B-1----:R-:W-:Y:S02]  /*1a1c0*/  FSEL R152, R152, -INF , P2 ;  /* 0xff80000098987808 */ /* 0x002fe40001000000 */
[----:B------:R-:W-:-:S03]  /*1a1d0*/  ISETP.GT.AND P6, PT, R193, 0x31, PT ;  /* 0x00000031c100780c */ /* 0x000fc60003fc4270 */
[----:B------:R-:W1:Y:S01]  /*1a1e0*/  MUFU.TANH R173, R173 ;  /* 0x000000ad00ad7308 */ /* 0x000e620000002400 */
[C---:B------:R-:W-:Y:S02]  /*1a1f0*/  ISETP.GT.AND P4, PT, R192.reuse, 0x19, PT ;  /* 0x00000019c000780c */ /* 0x040fe40003f84270 */
[C---:B------:R-:W-:Y:S02]  /*1a200*/  ISETP.GT.AND P2, PT, R192.reuse, 0x21, PT ;  /* 0x00000021c000780c */ /* 0x040fe40003f44270 */
[----:B------:R-:W-:-:S03]  /*1a210*/  ISETP.GT.AND P1, PT, R192, 0x28, PT ;  /* 0x00000028c000780c */ /* 0x000fc60003f24270 */
[----:B------:R-:W2:Y:S01]  /*1a220*/  MUFU.TANH R176, R176 ;  /* 0x000000b000b07308 */ /* 0x000ea20000002400 */
[----:B------:R-:W-:Y:S01]  /*1a230*/  FMNMX.FTZ R14, R166, R14, !PT ;  /* 0x0000000ea60e7209 */ /* 0x000fe20007810000 */
[----:B------:R-:W-:Y:S01]  /*1a240*/  FMUL.FTZ R204, R2, R204 ;  /* 0x000000cc02cc7220 */ /* 0x000fe20000410000 */
[----:B---3--:R-:W-:Y:S02]  /*1a250*/  FSEL R178, R178, -INF , P6 ;  /* 0xff800000b2b27808 */ /* 0x008fe40003000000 */
[----:B------:R-:W-:-:S03]  /*1a260*/  FSEL R154, R154, -INF , P4 ;  /* 0xff8000009a9a7808 */ /* 0x000fc60002000000 */
[----:B------:R-:W3:Y:S01]  /*1a270*/  MUFU.TANH R183, R186 ;  /* 0x000000ba00b77308 */ /* 0x000ee20000002400 */
[----:B------:R-:W-:Y:S02]  /*1a280*/  FSEL R157, R157, -INF , P2 ;  /* 0xff8000009d9d7808 */ /* 0x000fe40001000000 */
[----:B------:R-:W-:Y:S02]  /*1a290*/  FSEL R160, R160, -INF , P1 ;  /* 0xff800000a0a07808 */ /* 0x000fe40000800000 */
[----:B------:R-:W-:-:S03]  /*1a2a0*/  ISETP.GT.AND P6, PT, R193, 0x38, PT ;  /* 0x00000038c100780c */ /* 0x000fc60003fc4270 */
[----:B------:R-:W3:Y:S01]  /*1a2b0*/  MUFU.TANH R177, R177 ;  /* 0x000000b100b17308 */ /* 0x000ee20000002400 */
[C---:B------:R-:W-:Y:S02]  /*1a2c0*/  ISETP.GT.AND P4, PT, R192.reuse, 0x29, PT ;  /* 0x00000029c000780c */ /* 0x040fe40003f84270 */
[C---:B------:R-:W-:Y:S02]  /*1a2d0*/  ISETP.GT.AND P2, PT, R192.reuse, 0x31, PT ;  /* 0x00000031c000780c */ /* 0x040fe40003f44270 */
[----:B------:R-:W-:-:S03]  /*1a2e0*/  ISETP.GT.AND P1, PT, R192, 0x38, PT ;  /* 0x00000038c000780c */ /* 0x000fc60003f24270 */
[----:B------:R-:W3:Y:S01]  /*1a2f0*/  MUFU.TANH R181, R181 ;  /* 0x000000b500b57308 */ /* 0x000ee20000002400 */
[----:B------:R-:W-:Y:S01]  /*1a300*/  FMNMX.FTZ R14, R167, R14, !PT ;  /* 0x0000000ea70e7209 */ /* 0x000fe20007810000 */
[----:B------:R-:W-:-:S06]  /*1a310*/  FMUL.FTZ R190, R2, R190 ;  /* 0x000000be02be7220 */ /* 0x000fcc0000410000 */
[----:B------:R-:W3:Y:S01]  /*1a320*/  MUFU.TANH R184, R184 ;  /* 0x000000b800b87308 */ /* 0x000ee20000002400 */
[----:B----4-:R-:W-:Y:S02]  /*1a330*/  FSEL R179, R179, -INF , P6 ;  /* 0xff800000b3b37808 */ /* 0x010fe40003000000 */
[----:B-----5:R-:W-:Y:S02]  /*1a340*/  FSEL R161, R161, -INF , P4 ;  /* 0xff800000a1a17808 */ /* 0x020fe40002000000 */
[----:B------:R-:W-:-:S03]  /*1a350*/  FSEL R165, R165, -INF , P2 ;  /* 0xff800000a5a57808 */ /* 0x000fc60001000000 */
[----:B------:R-:W4:Y:S01]  /*1a360*/  MUFU.TANH R186, R187 ;  /* 0x000000bb00ba7308 */ /* 0x000f220000002400 */
[----:B------:R-:W-:Y:S02]  /*1a370*/  FSEL R168, R168, -INF , P1 ;  /* 0xff800000a8a87808 */ /* 0x000fe40000800000 */
[----:B------:R-:W-:Y:S02]  /*1a380*/  ISETP.GT.AND P6, PT, R193, 0x39, PT ;  /* 0x00000039c100780c */ /* 0x000fe40003fc4270 */
[----:B------:R-:W-:-:S03]  /*1a390*/  FMNMX.FTZ R14, R170, R14, !PT ;  /* 0x0000000eaa0e7209 */ /* 0x000fc60007810000 */
[----:B------:R-:W5:Y:S01]  /*1a3a0*/  MUFU.TANH R185, R185 ;  /* 0x000000b900b97308 */ /* 0x000f620000002400 */
[C---:B------:R-:W-:Y:S02]  /*1a3b0*/  ISETP.GT.AND P4, PT, R192.reuse, 0x39, PT ;  /* 0x00000039c000780c */ /* 0x040fe40003f84270 */
[C---:B------:R-:W-:Y:S02]  /*1a3c0*/  ISETP.GT.AND P2, PT, R192.reuse, 0x41, PT ;  /* 0x00000041c000780c */ /* 0x040fe40003f44270 */
[----:B------:R-:W-:-:S03]  /*1a3d0*/  ISETP.GT.AND P1, PT, R192, 0x48, PT ;  /* 0x00000048c000780c */ /* 0x000fc60003f24270 */
[----:B------:R-:W5:Y:S01]  /*1a3e0*/  MUFU.TANH R188, R201 ;  /* 0x000000c900bc7308 */ /* 0x000f620000002400 */
[----:B------:R-:W-:Y:S01]  /*1a3f0*/  FMUL.FTZ R191, R2, R191 ;  /* 0x000000bf02bf7220 */ /* 0x000fe20000410000 */
[----:B0-----:R-:W-:-:S06]  /*1a400*/  FSEL R182, R182, -INF , P6 ;  /* 0xff800000b6b67808 */ /* 0x001fcc0003000000 */
[----:B------:R-:W0:Y:S01]  /*1a410*/  MUFU.TANH R189, R204 ;  /* 0x000000cc00bd7308 */ /* 0x000e220000002400 */
[----:B------:R-:W-:Y:S02]  /*1a420*/  FMNMX.FTZ R14, R171, R14, !PT ;  /* 0x0000000eab0e7209 */ /* 0x000fe40007810000 */
[----:B------:R-:W-:Y:S02]  /*1a430*/  FSEL R169, R169, -INF , P4 ;  /* 0xff800000a9a97808 */ /* 0x000fe40002000000 */
[----:B-1----:R-:W-:-:S03]  /*1a440*/  FSEL R173, R173, -INF , P2 ;  /* 0xff800000adad7808 */ /* 0x002fc60001000000 */
[----:B------:R-:W1:Y:S01]  /*1a450*/  MUFU.TANH R187, R190 ;  /* 0x000000be00bb7308 */ /* 0x000e620000002400 */
[----:B--2---:R-:W-:Y:S02]  /*1a460*/  FSEL R176, R176, -INF , P1 ;  /* 0xff800000b0b07808 */ /* 0x004fe40000800000 */
[----:B------:R-:W-:Y:S02]  /*1a470*/  ISETP.GT.AND P6, PT, R193, 0x40, PT ;  /* 0x00000040c100780c */ /* 0x000fe40003fc4270 */
[C---:B------:R-:W-:Y:S02]  /*1a480*/  ISETP.GT.AND P4, PT, R192.reuse, 0x49, PT ;  /* 0x00000049c000780c */ /* 0x040fe40003f84270 */
[C---:B------:R-:W-:Y:S01]  /*1a490*/  ISETP.GT.AND P2, PT, R192.reuse, 0x51, PT ;  /* 0x00000051c000780c */ /* 0x040fe20003f44270 */
[----:B------:R-:W2:Y:S01]  /*1a4a0*/  MUFU.TANH R190, R191 ;  /* 0x000000bf00be7308 */ /* 0x000ea20000002400 */
[----:B------:R-:W-:Y:S01]  /*1a4b0*/  ISETP.GT.AND P1, PT, R192, 0x58, PT ;  /* 0x00000058c000780c */ /* 0x000fe20003f24270 */
[----:B------:R-:W-:Y:S01]  /*1a4c0*/  FMUL.FTZ R194, R2, R194 ;  /* 0x000000c202c27220 */ /* 0x000fe20000410000 */
[----:B------:R-:W-:-:S02]  /*1a4d0*/  FMNMX.FTZ R14, R174, R14, !PT ;  /* 0x0000000eae0e7209 */ /* 0x000fc40007810000 */
[----:B---3--:R-:W-:Y:S02]  /*1a4e0*/  FSEL R183, R183, -INF , P6 ;  /* 0xff800000b7b77808 */ /* 0x008fe40003000000 */
[----:B------:R-:W-:Y:S02]  /*1a4f0*/  FSEL R177, R177, -INF , P4 ;  /* 0xff800000b1b17808 */ /* 0x000fe40002000000 */
[----:B------:R-:W-:Y:S02]  /*1a500*/  FSEL R181, R181, -INF , P2 ;  /* 0xff800000b5b57808 */ /* 0x000fe40001000000 */
[----:B------:R-:W-:Y:S02]  /*1a510*/  FSEL R184, R184, -INF , P1 ;  /* 0xff800000b8b87808 */ /* 0x000fe40000800000 */
[----:B------:R-:W-:Y:S01]  /*1a520*/  ISETP.GT.AND P6, PT, R193, 0x41, PT ;  /* 0x00000041c100780c */ /* 0x000fe20003fc4270 */
[----:B------:R-:W3:Y:S01]  /*1a530*/  MUFU.TANH R191, R194 ;  /* 0x000000c200bf7308 */ /* 0x000ee20000002400 */
[----:B------:R-:W-:-:S02]  /*1a540*/  ISETP.GT.AND P4, PT, R192, 0x59, PT ;  /* 0x00000059c000780c */ /* 0x000fc40003f84270 */
[C---:B------:R-:W-:Y:S02]  /*1a550*/  ISETP.GT.AND P2, PT, R192.reuse, 0x61, PT ;  /* 0x00000061c000780c */ /* 0x040fe40003f44270 */
[----:B------:R-:W-:Y:S01]  /*1a560*/  ISETP.GT.AND P1, PT, R192, 0x68, PT ;  /* 0x00000068c000780c */ /* 0x000fe20003f24270 */
[----:B------:R-:W-:Y:S01]  /*1a570*/  FMUL.FTZ R195, R2, R195 ;  /* 0x000000c302c37220 */ /* 0x000fe20000410000 */
[----:B------:R-:W-:Y:S02]  /*1a580*/  FMNMX.FTZ R14, R175, R14, !PT ;  /* 0x0000000eaf0e7209 */ /* 0x000fe40007810000 */
[----:B----4-:R-:W-:Y:S02]  /*1a590*/  FSEL R186, R186, -INF , P6 ;  /* 0xff800000baba7808 */ /* 0x010fe40003000000 */
[----:B-----5:R-:W-:Y:S02]  /*1a5a0*/  FSEL R185, R185, -INF , P4 ;  /* 0xff800000b9b97808 */ /* 0x020fe40002000000 */
[----:B------:R-:W-:-:S02]  /*1a5b0*/  FSEL R188, R188, -INF , P2 ;  /* 0xff800000bcbc7808 */ /* 0x000fc40001000000 */
[----:B0-----:R-:W-:Y:S02]  /*1a5c0*/  FSEL R189, R189, -INF , P1 ;  /* 0xff800000bdbd7808 */ /* 0x001fe40000800000 */
[----:B------:R-:W-:Y:S02]  /*1a5d0*/  ISETP.GT.AND P6, PT, R193, 0x48, PT ;  /* 0x00000048c100780c */ /* 0x000fe40003fc4270 */
[C---:B------:R-:W-:Y:S02]  /*1a5e0*/  ISETP.GT.AND P5, PT, R192.reuse, 0x69, PT ;  /* 0x00000069c000780c */ /* 0x040fe40003fa4270 */
[C---:B------:R-:W-:Y:S02]  /*1a5f0*/  ISETP.GT.AND P4, PT, R192.reuse, 0x70, PT ;  /* 0x00000070c000780c */ /* 0x040fe40003f84270 */
[C---:B------:R-:W-:Y:S02]  /*1a600*/  ISETP.GT.AND P3, PT, R192.reuse, 0x71, PT ;  /* 0x00000071c000780c */ /* 0x040fe40003f64270 */
[----:B------:R-:W-:-:S02]  /*1a610*/  ISETP.GT.AND P2, PT, R192, 0x78, PT ;  /* 0x00000078c000780c */ /* 0x000fc40003f44270 */
[----:B------:R-:W-:Y:S02]  /*1a620*/  ISETP.GT.AND P1, PT, R192, 0x79, PT ;  /* 0x00000079c000780c */ /* 0x000fe40003f24270 */
[----:B------:R-:W-:Y:S01]  /*1a630*/  FMNMX.FTZ R14, R178, R14, !PT ;  /* 0x0000000eb20e7209 */ /* 0x000fe20007810000 */
[----:B------:R-:W0:Y:S01]  /*1a640*/  MUFU.TANH R192, R195 ;  /* 0x000000c300c07308 */ /* 0x000e220000002400 */
[C---:B------:R-:W-:Y:S01]  /*1a650*/  FMUL.FTZ R198, R2.reuse, R198 ;  /* 0x000000c602c67220 */ /* 0x040fe20000410000 */
[----:B-1----:R-:W-:Y:S02]  /*1a660*/  FSEL R187, R187, -INF , P6 ;  /* 0xff800000bbbb7808 */ /* 0x002fe40003000000 */
[----:B------:R-:W-:Y:S02]  /*1a670*/  ISETP.GT.AND P6, PT, R193, 0x49, PT ;  /* 0x00000049c100780c */ /* 0x000fe40003fc4270 */
[----:B------:R-:W-:Y:S01]  /*1a680*/  FMNMX.FTZ R14, R179, R14, !PT ;  /* 0x0000000eb30e7209 */ /* 0x000fe20007810000 */
[----:B------:R-:W-:Y:S01]  /*1a690*/  FMUL.FTZ R199, R2, R199 ;  /* 0x000000c702c77220 */ /* 0x000fe20000410000 */
[----:B------:R-:W1:Y:S01]  /*1a6a0*/  MUFU.TANH R194, R198 ;  /* 0x000000c600c27308 */ /* 0x000e620000002400 */
[----:B--2---:R-:W-:-:S02]  /*1a6b0*/  FSEL R190, R190, -INF , P6 ;  /* 0xff800000bebe7808 */ /* 0x004fc40003000000 */
[----:B------:R-:W-:Y:S02]  /*1a6c0*/  FMNMX.FTZ R14, R182, R14, !PT ;  /* 0x0000000eb60e7209 */ /* 0x000fe40007810000 */
[----:B------:R-:W-:Y:S01]  /*1a6d0*/  ISETP.GT.AND P6, PT, R193, 0x50, PT ;  /* 0x00000050c100780c */ /* 0x000fe20003fc4270 */
[C---:B------:R-:W-:Y:S01]  /*1a6e0*/  FMUL.FTZ R202, R2.reuse, R202 ;  /* 0x000000ca02ca7220 */ /* 0x040fe20000410000 */
[----:B------:R-:W-:Y:S01]  /*1a6f0*/  FMNMX.FTZ R14, R183, R14, !PT ;  /* 0x0000000eb70e7209 */ /* 0x000fe20007810000 */
[----:B------:R-:W2:Y:S01]  /*1a700*/  MUFU.TANH R195, R199 ;  /* 0x000000c700c37308 */ /* 0x000ea20000002400 */
[----:B---3--:R-:W-:Y:S02]  /*1a710*/  FSEL R191, R191, -INF , P6 ;  /* 0xff800000bfbf7808 */ /* 0x008fe40003000000 */
[----:B------:R-:W-:Y:S01]  /*1a720*/  ISETP.GT.AND P6, PT, R193, 0x51, PT ;  /* 0x00000051c100780c */ /* 0x000fe20003fc4270 */
[----:B------:R-:W-:Y:S01]  /*1a730*/  FMUL.FTZ R203, R2, R203 ;  /* 0x000000cb02cb7220 */ /* 0x000fe20000410000 */
[----:B------:R-:W-:-:S03]  /*1a740*/  FMNMX.FTZ R14, R186, R14, !PT ;  /* 0x0000000eba0e7209 */ /* 0x000fc60007810000 */
[----:B------:R-:W3:Y:S01]  /*1a750*/  MUFU.TANH R198, R202 ;  /* 0x000000ca00c67308 */ /* 0x000ee20000002400 */
[----:B0-----:R-:W-:Y:S02]  /*1a760*/  FSEL R192, R192, -INF , P6 ;  /* 0xff800000c0c07808 */ /* 0x001fe40003000000 */
[----:B------:R-:W-:Y:S02]  /*1a770*/  ISETP.GT.AND P6, PT, R193, 0x58, PT ;  /* 0x00000058c100780c */ /* 0x000fe40003fc4270 */
[----:B------:R-:W-:Y:S01]  /*1a780*/  FMNMX.FTZ R14, R187, R14, !PT ;  /* 0x0000000ebb0e7209 */ /* 0x000fe20007810000 */
[----:B------:R-:W-:Y:S02]  /*1a790*/  FMUL.FTZ R206, R2, R206 ;  /* 0x000000ce02ce7220 */ /* 0x000fe40000410000 */
[----:B------:R-:W0:Y:S01]  /*1a7a0*/  MUFU.TANH R199, R203 ;  /* 0x000000cb00c77308 */ /* 0x000e220000002400 */
[----:B-1----:R-:W-:Y:S02]  /*1a7b0*/  FSEL R194, R194, -INF , P6 ;  /* 0xff800000c2c27808 */ /* 0x002fe40003000000 */
[----:B------:R-:W-:-:S02]  /*1a7c0*/  ISETP.GT.AND P6, PT, R193, 0x59, PT ;  /* 0x00000059c100780c */ /* 0x000fc40003fc4270 */
[----:B------:R-:W-:Y:S01]  /*1a7d0*/  FMNMX.FTZ R14, R190, R14, !PT ;  /* 0x0000000ebe0e7209 */ /* 0x000fe20007810000 */
[C---:B------:R-:W-:Y:S02]  /*1a7e0*/  FMUL.FTZ R207, R2.reuse, R207 ;  /* 0x000000cf02cf7220 */ /* 0x040fe40000410000 */
[----:B------:R-:W1:Y:S01]  /*1a7f0*/  MUFU.TANH R200, R206 ;  /* 0x000000ce00c87308 */ /* 0x000e620000002400 */
[----:B--2---:R-:W-:Y:S02]  /*1a800*/  FSEL R195, R195, -INF , P6 ;  /* 0xff800000c3c37808 */ /* 0x004fe40003000000 */
[----:B------:R-:W-:Y:S02]  /*1a810*/  FMNMX.FTZ R14, R191, R14, !PT ;  /* 0x0000000ebf0e7209 */ /* 0x000fe40007810000 */
[----:B------:R-:W-:Y:S01]  /*1a820*/  ISETP.GT.AND P6, PT, R193, 0x60, PT ;  /* 0x00000060c100780c */ /* 0x000fe20003fc4270 */
[----:B------:R-:W-:Y:S01]  /*1a830*/  FMUL.FTZ R210, R2, R210 ;  /* 0x000000d202d27220 */ /* 0x000fe20000410000 */
[----:B------:R-:W-:Y:S01]  /*1a840*/  FMNMX.FTZ R14, R192, R14, !PT ;  /* 0x0000000ec00e7209 */ /* 0x000fe20007810000 */
[----:B------:R-:W2:Y:S01]  /*1a850*/  MUFU.TANH R201, R207 ;  /* 0x000000cf00c97308 */ /* 0x000ea20000002400 */
[----:B---3--:R-:W-:-:S02]  /*1a860*/  FSEL R198, R198, -INF , P6 ;  /* 0xff800000c6c67808 */ /* 0x008fc40003000000 */
        /* <DEDUP_REMOVED lines=9> */
[----:B-1----:R-:W-:Y:S01]  /*1a900*/  FSEL R200, R200, -INF , P6 ;  /* 0xff800000c8c87808 */ /* 0x002fe20003000000 */
[----:B------:R-:W-:Y:S01]  /*1a910*/  FMUL.FTZ R215, R2, R215 ;  /* 0x000000d702d77220 */ /* 0x000fe20000410000 */
[----:B------:R-:W-:-:S02]  /*1a920*/  ISETP.GT.AND P6, PT, R193, 0x69, PT ;  /* 0x00000069c100780c */ /* 0x000fc40003fc4270 */
[----:B------:R-:W-:-:S03]  /*1a930*/  FMNMX.FTZ R14, R198, R14, !PT ;  /* 0x0000000ec60e7209 */ /* 0x000fc60007810000 */
[----:B------:R-:W1:Y:S01]  /*1a940*/  MUFU.TANH R204, R214 ;  /* 0x000000d600cc7308 */ /* 0x000e620000002400 */
[----:B--2---:R-:W-:Y:S02]  /*1a950*/  FSEL R201, R201, -INF , P6 ;  /* 0xff800000c9c97808 */ /* 0x004fe40003000000 */
[----:B------:R-:W-:Y:S02]  /*1a960*/  FMNMX.FTZ R14, R199, R14, !PT ;  /* 0x0000000ec70e7209 */ /* 0x000fe40007810000 */
[C---:B------:R-:W-:Y:S02]  /*1a970*/  ISETP.GT.AND P6, PT, R193.reuse, 0x70, PT ;  /* 0x00000070c100780c */ /* 0x040fe40003fc4270 */
[----:B------:R-:W-:Y:S01]  /*1a980*/  FMNMX.FTZ R14, R200, R14, !PT ;  /* 0x0000000ec80e7209 */ /* 0x000fe20007810000 */
[----:B------:R-:W2:Y:S01]  /*1a990*/  MUFU.TANH R215, R215 ;  /* 0x000000d700d77308 */ /* 0x000ea20000002400 */
[----:B---3--:R-:W-:Y:S02]  /*1a9a0*/  FSEL R202, R202, -INF , P6 ;  /* 0xff800000caca7808 */ /* 0x008fe40003000000 */
[----:B------:R-:W-:-:S02]  /*1a9b0*/  ISETP.GT.AND P6, PT, R193, 0x71, PT ;  /* 0x00000071c100780c */ /* 0x000fc40003fc4270 */
[----:B------:R-:W-:Y:S02]  /*1a9c0*/  FMNMX.FTZ R14, R201, R14, !PT ;  /* 0x0000000ec90e7209 */ /* 0x000fe40007810000 */
[----:B0-----:R-:W-:Y:S02]  /*1a9d0*/  FSEL R203, R203, -INF , P6 ;  /* 0xff800000cbcb7808 */ /* 0x001fe40003000000 */
[C---:B------:R-:W-:Y:S02]  /*1a9e0*/  ISETP.GT.AND P6, PT, R193.reuse, 0x78, PT ;  /* 0x00000078c100780c */ /* 0x040fe40003fc4270 */
[----:B------:R-:W-:Y:S02]  /*1a9f0*/  FMNMX.FTZ R14, R202, R14, !PT ;  /* 0x0000000eca0e7209 */ /* 0x000fe40007810000 */
[----:B-1----:R-:W-:Y:S02]  /*1aa00*/  FSEL R204, R204, -INF , P6 ;  /* 0xff800000cccc7808 */ /* 0x002fe40003000000 */
[----:B------:R-:W-:-:S02]  /*1aa10*/  ISETP.GT.AND P6, PT, R193, 0x79, PT ;  /* 0x00000079c100780c */ /* 0x000fc40003fc4270 */
[----:B------:R-:W-:Y:S02]  /*1aa20*/  FMNMX.FTZ R14, R203, R14, !PT ;  /* 0x0000000ecb0e7209 */ /* 0x000fe40007810000 */
[----:B--2---:R-:W-:Y:S02]  /*1aa30*/  FSEL R193, R215, -INF , P6 ;  /* 0xff800000d7c17808 */ /* 0x004fe40003000000 */
[----:B------:R-:W-:-:S04]  /*1aa40*/  FMNMX.FTZ R14, R204, R14, !PT ;  /* 0x0000000ecc0e7209 */ /* 0x000fc80007810000 */
[----:B------:R-:W-:-:S05]  /*1aa50*/  FMNMX.FTZ R14, R193, R14, !PT ;  /* 0x0000000ec10e7209 */ /* 0x000fca0007810000 */
[----:B------:R-:W0:Y:S02]  /*1aa60*/  SHFL.BFLY PT, R206, R14, 0x2, 0x1f ;  /* 0x0c401f000ece7f89 */ /* 0x000e2400000e0000 */
[----:B0-----:R-:W-:-:S05]  /*1aa70*/  FMNMX.FTZ R14, R14, R206, !PT ;  /* 0x000000ce0e0e7209 */ /* 0x001fca0007810000 */
[----:B------:R-:W0:Y:S01]  /*1aa80*/  SHFL.BFLY PT, R206, R14, 0x1, 0x1f ;  /* 0x0c201f000ece7f89 */ /* 0x000e2200000e0000 */
[----:B------:R-:W-:Y:S01]  /*1aa90*/  UMOV UR38, UR43 ;  /* 0x0000002b00267c82 */ /* 0x000fe20008000000 */
[----:B0-----:R-:W-:-:S04]  /*1aaa0*/  FMNMX.FTZ R14, R14, R206, !PT ;  /* 0x000000ce0e0e7209 */ /* 0x001fc80007810000 */
[----:B------:R-:W-:-:S04]  /*1aab0*/  FSETP.NEU.FTZ.AND P6, PT, R14, -INF , PT ;  /* 0xff8000000e00780b */ /* 0x000fc80003fdd000 */
[----:B------:R-:W-:-:S05]  /*1aac0*/  FSEL R207, R14, RZ, P6 ;  /* 0x000000ff0ecf7208 */ /* 0x000fca0003000000 */
[----:B------:R-:W-:Y:S01]  /*1aad0*/  FADD.FTZ R207, -R207, R11 ;  /* 0x0000000bcfcf7221 */ /* 0x000fe20000010100 */
[----:B------:R-:W-:-:S04]  /*1aae0*/  IMAD.U32 R11, RZ, RZ, UR38 ;  /* 0x00000026ff0b7e24 */ /* 0x000fc8000f8e00ff */
[----:B------:R-:W-:Y:S01]  /*1aaf0*/  FFMA.FTZ R11, R14, R11, -8 ;  /* 0xc10000000e0b7423 */ /* 0x000fe2000001000b */
[----:B------:R-:W-:-:S04]  /*1ab00*/  FMUL.FTZ R205, R2, R205 ;  /* 0x000000cd02cd7220 */ /* 0x000fc80000410000 */
[----:B------:R-:W-:Y:S02]  /*1ab10*/  FSEL R206, R11, RZ, P6 ;  /* 0x000000ff0bce7208 */ /* 0x000fe40003000000 */
[----:B------:R0:W-:Y:S03]  /*1ab20*/  MUFU.TANH R11, R205 ;  /* 0x000000cd000b7308 */ /* 0x0001e60000002400 */
[----:B------:R-:W-:-:S01]  /*1ab30*/  FFMA.FTZ R9, R9, UR38, -R206 ;  /* 0x0000002609097c23 */ /* 0x000fc200080108ce */
[--C-:B------:R-:W-:Y:S01]  /*1ab40*/  FFMA.FTZ R153, R153, UR38, -R206.reuse ;  /* 0x0000002699997c23 */ /* 0x100fe200080108ce */
[----:B0-----:R-:W-:-:S01]  /*1ab50*/  FFMA.FTZ R205, R191, UR38, -R206 ;  /* 0x00000026bfcd7c23 */ /* 0x001fc200080108ce */
[----:B------:R-:W-:-:S03]  /*1ab60*/  FMUL.FTZ R191, R207, UR38 ;  /* 0x00000026cfbf7c20 */ /* 0x000fc60008410000 */
[----:B------:R-:W-:Y:S01]  /*1ab70*/  MUFU.EX2 R9, R9 ;  /* 0x0000000900097308 */ /* 0x000fe20000000800 */
[----:B------:R-:W-:-:S01]  /*1ab80*/  FFMA.FTZ R155, R155, UR38, -R206 ;  /* 0x000000269b9b7c23 */ /* 0x000fc200080108ce */
[----:B------:R-:W-:-:S06]  /*1ab90*/  FFMA.FTZ R158, R158, UR38, -R206 ;  /* 0x000000269e9e7c23 */ /* 0x000fcc00080108ce */
[----:B------:R-:W0:Y:S08]  /*1aba0*/  MUFU.EX2 R191, R191 ;  /* 0x000000bf00bf7308 */ /* 0x000e300000000800 */
[----:B------:R-:W1:Y:S08]  /*1abb0*/  MUFU.EX2 R153, R153 ;  /* 0x0000009900997308 */ /* 0x000e700000000800 */
[----:B------:R-:W2:Y:S08]  /*1abc0*/  MUFU.EX2 R155, R155 ;  /* 0x0000009b009b7308 */ /* 0x000eb00000000800 */
[----:B------:R-:W3:Y:S01]  /*1abd0*/  MUFU.EX2 R158, R158 ;  /* 0x0000009e009e7308 */ /* 0x000ee20000000800 */
[----:B0-----:R-:W-:-:S04]  /*1abe0*/  FFMA.FTZ R0, R191, R0, R9 ;  /* 0x00000000bf007223 */ /* 0x001fc80000010009 */
[----:B-1----:R-:W-:-:S04]  /*1abf0*/  FADD.FTZ R0, R153, R0 ;  /* 0x0000000099007221 */ /* 0x002fc80000010000 */
[----:B--2---:R-:W-:Y:S01]  /*1ac00*/  FADD.FTZ R0, R155, R0 ;  /* 0x000000009b007221 */ /* 0x004fe20000010000 */
[----:B---3--:R-:W-:-:S04]  /*1ac10*/  F2FP.SATFINITE.E4M3.F32.PACK_AB_MERGE_C R155, R158, R155, RZ ;  /* 0x0000009b9e9b723e */ /* 0x008fc800048070ff */
[----:B------:R-:W-:Y:S02]  /*1ac20*/  F2FP.SATFINITE.E4M3.F32.PACK_AB_MERGE_C R153, R153, R9, R155 ;  /* 0x000000099999723e */ /* 0x000fe4000480709b */
        /* <DEDUP_REMOVED lines=20> */
[----:B------:R-:W-:Y:S01]  /*1ad70*/  FMNMX.FTZ R9, R180, R9, !PT ;  /* 0x00000009b4097209 */ /* 0x000fe20007810000 */
[----:B------:R-:W-:-:S03]  /*1ad80*/  FMUL.FTZ R155, R2, R208 ;  /* 0x000000d0029b7220 */ /* 0x000fc60000410000 */
[----:B------:R-:W-:Y:S01]  /*1ad90*/  FMNMX.FTZ R9, R181, R9, !PT ;  /* 0x00000009b5097209 */ /* 0x000fe20007810000 */
[----:B------:R-:W-:-:S03]  /*1ada0*/  FMUL.FTZ R207, R2, R209 ;  /* 0x000000d102cf7220 */ /* 0x000fc60000410000 */
[----:B------:R-:W-:Y:S01]  /*1adb0*/  FMNMX.FTZ R9, R184, R9, !PT ;  /* 0x00000009b8097209 */ /* 0x000fe20007810000 */
[----:B------:R-:W0:Y:S01]  /*1adc0*/  MUFU.TANH R155, R155 ;  /* 0x0000009b009b7308 */ /* 0x000e220000002400 */
[----:B------:R-:W-:-:S01]  /*1add0*/  FADD.FTZ R0, R158, R0 ;  /* 0x000000009e007221 */ /* 0x000fc20000010000 */
[----:B------:R-:W-:Y:S01]  /*1ade0*/  FMUL.FTZ R158, R2, R212 ;  /* 0x000000d4029e7220 */ /* 0x000fe20000410000 */
[----:B------:R-:W-:Y:S01]  /*1adf0*/  FMNMX.FTZ R9, R185, R9, !PT ;  /* 0x00000009b9097209 */ /* 0x000fe20007810000 */
[--C-:B------:R-:W-:Y:S01]  /*1ae00*/  FFMA.FTZ R159, R159, UR38, -R206.reuse ;  /* 0x000000269f9f7c23 */ /* 0x100fe200080108ce */
[----:B------:R-:W-:-:S01]  /*1ae10*/  FFMA.FTZ R162, R162, UR38, -R206 ;  /* 0x00000026a2a27c23 */ /* 0x000fc200080108ce */
[--C-:B------:R-:W-:Y:S01]  /*1ae20*/  FFMA.FTZ R163, R163, UR38, -R206.reuse ;  /* 0x00000026a3a37c23 */ /* 0x100fe200080108ce */
[----:B------:R-:W-:-:S01]  /*1ae30*/  FFMA.FTZ R166, R166, UR38, -R206 ;  /* 0x00000026a6a67c23 */ /* 0x000fc200080108ce */
[----:B------:R-:W1:Y:S01]  /*1ae40*/  MUFU.TANH R207, R207 ;  /* 0x000000cf00cf7308 */ /* 0x000e620000002400 */
[----:B------:R-:W-:-:S01]  /*1ae50*/  FFMA.FTZ R167, R167, UR38, -R206 ;  /* 0x00000026a7a77c23 */ /* 0x000fc200080108ce */
[--C-:B------:R-:W-:Y:S01]  /*1ae60*/  FFMA.FTZ R170, R170, UR38, -R206.reuse ;  /* 0x00000026aaaa7c23 */ /* 0x100fe200080108ce */
        /* <DEDUP_REMOVED lines=21> */
[----:B------:R-:W-:Y:S01]  /*1afc0*/  FMNMX.FTZ R9, R197, R9, !PT ;  /* 0x00000009c5097209 */ /* 0x000fe20007810000 */
[----:B------:R-:W-:Y:S01]  /*1afd0*/  FMUL.FTZ R206, R2, R213 ;  /* 0x000000d502ce7220 */ /* 0x000fe20000410000 */
[----:B------:R-:W2:Y:S02]  /*1afe0*/  MUFU.TANH R158, R158 ;  /* 0x0000009e009e7308 */ /* 0x000ea40000002400 */
[----:B------:R-:W-:-:S02]  /*1aff0*/  FMNMX.FTZ R9, R188, R9, !PT ;  /* 0x00000009bc097209 */ /* 0x000fc40007810000 */
[----:B------:R-:W-:Y:S02]  /*1b000*/  FSEL R11, R11, -INF , P5 ;  /* 0xff8000000b0b7808 */ /* 0x000fe40002800000 */
[----:B------:R-:W-:Y:S02]  /*1b010*/  FMNMX.FTZ R9, R189, R9, !PT ;  /* 0x00000009bd097209 */ /* 0x000fe40007810000 */
[----:B------:R-:W3:Y:S01]  /*1b020*/  MUFU.TANH R206, R206 ;  /* 0x000000ce00ce7308 */ /* 0x000ee20000002400 */
[----:B0-----:R-:W-:Y:S02]  /*1b030*/  FSEL R155, R155, -INF , P4 ;  /* 0xff8000009b9b7808 */ /* 0x001fe40002000000 */
[----:B------:R-:W-:Y:S02]  /*1b040*/  FMNMX.FTZ R9, R11, R9, !PT ;  /* 0x000000090b097209 */ /* 0x000fe40007810000 */
[----:B-1----:R-:W-:Y:S02]  /*1b050*/  FSEL R207, R207, -INF , P3 ;  /* 0xff800000cfcf7808 */ /* 0x002fe40001800000 */
[----:B------:R-:W-:-:S02]  /*1b060*/  FMNMX.FTZ R9, R155, R9, !PT ;  /* 0x000000099b097209 */ /* 0x000fc40007810000 */
[----:B--2---:R-:W-:Y:S02]  /*1b070*/  FSEL R158, R158, -INF , P2 ;  /* 0xff8000009e9e7808 */ /* 0x004fe40001000000 */
[----:B------:R-:W-:-:S04]  /*1b080*/  FMNMX.FTZ R9, R207, R9, !PT ;  /* 0x00000009cf097209 */ /* 0x000fc80007810000 */
[----:B------:R-:W-:Y:S02]  /*1b090*/  FMNMX.FTZ R9, R158, R9, !PT ;  /* 0x000000099e097209 */ /* 0x000fe40007810000 */
[----:B---3--:R-:W-:-:S04]  /*1b0a0*/  FSEL R206, R206, -INF , P1 ;  /* 0xff800000cece7808 */ /* 0x008fc80000800000 */
[----:B------:R-:W-:-:S05]  /*1b0b0*/  FMNMX.FTZ R9, R206, R9, !PT ;  /* 0x00000009ce097209 */ /* 0x000fca0007810000 */
[----:B------:R-:W0:Y:S02]  /*1b0c0*/  SHFL.BFLY PT, R208, R9, 0x2, 0x1f ;  /* 0x0c401f0009d07f89 */ /* 0x000e2400000e0000 */
[----:B0-----:R-:W-:-:S05]  /*1b0d0*/  FMNMX.FTZ R9, R9, R208, !PT ;  /* 0x000000d009097209 */ /* 0x001fca0007810000 */
[----:B------:R-:W0:Y:S02]  /*1b0e0*/  SHFL.BFLY PT, R208, R9, 0x1, 0x1f ;  /* 0x0c201f0009d07f89 */ /* 0x000e2400000e0000 */
[----:B0-----:R-:W-:-:S04]  /*1b0f0*/  FMNMX.FTZ R9, R9, R208, !PT ;  /* 0x000000d009097209 */ /* 0x001fc80007810000 */
[----:B------:R-:W-:-:S04]  /*1b100*/  FSETP.NEU.FTZ.AND P1, PT, R9, -INF , PT ;  /* 0xff8000000900780b */ /* 0x000fc80003f3d000 */
[----:B------:R-:W-:-:S05]  /*1b110*/  FSEL R208, R9, RZ, P1 ;  /* 0x000000ff09d07208 */ /* 0x000fca0000800000 */
[----:B------:R-:W-:Y:S01]  /*1b120*/  FADD.FTZ R10, -R208, R10 ;  /* 0x0000000ad00a7221 */ /* 0x000fe20000010100 */
[----:B------:R-:W-:-:S05]  /*1b130*/  MOV R208, UR38 ;  /* 0x0000002600d07c02 */ /* 0x000fca0008000f00 */
[----:B------:R-:W-:-:S05]  /*1b140*/  FFMA.FTZ R208, R9, R208, -8 ;  /* 0xc100000009d07423 */ /* 0x000fca00000100d0 */
[----:B------:R-:W-:Y:S01]  /*1b150*/  FSEL R208, R208, RZ, P1 ;  /* 0x000000ffd0d07208 */ /* 0x000fe20000800000 */
[----:B------:R-:W-:-:S04]  /*1b160*/  FMUL.FTZ R10, R10, UR38 ;  /* 0x000000260a0a7c20 */ /* 0x000fc80008410000 */
[--C-:B------:R-:W-:Y:S01]  /*1b170*/  FFMA.FTZ R12, R12, UR38, -R208.reuse ;  /* 0x000000260c0c7c23 */ /* 0x100fe200080108d0 */
[----:B------:R-:W-:-:S01]  /*1b180*/  FFMA.FTZ R13, R13, UR38, -R208 ;  /* 0x000000260d0d7c23 */ /* 0x000fc200080108d0 */
[----:B------:R-:W-:Y:S01]  /*1b190*/  MUFU.EX2 R10, R10 ;  /* 0x0000000a000a7308 */ /* 0x000fe20000000800 */
[----:B------:R-:W-:-:S01]  /*1b1a0*/  FFMA.FTZ R15, R15, UR38, -R208 ;  /* 0x000000260f0f7c23 */ /* 0x000fc200080108d0 */
[----:B------:R-:W-:-:S06]  /*1b1b0*/  FFMA.FTZ R209, R20, UR38, -R208 ;  /* 0x0000002614d17c23 */ /* 0x000fcc00080108d0 */
[----:B------:R-:W0:Y:S08]  /*1b1c0*/  MUFU.EX2 R12, R12 ;  /* 0x0000000c000c7308 */ /* 0x000e300000000800 */
[----:B------:R-:W1:Y:S01]  /*1b1d0*/  MUFU.EX2 R13, R13 ;  /* 0x0000000d000d7308 */ /* 0x000e620000000800 */
[----:B------:R-:W-:-:S07]  /*1b1e0*/  FFMA.FTZ R20, R21, UR38, -R208 ;  /* 0x0000002615147c23 */ /* 0x000fce00080108d0 */
[----:B------:R-:W2:Y:S01]  /*1b1f0*/  MUFU.EX2 R15, R15 ;  /* 0x0000000f000f7308 */ /* 0x000ea20000000800 */
[----:B------:R-:W-:-:S01]  /*1b200*/  FFMA.FTZ R21, R152, UR38, -R208 ;  /* 0x0000002698157c23 */ /* 0x000fc200080108d0 */
[----:B0-----:R-:W-:-:S06]  /*1b210*/  FFMA.FTZ R3, R10, R3, R12 ;  /* 0x000000030a037223 */ /* 0x001fcc000001000c */
[----:B------:R-:W0:Y:S01]  /*1b220*/  MUFU.EX2 R209, R209 ;  /* 0x000000d100d17308 */ /* 0x000e220000000800 */
[----:B------:R-:W-:-:S01]  /*1b230*/  FFMA.FTZ R152, R196, UR38, -R208 ;  /* 0x00000026c4987c23 */ /* 0x000fc200080108d0 */
[----:B-1----:R-:W-:-:S06]  /*1b240*/  FADD.FTZ R3, R13, R3 ;  /* 0x000000030d037221 */ /* 0x002fcc0000010000 */
[----:B------:R-:W1:Y:S01]  /*1b250*/  MUFU.EX2 R159, R159 ;  /* 0x0000009f009f7308 */ /* 0x000e620000000800 */
[----:B------:R-:W-:-:S01]  /*1b260*/  FFMA.FTZ R154, R154, UR38, -R208 ;  /* 0x000000269a9a7c23 */ /* 0x000fc200080108d0 */
[----:B--2---:R-:W-:-:S06]  /*1b270*/  FADD.FTZ R3, R15, R3 ;  /* 0x000000030f037221 */ /* 0x004fcc0000010000 */
[----:B------:R-:W2:Y:S01]  /*1b280*/  MUFU.EX2 R20, R20 ;  /* 0x0000001400147308 */ /* 0x000ea20000000800 */
[----:B------:R-:W-:-:S01]  /*1b290*/  FFMA.FTZ R210, R161, UR38, -R208 ;  /* 0x00000026a1d27c23 */ /* 0x000fc200080108d0 */
[----:B0-----:R-:W-:-:S06]  /*1b2a0*/  F2FP.SATFINITE.E4M3.F32.PACK_AB_MERGE_C R15, R209, R15, RZ ;  /* 0x0000000fd10f723e */ /* 0x001fcc00048070ff */
[----:B------:R-:W0:Y:S01]  /*1b2b0*/  MUFU.EX2 R162, R162 ;  /* 0x000000a200a27308 */ /* 0x000e220000000800 */
[----:B------:R-:W-:-:S01]  /*1b2c0*/  FFMA.FTZ R156, R156, UR38, -R208 ;  /* 0x000000269c9c7c23 */ /* 0x000fc200080108d0 */
[----:B------:R-:W-:-:S06]  /*1b2d0*/  FFMA.FTZ R161, R165, UR38, -R208 ;  /* 0x00000026a5a17c23 */ /* 0x000fcc00080108d0 */
[----:B------:R-:W3:Y:S01]  /*1b2e0*/  MUFU.EX2 R21, R21 ;  /* 0x0000001500157308 */ /* 0x000ee20000000800 */
[----:B------:R-:W-:-:S01]  /*1b2f0*/  FADD.FTZ R209, R209, R3 ;  /* 0x00000003d1d17221 */ /* 0x000fc20000010000 */
[----:B------:R-:W-:Y:S02]  /*1b300*/  VIADD R3, R6, 0x38840 ;  /* 0x0003884006037836 */ /* 0x000fe40000000000 */
[----:B------:R-:W-:-:S04]  /*1b310*/  IMAD.U32 R165, RZ, RZ, UR39 ;  /* 0x00000027ffa57e24 */ /* 0x000fc8000f8e00ff */
[----:B------:R-:W4:Y:S01]  /*1b320*/  MUFU.EX2 R163, R163 ;  /* 0x000000a300a37308 */ /* 0x000f220000000800 */
[----:B------:R-:W-:-:S07]  /*1b330*/  FFMA.FTZ R157, R157, UR38, -R208 ;  /* 0x000000269d9d7c23 */ /* 0x000fce00080108d0 */
[----:B------:R-:W5:Y:S01]  /*1b340*/  MUFU.EX2 R152, R152 ;  /* 0x0000009800987308 */ /* 0x000f620000000800 */
[----:B------:R-:W-:Y:S01]  /*1b350*/  PRMT R3, R165, 0x654, R3 ;  /* 0x00000654a5037816 */ /* 0x000fe20000000003 */
[----:B-1----:R-:W-:-:S06]  /*1b360*/  FADD.FTZ R0, R159, R0 ;  /* 0x000000009f007221 */ /* 0x002fcc0000010000 */
[----:B------:R-:W1:Y:S01]  /*1b370*/  MUFU.EX2 R166, R166 ;  /* 0x000000a600a67308 */ /* 0x000e620000000800 */
[----:B--2---:R-:W-:-:S01]  /*1b380*/  FADD.FTZ R209, R20, R209 ;  /* 0x000000d114d17221 */ /* 0x004fc20000010000 */
[----:B------:R-:W-:Y:S01]  /*1b390*/  FFMA.FTZ R196, R160, UR38, -R208 ;  /* 0x00000026a0c47c23 */ /* 0x000fe200080108d0 */
[----:B------:R3:W-:Y:S05]  /*1b3a0*/  SYNCS.ARRIVE.TRANS64.RED.A1T0 RZ, [R3+URZ], RZ ;  /* 0x000000ff03ff79a7 */ /* 0x0007ea000810043f */
[----:B------:R-:W2:Y:S01]  /*1b3b0*/  MUFU.EX2 R154, R154 ;  /* 0x0000009a009a7308 */ /* 0x000ea20000000800 */
[----:B0-----:R-:W-:-:S07]  /*1b3c0*/  FADD.FTZ R0, R162, R0 ;  /* 0x00000000a2007221 */ /* 0x001fce0000010000 */
[----:B------:R-:W0:Y:S01]  /*1b3d0*/  MUFU.EX2 R167, R167 ;  /* 0x000000a700a77308 */ /* 0x000e220000000800 */
[----:B---3--:R-:W-:-:S07]  /*1b3e0*/  FADD.FTZ R3, R21, R209 ;  /* 0x000000d115037221 */ /* 0x008fce0000010000 */
[----:B------:R-:W3:Y:S01]  /*1b3f0*/  MUFU.EX2 R156, R156 ;  /* 0x0000009c009c7308 */ /* 0x000ee20000000800 */
[----:B----4-:R-:W-:-:S01]  /*1b400*/  FADD.FTZ R0, R163, R0 ;  /* 0x00000000a3007221 */ /* 0x010fc20000010000 */
[----:B-----5:R-:W-:-:S06]  /*1b410*/  FADD.FTZ R3, R152, R3 ;  /* 0x0000000398037221 */ /* 0x020fcc0000010000 */
[----:B------:R-:W4:Y:S01]  /*1b420*/  MUFU.EX2 R170, R170 ;  /* 0x000000aa00aa7308 */ /* 0x000f220000000800 */
[----:B------:R-:W-:-:S07]  /*1b430*/  FFMA.FTZ R160, R164, UR38, -R208 ;  /* 0x00000026a4a07c23 */ /* 0x000fce00080108d0 */
[----:B------:R-:W5:Y:S01]  /*1b440*/  MUFU.EX2 R157, R157 ;  /* 0x0000009d009d7308 */ /* 0x000f620000000800 */
[----:B-1----:R-:W-:-:S01]  /*1b450*/  FADD.FTZ R0, R166, R0 ;  /* 0x00000000a6007221 */ /* 0x002fc20000010000 */
[----:B--2---:R-:W-:-:S06]  /*1b460*/  FADD.FTZ R3, R154, R3 ;  /* 0x000000039a037221 */ /* 0x004fcc0000010000 */
[----:B------:R-:W1:Y:S08]  /*1b470*/  MUFU.EX2 R171, R171 ;  /* 0x000000ab00ab7308 */ /* 0x000e700000000800 */
[----:B------:R-:W2:Y:S01]  /*1b480*/  MUFU.EX2 R196, R196 ;  /* 0x000000c400c47308 */ /* 0x000ea20000000800 */
[----:B0-----:R-:W-:-:S01]  /*1b490*/  FADD.FTZ R0, R167, R0 ;  /* 0x00000000a7007221 */ /* 0x001fc20000010000 */
[----:B---3--:R-:W-:-:S06]  /*1b4a0*/  FADD.FTZ R3, R156, R3 ;  /* 0x000000039c037221 */ /* 0x008fcc0000010000 */
[----:B------:R-:W0:Y:S01]  /*1b4b0*/  MUFU.EX2 R174, R174 ;  /* 0x000000ae00ae7308 */ /* 0x000e220000000800 */
[----:B------:R-:W-:-:S07]  /*1b4c0*/  FFMA.FTZ R164, R168, UR38, -R208 ;  /* 0x00000026a8a47c23 */ /* 0x000fce00080108d0 */
        /* <DEDUP_REMOVED lines=8> */
[----:B------:R-:W1:Y:S01]  /*1b550*/  MUFU.EX2 R178, R178 ;  /* 0x000000b200b27308 */ /* 0x000e620000000800 */
[----:B------:R-:W-:-:S07]  /*1b560*/  FFMA.FTZ R172, R172, UR38, -R208 ;  /* 0x00000026acac7c23 */ /* 0x000fce00080108d0 */
        /* <DEDUP_REMOVED lines=36> */
[----:B------:R-:W-:Y:S01]  /*1b7b0*/  F2FP.SATFINITE.E4M3.F32.PACK_AB_MERGE_C R165, R154, R152, RZ ;  /* 0x000000989aa5723e */ /* 0x000fe200048070ff */
[----:B----4-:R-:W-:-:S06]  /*1b7c0*/  FADD.FTZ R152, R187, R0 ;  /* 0x00000000bb987221 */ /* 0x010fcc0000010000 */
[----:B------:R-:W4:Y:S01]  /*1b7d0*/  MUFU.EX2 R192, R192 ;  /* 0x000000c000c07308 */ /* 0x000f220000000800 */
[----:B-----5:R-:W-:-:S01]  /*1b7e0*/  FADD.FTZ R3, R176, R3 ;  /* 0x00000003b0037221 */ /* 0x020fc20000010000 */
[----:B------:R-:W-:-:S06]  /*1b7f0*/  FFMA.FTZ R197, R197, UR38, -R208 ;  /* 0x00000026c5c57c23 */ /* 0x000fcc00080108d0 */
        /* <DEDUP_REMOVED lines=13> */
[----:B------:R-:W4:Y:S08]  /*1b8d0*/  MUFU.EX2 R198, R198 ;  /* 0x000000c600c67308 */ /* 0x000f300000000800 */
[----:B------:R-:W5:Y:S01]  /*1b8e0*/  MUFU.EX2 R197, R197 ;  /* 0x000000c500c57308 */ /* 0x000f620000000800 */
[----:B------:R-:W-:-:S01]  /*1b8f0*/  FFMA.FTZ R11, R11, UR38, -R208 ;  /* 0x000000260b0b7c23 */ /* 0x000fc200080108d0 */
[----:B-1----:R-:W-:-:S06]  /*1b900*/  FADD.FTZ R152, R194, R152 ;  /* 0x00000098c2987221 */ /* 0x002fcc0000010000 */
[----:B------:R-:W1:Y:S01]  /*1b910*/  MUFU.EX2 R199, R199 ;  /* 0x000000c700c77308 */ /* 0x000e620000000800 */
[----:B--2---:R-:W-:-:S07]  /*1b920*/  FADD.FTZ R3, R184, R3 ;  /* 0x00000003b8037221 */ /* 0x004fce0000010000 */
[----:B------:R-:W2:Y:S01]  /*1b930*/  MUFU.EX2 R188, R188 ;  /* 0x000000bc00bc7308 */ /* 0x000ea20000000800 */
[----:B------:R-:W-:-:S01]  /*1b940*/  FFMA.FTZ R155, R155, UR38, -R208 ;  /* 0x000000269b9b7c23 */ /* 0x000fc200080108d0 */
[----:B0-----:R-:W-:-:S06]  /*1b950*/  FADD.FTZ R152, R195, R152 ;  /* 0x00000098c3987221 */ /* 0x001fcc0000010000 */
[----:B------:R-:W0:Y:S01]  /*1b960*/  MUFU.EX2 R200, R200 ;  /* 0x000000c800c87308 */ /* 0x000e220000000800 */
[----:B---3--:R-:W-:-:S01]  /*1b970*/  FADD.FTZ R3, R185, R3 ;  /* 0x00000003b9037221 */ /* 0x008fc20000010000 */
[----:B------:R-:W-:-:S06]  /*1b980*/  FFMA.FTZ R207, R207, UR38, -R208 ;  /* 0x00000026cfcf7c23 */ /* 0x000fcc00080108d0 */
[----:B------:R-:W3:Y:S01]  /*1b990*/  MUFU.EX2 R189, R189 ;  /* 0x000000bd00bd7308 */ /* 0x000ee20000000800 */
[----:B------:R-:W-:Y:S01]  /*1b9a0*/  F2FP.SATFINITE.E4M3.F32.PACK_AB_MERGE_C R163, R166, R163, RZ ;  /* 0x000000a3a6a3723e */ /* 0x000fe200048070ff */
[----:B----4-:R-:W-:-:S06]  /*1b9b0*/  FADD.FTZ R152, R198, R152 ;  /* 0x00000098c6987221 */ /* 0x010fcc0000010000 */
[----:B------:R-:W4:Y:S01]  /*1b9c0*/  MUFU.EX2 R201, R201 ;  /* 0x000000c900c97308 */ /* 0x000f220000000800 */
[----:B-----5:R-:W-:-:S01]  /*1b9d0*/  FADD.FTZ R3, R197, R3 ;  /* 0x00000003c5037221 */ /* 0x020fc20000010000 */
[----:B------:R-:W-:-:S06]  /*1b9e0*/  FFMA.FTZ R158, R158, UR38, -R208 ;  /* 0x000000269e9e7c23 */ /* 0x000fcc00080108d0 */
[----:B------:R-:W5:Y:S01]  /*1b9f0*/  MUFU.EX2 R0, R11 ;  /* 0x0000000b00007308 */ /* 0x000f620000000800 */
[----:B------:R-:W-:-:S01]  /*1ba00*/  FFMA.FTZ R206, R206, UR38, -R208 ;  /* 0x00000026cece7c23 */ /* 0x000fc200080108d0 */
[----:B-1----:R-:W-:-:S06]  /*1ba10*/  FADD.FTZ R152, R199, R152 ;  /* 0x00000098c7987221 */ /* 0x002fcc0000010000 */
[----:B------:R-:W1:Y:S01]  /*1ba20*/  MUFU.EX2 R202, R202 ;  /* 0x000000ca00ca7308 */ /* 0x000e620000000800 */
[----:B--2---:R-:W-:-:S07]  /*1ba30*/  FADD.FTZ R3, R188, R3 ;  /* 0x00000003bc037221 */ /* 0x004fce0000010000 */
[----:B------:R-:W2:Y:S01]  /*1ba40*/  MUFU.EX2 R166, R155 ;  /* 0x0000009b00a67308 */ /* 0x000ea20000000800 */
[----:B0-----:R-:W-:-:S01]  /*1ba50*/  FADD.FTZ R152, R200, R152 ;  /* 0x00000098c8987221 */ /* 0x001fc20000010000 */
[----:B---3--:R-:W-:-:S06]  /*1ba60*/  FADD.FTZ R3, R189, R3 ;  /* 0x00000003bd037221 */ /* 0x008fcc0000010000 */
[----:B------:R-:W0:Y:S08]  /*1ba70*/  MUFU.EX2 R203, R203 ;  /* 0x000000cb00cb7308 */ /* 0x000e300000000800 */
[----:B------:R-:W3:Y:S01]  /*1ba80*/  MUFU.EX2 R207, R207 ;  /* 0x000000cf00cf7308 */ /* 0x000ee20000000800 */
[----:B----4-:R-:W-:-:S01]  /*1ba90*/  FADD.FTZ R152, R201, R152 ;  /* 0x00000098c9987221 */ /* 0x010fc20000010000 */
[----:B-----5:R-:W-:-:S06]  /*1baa0*/  FADD.FTZ R3, R0, R3 ;  /* 0x0000000300037221 */ /* 0x020fcc0000010000 */
[----:B------:R-:W4:Y:S08]  /*1bab0*/  MUFU.EX2 R204, R204 ;  /* 0x000000cc00cc7308 */ /* 0x000f300000000800 */
[----:B------:R-:W-:Y:S08]  /*1bac0*/  MUFU.EX2 R193, R193 ;  /* 0x000000c100c17308 */ /* 0x000ff00000000800 */
[----:B------:R-:W5:Y:S08]  /*1bad0*/  MUFU.EX2 R158, R158 ;  /* 0x0000009e009e7308 */ /* 0x000f700000000800 */
[----:B------:R-:W5:Y:S01]  /*1bae0*/  MUFU.EX2 R206, R206 ;  /* 0x000000ce00ce7308 */ /* 0x000f620000000800 */
[----:B-1----:R-:W-:-:S01]  /*1baf0*/  FADD.FTZ R152, R202, R152 ;  /* 0x00000098ca987221 */ /* 0x002fc20000010000 */
[----:B--2---:R-:W-:Y:S01]  /*1bb00*/  FADD.FTZ R3, R166, R3 ;  /* 0x00000003a6037221 */ /* 0x004fe20000010000 */
[----:B------:R-:W-:-:S02]  /*1bb10*/  F2FP.SATFINITE.E4M3.F32.PACK_AB_MERGE_C R11, R0, R189, RZ ;  /* 0x000000bd000b723e */ /* 0x000fc400048070ff */
[----:B0-----:R-:W-:Y:S01]  /*1bb20*/  FADD.FTZ R0, R203, R152 ;  /* 0x00000098cb007221 */ /* 0x001fe20000010000 */
[----:B---3--:R-:W-:-:S01]  /*1bb30*/  FADD.FTZ R3, R207, R3 ;  /* 0x00000003cf037221 */ /* 0x008fc20000010000 */
[----:B------:R-:W-:Y:S02]  /*1bb40*/  F2FP.SATFINITE.E4M3.F32.PACK_AB_MERGE_C R196, R210, R196, RZ ;  /* 0x000000c4d2c4723e */ /* 0x000fe400048070ff */
[----:B------:R-:W-:Y:S01]  /*1bb50*/  F2FP.SATFINITE.E4M3.F32.PACK_AB_MERGE_C R171, R174, R171, RZ ;  /* 0x000000abaeab723e */ /* 0x000fe200048070ff */
[----:B----4-:R-:W-:Y:S01]  /*1bb60*/  FADD.FTZ R0, R204, R0 ;  /* 0x00000000cc007221 */ /* 0x010fe20000010000 */
[----:B------:R-:W-:Y:S01]  /*1bb70*/  F2FP.SATFINITE.E4M3.F32.PACK_AB_MERGE_C R164, R169, R164, RZ ;  /* 0x000000a4a9a4723e */ /* 0x000fe200048070ff */
[----:B-----5:R-:W-:Y:S01]  /*1bb80*/  FADD.FTZ R3, R158, R3 ;  /* 0x000000039e037221 */ /* 0x020fe20000010000 */
        /* <DEDUP_REMOVED lines=8> */
[----:B------:R-:W-:Y:S01]  /*1bc10*/  F2FP.SATFINITE.E4M3.F32.PACK_AB_MERGE_C R156, R157, R156, R196 ;  /* 0x0000009c9d9c723e */ /* 0x000fe200048070c4 */
[----:B------:R-:W-:Y:S01]  /*1bc20*/  FADD.FTZ R0, R193, R0 ;  /* 0x00000000c1007221 */ /* 0x000fe20000010000 */
[----:B------:R-:W-:Y:S01]  /*1bc30*/  F2FP.SATFINITE.E4M3.F32.PACK_AB_MERGE_C R154, R21, R20, R165 ;  /* 0x00000014159a723e */ /* 0x000fe200048070a5 */
[----:B------:R-:W-:Y:S01]  /*1bc40*/  FADD.FTZ R3, R206, R3 ;  /* 0x00000003ce037221 */ /* 0x000fe20000010000 */
[----:B------:R-:W-:Y:S01]  /*1bc50*/  F2FP.SATFINITE.E4M3.F32.PACK_AB_MERGE_C R155, R162, R159, R163 ;  /* 0x0000009fa29b723e */ /* 0x000fe200048070a3 */
[-C--:B------:R-:W-:Y:S01]  /*1bc60*/  FMUL.FTZ R24, R24, R10.reuse ;  /* 0x0000000a18187220 */ /* 0x080fe20000410000 */
[----:B------:R-:W-:Y:S01]  /*1bc70*/  F2FP.SATFINITE.E4M3.F32.PACK_AB_MERGE_C R157, R170, R167, R171 ;  /* 0x000000a7aa9d723e */ /* 0x000fe200048070ab */
[----:B------:R-:W-:Y:S01]  /*1bc80*/  FMUL.FTZ R25, R25, R10 ;  /* 0x0000000a19197220 */ /* 0x000fe20000410000 */
[----:B------:R-:W-:Y:S01]  /*1bc90*/  F2FP.SATFINITE.E4M3.F32.PACK_AB_MERGE_C R158, R161, R160, R164 ;  /* 0x000000a0a19e723e */ /* 0x000fe200048070a4 */
[----:B------:R-:W-:Y:S01]  /*1bca0*/  FMUL.FTZ R28, R28, R10 ;  /* 0x0000000a1c1c7220 */ /* 0x000fe20000410000 */
[----:B------:R-:W-:Y:S01]  /*1bcb0*/  F2FP.SATFINITE.E4M3.F32.PACK_AB_MERGE_C R152, R13, R12, R15 ;  /* 0x0000000c0d98723e */ /* 0x000fe2000480700f */
[-C--:B------:R-:W-:Y:S01]  /*1bcc0*/  FMUL.FTZ R29, R29, R10.reuse ;  /* 0x0000000a1d1d7220 */ /* 0x080fe20000410000 */
        /* <DEDUP_REMOVED lines=9> */
[-C--:B------:R-:W-:Y:S01]  /*1bd60*/  FMUL.FTZ R40, R40, R10.reuse ;  /* 0x0000000a28287220 */ /* 0x080fe20000410000 */
[----:B------:R-:W-:Y:S01]  /*1bd70*/  F2FP.SATFINITE.E4M3.F32.PACK_AB_MERGE_C R164, R188, R197, R11 ;  /* 0x000000c5bca4723e */ /* 0x000fe2000480700b */
[----:B------:R-:W-:Y:S01]  /*1bd80*/  FMUL.FTZ R41, R41, R10 ;  /* 0x0000000a29297220 */ /* 0x000fe20000410000 */
[----:B------:R-:W-:Y:S01]  /*1bd90*/  F2FP.SATFINITE.E4M3.F32.PACK_AB_MERGE_C R165, R199, R198, R200 ;  /* 0x000000c6c7a5723e */ /* 0x000fe200048070c8 */
[----:B------:R-:W-:Y:S01]  /*1bda0*/  FMUL.FTZ R44, R44, R10 ;  /* 0x0000000a2c2c7220 */ /* 0x000fe20000410000 */
[----:B------:R-:W-:Y:S01]  /*1bdb0*/  F2FP.SATFINITE.E4M3.F32.PACK_AB_MERGE_C R166, R207, R166, R168 ;  /* 0x000000a6cfa6723e */ /* 0x000fe200048070a8 */
[----:B------:R-:W-:Y:S01]  /*1bdc0*/  FMUL.FTZ R45, R45, R10 ;  /* 0x0000000a2d2d7220 */ /* 0x000fe20000410000 */
[----:B------:R-:W-:Y:S01]  /*1bdd0*/  F2FP.SATFINITE.E4M3.F32.PACK_AB_MERGE_C R167, R203, R202, R204 ;  /* 0x000000cacba7723e */ /* 0x000fe200048070cc */
        /* <DEDUP_REMOVED lines=116> */
[----:B------:R-:W-:Y:S06]  /*1c520*/  @!P0 BRA `(.L_x_3118) ;  /* 0x0000000000048947 */ /* 0x000fec0003800000 */
[----:B------:R-:W-:Y:S01]  /*1c530*/  BPT.TRAP 0x1 ;  /* 0x000000040000795c */ /* 0x000fe20000300000 */
.L_x_3118:
[----:B------:R0:W1:Y:S01]  /*1c540*/  SYNCS.PHASECHK.TRANS64.TRYWAIT P1, [R6+URZ+0x38850], R7 ;  /* 0x03885007060075a7 */ /* 0x000062000802017f */
[----:B------:R-:W-:Y:S05]  /*1c550*/  @!P0 BRA `(.L_x_3119) ;  /* 0x0000000000048947 */ /* 0x000fea0003800000 */
[----:B------:R-:W-:Y:S01]  /*1c560*/  BPT.TRAP 0x1 ;  /* 0x000000040000795c */ /* 0x000fe20000300000 */
.L_x_3119:
[----:B------:R-:W-:Y:S01]  /*1c570*/  BSSY B0, `(.L_x_3120) ;  /* 0x0000006000007945 */ /* 0x000fe20003800000 */
[----:B------:R-:W-:Y:S01]  /*1c580*/  LEA R10, R8, UR42, 0xb ;  /* 0x0000002a080a7c11 */ /* 0x000fe2000f8e58ff */
[----:B------:R-:W-:Y:S02]  /*1c590*/  IMAD.MOV.U32 R11, RZ, RZ, 0x40000040 ;  /* 0x40000040ff0b7424 */ /* 0x000fe400078e00ff */
[----:B-1----:R-:W-:Y:S05]  /*1c5a0*/  @P1 BRA `(.L_x_3121) ;  /* 0x0000000000081947 */ /* 0x002fea0003800000 */
[----:B------:R-:W1:Y:S02]  /*1c5b0*/  SYNCS.PHASECHK.TRANS64.TRYWAIT P1, [R6+URZ+0x38850], R7 ;  /* 0x03885007060075a7 */ /* 0x000e64000802017f */
[----:B-1----:R-:W-:Y:S05]  /*1c5c0*/  @!P1 BRA `(.L_x_3122) ;  /* 0x0000011800f89947 */ /* 0x002fea0003800000 */
.L_x_3121:
[----:B------:R-:W-:Y:S05]  /*1c5d0*/  BSYNC B0 ;  /* 0x0000000000007941 */ /* 0x000fea0003800000 */
.L_x_3120:
[----:B------:R-:W2:Y:S01]  /*1c5e0*/  S2R R8, SR_TID.X ;  /* 0x0000000000087919 */ /* 0x000ea20000002100 */
[----:B------:R-:W-:Y:S05]  /*1c5f0*/  WARPSYNC.ALL ;  /* 0x0000000000007948 */ /* 0x000fea0003800000 */
[C---:B------:R-:W-:Y:S01]  /*1c600*/  R2UR UR6, R10.reuse ;  /* 0x000000000a0672ca */ /* 0x040fe200000e0000 */
[----:B------:R-:W-:Y:S01]  /*1c610*/  IMAD.MOV.U32 R13, RZ, RZ, 0x40000040 ;  /* 0x40000040ff0d7424 */ /* 0x000fe200078e00ff */
[----:B------:R-:W-:Y:S02]  /*1c620*/  R2UR UR7, R11 ;  /* 0x000000000b0772ca */ /* 0x000fe400000e0000 */
[----:B------:R-:W-:-:S02]  /*1c630*/  IADD3 R12, R10, 0x2, RZ ;  /* 0x000000020a0c7810 */ /* 0x000fc40007ffe0ff */
[----:B------:R-:W-:Y:S02]  /*1c640*/  MOV R11, 0x40000040 ;  /* 0x40000040000b7802 */ /* 0x000fe40000000f00 */
[----:B--2---:R-:W-:-:S05]  /*1c650*/  SHF.R.U32.HI R8, RZ, 0x7, R8 ;  /* 0x00000007ff087819 */ /* 0x004fca0000011608 */
[----:B01----:R-:W-:-:S05]  /*1c660*/  VIADD R7, R8, 0x8 ;  /* 0x0000000808077836 */ /* 0x003fca0000000000 */
[----:B------:R0:W-:Y:S06]  /*1c670*/  BAR.SYNC.DEFER_BLOCKING R7, 0x100 ;  /* 0x000400070000751d */ /* 0x0001ec0000010000 */
[----:B------:R-:W-:-:S06]  /*1c680*/  WARPGROUP.ARRIVE ;  /* 0x00000000000079c5 */ /* 0x000fcc0000000000 */
[----:B------:R-:W-:Y:S01]  /*1c690*/  QGMMA.64x256x32.F32.E4M3.E4M3 R24, R152, gdesc[UR4], R24, gsb0 ;  /* 0x03e0000498187df3 */ /* 0x000fe20008000818 */
[----:B------:R-:W-:Y:S01]  /*1c6a0*/  R2UR UR6, R12 ;  /* 0x000000000c0672ca */ /* 0x000fe200000e0000 */
[C---:B------:R-:W-:Y:S01]  /*1c6b0*/  VIADD R12, R10.reuse, 0x4 ;  /* 0x000000040a0c7836 */ /* 0x040fe20000000000 */
[----:B------:R-:W-:Y:S01]  /*1c6c0*/  R2UR UR7, R13 ;  /* 0x000000000d0772ca */ /* 0x000fe200000e0000 */
[----:B------:R-:W-:Y:S02]  /*1c6d0*/  IMAD.MOV.U32 R13, RZ, RZ, 0x40000040 ;  /* 0x40000040ff0d7424 */ /* 0x000fe400078e00ff */
[----:B------:R-:W-:Y:S01]  /*1c6e0*/  VIADD R10, R10, 0x6 ;  /* 0x000000060a0a7836 */ /* 0x000fe20000000000 */
[----:B------:R-:W-:Y:S02]  /*1c6f0*/  WARPGROUP.DEPBAR.LE gsb0, 0x0 ;  /* 0x00008000000079c5 */ /* 0x000fe40000010000 */
[----:B------:R-:W-:-:S15]  /*1c700*/  WARPGROUP.ARRIVE ;  /* 0x00000000000079c5 */ /* 0x000fde0000000000 */
[----:B------:R-:W-:-:S04]  /*1c710*/  NOP ;  /* 0x0000000000007918 */ /* 0x000fc80000000000 */
        /* <DEDUP_REMOVED lines=16> */
.L_x_3123:
[C---:B------:R-:W-:Y:S01]  /*1c820*/  ISETP.GT.AND P1, PT, R5.reuse, R216, PT ;  /* 0x000000d80500720c */ /* 0x040fe20003f24270 */
        /* <DEDUP_REMOVED lines=8> */
.L_x_3112:
[----:B------:R-:W-:-:S13]  /*1c8b0*/  ISETP.GE.AND P1, PT, R5, RZ, PT ;  /* 0x000000ff0500720c */ /* 0x000fda0003f26270 */
[----:B------:R-:W-:Y:S05]  /*1c8c0*/  @!P1 BRA `(.L_x_3125) ;  /* 0x0000002c004c9947 */ /* 0x000fea0003800000 */
[----:B------:R-:W-:Y:S02]  /*1c8d0*/  IMAD.MOV.U32 R10, RZ, RZ, R14 ;  /* 0x000000ffff0a7224 */ /* 0x000fe400078e000e */
[----:B------:R-:W-:-:S07]  /*1c8e0*/  IMAD.MOV.U32 R11, RZ, RZ, R9 ;  /* 0x000000ffff0b7224 */ /* 0x000fce00078e0009 */
.L_x_3137:
[----:B------:R-:W-:Y:S01]  /*1c8f0*/  VIADD R222, R222, 0x1 ;  /* 0x00000001dede7836 */ /* 0x000fe20000000000 */
[----:B------:R-:W-:Y:S05]  /*1c900*/  YIELD ;  /* 0x0000000000007946 */ /* 0x000fea0003800000 */
[----:B------:R-:W-:-:S04]  /*1c910*/  ISETP.NE.AND P1, PT, R222, 0x2, PT ;  /* 0x00000002de00780c */ /* 0x000fc80003f25270 */
[----:B------:R-:W-:Y:S02]  /*1c920*/  SEL R8, R222, RZ, P1 ;  /* 0x000000ffde087207 */ /* 0x000fe40000800000 */
[----:B--2---:R-:W-:-:S03]  /*1c930*/  SEL R4, RZ, 0x1, P1 ;  /* 0x00000001ff047807 */ /* 0x004fc60000800000 */
[----:B------:R-:W-:Y:S01]  /*1c940*/  IMAD.MOV.U32 R222, RZ, RZ, R8 ;  /* 0x000000ffffde7224 */ /* 0x000fe200078e0008 */
[----:B------:R-:W-:Y:S01]  /*1c950*/  LOP3.LUT R223, R223, R4, RZ, 0x3c, !PT ;  /* 0x00000004dfdf7212 */ /* 0x000fe200078e3cff */
[----:B-1----:R-:W-:Y:S06]  /*1c960*/  @!P0 BRA `(.L_x_3126) ;  /* 0x0000000000048947 */ /* 0x002fec0003800000 */
[----:B------:R-:W-:Y:S01]  /*1c970*/  BPT.TRAP 0x1 ;  /* 0x000000040000795c */ /* 0x000fe20000300000 */
.L_x_3126:
[----:B0-----:R-:W-:Y:S02]  /*1c980*/  LEA R6, R222, R22, 0x3 ;  /* 0x00000016de067211 */ /* 0x001fe400078e18ff */
[----:B------:R-:W-:-:S04]  /*1c990*/  SHF.L.U32 R7, R223, 0x1f, RZ ;  /* 0x0000001fdf077819 */ /* 0x000fc800000006ff */
[----:B------:R0:W1:Y:S01]  /*1c9a0*/  SYNCS.PHASECHK.TRANS64.TRYWAIT P1, [R6+URZ+0x38830], R7 ;  /* 0x03883007060075a7 */ /* 0x000062000802017f */
[----:B------:R-:W-:Y:S05]  /*1c9b0*/  @!P0 BRA `(.L_x_3127) ;  /* 0x0000000000048947 */ /* 0x000fea0003800000 */
[----:B------:R-:W-:Y:S01]  /*1c9c0*/  BPT.TRAP 0x1 ;  /* 0x000000040000795c */ /* 0x000fe20000300000 */
.L_x_3127:
        /* <DEDUP_REMOVED lines=9> */
.L_x_3128:
[----:B------:R-:W2:Y:S01]  /*1ca60*/  LDL.64 R154, [R1+0x8] ;  /* 0x00000800019a7983 */ /* 0x000ea20000100a00 */
        /* <DEDUP_REMOVED lines=8> */
[----:B------:R-:W-:Y:S01]  /*1caf0*/  IMAD.MOV.U32 R21, RZ, RZ, 0x40000040 ;  /* 0x40000040ff157424 */ /* 0x000fe200078e00ff */
[----:B------:R-:W-:Y:S01]  /*1cb00*/  R2UR UR27, R153 ;  /* 0x00000000991b72ca */ /* 0x000fe200000e0000 */
[----:B------:R-:W-:Y:S01]  /*1cb10*/  UMOV UR16, UR56 ;  /* 0x0000003800107c82 */ /* 0x000fe20008000000 */
        /* <DEDUP_REMOVED lines=62> */
.L_x_3130:
        /* <DEDUP_REMOVED lines=39> */
[----:B-----5:R-:W-:Y:S01]  /*1d170*/  FMNMX.FTZ R9, R14, R9, !PT ;  /* 0x000000090e097209 */ /* 0x020fe20007810000 */
[----:B------:R-:W-:-:S02]  /*1d180*/  UMOV UR38, UR46 ;  /* 0x0000002e00267c82 */ /* 0x000fc40008000000 */
[----:B------:R-:W-:-:S04]  /*1d190*/  MOV R209, UR38 ;  /* 0x0000002600d17c02 */ /* 0x000fc80008000f00 */
        /* <DEDUP_REMOVED lines=103> */
[C---:B------:R-:W-:Y:S01]  /*1d810*/  FMUL.FTZ R201, R2.reuse, R207 ;  /* 0x000000cf02c97220 */ /* 0x040fe20000410000 */
[----:B------:R-:W-:Y:S01]  /*1d820*/  FMUL.FTZ R207, R2, R215 ;  /* 0x000000d702cf7220 */ /* 0x000fe20000410000 */
[-C--:B------:R-:W-:Y:S01]  /*1d830*/  FMUL.FTZ R24, R24, R204.reuse ;  /* 0x000000cc18187220 */ /* 0x080fe20000410000 */
[-C--:B------:R-:W-:Y:S01]  /*1d840*/  FMUL.FTZ R25, R25, R204.reuse ;  /* 0x000000cc19197220 */ /* 0x080fe20000410000 */
[-C--:B------:R-:W-:Y:S01]  /*1d850*/  FMUL.FTZ R28, R28, R204.reuse ;  /* 0x000000cc1c1c7220 */ /* 0x080fe20000410000 */
[----:B------:R-:W-:Y:S01]  /*1d860*/  FMUL.FTZ R29, R29, R204 ;  /* 0x000000cc1d1d7220 */ /* 0x000fe20000410000 */
[----:B------:R-:W-:Y:S01]  /*1d870*/  MUFU.TANH R201, R201 ;  /* 0x000000c900c97308 */ /* 0x000fe20000002400 */
[----:B-----5:R-:W-:-:S01]  /*1d880*/  FADD.FTZ R3, R14, R3 ;  /* 0x000000030e037221 */ /* 0x020fc20000010000 */
[-C--:B------:R-:W-:Y:S01]  /*1d890*/  FMUL.FTZ R32, R32, R204.reuse ;  /* 0x000000cc20207220 */ /* 0x080fe20000410000 */
[-C--:B------:R-:W-:Y:S01]  /*1d8a0*/  FMUL.FTZ R33, R33, R204.reuse ;  /* 0x000000cc21217220 */ /* 0x080fe20000410000 */
[-C--:B------:R-:W-:Y:S01]  /*1d8b0*/  FMUL.FTZ R36, R36, R204.reuse ;  /* 0x000000cc24247220 */ /* 0x080fe20000410000 */
[-C--:B------:R-:W-:Y:S01]  /*1d8c0*/  FMUL.FTZ R37, R37, R204.reuse ;  /* 0x000000cc25257220 */ /* 0x080fe20000410000 */
[-C--:B------:R-:W-:Y:S01]  /*1d8d0*/  FMUL.FTZ R40, R40, R204.reuse ;  /* 0x000000cc28287220 */ /* 0x080fe20000410000 */
[----:B------:R-:W-:Y:S01]  /*1d8e0*/  FMUL.FTZ R41, R41, R204 ;  /* 0x000000cc29297220 */ /* 0x000fe20000410000 */
[----:B------:R-:W-:Y:S01]  /*1d8f0*/  MUFU.TANH R207, R207 ;  /* 0x000000cf00cf7308 */ /* 0x000fe20000002400 */
[C---:B---3--:R-:W-:Y:S01]  /*1d900*/  F2FP.SATFINITE.E4M3.F32.PACK_AB_MERGE_C R14, R15.reuse, R14, RZ ;  /* 0x0000000e0f0e723e */ /* 0x048fe200048070ff */
[----:B------:R-:W-:Y:S01]  /*1d910*/  FADD.FTZ R3, R15, R3 ;  /* 0x000000030f037221 */ /* 0x000fe20000010000 */
[C---:B------:R-:W-:Y:S01]  /*1d920*/  FMUL.FTZ R15, R2.reuse, R158 ;  /* 0x0000009e020f7220 */ /* 0x040fe20000410000 */
[C---:B------:R-:W-:Y:S01]  /*1d930*/  FMUL.FTZ R158, R2.reuse, R163 ;  /* 0x000000a3029e7220 */ /* 0x040fe20000410000 */
[----:B------:R-:W-:Y:S01]  /*1d940*/  F2FP.SATFINITE.E4M3.F32.PACK_AB_MERGE_C R152, R13, R12, R14 ;  /* 0x0000000c0d98723e */ /* 0x000fe2000480700e */
        /* <DEDUP_REMOVED lines=32> */
[----:B------:R-:W-:Y:S01]  /*1db50*/  FMUL.FTZ R206, R2, R214 ;  /* 0x000000d602ce7220 */ /* 0x000fe20000410000 */
[-C--:B------:R-:W-:Y:S01]  /*1db60*/  FMUL.FTZ R44, R44, R204.reuse ;  /* 0x000000cc2c2c7220 */ /* 0x080fe20000410000 */
[----:B------:R-:W-:Y:S01]  /*1db70*/  FMUL.FTZ R45, R45, R204 ;  /* 0x000000cc2d2d7220 */ /* 0x000fe20000410000 */
[----:B------:R-:W3:Y:S01]  /*1db80*/  MUFU.TANH R155, R155 ;  /* 0x0000009b009b7308 */ /* 0x000ee20000002400 */
[----:B----4-:R-:W-:Y:S01]  /*1db90*/  FMNMX.FTZ R14, R13, R14, !PT ;  /* 0x0000000e0d0e7209 */ /* 0x010fe20007810000 */
[-C--:B------:R-:W-:Y:S01]  /*1dba0*/  FMUL.FTZ R48, R48, R204.reuse ;  /* 0x000000cc30307220 */ /* 0x080fe20000410000 */
[-C--:B------:R-:W-:Y:S01]  /*1dbb0*/  FMUL.FTZ R49, R49, R204.reuse ;  /* 0x000000cc31317220 */ /* 0x080fe20000410000 */
[----:B------:R-:W-:Y:S01]  /*1dbc0*/  FMUL.FTZ R52, R52, R204 ;  /* 0x000000cc34347220 */ /* 0x000fe20000410000 */
[----:B------:R-:W-:Y:S01]  /*1dbd0*/  FMNMX.FTZ R14, R15, R14, !PT ;  /* 0x0000000e0f0e7209 */ /* 0x000fe20007810000 */
        /* <DEDUP_REMOVED lines=64> */
[----:B------:R-:W-:-:S02]  /*1dfe0*/  FMUL.FTZ R149, R149, R204 ;  /* 0x000000cc95957220 */ /* 0x000fc40000410000 */
        /* <DEDUP_REMOVED lines=33> */
[----:B------:R-:W4:Y:S01]  /*1e200*/  MUFU.TANH R206, R206 ;  /* 0x000000ce00ce7308 */ /* 0x000f220000002400 */
[----:B-----5:R-:W-:-:S07]  /*1e210*/  FMNMX.FTZ R14, R202, R14, !PT ;  /* 0x0000000eca0e7209 */ /* 0x020fce0007810000 */
[----:B------:R-:W5:Y:S01]  /*1e220*/  MUFU.EX2 R20, R20 ;  /* 0x0000001400147308 */ /* 0x000f620000000800 */
[----:B---3--:R-:W-:-:S07]  /*1e230*/  FMNMX.FTZ R14, R203, R14, !PT ;  /* 0x0000000ecb0e7209 */ /* 0x008fce0007810000 */
[----:B------:R-:W3:Y:S01]  /*1e240*/  MUFU.EX2 R21, R21 ;  /* 0x0000001500157308 */ /* 0x000ee20000000800 */
[----:B----4-:R-:W-:-:S04]  /*1e250*/  FMNMX.FTZ R14, R206, R14, !PT ;  /* 0x0000000ece0e7209 */ /* 0x010fc80007810000 */
[----:B------:R-:W-:-:S03]  /*1e260*/  FMNMX.FTZ R14, R207, R14, !PT ;  /* 0x0000000ecf0e7209 */ /* 0x000fc60007810000 */
[----:B------:R-:W4:Y:S01]  /*1e270*/  MUFU.EX2 R205, R205 ;  /* 0x000000cd00cd7308 */ /* 0x000f220000000800 */
[----:B-----5:R-:W-:-:S01]  /*1e280*/  FADD.FTZ R3, R20, R3 ;  /* 0x0000000314037221 */ /* 0x020fc20000010000 */
[----:B------:R-:W5:Y:S06]  /*1e290*/  SHFL.BFLY PT, R208, R14, 0x2, 0x1f ;  /* 0x0c401f000ed07f89 */ /* 0x000f6c00000e0000 */
[----:B------:R-:W0:Y:S01]  /*1e2a0*/  MUFU.EX2 R153, R153 ;  /* 0x0000009900997308 */ /* 0x000e220000000800 */
[----:B---3--:R-:W-:-:S07]  /*1e2b0*/  FADD.FTZ R3, R21, R3 ;  /* 0x0000000315037221 */ /* 0x008fce0000010000 */
[----:B------:R-:W3:Y:S01]  /*1e2c0*/  MUFU.EX2 R156, R156 ;  /* 0x0000009c009c7308 */ /* 0x000ee20000000800 */
[----:B----4-:R-:W-:-:S07]  /*1e2d0*/  FADD.FTZ R3, R205, R3 ;  /* 0x00000003cd037221 */ /* 0x010fce0000010000 */
[----:B------:R-:W4:Y:S01]  /*1e2e0*/  MUFU.EX2 R157, R157 ;  /* 0x0000009d009d7308 */ /* 0x000f220000000800 */
[----:B0-----:R-:W-:-:S01]  /*1e2f0*/  FADD.FTZ R3, R153, R3 ;  /* 0x0000000399037221 */ /* 0x001fc20000010000 */
[----:B-----5:R-:W-:-:S05]  /*1e300*/  FMNMX.FTZ R14, R14, R208, !PT ;  /* 0x000000d00e0e7209 */ /* 0x020fca0007810000 */
[----:B------:R-:W0:Y:S01]  /*1e310*/  SHFL.BFLY PT, R208, R14, 0x1, 0x1f ;  /* 0x0c201f000ed07f89 */ /* 0x000e2200000e0000 */
[----:B------:R-:W-:Y:S01]  /*1e320*/  MUFU.EX2 R160, R160 ;  /* 0x000000a000a07308 */ /* 0x000fe20000000800 */
[----:B---3--:R-:W-:-:S07]  /*1e330*/  FADD.FTZ R3, R156, R3 ;  /* 0x000000039c037221 */ /* 0x008fce0000010000 */
[----:B------:R-:W-:Y:S01]  /*1e340*/  MUFU.EX2 R161, R161 ;  /* 0x000000a100a17308 */ /* 0x000fe20000000800 */
[----:B----4-:R-:W-:-:S07]  /*1e350*/  FADD.FTZ R3, R157, R3 ;  /* 0x000000039d037221 */ /* 0x010fce0000010000 */
[----:B------:R-:W-:Y:S01]  /*1e360*/  MUFU.EX2 R164, R164 ;  /* 0x000000a400a47308 */ /* 0x000fe20000000800 */
[----:B0-----:R-:W-:-:S07]  /*1e370*/  FMNMX.FTZ R14, R14, R208, !PT ;  /* 0x000000d00e0e7209 */ /* 0x001fce0007810000 */
[----:B------:R-:W-:Y:S01]  /*1e380*/  MUFU.EX2 R165, R165 ;  /* 0x000000a500a57308 */ /* 0x000fe20000000800 */
[----:B------:R-:W-:-:S01]  /*1e390*/  FADD.FTZ R208, -R14, R10 ;  /* 0x0000000a0ed07221 */ /* 0x000fc20000010100 */
        /* <DEDUP_REMOVED lines=58> */
[----:B------:R-:W-:Y:S01]  /*1e740*/  FMUL.FTZ R50, R50, R208 ;  /* 0x000000d032327220 */ /* 0x000fe20000410000 */
[----:B------:R-:W-:Y:S01]  /*1e750*/  F2FP.SATFINITE.E4M3.F32.PACK_AB_MERGE_C R154, R153, R205, RZ ;  /* 0x000000cd999a723e */ /* 0x000fe200048070ff */
[----:B------:R-:W-:-:S02]  /*1e760*/  VIADD R153, R6, 0x38840 ;  /* 0x0003884006997836 */ /* 0x000fc40000000000 */
[----:B------:R-:W-:Y:S01]  /*1e770*/  FMUL.FTZ R51, R51, R208 ;  /* 0x000000d033337220 */ /* 0x000fe20000410000 */
[----:B------:R-:W-:Y:S01]  /*1e780*/  IMAD.U32 R205, RZ, RZ, UR39 ;  /* 0x00000027ffcd7e24 */ /* 0x000fe2000f8e00ff */
[----:B------:R-:W0:Y:S01]  /*1e790*/  MUFU.EX2 R159, R159 ;  /* 0x0000009f009f7308 */ /* 0x000e220000000800 */
[----:B---3--:R-:W-:-:S01]  /*1e7a0*/  FADD.FTZ R0, R155, R0 ;  /* 0x000000009b007221 */ /* 0x008fc20000010000 */
[-C--:B------:R-:W-:Y:S01]  /*1e7b0*/  FMUL.FTZ R54, R54, R208.reuse ;  /* 0x000000d036367220 */ /* 0x080fe20000410000 */
[-C--:B------:R-:W-:Y:S01]  /*1e7c0*/  FMUL.FTZ R55, R55, R208.reuse ;  /* 0x000000d037377220 */ /* 0x080fe20000410000 */
[----:B------:R-:W-:Y:S01]  /*1e7d0*/  PRMT R153, R205, 0x654, R153 ;  /* 0x00000654cd997816 */ /* 0x000fe20000000099 */
[-C--:B------:R-:W-:Y:S01]  /*1e7e0*/  FMUL.FTZ R58, R58, R208.reuse ;  /* 0x000000d03a3a7220 */ /* 0x080fe20000410000 */
[-C--:B------:R-:W-:Y:S01]  /*1e7f0*/  FMUL.FTZ R59, R59, R208.reuse ;  /* 0x000000d03b3b7220 */ /* 0x080fe20000410000 */
[----:B------:R-:W-:Y:S01]  /*1e800*/  FMUL.FTZ R62, R62, R208 ;  /* 0x000000d03e3e7220 */ /* 0x000fe20000410000 */
[----:B------:R-:W3:Y:S01]  /*1e810*/  MUFU.EX2 R162, R162 ;  /* 0x000000a200a27308 */ /* 0x000ee20000000800 */
[----:B----4-:R-:W-:-:S01]  /*1e820*/  FADD.FTZ R0, R158, R0 ;  /* 0x000000009e007221 */ /* 0x010fc20000010000 */
[----:B------:R4:W-:Y:S01]  /*1e830*/  SYNCS.ARRIVE.TRANS64.RED.A1T0 RZ, [R153+URZ], RZ ;  /* 0x000000ff99ff79a7 */ /* 0x0009e2000810043f */
[-C--:B------:R-:W-:Y:S01]  /*1e840*/  FMUL.FTZ R63, R63, R208.reuse ;  /* 0x000000d03f3f7220 */ /* 0x080fe20000410000 */
[-C--:B------:R-:W-:Y:S01]  /*1e850*/  FMUL.FTZ R66, R66, R208.reuse ;  /* 0x000000d042427220 */ /* 0x080fe20000410000 */
[-C--:B------:R-:W-:Y:S01]  /*1e860*/  FMUL.FTZ R67, R67, R208.reuse ;  /* 0x000000d043437220 */ /* 0x080fe20000410000 */
[-C--:B------:R-:W-:Y:S01]  /*1e870*/  FMUL.FTZ R70, R70, R208.reuse ;  /* 0x000000d046467220 */ /* 0x080fe20000410000 */
[----:B------:R-:W-:Y:S01]  /*1e880*/  FMUL.FTZ R71, R71, R208 ;  /* 0x000000d047477220 */ /* 0x000fe20000410000 */
[----:B------:R-:W5:Y:S01]  /*1e890*/  MUFU.EX2 R163, R163 ;  /* 0x000000a300a37308 */ /* 0x000f620000000800 */
[----:B0-----:R-:W-:-:S01]  /*1e8a0*/  FADD.FTZ R0, R159, R0 ;  /* 0x000000009f007221 */ /* 0x001fc20000010000 */
[----:B----4-:R-:W-:Y:S01]  /*1e8b0*/  FADD.FTZ R153, R160, R3 ;  /* 0x00000003a0997221 */ /* 0x010fe20000010000 */
[----:B------:R-:W-:Y:S01]  /*1e8c0*/  F2FP.SATFINITE.E4M3.F32.PACK_AB_MERGE_C R160, R161, R160, RZ ;  /* 0x000000a0a1a0723e */ /* 0x000fe200048070ff */
[-C--:B------:R-:W-:Y:S01]  /*1e8d0*/  FMUL.FTZ R74, R74, R208.reuse ;  /* 0x000000d04a4a7220 */ /* 0x080fe20000410000 */
[-C--:B------:R-:W-:Y:S01]  /*1e8e0*/  FMUL.FTZ R75, R75, R208.reuse ;  /* 0x000000d04b4b7220 */ /* 0x080fe20000410000 */
[----:B------:R-:W-:Y:S01]  /*1e8f0*/  FMUL.FTZ R78, R78, R208 ;  /* 0x000000d04e4e7220 */ /* 0x000fe20000410000 */
[----:B------:R-:W-:Y:S01]  /*1e900*/  F2FP.SATFINITE.E4M3.F32.PACK_AB_MERGE_C R156, R157, R156, R160 ;  /* 0x0000009c9d9c723e */ /* 0x000fe200048070a0 */
        /* <DEDUP_REMOVED lines=25> */
[----:B---3--:R-:W-:-:S01]  /*1eaa0*/  FADD.FTZ R3, R167, R3 ;  /* 0x00000003a7037221 */ /* 0x008fc20000010000 */
[----:B------:R-:W-:Y:S01]  /*1eab0*/  FADD.FTZ R0, R165, R0 ;  /* 0x00000000a5007221 */ /* 0x000fe20000010000 */
        /* <DEDUP_REMOVED lines=32> */
[----:B------:R-:W-:Y:S01]  /*1ecc0*/  FMUL.FTZ R151, R151, R208 ;  /* 0x000000d097977220 */ /* 0x000fe20000410000 */
[----:B------:R-:W-:-:S04]  /*1ecd0*/  F2FP.SATFINITE.E4M3.F32.PACK_AB_MERGE_C R154, R21, R20, R154 ;  /* 0x00000014159a723e */ /* 0x000fc8000480709a */
        /* <DEDUP_REMOVED lines=78> */
[----:B------:R3:W5:Y:S01]  /*1f1c0*/  MUFU.EX2 R0, R10 ;  /* 0x0000000a00007308 */ /* 0x0007620000000800 */
[----:B----4-:R-:W-:-:S01]  /*1f1d0*/  FADD.FTZ R3, R11, R3 ;  /* 0x000000030b037221 */ /* 0x010fc20000010000 */
[----:B------:R-:W-:-:S04]  /*1f1e0*/  F2FP.SATFINITE.E4M3.F32.PACK_AB_MERGE_C R200, R11, R200, RZ ;  /* 0x000000c80bc8723e */ /* 0x000fc800048070ff */
[----:B------:R-:W-:Y:S01]  /*1f1f0*/  F2FP.SATFINITE.E4M3.F32.PACK_AB_MERGE_C R166, R197, R196, R200 ;  /* 0x000000c4c5a6723e */ /* 0x000fe200048070c8 */
[----:B0-----:R-:W-:-:S01]  /*1f200*/  FADD.FTZ R153, R206, R153 ;  /* 0x00000099ce997221 */ /* 0x001fc20000010000 */
[----:B---3--:R-:W-:-:S04]  /*1f210*/  F2FP.SATFINITE.E4M3.F32.PACK_AB_MERGE_C R10, R201, R199, RZ ;  /* 0x000000c7c90a723e */ /* 0x008fc800048070ff */
[----:B------:R-:W-:Y:S02]  /*1f220*/  F2FP.SATFINITE.E4M3.F32.PACK_AB_MERGE_C R165, R198, R195, R10 ;  /* 0x000000c3c6a5723e */ /* 0x000fe4000480700a */
[C---:B-----5:R-:W-:Y:S01]  /*1f230*/  F2FP.SATFINITE.E4M3.F32.PACK_AB_MERGE_C R11, R0.reuse, R206, RZ ;  /* 0x000000ce000b723e */ /* 0x060fe200048070ff */
[----:B------:R-:W-:Y:S01]  /*1f240*/  FADD.FTZ R0, R0, R153 ;  /* 0x0000009900007221 */ /* 0x000fe20000010000 */
[----:B------:R-:W-:Y:S02]  /*1f250*/  F2FP.SATFINITE.E4M3.F32.PACK_AB_MERGE_C R153, R13, R12, R15 ;  /* 0x0000000c0d99723e */ /* 0x000fe4000480700f */
[----:B------:R-:W-:Y:S01]  /*1f260*/  F2FP.SATFINITE.E4M3.F32.PACK_AB_MERGE_C R167, R203, R202, R11 ;  /* 0x000000cacba7723e */ /* 0x000fe2000480700b */
[----:B------:R-:W-:Y:S06]  /*1f270*/  @!P0 BRA `(.L_x_3131) ;  /* 0x0000000000048947 */ /* 0x000fec0003800000 */
[----:B------:R-:W-:Y:S01]  /*1f280*/  BPT.TRAP 0x1 ;  /* 0x000000040000795c */ /* 0x000fe20000300000 */
.L_x_3131:
[----:B------:R0:W3:Y:S01]  /*1f290*/  SYNCS.PHASECHK.TRANS64.TRYWAIT P1, [R6+URZ+0x38850], R7 ;  /* 0x03885007060075a7 */ /* 0x0000e2000802017f */
[----:B------:R-:W-:Y:S05]  /*1f2a0*/  @!P0 BRA `(.L_x_3132) ;  /* 0x0000000000048947 */ /* 0x000fea0003800000 */
[----:B------:R-:W-:Y:S01]  /*1f2b0*/  BPT.TRAP 0x1 ;  /* 0x000000040000795c */ /* 0x000fe20000300000 */
.L_x_3132:
[----:B------:R-:W-:Y:S01]  /*1f2c0*/  BSSY B0, `(.L_x_3133) ;  /* 0x0000006000007945 */ /* 0x000fe20003800000 */
[----:B------:R-:W-:Y:S01]  /*1f2d0*/  LEA R10, R8, UR42, 0xb ;  /* 0x0000002a080a7c11 */ /* 0x000fe2000f8e58ff */
[----:B------:R-:W-:Y:S02]  /*1f2e0*/  IMAD.MOV.U32 R11, RZ, RZ, 0x40000040 ;  /* 0x40000040ff0b7424 */ /* 0x000fe400078e00ff */
[----:B---3--:R-:W-:Y:S05]  /*1f2f0*/  @P1 BRA `(.L_x_3134) ;  /* 0x0000000000081947 */ /* 0x008fea0003800000 */
[----:B------:R-:W3:Y:S02]  /*1f300*/  SYNCS.PHASECHK.TRANS64.TRYWAIT P1, [R6+URZ+0x38850], R7 ;  /* 0x03885007060075a7 */ /* 0x000ee4000802017f */
[----:B---3--:R-:W-:Y:S05]  /*1f310*/  @!P1 BRA `(.L_x_3135) ;  /* 0x000000ec00cc9947 */ /* 0x008fea0003800000 */
.L_x_3134:
[----:B------:R-:W-:Y:S05]  /*1f320*/  BSYNC B0 ;  /* 0x0000000000007941 */ /* 0x000fea0003800000 */
.L_x_3133:
[----:B------:R-:W4:Y:S01]  /*1f330*/  S2R R8, SR_TID.X ;  /* 0x0000000000087919 */ /* 0x000f220000002100 */
[----:B------:R-:W-:Y:S05]  /*1f340*/  WARPSYNC.ALL ;  /* 0x0000000000007948 */ /* 0x000fea0003800000 */
[C---:B------:R-:W-:Y:S01]  /*1f350*/  R2UR UR6, R10.reuse ;  /* 0x000000000a0672ca */ /* 0x040fe200000e0000 */
[----:B------:R-:W-:Y:S01]  /*1f360*/  IMAD.MOV.U32 R13, RZ, RZ, 0x40000040 ;  /* 0x40000040ff0d7424 */ /* 0x000fe200078e00ff */
[----:B------:R-:W-:Y:S02]  /*1f370*/  R2UR UR7, R11 ;  /* 0x000000000b0772ca */ /* 0x000fe400000e0000 */
[----:B------:R-:W-:-:S02]  /*1f380*/  IADD3 R12, R10, 0x2, RZ ;  /* 0x000000020a0c7810 */ /* 0x000fc40007ffe0ff */
[----:B------:R-:W-:Y:S02]  /*1f390*/  MOV R11, 0x40000040 ;  /* 0x40000040000b7802 */ /* 0x000fe40000000f00 */
[----:B----4-:R-:W-:-:S05]  /*1f3a0*/  SHF.R.U32.HI R8, RZ, 0x7, R8 ;  /* 0x00000007ff087819 */ /* 0x010fca0000011608 */
[----:B01-3--:R-:W-:-:S05]  /*1f3b0*/  VIADD R7, R8, 0x8 ;  /* 0x0000000808077836 */ /* 0x00bfca0000000000 */
        /* <DEDUP_REMOVED lines=27> */
.L_x_3136:
[C---:B------:R-:W-:Y:S01]  /*1f570*/  ISETP.GT.AND P1, PT, R5.reuse, RZ, PT ;  /* 0x000000ff0500720c */ /* 0x040fe20003f24270 */
        /* <DEDUP_REMOVED lines=8> */
.L_x_3125:
[----:B------:R-:W3:Y:S04]  /*1f600*/  LDL R12, [R1+0x34] ;  /* 0x00003400010c7983 */ /* 0x000ee80000100800 */
[----:B------:R-:W4:Y:S01]  /*1f610*/  LDL R8, [R1+0x14] ;  /* 0x0000140001087983 */ /* 0x000f220000100800 */
[----:B------:R-:W-:Y:S05]  /*1f620*/  WARPSYNC.ALL ;  /* 0x0000000000007948 */ /* 0x000fea0003800000 */
[----:B------:R-:W-:Y:S01]  /*1f630*/  ULDC.64 UR4, c[0x0][0x9a0] ;  /* 0x0002680000047ab9 */ /* 0x000fe20000000a00 */
[----:B------:R-:W5:Y:S01]  /*1f640*/  LDL.LU R22, [R1+0x38] ;  /* 0x0000380001167983 */ /* 0x000f620000300800 */
[----:B------:R2:W-:Y:S08]  /*1f650*/  BAR.ARV R4, 0x100 ;  /* 0x000400040000751d */ /* 0x0005f00000002000 */
[----:B------:R-:W-:Y:S06]  /*1f660*/  BAR.ARV 0x8, 0x180 ;  /* 0x0206000000007b1d */ /* 0x000fec0000002000 */
[----:B------:R-:W-:-:S04]  /*1f670*/  ISETP.NE.U32.AND P0, PT, RZ, UR4, PT ;  /* 0x00000004ff007c0c */ /* 0x000fc8000bf05070 */
[----:B------:R-:W-:-:S13]  /*1f680*/  ISETP.NE.AND.EX P0, PT, RZ, UR5, PT, P0 ;  /* 0x00000005ff007c0c */ /* 0x000fda000bf05300 */
[----:B01----:R-:W3:Y:S01]  /*1f690*/  @P0 LDC.64 R6, c[0x0][0x9c8] ;  /* 0x00027200ff060b82 */ /* 0x003ee20000000a00 */
[----:B------:R-:W-:-:S07]  /*1f6a0*/  @P0 SHF.R.S32.HI R13, RZ, 0x1f, R218 ;  /* 0x0000001fff0d0819 */ /* 0x000fce00000114da */
[----:B------:R-:W0:Y:S01]  /*1f6b0*/  @P0 LDC.64 R10, c[0x0][0x9d0] ;  /* 0x00027400ff0a0b82 */ /* 0x000e220000000a00 */
[----:B---3--:R-:W-:-:S04]  /*1f6c0*/  @P0 IMAD R2, R12, R6, RZ ;  /* 0x000000060c020224 */ /* 0x008fc800078e02ff */
[C---:B----4-:R-:W-:Y:S02]  /*1f6d0*/  @P0 IMAD R5, R8.reuse, R7, R2 ;  /* 0x0000000708050224 */ /* 0x050fe400078e0202 */
[----:B------:R-:W-:-:S04]  /*1f6e0*/  @P0 IMAD.WIDE.U32 R6, R8, R6, RZ ;  /* 0x0000000608060225 */ /* 0x000fc800078e00ff */
[-C--:B0-----:R-:W-:Y:S02]  /*1f6f0*/  @P0 IMAD R2, R13, R10.reuse, RZ ;  /* 0x0000000a0d020224 */ /* 0x081fe400078e02ff */
[----:B------:R-:W-:Y:S02]  /*1f700*/  @P0 IMAD.IADD R7, R7, 0x1, R5 ;  /* 0x0000000107070824 */ /* 0x000fe400078e0205 */
[C---:B------:R-:W-:Y:S02]  /*1f710*/  @P0 IMAD R5, R218.reuse, R11, R2 ;  /* 0x0000000bda050224 */ /* 0x040fe400078e0202 */
[----:B------:R-:W-:-:S04]  /*1f720*/  @P0 IMAD.WIDE.U32 R6, R218, R10, R6 ;  /* 0x0000000ada060225 */ /* 0x000fc800078e0006 */
[----:B------:R-:W-:Y:S01]  /*1f730*/  @P0 IMAD.IADD R5, R7, 0x1, R5 ;  /* 0x0000000107050824 */ /* 0x000fe200078e0205 */
[----:B------:R-:W-:Y:S01]  /*1f740*/  @P0 LEA R10, P1, R6, UR4, 0x2 ;  /* 0x00000004060a0c11 */ /* 0x000fe2000f8210ff */
[----:B------:R-:W-:-:S03]  /*1f750*/  IMAD.MOV.U32 R8, RZ, RZ, 0x3f800000 ;  /* 0x3f800000ff087424 */ /* 0x000fc600078e00ff */
[----:B------:R-:W-:-:S05]  /*1f760*/  @P0 LEA.HI.X R11, R6, UR5, R5, 0x2, P1 ;  /* 0x00000005060b0c11 */ /* 0x000fca00088f1405 */
[----:B------:R0:W3:Y:S04]  /*1f770*/  @P0 LDG.E R8, desc[UR36][R10.64] ;  /* 0x000000240a080981 */ /* 0x0000e8000c1e1900 */
[----:B------:R-:W1:Y:S04]  /*1f780*/  SHFL.BFLY PT, R2, R3, 0x2, 0x1f ;  /* 0x0c401f0003027f89 */ /* 0x000e6800000e0000 */
[----:B------:R-:W4:Y:S01]  /*1f790*/  SHFL.BFLY PT, R5, R0, 0x2, 0x1f ;  /* 0x0c401f0000057f89 */ /* 0x000f2200000e0000 */
[----:B-1----:R-:W-:Y:S01]  /*1f7a0*/  FADD.FTZ R2, R2, R3 ;  /* 0x0000000302027221 */ /* 0x002fe20000010000 */
[----:B----4-:R-:W-:-:S04]  /*1f7b0*/  FADD.FTZ R6, R5, R0 ;  /* 0x0000000005067221 */ /* 0x010fc80000010000 */
[----:B------:R-:W1:Y:S04]  /*1f7c0*/  SHFL.BFLY PT, R5, R2, 0x1, 0x1f ;  /* 0x0c201f0002057f89 */ /* 0x000e6800000e0000 */
[----:B------:R-:W4:Y:S01]  /*1f7d0*/  SHFL.BFLY PT, R7, R6, 0x1, 0x1f ;  /* 0x0c201f0006077f89 */ /* 0x000f2200000e0000 */
[----:B-1----:R-:W-:-:S05]  /*1f7e0*/  FADD.FTZ R12, R2, R5 ;  /* 0x00000005020c7221 */ /* 0x002fca0000010000 */
[----:B------:R-:W-:Y:S01]  /*1f7f0*/  FSETP.NE.FTZ.AND P0, PT, R12, RZ, PT ;  /* 0x000000ff0c00720b */ /* 0x000fe20003f15000 */
[----:B----4-:R-:W-:Y:S01]  /*1f800*/  FADD.FTZ R13, R6, R7 ;  /* 0x00000007060d7221 */ /* 0x010fe20000010000 */
[----:B------:R-:W-:-:S03]  /*1f810*/  IMAD.MOV.U32 R5, RZ, RZ, RZ ;  /* 0x000000ffff057224 */ /* 0x000fc600078e00ff */
[----:B------:R-:W-:Y:S01]  /*1f820*/  FMUL.FTZ R7, R13, 0.00390625 ;  /* 0x3b8000000d077820 */ /* 0x000fe20000410000 */
[----:B--2---:R-:W-:-:S04]  /*1f830*/  FMUL.FTZ R4, R12, 0.00390625 ;  /* 0x3b8000000c047820 */ /* 0x004fc80000410000 */
[----:B------:R-:W-:-:S03]  /*1f840*/  FSETP.NE.FTZ.AND P2, PT, R7, RZ, PT ;  /* 0x000000ff0700720b */ /* 0x000fc60003f55000 */
[----:B------:R1:W-:Y:S01]  /*1f850*/  @P0 MUFU.RCP R5, R12 ;  /* 0x0000000c00050308 */ /* 0x0003e20000001000 */
[----:B------:R-:W-:Y:S02]  /*1f860*/  FSETP.NE.FTZ.AND P0, PT, R13, RZ, PT ;  /* 0x000000ff0d00720b */ /* 0x000fe40003f15000 */
[----:B0-----:R-:W-:Y:S02]  /*1f870*/  MOV R11, RZ ;  /* 0x000000ff000b7202 */ /* 0x001fe40000000f00 */
[----:B------:R-:W-:-:S05]  /*1f880*/  FSETP.NE.FTZ.AND P1, PT, R4, RZ, PT ;  /* 0x000000ff0400720b */ /* 0x000fca0003f35000 */
[----:B------:R-:W0:Y:S08]  /*1f890*/  @P2 MUFU.LG2 R6, R7 ;  /* 0x0000000700062308 */ /* 0x000e300000000c00 */
[----:B------:R0:W-:Y:S01]  /*1f8a0*/  @P0 MUFU.RCP R11, R13 ;  /* 0x0000000d000b0308 */ /* 0x0001e20000001000 */
[----:B-----5:R-:W-:Y:S02]  /*1f8b0*/  VIADD R22, R22, 0x1 ;  /* 0x0000000116167836 */ /* 0x020fe40000000000 */
[----:B------:R-:W-:-:S05]  /*1f8c0*/  IMAD.U32 R15, RZ, RZ, UR38 ;  /* 0x00000026ff0f7e24 */ /* 0x000fca000f8e00ff */
[----:B------:R-:W2:Y:S01]  /*1f8d0*/  @P1 MUFU.LG2 R4, R4 ;  /* 0x0000000400041308 */ /* 0x000ea20000000c00 */
[----:B------:R4:W-:Y:S01]  /*1f8e0*/  STL [R1+0x38], R22 ;  /* 0x0000381601007387 */ /* 0x0009e20000100800 */
[----:B------:R-:W-:Y:S02]  /*1f8f0*/  VIADD R222, R222, 0x1 ;  /* 0x00000001dede7836 */ /* 0x000fe40000000000 */
[----:B-1----:R-:W-:Y:S01]  /*1f900*/  @P2 FMUL.FTZ R12, R15, 0.69314718246459960938 ;  /* 0x3f3172180f0c2820 */ /* 0x002fe20000410000 */
[----:B0-----:R-:W-:Y:S01]  /*1f910*/  @P2 FMUL.FTZ R13, R6, 0.69314718246459960938 ;  /* 0x3f317218060d2820 */ /* 0x001fe20000410000 */
[----:B------:R-:W-:Y:S01]  /*1f920*/  MOV R2, 0xff800000 ;  /* 0xff80000000027802 */ /* 0x000fe20000000f00 */
[----:B------:R-:W-:Y:S01]  /*1f930*/  IMAD.U32 R0, RZ, RZ, UR38 ;  /* 0x00000026ff007e24 */ /* 0x000fe2000f8e00ff */
[----:B------:R-:W-:Y:S01]  /*1f940*/  ISETP.NE.AND P0, PT, R222, 0x2, PT ;  /* 0x00000002de00780c */ /* 0x000fe20003f05270 */
[----:B------:R-:W-:Y:S02]  /*1f950*/  @P2 FFMA.FTZ R2, R12, R14, R13 ;  /* 0x0000000e0c022223 */ /* 0x000fe4000001000d */
[----:B------:R-:W-:Y:S01]  /*1f960*/  @P1 FMUL.FTZ R0, R0, 0.69314718246459960938 ;  /* 0x3f31721800001820 */ /* 0x000fe20000410000 */
[----:B------:R-:W-:Y:S01]  /*1f970*/  SEL R10, RZ, 0x1, P0 ;  /* 0x00000001ff0a7807 */ /* 0x000fe20000000000 */
[----:B------:R-:W-:-:S02]  /*1f980*/  IMAD.MOV.U32 R3, RZ, RZ, -0x800000 ;  /* 0xff800000ff037424 */ /* 0x000fc400078e00ff */
[----:B--2---:R-:W-:Y:S01]  /*1f990*/  @P1 FMUL.FTZ R7, R4, 0.69314718246459960938 ;  /* 0x3f31721804071820 */ /* 0x004fe20000410000 */
[----:B------:R-:W-:-:S03]  /*1f9a0*/  LOP3.LUT R223, R223, R10, RZ, 0x3c, !PT ;  /* 0x0000000adfdf7212 */ /* 0x000fc600078e3cff */
[----:B------:R-:W-:Y:S01]  /*1f9b0*/  @P1 FFMA.FTZ R3, R0, R9, R7 ;  /* 0x0000000900031223 */ /* 0x000fe20000010007 */
[----:B------:R-:W-:Y:S02]  /*1f9c0*/  PLOP3.LUT P1, PT, PT, PT, PT, 0x8, 0x0 ;  /* 0x000000000000781c */ /* 0x000fe40003f2e170 */
[----:B------:R-:W-:Y:S01]  /*1f9d0*/  SEL R222, R222, RZ, P0 ;  /* 0x000000ffdede7207 */ /* 0x000fe20000000000 */
        /* <DEDUP_REMOVED lines=130> */
.L_x_3047:
        /* <DEDUP_REMOVED lines=10> */
[----:B------:R-:W2:Y:S04]  /*202a0*/  LDL R5, [R1+0x14] ;  /* 0x0000140001057983 */ /* 0x000ea80000100800 */
[----:B------:R-:W3:Y:S04]  /*202b0*/  LDL R155, [R1+0x48] ;  /* 0x00004800019b7983 */ /* 0x000ee80000100800 */
[----:B------:R-:W4:Y:S01]  /*202c0*/  LDL R8, [R1+0x34] ;  /* 0x0000340001087983 */ /* 0x000f220000100800 */
[----:B------:R-:W0:Y:S01]  /*202d0*/  S2R R153, SR_TID.X ;  /* 0x0000000000997919 */ /* 0x000e220000002100 */
[----:B------:R-:W-:Y:S01]  /*202e0*/  F2FP.BF16.F32.PACK_AB R48, R13, R48 ;  /* 0x000000300d30723e */ /* 0x000fe200000010ff */
[----:B------:R-:W-:Y:S01]  /*202f0*/  ULDC.64 UR4, c[0x4][0x38] ;  /* 0x01000e0000047ab9 */ /* 0x000fe20000000a00 */
[----:B------:R-:W1:Y:S01]  /*20300*/  S2R R13, SR_SWINHI ;  /* 0x00000000000d7919 */ /* 0x000e620000002f00 */
[----:B------:R-:W-:-:S02]  /*20310*/  F2FP.BF16.F32.PACK_AB R120, R77, R120 ;  /* 0x000000784d78723e */ /* 0x000fc400000010ff */
[----:B------:R-:W-:Y:S02]  /*20320*/  F2FP.BF16.F32.PACK_AB R129, R76, R129 ;  /* 0x000000814c81723e */ /* 0x000fe400000010ff */
[----:B------:R-:W-:Y:S02]  /*20330*/  F2FP.BF16.F32.PACK_AB R104, R61, R104 ;  /* 0x000000683d68723e */ /* 0x000fe400000010ff */
[----:B------:R-:W-:Y:S02]  /*20340*/  F2FP.BF16.F32.PACK_AB R113, R60, R113 ;  /* 0x000000713c71723e */ /* 0x000fe400000010ff */
[----:B-----5:R-:W-:Y:S02]  /*20350*/  F2FP.BF16.F32.PACK_AB R98, R46, R51 ;  /* 0x000000332e62723e */ /* 0x020fe400000010ff */
[----:B------:R-:W-:Y:S02]  /*20360*/  F2FP.BF16.F32.PACK_AB R46, R37, R80 ;  /* 0x00000050252e723e */ /* 0x000fe400000010ff */
[----:B------:R-:W-:-:S02]  /*20370*/  F2FP.BF16.F32.PACK_AB R0, R0, R25 ;  /* 0x000000190000723e */ /* 0x000fc400000010ff */
[----:B------:R-:W-:Y:S02]  /*20380*/  MOV R76, R22 ;  /* 0x00000016004c7202 */ /* 0x000fe40000000f00 */
[----:B-1----:R-:W-:Y:S02]  /*20390*/  MOV R77, R13 ;  /* 0x0000000d004d7202 */ /* 0x002fe40000000f00 */
        /* <DEDUP_REMOVED lines=50> */
[----:B--2---:R-:W-:Y:S01]  /*206c0*/  IMAD.MOV.U32 R149, RZ, RZ, R5 ;  /* 0x000000ffff957224 */ /* 0x004fe200078e0005 */
[----:B0-----:R-:W-:-:S04]  /*206d0*/  SHF.L.U32 R5, R153, 0x2, RZ ;  /* 0x0000000299057819 */ /* 0x001fc800000006ff */
[----:B------:R-:W-:-:S04]  /*206e0*/  LOP3.LUT R5, R5, 0xc, RZ, 0xc0, !PT ;  /* 0x0000000c05057812 */ /* 0x000fc800078ec0ff */
[----:B------:R-:W-:Y:S01]  /*206f0*/  IADD3 R26, P0, R5, UR4, RZ ;  /* 0x00000004051a7c10 */ /* 0x000fe2000ff1e0ff */
[----:B---3--:R-:W-:-:S04]  /*20700*/  IMAD.WIDE R60, R155, 0x2, R76 ;  /* 0x000000029b3c7825 */ /* 0x008fc800078e024c */
[----:B------:R-:W-:-:S05]  /*20710*/  IMAD.X R27, RZ, RZ, UR5, P0 ;  /* 0x00000005ff1b7e24 */ /* 0x000fca00080e06ff */
[----:B------:R0:W5:Y:S02]  /*20720*/  LDG.E.CONSTANT R5, desc[UR36][R26.64] ;  /* 0x000000241a057981 */ /* 0x000164000c1e9900 */
[----:B0-----:R-:W-:Y:S02]  /*20730*/  F2FP.BF16.F32.PACK_AB R26, R38, R43 ;  /* 0x0000002b261a723e */ /* 0x001fe400000010ff */
[----:B------:R-:W-:Y:S02]  /*20740*/  F2FP.BF16.F32.PACK_AB R43, R28, R81 ;  /* 0x000000511c2b723e */ /* 0x000fe400000010ff */
[----:B------:R-:W-:-:S04]  /*20750*/  IADD3 R81, P2, R60, 0xc040, RZ ;  /* 0x0000c0403c517810 */ /* 0x000fc80007f5e0ff */
[----:B------:R-:W-:Y:S02]  /*20760*/  LOP3.LUT R80, R81, 0x380, RZ, 0xc0, !PT ;  /* 0x0000038051507812 */ /* 0x000fe400078ec0ff */
[----:B------:R-:W-:Y:S02]  /*20770*/  IADD3 R83, P3, R60, 0xc060, RZ ;  /* 0x0000c0603c537810 */ /* 0x000fe40007f7e0ff */
[----:B------:R-:W-:Y:S02]  /*20780*/  SHF.R.U64 R80, R80, 0x3, RZ ;  /* 0x0000000350507819 */ /* 0x000fe400000012ff */
[C---:B------:R-:W-:Y:S02]  /*20790*/  IADD3 R79, P1, R60.reuse, 0xc020, RZ ;  /* 0x0000c0203c4f7810 */ /* 0x040fe40007f3e0ff */
[C---:B------:R-:W-:Y:S02]  /*207a0*/  IADD3 R75, P5, R60.reuse, 0xc000, RZ ;  /* 0x0000c0003c4b7810 */ /* 0x040fe40007fbe0ff */
[----:B------:R-:W-:-:S02]  /*207b0*/  IADD3 R69, P4, R60, 0x8060, RZ ;  /* 0x000080603c457810 */ /* 0x000fc40007f9e0ff */
[----:B------:R-:W-:Y:S01]  /*207c0*/  LOP3.LUT R80, R80, R81, RZ, 0x3c, !PT ;  /* 0x0000005150507212 */ /* 0x000fe200078e3cff */
[----:B------:R-:W-:Y:S01]  /*207d0*/  IMAD.X R81, RZ, RZ, R61, P2 ;  /* 0x000000ffff517224 */ /* 0x000fe200010e063d */
[----:B------:R-:W-:Y:S02]  /*207e0*/  LOP3.LUT R82, R83, 0x380, RZ, 0xc0, !PT ;  /* 0x0000038053527812 */ /* 0x000fe400078ec0ff */
[----:B------:R-:W-:Y:S02]  /*207f0*/  LOP3.LUT R78, R79, 0x380, RZ, 0xc0, !PT ;  /* 0x000003804f4e7812 */ /* 0x000fe400078ec0ff */
[----:B------:R-:W-:Y:S02]  /*20800*/  LOP3.LUT R74, R75, 0x380, RZ, 0xc0, !PT ;  /* 0x000003804b4a7812 */ /* 0x000fe400078ec0ff */
[----:B------:R-:W-:Y:S02]  /*20810*/  IADD3 R65, P2, R60, 0x8020, RZ ;  /* 0x000080203c417810 */ /* 0x000fe40007f5e0ff */
[----:B------:R-:W-:-:S02]  /*20820*/  LOP3.LUT R68, R69, 0x380, RZ, 0xc0, !PT ;  /* 0x0000038045447812 */ /* 0x000fc400078ec0ff */
[----:B------:R-:W-:Y:S02]  /*20830*/  SHF.R.U64 R82, R82, 0x3, RZ ;  /* 0x0000000352527819 */ /* 0x000fe400000012ff */
[----:B------:R-:W-:Y:S02]  /*20840*/  SHF.R.U64 R78, R78, 0x3, RZ ;  /* 0x000000034e4e7819 */ /* 0x000fe400000012ff */
[----:B------:R-:W-:Y:S02]  /*20850*/  SHF.R.U64 R74, R74, 0x3, RZ ;  /* 0x000000034a4a7819 */ /* 0x000fe400000012ff */
[----:B------:R-:W-:Y:S02]  /*20860*/  LOP3.LUT R64, R65, 0x380, RZ, 0xc0, !PT ;  /* 0x0000038041407812 */ /* 0x000fe400078ec0ff */
[----:B------:R-:W-:Y:S02]  /*20870*/  SHF.R.U64 R68, R68, 0x3, RZ ;  /* 0x0000000344447819 */ /* 0x000fe400000012ff */
[----:B------:R-:W-:-:S02]  /*20880*/  LOP3.LUT P0, R4, R153, 0x3, RZ, 0xc0, !PT ;  /* 0x0000000399047812 */ /* 0x000fc4000780c0ff */
[----:B------:R-:W-:Y:S01]  /*20890*/  LOP3.LUT R82, R82, R83, RZ, 0x3c, !PT ;  /* 0x0000005352527212 */ /* 0x000fe200078e3cff */
[--C-:B------:R-:W-:Y:S01]  /*208a0*/  IMAD.X R83, RZ, RZ, R61.reuse, P3 ;  /* 0x000000ffff537224 */ /* 0x100fe200018e063d */
[----:B------:R-:W-:Y:S01]  /*208b0*/  LOP3.LUT R78, R78, R79, RZ, 0x3c, !PT ;  /* 0x0000004f4e4e7212 */ /* 0x000fe200078e3cff */
[--C-:B------:R-:W-:Y:S01]  /*208c0*/  IMAD.X R79, RZ, RZ, R61.reuse, P1 ;  /* 0x000000ffff4f7224 */ /* 0x100fe200008e063d */
[----:B------:R-:W-:Y:S02]  /*208d0*/  LOP3.LUT R74, R74, R75, RZ, 0x3c, !PT ;  /* 0x0000004b4a4a7212 */ /* 0x000fe400078e3cff */
[----:B------:R-:W-:Y:S02]  /*208e0*/  SHF.R.U64 R64, R64, 0x3, RZ ;  /* 0x0000000340407819 */ /* 0x000fe400000012ff */
[----:B------:R-:W-:Y:S01]  /*208f0*/  LOP3.LUT R68, R68, R69, RZ, 0x3c, !PT ;  /* 0x0000004544447212 */ /* 0x000fe200078e3cff */
[----:B------:R-:W-:Y:S01]  /*20900*/  IMAD.X R69, RZ, RZ, R61, P4 ;  /* 0x000000ffff457224 */ /* 0x000fe200020e063d */
[----:B------:R-:W-:-:S02]  /*20910*/  IADD3.X R75, RZ, R61, RZ, P5, !PT ;  /* 0x0000003dff4b7210 */ /* 0x000fc40002ffe4ff */
[----:B------:R-:W-:Y:S02]  /*20920*/  ISETP.EQ.OR P0, PT, R4, 0x3, !P0 ;  /* 0x000000030400780c */ /* 0x000fe40004702670 */
[C---:B------:R-:W-:Y:S02]  /*20930*/  IADD3 R67, P3, R60.reuse, 0x8040, RZ ;  /* 0x000080403c437810 */ /* 0x040fe40007f7e0ff */
[C---:B------:R-:W-:Y:S02]  /*20940*/  IADD3 R59, P1, R60.reuse, 0x8000, RZ ;  /* 0x000080003c3b7810 */ /* 0x040fe40007f3e0ff */
[C---:B------:R-:W-:Y:S02]  /*20950*/  IADD3 R57, P5, R60.reuse, 0x4060, RZ ;  /* 0x000040603c397810 */ /* 0x040fe40007fbe0ff */
[----:B------:R-:W-:Y:S02]  /*20960*/  IADD3 R53, P4, R60, 0x4040, RZ ;  /* 0x000040403c357810 */ /* 0x000fe40007f9e0ff */
[----:B------:R-:W-:Y:S01]  /*20970*/  LOP3.LUT R64, R64, R65, RZ, 0x3c, !PT ;  /* 0x0000004140407212 */ /* 0x000fe200078e3cff */
[----:B------:R-:W-:Y:S01]  /*20980*/  IMAD.X R65, RZ, RZ, R61, P2 ;  /* 0x000000ffff417224 */ /* 0x000fe200010e063d */
[----:B------:R-:W-:-:S02]  /*20990*/  SEL R13, R7, R0, P0 ;  /* 0x00000000070d7207 */ /* 0x000fc40000000000 */
[----:B------:R-:W-:Y:S02]  /*209a0*/  SEL R4, R0, R7, P0 ;  /* 0x0000000700047207 */ /* 0x000fe40000000000 */
[----:B------:R-:W-:Y:S02]  /*209b0*/  LOP3.LUT R66, R67, 0x380, RZ, 0xc0, !PT ;  /* 0x0000038043427812 */ /* 0x000fe400078ec0ff */
[----:B------:R-:W-:Y:S02]  /*209c0*/  LOP3.LUT R58, R59, 0x380, RZ, 0xc0, !PT ;  /* 0x000003803b3a7812 */ /* 0x000fe400078ec0ff */
[----:B------:R-:W-:Y:S02]  /*209d0*/  LOP3.LUT R56, R57, 0x380, RZ, 0xc0, !PT ;  /* 0x0000038039387812 */ /* 0x000fe400078ec0ff */
[----:B------:R-:W-:Y:S02]  /*209e0*/  LOP3.LUT R52, R53, 0x380, RZ, 0xc0, !PT ;  /* 0x0000038035347812 */ /* 0x000fe400078ec0ff */
[----:B------:R-:W-:-:S02]  /*209f0*/  IADD3 R7, P2, R60, 0x4000, RZ ;  /* 0x000040003c077810 */ /* 0x000fc40007f5e0ff */
[----:B------:R-:W-:Y:S02]  /*20a00*/  SHF.R.U64 R66, R66, 0x3, RZ ;  /* 0x0000000342427819 */ /* 0x000fe400000012ff */
[----:B------:R-:W-:Y:S02]  /*20a10*/  SHF.R.U64 R58, R58, 0x3, RZ ;  /* 0x000000033a3a7819 */ /* 0x000fe400000012ff */
[----:B------:R-:W-:Y:S02]  /*20a20*/  SHF.R.U64 R56, R56, 0x3, RZ ;  /* 0x0000000338387819 */ /* 0x000fe400000012ff */
[----:B------:R-:W-:Y:S02]  /*20a30*/  SHF.R.U64 R52, R52, 0x3, RZ ;  /* 0x0000000334347819 */ /* 0x000fe400000012ff */
[----:B------:R-:W-:Y:S01]  /*20a40*/  LOP3.LUT R44, R7, 0x380, RZ, 0xc0, !PT ;  /* 0x00000380072c7812 */ /* 0x000fe200078ec0ff */
[----:B----4-:R-:W-:Y:S01]  /*20a50*/  IMAD.MOV.U32 R151, RZ, RZ, R8 ;  /* 0x000000ffff977224 */ /* 0x010fe200078e0008 */
[----:B------:R-:W-:-:S02]  /*20a60*/  F2FP.BF16.F32.PACK_AB R8, R30, R35 ;  /* 0x000000231e08723e */ /* 0x000fc400000010ff */
[----:B------:R-:W-:Y:S01]  /*20a70*/  LOP3.LUT R66, R66, R67, RZ, 0x3c, !PT ;  /* 0x0000004342427212 */ /* 0x000fe200078e3cff */
[--C-:B------:R-:W-:Y:S01]  /*20a80*/  IMAD.X R67, RZ, RZ, R61.reuse, P3 ;  /* 0x000000ffff437224 */ /* 0x100fe200018e063d */
[----:B------:R-:W-:Y:S01]  /*20a90*/  LOP3.LUT R58, R58, R59, RZ, 0x3c, !PT ;  /* 0x0000003b3a3a7212 */ /* 0x000fe200078e3cff */
[--C-:B------:R-:W-:Y:S01]  /*20aa0*/  IMAD.X R59, RZ, RZ, R61.reuse, P1 ;  /* 0x000000ffff3b7224 */ /* 0x100fe200008e063d */
[----:B------:R-:W-:Y:S02]  /*20ab0*/  LOP3.LUT R56, R56, R57, RZ, 0x3c, !PT ;  /* 0x0000003938387212 */ /* 0x000fe400078e3cff */
[----:B------:R-:W-:Y:S02]  /*20ac0*/  F2FP.BF16.F32.PACK_AB R30, R6, R41 ;  /* 0x00000029061e723e */ /* 0x000fe400000010ff */
[----:B------:R-:W-:Y:S01]  /*20ad0*/  LOP3.LUT R52, R52, R53, RZ, 0x3c, !PT ;  /* 0x0000003534347212 */ /* 0x000fe200078e3cff */
[----:B------:R-:W-:Y:S01]  /*20ae0*/  IMAD.X R53, RZ, RZ, R61, P4 ;  /* 0x000000ffff357224 */ /* 0x000fe200020e063d */
[----:B------:R-:W-:-:S02]  /*20af0*/  IADD3.X R57, RZ, R61, RZ, P5, !PT ;  /* 0x0000003dff397210 */ /* 0x000fc40002ffe4ff */
[----:B------:R-:W-:Y:S02]  /*20b00*/  SHF.R.U64 R44, R44, 0x3, RZ ;  /* 0x000000032c2c7819 */ /* 0x000fe400000012ff */
[C---:B------:R-:W-:Y:S02]  /*20b10*/  IADD3 R51, P3, R60.reuse, 0x4020, RZ ;  /* 0x000040203c337810 */ /* 0x040fe40007f7e0ff */
[C---:B------:R-:W-:Y:S02]  /*20b20*/  IADD3 R45, P1, R60.reuse, 0x60, RZ ;  /* 0x000000603c2d7810 */ /* 0x040fe40007f3e0ff */
[C---:B------:R-:W-:Y:S02]  /*20b30*/  IADD3 R41, P5, R60.reuse, 0x40, RZ ;  /* 0x000000403c297810 */ /* 0x040fe40007fbe0ff */
[----:B------:R-:W-:Y:S02]  /*20b40*/  IADD3 R37, P4, R60, 0x20, RZ ;  /* 0x000000203c257810 */ /* 0x000fe40007f9e0ff */
[----:B------:R-:W-:-:S02]  /*20b50*/  LOP3.LUT R44, R44, R7, RZ, 0x3c, !PT ;  /* 0x000000072c2c7212 */ /* 0x000fc400078e3cff */
        /* <DEDUP_REMOVED lines=9> */
[----:B------:R-:W-:Y:S01]  /*20bf0*/  SHF.R.U64 R6, R6, 0x3, RZ ;  /* 0x0000000306067819 */ /* 0x000fe200000012ff */
[----:B------:R-:W-:Y:S01]  /*20c00*/  UMOV UR4, 0xffffffff ;  /* 0xffffffff00047882 */ /* 0x000fe20000000000 */
        /* <DEDUP_REMOVED lines=9> */
[----:B------:R-:W-:Y:S02]  /*20ca0*/  IADD3.X R37, RZ, R61, RZ, P5, !PT ;  /* 0x0000003dff257210 */ /* 0x000fe40002ffe4ff */
[----:B------:R-:W-:Y:S02]  /*20cb0*/  MOV R85, R82 ;  /* 0x0000005200557202 */ /* 0x000fe40000000f00 */
[----:B------:R-:W-:Y:S02]  /*20cc0*/  MOV R83, R80 ;  /* 0x0000005000537202 */ /* 0x000fe40000000f00 */
[----:B------:R-:W-:Y:S01]  /*20cd0*/  F2FP.BF16.F32.PACK_AB R27, R87, R90 ;  /* 0x0000005a571b723e */ /* 0x000fe200000010ff */
[----:B------:R-:W-:Y:S01]  /*20ce0*/  IMAD.SHL.U32 R87, R149, 0x4, RZ ;  /* 0x0000000495577824 */ /* 0x000fe200078e00ff */
[----:B------:R-:W-:Y:S02]  /*20cf0*/  F2FP.BF16.F32.PACK_AB R35, R111, R114 ;  /* 0x000000726f23723e */ /* 0x000fe400000010ff */
        /* <DEDUP_REMOVED lines=14> */
[----:B------:R-:W-:Y:S01]  /*20de0*/  SHF.L.U64.HI R109, R149, 0x2, R151 ;  /* 0x00000002956d7819 */ /* 0x000fe20000010297 */
[----:B------:R-:W-:Y:S06]  /*20df0*/  BRA.DIV UR4, `(.L_x_3140) ;  /* 0x000000d604287947 */ /* 0x000fec000b800000 */
[----:B------:R-:W-:Y:S02]  /*20e00*/  SEL R10, R9, R24, P0 ;  /* 0x00000018090a7207 */ /* 0x000fe40000000000 */
[----:B------:R-:W-:Y:S02]  /*20e10*/  SEL R6, R24, R9, P0 ;  /* 0x0000000918067207 */ /* 0x000fe40000000000 */
[----:B------:R-:W-:Y:S02]  /*20e20*/  SEL R20, R11, R30, P0 ;  /* 0x0000001e0b147207 */ /* 0x000fe40000000000 */
[----:B------:R-:W-:Y:S01]  /*20e30*/  SEL R24, R30, R11, P0 ;  /* 0x0000000b1e187207 */ /* 0x000fe20000000000 */
[----:B-----5:R-:W-:Y:S01]  /*20e40*/  SHFL.IDX PT, R10, R10, R5, 0x1c1f ;  /* 0x001c1f050a0a7589 */ /* 0x020fe200000e0000 */
[----:B------:R-:W-:Y:S02]  /*20e50*/  SEL R40, R42, R73, P0 ;  /* 0x000000492a287207 */ /* 0x000fe40000000000 */
[----:B------:R-:W-:-:S02]  /*20e60*/  SEL R44, R46, R43, P0 ;  /* 0x0000002b2e2c7207 */ /* 0x000fc40000000000 */
[----:B------:R-:W-:Y:S02]  /*20e70*/  SEL R52, R54, R141, P0 ;  /* 0x0000008d36347207 */ /* 0x000fe40000000000 */
        /* <DEDUP_REMOVED lines=9> */
[----:B------:R-:W-:Y:S02]  /*20f10*/  SEL R46, R43, R46, P0 ;  /* 0x0000002e2b2e7207 */ /* 0x000fe40000000000 */
[----:B------:R-:W-:Y:S02]  /*20f20*/  SEL R50, R135, R88, P0 ;  /* 0x0000005887327207 */ /* 0x000fe40000000000 */
[----:B------:R-:W-:Y:S02]  /*20f30*/  SEL R54, R141, R54, P0 ;  /* 0x000000368d367207 */ /* 0x000fe40000000000 */
[----:B------:R-:W-:Y:S02]  /*20f40*/  SEL R56, R104, R143, P0 ;  /* 0x0000008f68387207 */ /* 0x000fe40000000000 */
        /* <DEDUP_REMOVED lines=8> */
[----:B------:R-:W-:Y:S02]  /*20fd0*/  LOP3.LUT R9, R5, 0x2, RZ, 0x3c, !PT ;  /* 0x0000000205097812 */ /* 0x000fe400078e3cff */
        /* <DEDUP_REMOVED lines=22> */
[----:B------:R-:W0:Y:S01]  /*21140*/  SHFL.IDX PT, R29, R28, R5, 0x1c1f ;  /* 0x001c1f051c1d7589 */ /* 0x000e2200000e0000 */
        /* <DEDUP_REMOVED lines=26> */
[----:B------:R-:W3:Y:S01]  /*212f0*/  SHFL.IDX PT, R46, R46, R9, 0x1c1f ;  /* 0x001c1f092e2e7589 */ /* 0x000ee200000e0000 */
[----:B------:R-:W-:Y:S02]  /*21300*/  SEL R130, R154, R35, P0 ;  /* 0x000000239a827207 */ /* 0x000fe40000000000 */
[----:B------:R-:W-:Y:S01]  /*21310*/  SEL R134, R156, R119, P0 ;  /* 0x000000779c867207 */ /* 0x000fe20000000000 */
[----:B------:R-:W4:Y:S01]  /*21320*/  SHFL.IDX PT, R33, R36, R5, 0x1c1f ;  /* 0x001c1f0524217589 */ /* 0x000f2200000e0000 */
[----:B------:R-:W-:Y:S02]  /*21330*/  SEL R138, R158, R125, P0 ;  /* 0x0000007d9e8a7207 */ /* 0x000fe40000000000 */
[----:B------:R-:W-:Y:S01]  /*21340*/  SEL R0, R133, R152, P0 ;  /* 0x0000009885007207 */ /* 0x000fe20000000000 */
[----:B------:R-:W4:Y:S01]  /*21350*/  SHFL.IDX PT, R35, R40, R5, 0x1c1f ;  /* 0x001c1f0528237589 */ /* 0x000f2200000e0000 */
[----:B------:R-:W-:-:S02]  /*21360*/  SEL R7, R152, R133, P0 ;  /* 0x0000008598077207 */ /* 0x000fc40000000000 */
[----:B0-----:R-:W-:Y:S01]  /*21370*/  SEL R28, R29, R30, P0 ;  /* 0x0000001e1d1c7207 */ /* 0x001fe20000000000 */
[----:B------:R-:W0:Y:S01]  /*21380*/  SHFL.IDX PT, R50, R50, R9, 0x1c1f ;  /* 0x001c1f0932327589 */ /* 0x000e2200000e0000 */
[----:B-1----:R-:W-:Y:S02]  /*21390*/  SEL R4, R8, R21, P0 ;  /* 0x0000001508047207 */ /* 0x002fe40000000000 */
[----:B------:R-:W-:Y:S01]  /*213a0*/  SEL R6, R21, R8, P0 ;  /* 0x0000000815067207 */ /* 0x000fe20000000000 */
[----:B------:R-:W1:Y:S01]  /*213b0*/  SHFL.IDX PT, R54, R54, R9, 0x1c1f ;  /* 0x001c1f0936367589 */ /* 0x000e6200000e0000 */
[----:B------:R-:W-:Y:S02]  /*213c0*/  SEL R8, R10, R25, P0 ;  /* 0x000000190a087207 */ /* 0x000fe40000000000 */
[----:B--2---:R-:W-:Y:S01]  /*213d0*/  SEL R24, R26, R27, P0 ;  /* 0x0000001b1a187207 */ /* 0x004fe20000000000 */
[----:B------:R-:W2:Y:S01]  /*213e0*/  SHFL.IDX PT, R58, R58, R9, 0x1c1f ;  /* 0x001c1f093a3a7589 */ /* 0x000ea200000e0000 */
[----:B------:R-:W-:-:S02]  /*213f0*/  SEL R32, R31, R34, P0 ;  /* 0x000000221f207207 */ /* 0x000fc40000000000 */
[----:B------:R-:W-:Y:S01]  /*21400*/  SEL R10, R25, R10, P0 ;  /* 0x0000000a190a7207 */ /* 0x000fe20000000000 */
[----:B------:R-:W2:Y:S01]  /*21410*/  SHFL.IDX PT, R62, R62, R9, 0x1c1f ;  /* 0x001c1f093e3e7589 */ /* 0x000ea200000e0000 */
[----:B---3--:R-:W-:Y:S02]  /*21420*/  SEL R44, R37, R46, P0 ;  /* 0x0000002e252c7207 */ /* 0x008fe40000000000 */
[----:B------:R-:W-:Y:S01]  /*21430*/  SEL R26, R27, R26, P0 ;  /* 0x0000001a1b1a7207 */ /* 0x000fe20000000000 */
[----:B------:R-:W3:Y:S01]  /*21440*/  SHFL.IDX PT, R66, R66, R9, 0x1c1f ;  /* 0x001c1f0942427589 */ /* 0x000ee200000e0000 */
[----:B----4-:R-:W-:Y:S02]  /*21450*/  SEL R36, R33, R38, P0 ;  /* 0x0000002621247207 */ /* 0x010fe40000000000 */
[----:B------:R-:W-:Y:S01]  /*21460*/  SEL R30, R30, R29, P0 ;  /* 0x0000001d1e1e7207 */ /* 0x000fe20000000000 */
[----:B------:R-:W4:Y:S01]  /*21470*/  SHFL.IDX PT, R74, R74, R9, 0x1c1f ;  /* 0x001c1f094a4a7589 */ /* 0x000f2200000e0000 */
[----:B------:R-:W-:-:S02]  /*21480*/  SEL R40, R35, R42, P0 ;  /* 0x0000002a23287207 */ /* 0x000fc40000000000 */
[----:B------:R-:W-:Y:S01]  /*21490*/  SEL R34, R34, R31, P0 ;  /* 0x0000001f22227207 */ /* 0x000fe20000000000 */
[----:B------:R-:W4:Y:S01]  /*214a0*/  SHFL.IDX PT, R53, R80, R9, 0x1c1f ;  /* 0x001c1f0950357589 */ /* 0x000f2200000e0000 */
        /* <DEDUP_REMOVED lines=9> */
[----:B------:R-:W-:Y:S02]  /*21540*/  SEL R60, R45, R62, P0 ;  /* 0x0000003e2d3c7207 */ /* 0x000fe40000000000 */
[----:B------:R-:W-:Y:S01]  /*21550*/  SEL R50, R50, R39, P0 ;  /* 0x0000002732327207 */ /* 0x000fe20000000000 */
[----:B------:R-:W0:Y:S01]  /*21560*/  SHFL.IDX PT, R49, R70, R9, 0x1c1f ;  /* 0x001c1f0946317589 */ /* 0x000e2200000e0000 */
[----:B---3--:R-:W-:Y:S02]  /*21570*/  SEL R64, R47, R66, P0 ;  /* 0x000000422f407207 */ /* 0x008fe40000000000 */
[----:B------:R-:W-:Y:S01]  /*21580*/  SEL R54, R54, R41, P0 ;  /* 0x0000002936367207 */ /* 0x000fe20000000000 */
[----:B------:R-:W1:Y:S01]  /*21590*/  SHFL.IDX PT, R73, R122, R9, 0x1c1f ;  /* 0x001c1f097a497589 */ /* 0x000e6200000e0000 */
[----:B----4-:R-:W-:-:S02]  /*215a0*/  SEL R72, R51, R74, P0 ;  /* 0x0000004a33487207 */ /* 0x010fc40000000000 */
        /* <DEDUP_REMOVED lines=8> */
[----:B------:R-:W-:-:S03]  /*21630*/  SEL R74, R74, R51, P0 ;  /* 0x000000334a4a7207 */ /* 0x000fc60000000000 */
[----:B------:R-:W-:Y:S04]  /*21640*/  SHFL.IDX PT, R98, R98, R5, 0x1c1f ;  /* 0x001c1f0562627589 */ /* 0x000fe800000e0000 */
[----:B------:R-:W-:Y:S01]  /*21650*/  SHFL.IDX PT, R102, R102, R5, 0x1c1f ;  /* 0x001c1f0566667589 */ /* 0x000fe200000e0000 */
[----:B0-----:R-:W-:Y:S02]  /*21660*/  SEL R68, R20, R49, P0 ;  /* 0x0000003114447207 */ /* 0x001fe40000000000 */
[----:B------:R-:W-:Y:S01]  /*21670*/  SEL R70, R49, R20, P0 ;  /* 0x0000001431467207 */ /* 0x000fe20000000000 */
[----:B------:R-:W-:Y:S01]  /*21680*/  SHFL.IDX PT, R106, R106, R5, 0x1c1f ;  /* 0x001c1f056a6a7589 */ /* 0x000fe200000e0000 */
[----:B-1----:R-:W-:Y:S01]  /*21690*/  SEL R53, R120, R73, P0 ;  /* 0x0000004978357207 */ /* 0x002fe20000000000 */
[----:B------:R-:W-:-:S02]  /*216a0*/  IMAD.MOV.U32 R20, RZ, RZ, RZ ;  /* 0x000000ffff147224 */ /* 0x000fc400078e00ff */
[----:B------:R-:W-:Y:S04]  /*216b0*/  SHFL.IDX PT, R112, R112, R5, 0x1c1f ;  /* 0x001c1f0570707589 */ /* 0x000fe800000e0000 */
[----:B------:R-:W-:Y:S04]  /*216c0*/  SHFL.IDX PT, R116, R116, R5, 0x1c1f ;  /* 0x001c1f0574747589 */ /* 0x000fe800000e0000 */
[----:B------:R-:W-:Y:S04]  /*216d0*/  SHFL.IDX PT, R75, R140, R5, 0x1c1f ;  /* 0x001c1f058c4b7589 */ /* 0x000fe800000e0000 */
[----:B------:R-:W0:Y:S04]  /*216e0*/  SHFL.IDX PT, R57, R88, R9, 0x1c1f ;  /* 0x001c1f0958397589 */ /* 0x000e2800000e0000 */
[----:B------:R-:W1:Y:S04]  /*216f0*/  SHFL.IDX PT, R59, R92, R9, 0x1c1f ;  /* 0x001c1f095c3b7589 */ /* 0x000e6800000e0000 */
[----:B------:R-:W2:Y:S04]  /*21700*/  SHFL.IDX PT, R61, R96, R9, 0x1c1f ;  /* 0x001c1f09603d7589 */ /* 0x000ea800000e0000 */
[----:B------:R-:W3:Y:S04]  /*21710*/  SHFL.IDX PT, R63, R100, R9, 0x1c1f ;  /* 0x001c1f09643f7589 */ /* 0x000ee800000e0000 */
[----:B------:R-:W4:Y:S04]  /*21720*/  SHFL.IDX PT, R65, R104, R9, 0x1c1f ;  /* 0x001c1f0968417589 */ /* 0x000f2800000e0000 */
[----:B------:R-:W4:Y:S04]  /*21730*/  SHFL.IDX PT, R67, R108, R9, 0x1c1f ;  /* 0x001c1f096c437589 */ /* 0x000f2800000e0000 */
[----:B------:R-:W4:Y:S01]  /*21740*/  SHFL.IDX PT, R69, R114, R9, 0x1c1f ;  /* 0x001c1f0972457589 */ /* 0x000f2200000e0000 */
[----:B0-----:R-:W-:-:S03]  /*21750*/  SEL R11, R57, R86, P0 ;  /* 0x00000056390b7207 */ /* 0x001fc60000000000 */
[----:B------:R-:W0:Y:S01]  /*21760*/  SHFL.IDX PT, R71, R118, R9, 0x1c1f ;  /* 0x001c1f0976477589 */ /* 0x000e2200000e0000 */
[----:B-1----:R-:W-:Y:S02]  /*21770*/  SEL R25, R90, R59, P0 ;  /* 0x0000003b5a197207 */ /* 0x002fe40000000000 */
[----:B------:R-:W-:Y:S01]  /*21780*/  SEL R27, R59, R90, P0 ;  /* 0x0000005a3b1b7207 */ /* 0x000fe20000000000 */
[----:B------:R-:W-:Y:S01]  /*21790*/  SHFL.IDX PT, R142, R142, R9, 0x1c1f ;  /* 0x001c1f098e8e7589 */ /* 0x000fe200000e0000 */
[----:B--2---:R-:W-:Y:S02]  /*217a0*/  SEL R29, R94, R61, P0 ;  /* 0x0000003d5e1d7207 */ /* 0x004fe40000000000 */
[----:B------:R-:W-:Y:S01]  /*217b0*/  SEL R31, R61, R94, P0 ;  /* 0x0000005e3d1f7207 */ /* 0x000fe20000000000 */
[----:B------:R-:W-:Y:S01]  /*217c0*/  SHFL.IDX PT, R124, R124, R5, 0x1c1f ;  /* 0x001c1f057c7c7589 */ /* 0x000fe200000e0000 */
[----:B---3--:R-:W-:Y:S02]  /*217d0*/  SEL R33, R98, R63, P0 ;  /* 0x0000003f62217207 */ /* 0x008fe40000000000 */
[----:B------:R-:W-:Y:S01]  /*217e0*/  SEL R35, R63, R98, P0 ;  /* 0x000000623f237207 */ /* 0x000fe20000000000 */
[----:B------:R-:W-:Y:S01]  /*217f0*/  SHFL.IDX PT, R128, R128, R5, 0x1c1f ;  /* 0x001c1f0580807589 */ /* 0x000fe200000e0000 */
        /* <DEDUP_REMOVED lines=9> */
[----:B0-----:R-:W-:-:S02]  /*21890*/  SEL R49, R116, R71, P0 ;  /* 0x0000004774317207 */ /* 0x001fc40000000000 */
[----:B------:R-:W-:Y:S01]  /*218a0*/  SEL R51, R71, R116, P0 ;  /* 0x0000007447337207 */ /* 0x000fe20000000000 */
[----:B------:R-:W0:Y:S04]  /*218b0*/  SHFL.IDX PT, R115, R130, R9, 0x1c1f ;  /* 0x001c1f0982737589 */ /* 0x000e2800000e0000 */
[----:B------:R-:W2:Y:S04]  /*218c0*/  SHFL.IDX PT, R117, R134, R9, 0x1c1f ;  /* 0x001c1f0986757589 */ /* 0x000ea800000e0000 */
[----:B------:R-:W3:Y:S04]  /*218d0*/  SHFL.IDX PT, R119, R138, R9, 0x1c1f ;  /* 0x001c1f098a777589 */ /* 0x000ee800000e0000 */
[----:B------:R4:W2:Y:S04]  /*218e0*/  SHFL.IDX PT, R0, R0, R5, 0x1c1f ;  /* 0x001c1f0500007589 */ /* 0x0008a800000e0000 */
[----:B------:R0:W3:Y:S01]  /*218f0*/  SHFL.IDX PT, R121, R7, R9, 0x1c1f ;  /* 0x001c1f0907797589 */ /* 0x0000e200000e0000 */
[----:B-1----:R-:W-:-:S02]  /*21900*/  SEL R59, R113, R124, P0 ;  /* 0x0000007c713b7207 */ /* 0x002fc40000000000 */
[----:B----4-:R-:W-:Y:S02]  /*21910*/  SEL R5, R82, R55, P0 ;  /* 0x0000003752057207 */ /* 0x010fe40000000000 */
[----:B0-----:R-:W-:Y:S02]  /*21920*/  SEL R61, R128, R115, P0 ;  /* 0x00000073803d7207 */ /* 0x001fe40000000000 */
[----:B------:R-:W-:Y:S02]  /*21930*/  SEL R7, R55, R82, P0 ;  /* 0x0000005237077207 */ /* 0x000fe40000000000 */
[----:B------:R-:W-:Y:S02]  /*21940*/  SEL R55, R73, R120, P0 ;  /* 0x0000007849377207 */ /* 0x000fe40000000000 */
[----:B------:R-:W-:Y:S02]  /*21950*/  SEL R9, R86, R57, P0 ;  /* 0x0000003956097207 */ /* 0x000fe40000000000 */
[----:B------:R-:W-:-:S02]  /*21960*/  SEL R73, R75, R142, P0 ;  /* 0x0000008e4b497207 */ /* 0x000fc40000000000 */
[----:B------:R-:W-:Y:S02]  /*21970*/  SEL R57, R124, R113, P0 ;  /* 0x000000717c397207 */ /* 0x000fe40000000000 */
[----:B------:R-:W-:Y:S02]  /*21980*/  SEL R63, R115, R128, P0 ;  /* 0x00000080733f7207 */ /* 0x000fe40000000000 */
[----:B--2---:R-:W-:Y:S02]  /*21990*/  SEL R65, R132, R117, P0 ;  /* 0x0000007584417207 */ /* 0x004fe40000000000 */
[----:B------:R-:W-:Y:S02]  /*219a0*/  SEL R67, R117, R132, P0 ;  /* 0x0000008475437207 */ /* 0x000fe40000000000 */
[----:B---3--:R-:W-:Y:S02]  /*219b0*/  SEL R69, R136, R119, P0 ;  /* 0x0000007788457207 */ /* 0x008fe40000000000 */
[----:B------:R-:W-:-:S02]  /*219c0*/  SEL R71, R119, R136, P0 ;  /* 0x0000008877477207 */ /* 0x000fc40000000000 */
[----:B------:R-:W-:-:S07]  /*219d0*/  SEL R75, R142, R75, P0 ;  /* 0x0000004b8e4b7207 */ /* 0x000fce0000000000 */
.L_x_3466:
[----:B------:R-:W-:Y:S05]  /*219e0*/  WARPSYNC.ALL ;  /* 0x0000000000007948 */ /* 0x000fea0003800000 */
[----:B------:R-:W-:Y:S01]  /*219f0*/  BAR.SYNC.DEFER_BLOCKING 0x1, 0x100 ;  /* 0x0044000000007b1d */ /* 0x000fe20000010000 */
[----:B------:R-:W-:-:S05]  /*21a00*/  SEL R13, R0, R121, P0 ;  /* 0x00000079000d7207 */ /* 0x000fca0000000000 */
[----:B------:R-:W-:Y:S01]  /*21a10*/  ULDC.64 UR4, c[0x0][0xc00] ;  /* 0x0003000000047ab9 */ /* 0x000fe20000000a00 */
[----:B------:R-:W-:Y:S01]  /*21a20*/  SEL R15, R121, R0, P0 ;  /* 0x00000000790f7207 */ /* 0x000fe20000000000 */
[----:B------:R-:W2:Y:S01]  /*21a30*/  LDL R84, [R1+0x30] ;  /* 0x0000300001547983 */ /* 0x000ea20000100800 */
[----:B------:R-:W-:Y:S01]  /*21a40*/  ISETP.NE.U32.AND P1, PT, RZ, UR4, PT ;  /* 0x00000004ff007c0c */ /* 0x000fe2000bf25070 */
[----:B------:R-:W0:Y:S01]  /*21a50*/  LDC R78, c[0x0][0xbe8] ;  /* 0x0002fa00ff4e7b82 */ /* 0x000e220000000800 */
[----:B------:R-:W-:Y:S02]  /*21a60*/  IADD3 R112, P2, R87, UR4, RZ ;  /* 0x0000000457707c10 */ /* 0x000fe4000ff5e0ff */
[----:B------:R-:W-:Y:S02]  /*21a70*/  ISETP.NE.AND.EX P1, PT, RZ, UR5, PT, P1 ;  /* 0x00000005ff007c0c */ /* 0x000fe4000bf25310 */
[----:B------:R-:W-:Y:S01]  /*21a80*/  IADD3.X R113, R109, UR5, RZ, P2, !PT ;  /* 0x000000056d717c10 */ /* 0x000fe200097fe4ff */
[----:B------:R-:W-:Y:S01]  /*21a90*/  ULDC.64 UR4, c[0x0][0xc08] ;  /* 0x0003020000047ab9 */ /* 0x000fe20000000a00 */
[----:B------:R1:W-:Y:S04]  /*21aa0*/  STSM.16.M88.4 [R111], R4 ;  /* 0x000000046f007844 */ /* 0x0003e80000000200 */
[----:B------:R-:W-:Y:S04]  /*21ab0*/  STSM.16.M88.4 [R89], R8 ;  /* 0x0000000859007844 */ /* 0x000fe80000000200 */
        /* <DEDUP_REMOVED lines=8> */
[----:B------:R-:W-:Y:S01]  /*21b40*/  STSM.16.M88.4 [R107], R56 ;  /* 0x000000386b007844 */ /* 0x000fe20000000200 */
[----:B------:R-:W-:-:S03]  /*21b50*/  ISETP.NE.U32.AND P0, PT, RZ, UR4, PT ;  /* 0x00000004ff007c0c */ /* 0x000fc6000bf05070 */
[----:B------:R-:W-:Y:S04]  /*21b60*/  STSM.16.M88.4 [R110], R60 ;  /* 0x0000003c6e007844 */ /* 0x000fe80000000200 */
[----:B------:R-:W-:Y:S04]  /*21b70*/  STSM.16.M88.4 [R79], R64 ;  /* 0x000000404f007844 */ /* 0x000fe80000000200 */
[----:B------:R-:W-:Y:S04]  /*21b80*/  STSM.16.M88.4 [R81], R68 ;  /* 0x0000004451007844 */ /* 0x000fe80000000200 */
[----:B------:R3:W-:Y:S01]  /*21b90*/  STSM.16.M88.4 [R83], R72 ;  /* 0x0000004853007844 */ /* 0x0007e20000000200 */
[----:B------:R-:W-:-:S03]  /*21ba0*/  ISETP.NE.AND.EX P0, PT, RZ, UR5, PT, P0 ;  /* 0x00000005ff007c0c */ /* 0x000fc6000bf05300 */
[----:B------:R4:W-:Y:S01]  /*21bb0*/  STSM.16.M88.4 [R85], R12 ;  /* 0x0000000c55007844 */ /* 0x0009e20000000200 */
[----:B------:R-:W-:Y:S09]  /*21bc0*/  BAR.SYNC.DEFER_BLOCKING 0x1, 0x100 ;  /* 0x0044000000007b1d */ /* 0x000ff20000010000 */
[----:B-1----:R-:W-:Y:S01]  /*21bd0*/  @P0 IADD3 R4, P3, R87, UR4, RZ ;  /* 0x0000000457040c10 */ /* 0x002fe2000ff7e0ff */
[----:B------:R-:W-:-:S02]  /*21be0*/  ULDC UR4, c[0x0][0xa88] ;  /* 0x0002a20000047ab9 */ /* 0x000fc40000000800 */
[----:B---3--:R-:W-:Y:S01]  /*21bf0*/  IMAD.U32 R83, RZ, RZ, UR4 ;  /* 0x00000004ff537e24 */ /* 0x008fe2000f8e00ff */
[----:B------:R-:W-:Y:S01]  /*21c00*/  @P0 IADD3.X R5, R109, UR5, RZ, P3, !PT ;  /* 0x000000056d050c10 */ /* 0x000fe20009ffe4ff */
[----:B------:R4:W5:Y:S01]  /*21c10*/  @P1 LDG.E R20, desc[UR36][R112.64] ;  /* 0x0000002470141981 */ /* 0x000962000c1e1900 */
[----:B0-----:R-:W-:-:S03]  /*21c20*/  ISETP.NE.AND P2, PT, R78, 0x1, PT ;  /* 0x000000014e00780c */ /* 0x001fc60003f45270 */
[----:B------:R4:W5:Y:S10]  /*21c30*/  @P0 LDG.E R83, desc[UR36][R4.64] ;  /* 0x0000002404530981 */ /* 0x000974000c1e1900 */
[----:B------:R-:W0:Y:S08]  /*21c40*/  @P2 LDC R6, c[0x0][0xbec] ;  /* 0x0002fb00ff062b82 */ /* 0x000e300000000800 */
[----:B------:R-:W1:Y:S01]  /*21c50*/  @P2 LDC R9, c[0x0][0xbf0] ;  /* 0x0002fc00ff092b82 */ /* 0x000e620000000800 */
[----:B--2---:R-:W-:Y:S01]  /*21c60*/  SHF.R.S32.HI R79, RZ, 0x1f, R84 ;  /* 0x0000001fff4f7819 */ /* 0x004fe20000011454 */
[----:B01--4-:R-:W-:Y:S06]  /*21c70*/  @P0 BRA `(.L_x_3141) ;  /* 0x0000000000100947 */ /* 0x013fec0003800000 */
[----:B------:R-:W-:Y:S05]  /*21c80*/  @!P1 BRA `(.L_x_3141) ;  /* 0x00000000000c9947 */ /* 0x000fea0003800000 */
[----:B------:R-:W2:Y:S04]  /*21c90*/  LDG.E R0, desc[UR36][R112.64] ;  /* 0x0000002470007981 */ /* 0x000ea8000c1e1900 */
[----:B-----5:R-:W2:Y:S02]  /*21ca0*/  LDG.E R83, desc[UR36][R112.64+0x4] ;  /* 0x0000042470537981 */ /* 0x020ea4000c1e1900 */
[----:B--2---:R-:W-:-:S07]  /*21cb0*/  IADD3 R83, -R0, R83, RZ ;  /* 0x0000005300537210 */ /* 0x004fce0007ffe1ff */
.L_x_3141:
[----:B------:R-:W2:Y:S01]  /*21cc0*/  LDL R10, [R1+0x28] ;  /* 0x00002800010a7983 */ /* 0x000ea20000100800 */
[----:B------:R-:W-:Y:S01]  /*21cd0*/  ULDC.64 UR4, c[0x0][0xb90] ;  /* 0x0002e40000047ab9 */ /* 0x000fe20000000a00 */
[----:B-----5:R-:W-:Y:S01]  /*21ce0*/  SHF.R.S32.HI R21, RZ, 0x1f, R20 ;  /* 0x0000001fff157819 */ /* 0x020fe20000011414 */
[----:B------:R-:W-:Y:S01]  /*21cf0*/  IMAD R0, R79, UR4, RZ ;  /* 0x000000044f007c24 */ /* 0x000fe2000f8e02ff */
[----:B------:R-:W0:Y:S01]  /*21d00*/  S2R R4, SR_TID.X ;  /* 0x0000000000047919 */ /* 0x000e220000002100 */
[----:B------:R-:W-:Y:S01]  /*21d10*/  SEL R80, R151, RZ, !P1 ;  /* 0x000000ff97507207 */ /* 0x000fe20004800000 */
[----:B------:R-:W-:Y:S01]  /*21d20*/  IMAD R83, R83, R78, RZ ;  /* 0x0000004e53537224 */ /* 0x000fe200078e02ff */
[----:B------:R-:W-:Y:S01]  /*21d30*/  SEL R81, R149, RZ, !P1 ;  /* 0x000000ff95517207 */ /* 0x000fe20004800000 */
[----:B------:R-:W-:Y:S01]  /*21d40*/  IMAD R7, R84, UR5, R0 ;  /* 0x0000000554077c24 */ /* 0x000fe2000f8e0200 */
[----:B------:R-:W1:Y:S01]  /*21d50*/  @P2 LDC R85, c[0x0][0xbf0] ;  /* 0x0002fc00ff552b82 */ /* 0x000e620000000800 */
[----:B0-----:R-:W-:-:S02]  /*21d60*/  VIADD R12, R4, 0xffffff80 ;  /* 0xffffff80040c7836 */ /* 0x001fc40000000000 */
[----:B------:R-:W-:Y:S01]  /*21d70*/  IMAD.WIDE.U32 R4, R84, UR4, R20 ;  /* 0x0000000454047c25 */ /* 0x000fe2000f8e0014 */
[----:B------:R-:W-:Y:S02]  /*21d80*/  ULDC.64 UR4, c[0x0][0xb98] ;  /* 0x0002e60000047ab9 */ /* 0x000fe40000000a00 */
[----:B------:R-:W-:Y:S01]  /*21d90*/  SHF.R.S32.HI R8, RZ, 0x1f, R12 ;  /* 0x0000001fff087819 */ /* 0x000fe2000001140c */
[----:B------:R-:W-:Y:S02]  /*21da0*/  IMAD.IADD R5, R5, 0x1, R7 ;  /* 0x0000000105057824 */ /* 0x000fe400078e0207 */
[----:B------:R-:W-:Y:S01]  /*21db0*/  IMAD.WIDE.U32 R4, R81, UR4, R4 ;  /* 0x0000000451047c25 */ /* 0x000fe2000f8e0004 */
[----:B------:R-:W-:Y:S01]  /*21dc0*/  BSSY B1, `(.L_x_3142) ;  /* 0x00000e5000017945 */ /* 0x000fe20003800000 */
[----:B------:R-:W-:Y:S02]  /*21dd0*/  SHF.R.S32.HI R88, RZ, 0x1f, R19 ;  /* 0x0000001fff587819 */ /* 0x000fe40000011413 */
[----:B--2---:R-:W-:Y:S01]  /*21de0*/  IMAD.IADD R11, R10, 0x1, R225 ;  /* 0x000000010a0b7824 */ /* 0x004fe200078e02e1 */
[----:B------:R-:W-:-:S02]  /*21df0*/  LEA.HI R10, R8, R12, RZ, 0x3 ;  /* 0x0000000c080a7211 */ /* 0x000fc400078f18ff */
[----:B------:R-:W-:Y:S01]  /*21e00*/  LEA.HI R8, R8, R12, RZ, 0x7 ;  /* 0x0000000c08087211 */ /* 0x000fe200078f38ff */
[----:B------:R-:W-:Y:S01]  /*21e10*/  @P2 IMAD.HI.U32 R0, R11, R6, RZ ;  /* 0x000000060b002227 */ /* 0x000fe200078e00ff */
[----:B------:R-:W-:-:S03]  /*21e20*/  LOP3.LUT R10, R10, 0xfffffff8, RZ, 0xc0, !PT ;  /* 0xfffffff80a0a7812 */ /* 0x000fc600078ec0ff */
[----:B------:R-:W-:Y:S01]  /*21e30*/  IMAD.MOV.U32 R7, RZ, RZ, R11 ;  /* 0x000000ffff077224 */ /* 0x000fe200078e000b */
[----:B------:R-:W-:Y:S01]  /*21e40*/  @P2 SHF.R.U32.HI R7, RZ, R9, R0 ;  /* 0x00000009ff072219 */ /* 0x000fe20000011600 */
[----:B------:R-:W-:Y:S01]  /*21e50*/  IMAD R6, R80, UR4, RZ ;  /* 0x0000000450067c24 */ /* 0x000fe2000f8e02ff */
[----:B------:R-:W-:Y:S02]  /*21e60*/  LOP3.LUT R0, R8, 0xffffff80, RZ, 0xc0, !PT ;  /* 0xffffff8008007812 */ /* 0x000fe400078ec0ff */
[C---:B------:R-:W-:Y:S01]  /*21e70*/  IADD3 R82, R12.reuse, -R10, RZ ;  /* 0x8000000a0c527210 */ /* 0x040fe20007ffe0ff */
[--C-:B------:R-:W-:Y:S01]  /*21e80*/  IMAD.MOV R9, RZ, RZ, -R7.reuse ;  /* 0x000000ffff097224 */ /* 0x100fe200078e0a07 */
[----:B------:R-:W-:Y:S01]  /*21e90*/  SHF.R.S32.HI R13, RZ, 0x1f, R7 ;  /* 0x0000001fff0d7819 */ /* 0x000fe20000011407 */
[----:B------:R-:W-:Y:S01]  /*21ea0*/  IMAD.IADD R10, R12, 0x1, -R0 ;  /* 0x000000010c0a7824 */ /* 0x000fe200078e0a00 */
[----:B------:R-:W-:Y:S01]  /*21eb0*/  IADD3 R4, P1, R7, R4, RZ ;  /* 0x0000000407047210 */ /* 0x000fe20007f3e0ff */
[----:B------:R-:W-:Y:S01]  /*21ec0*/  IMAD R6, R81, UR5, R6 ;  /* 0x0000000551067c24 */ /* 0x000fe2000f8e0206 */
[----:B------:R-:W-:Y:S01]  /*21ed0*/  ULDC.64 UR4, c[0x0][0xb88] ;  /* 0x0002e20000047ab9 */ /* 0x000fe20000000a00 */
[----:B------:R-:W-:Y:S01]  /*21ee0*/  IMAD R9, R78, R9, R11 ;  /* 0x000000094e097224 */ /* 0x000fe200078e020b */
[----:B------:R-:W-:Y:S01]  /*21ef0*/  SHF.R.S32.HI R15, RZ, 0x1f, R10 ;  /* 0x0000001fff0f7819 */ /* 0x000fe2000001140a */
[----:B------:R-:W-:Y:S01]  /*21f00*/  IMAD.SHL.U32 R0, R82, 0x8, RZ ;  /* 0x0000000852007824 */ /* 0x000fe200078e00ff */
[----:B------:R-:W-:-:S02]  /*21f10*/  IADD3.X R5, R13, R5, R6, P1, !PT ;  /* 0x000000050d057210 */ /* 0x000fc40000ffe406 */
[----:B------:R-:W-:Y:S01]  /*21f20*/  SHF.R.S32.HI R6, RZ, 0x1f, R9 ;  /* 0x0000001fff067819 */ /* 0x000fe20000011409 */
[----:B------:R-:W-:Y:S01]  /*21f30*/  IMAD R11, R221, 0x40, R0 ;  /* 0x00000040dd0b7824 */ /* 0x000fe200078e0200 */
[----:B------:R-:W-:Y:S01]  /*21f40*/  LEA.HI R12, R15, R10, RZ, 0x2 ;  /* 0x0000000a0f0c7211 */ /* 0x000fe200078f10ff */
[----:B------:R-:W-:Y:S01]  /*21f50*/  IMAD.WIDE.U32 R4, R9, UR4, R4 ;  /* 0x0000000409047c25 */ /* 0x000fe2000f8e0004 */
[----:B------:R-:W-:Y:S02]  /*21f60*/  LOP3.LUT P0, RZ, R10, 0x3, RZ, 0xc0, !PT ;  /* 0x000000030aff7812 */ /* 0x000fe4000780c0ff */
[----:B------:R-:W-:Y:S01]  /*21f70*/  SHF.R.S32.HI R14, RZ, 0x2, R12 ;  /* 0x00000002ff0e7819 */ /* 0x000fe2000001140c */
[----:B------:R-:W-:Y:S01]  /*21f80*/  IMAD.WIDE R76, R11, 0x2, R76 ;  /* 0x000000020b4c7825 */ /* 0x000fe200078e024c */
[----:B------:R-:W-:Y:S02]  /*21f90*/  SHF.R.S32.HI R11, RZ, 0x7, R8 ;  /* 0x00000007ff0b7819 */ /* 0x000fe40000011408 */
[----:B------:R-:W-:Y:S01]  /*21fa0*/  SHF.R.S32.HI R25, RZ, 0x1f, R12 ;  /* 0x0000001fff197819 */ /* 0x000fe2000001140c */
[----:B------:R-:W-:Y:S01]  /*21fb0*/  IMAD R6, R6, UR4, RZ ;  /* 0x0000000406067c24 */ /* 0x000fe2000f8e02ff */
[----:B------:R-:W-:-:S02]  /*21fc0*/  LEA.HI R8, R8, R11, RZ, 0x1 ;  /* 0x0000000b08087211 */ /* 0x000fc400078f08ff */
[----:B------:R-:W-:Y:S01]  /*21fd0*/  IADD3 R61, P3, R76, 0x4000, RZ ;  /* 0x000040004c3d7810 */ /* 0x000fe20007f7e0ff */
[----:B------:R-:W-:Y:S01]  /*21fe0*/  IMAD R7, R9, UR5, R6 ;  /* 0x0000000509077c24 */ /* 0x000fe2000f8e0206 */
[----:B------:R-:W-:Y:S01]  /*21ff0*/  LOP3.LUT R8, R8, 0x3fffffe, RZ, 0xc0, !PT ;  /* 0x03fffffe08087812 */ /* 0x000fe200078ec0ff */
[----:B------:R-:W-:Y:S01]  /*22000*/  ULDC.64 UR4, c[0x0][0xb50] ;  /* 0x0002d40000047ab9 */ /* 0x000fe20000000a00 */
[----:B------:R-:W-:Y:S01]  /*22010*/  IADD3 R73, P5, R76, 0x1000, RZ ;  /* 0x000010004c497810 */ /* 0x000fe20007fbe0ff */
[----:B------:R-:W-:Y:S01]  /*22020*/  IMAD.IADD R5, R5, 0x1, R7 ;  /* 0x0000000105057824 */ /* 0x000fe200078e0207 */
[----:B------:R-:W-:Y:S01]  /*22030*/  LEA R6, P1, R4, UR4, 0x2 ;  /* 0x0000000404067c11 */ /* 0x000fe2000f8210ff */
[----:B------:R-:W-:Y:S01]  /*22040*/  IMAD.IADD R11, R11, 0x1, -R8 ;  /* 0x000000010b0b7824 */ /* 0x000fe200078e0a08 */
[----:B------:R-:W-:Y:S02]  /*22050*/  IADD3 R69, P4, R76, 0x2000, RZ ;  /* 0x000020004c457810 */ /* 0x000fe40007f9e0ff */
[----:B------:R-:W-:Y:S01]  /*22060*/  LEA.HI.X R8, R4, UR5, R5, 0x2, P1 ;  /* 0x0000000504087c11 */ /* 0x000fe200088f1405 */
[----:B------:R-:W-:Y:S01]  /*22070*/  ULDC.64 UR4, c[0x0][0xaa0] ;  /* 0x0002a80000047ab9 */ /* 0x000fe20000000a00 */
[----:B------:R-:W-:-:S02]  /*22080*/  IADD3 R65, P1, R76, 0x3000, RZ ;  /* 0x000030004c417810 */ /* 0x000fc40007f3e0ff */
[----:B------:R-:W-:Y:S02]  /*22090*/  LOP3.LUT R60, R61, 0x380, RZ, 0xc0, !PT ;  /* 0x000003803d3c7812 */ /* 0x000fe400078ec0ff */
[----:B------:R-:W-:Y:S02]  /*220a0*/  LOP3.LUT R64, R65, 0x380, RZ, 0xc0, !PT ;  /* 0x0000038041407812 */ /* 0x000fe400078ec0ff */
[----:B------:R-:W-:Y:S02]  /*220b0*/  LOP3.LUT R72, R73, 0x380, RZ, 0xc0, !PT ;  /* 0x0000038049487812 */ /* 0x000fe400078ec0ff */
[----:B------:R-:W-:Y:S02]  /*220c0*/  SHF.R.U64 R64, R64, 0x3, RZ ;  /* 0x0000000340407819 */ /* 0x000fe400000012ff */
[----:B------:R-:W-:Y:S02]  /*220d0*/  LOP3.LUT R68, R69, 0x380, RZ, 0xc0, !PT ;  /* 0x0000038045447812 */ /* 0x000fe400078ec0ff */
[----:B------:R-:W-:Y:S01]  /*220e0*/  LOP3.LUT R64, R64, R65, RZ, 0x3c, !PT ;  /* 0x0000004140407212 */ /* 0x000fe200078e3cff */
[----:B------:R-:W-:Y:S01]  /*220f0*/  IMAD.X R65, RZ, RZ, R77, P1 ;  /* 0x000000ffff417224 */ /* 0x000fe200008e064d */
[----:B------:R-:W-:-:S02]  /*22100*/  SHF.R.U64 R60, R60, 0x3, RZ ;  /* 0x000000033c3c7819 */ /* 0x000fc400000012ff */
[----:B------:R-:W-:Y:S02]  /*22110*/  IADD3 R49, P1, R76, 0x7000, RZ ;  /* 0x000070004c317810 */ /* 0x000fe40007f3e0ff */
[----:B------:R-:W-:Y:S02]  /*22120*/  SHF.R.U64 R72, R72, 0x3, RZ ;  /* 0x0000000348487819 */ /* 0x000fe400000012ff */
[----:B------:R-:W-:Y:S02]  /*22130*/  SHF.R.U64 R68, R68, 0x3, RZ ;  /* 0x0000000344447819 */ /* 0x000fe400000012ff */
[----:B------:R-:W-:Y:S02]  /*22140*/  LEA.HI R25, R25, R14, RZ, 0x3 ;  /* 0x0000000e19197211 */ /* 0x000fe400078f18ff */
[----:B------:R-:W-:Y:S01]  /*22150*/  LOP3.LUT R60, R60, R61, RZ, 0x3c, !PT ;  /* 0x0000003d3c3c7212 */ /* 0x000fe200078e3cff */
[----:B------:R-:W-:Y:S01]  /*22160*/  IMAD.X R61, RZ, RZ, R77, P3 ;  /* 0x000000ffff3d7224 */ /* 0x000fe200018e064d */
[----:B------:R-:W-:-:S02]  /*22170*/  LOP3.LUT R48, R49, 0x380, RZ, 0xc0, !PT ;  /* 0x0000038031307812 */ /* 0x000fc400078ec0ff */
[----:B------:R-:W-:Y:S01]  /*22180*/  LOP3.LUT R72, R72, R73, RZ, 0x3c, !PT ;  /* 0x0000004948487212 */ /* 0x000fe200078e3cff */
[----:B------:R-:W-:Y:S01]  /*22190*/  IMAD.X R73, RZ, RZ, R77, P5 ;  /* 0x000000ffff497224 */ /* 0x000fe200028e064d */
[----:B------:R-:W-:Y:S02]  /*221a0*/  LOP3.LUT R68, R68, R69, RZ, 0x3c, !PT ;  /* 0x0000004544447212 */ /* 0x000fe400078e3cff */
[----:B------:R-:W-:Y:S02]  /*221b0*/  LEA.HI R10, R15, R10, RZ, 0x5 ;  /* 0x0000000a0f0a7211 */ /* 0x000fe400078f28ff */
[----:B------:R-:W-:Y:S01]  /*221c0*/  LOP3.LUT R25, R25, 0xfffffff8, RZ, 0xc0, !PT ;  /* 0xfffffff819197812 */ /* 0x000fe200078ec0ff */
[----:B------:R-:W-:Y:S01]  /*221d0*/  SHFL.IDX PT, R15, R8, 0x1, 0x1c1f ;  /* 0x003c1f00080f7f89 */ /* 0x000fe200000e0000 */
[----:B------:R-:W-:Y:S02]  /*221e0*/  IADD3.X R69, RZ, R77, RZ, P4, !PT ;  /* 0x0000004dff457210 */ /* 0x000fe400027fe4ff */
[----:B------:R-:W-:-:S02]  /*221f0*/  IADD3 R45, P3, R76, 0x8000, RZ ;  /* 0x000080004c2d7810 */ /* 0x000fc40007f7e0ff */
[C---:B------:R-:W-:Y:S02]  /*22200*/  IADD3 R57, P5, R76.reuse, 0x5000, RZ ;  /* 0x000050004c397810 */ /* 0x040fe40007fbe0ff */
[----:B------:R-:W-:Y:S02]  /*22210*/  IADD3 R53, P4, R76, 0x6000, RZ ;  /* 0x000060004c357810 */ /* 0x000fe40007f9e0ff */
[----:B------:R-:W-:Y:S02]  /*22220*/  SHF.R.U64 R48, R48, 0x3, RZ ;  /* 0x0000000330307819 */ /* 0x000fe400000012ff */
[----:B------:R-:W-:Y:S02]  /*22230*/  IADD3 R25, R14, -R25, RZ ;  /* 0x800000190e197210 */ /* 0x000fe40007ffe0ff */
[----:B------:R-:W-:Y:S01]  /*22240*/  SHF.R.S32.HI R10, RZ, 0x5, R10 ;  /* 0x00000005ff0a7819 */ /* 0x000fe2000001140a */
[----:B------:R-:W-:Y:S01]  /*22250*/  SHFL.IDX PT, R14, R6, 0x1, 0x1c1f ;  /* 0x003c1f00060e7f89 */ /* 0x000fe200000e0000 */
[----:B------:R-:W-:-:S02]  /*22260*/  LOP3.LUT R44, R45, 0x380, RZ, 0xc0, !PT ;  /* 0x000003802d2c7812 */ /* 0x000fc400078ec0ff */
[----:B------:R-:W-:Y:S01]  /*22270*/  LOP3.LUT R56, R57, 0x380, RZ, 0xc0, !PT ;  /* 0x0000038039387812 */ /* 0x000fe200078ec0ff */
[----:B------:R-:W-:Y:S01]  /*22280*/  IMAD R10, R10, 0x10, R25 ;  /* 0x000000100a0a7824 */ /* 0x000fe200078e0219 */
[----:B------:R-:W-:Y:S02]  /*22290*/  LOP3.LUT R52, R53, 0x380, RZ, 0xc0, !PT ;  /* 0x0000038035347812 */ /* 0x000fe400078ec0ff */
[----:B------:R-:W-:Y:S01]  /*222a0*/  LOP3.LUT R48, R48, R49, RZ, 0x3c, !PT ;  /* 0x0000003130307212 */ /* 0x000fe200078e3cff */
[----:B------:R-:W-:Y:S01]  /*222b0*/  IMAD R4, R11, 0x40, R10 ;  /* 0x000000400b047824 */ /* 0x000fe200078e020a */
[----:B------:R-:W-:Y:S01]  /*222c0*/  IADD3.X R49, RZ, R77, RZ, P1, !PT ;  /* 0x0000004dff317210 */ /* 0x000fe20000ffe4ff */
[----:B------:R-:W-:Y:S01]  /*222d0*/  SHFL.IDX PT, R10, R6, RZ, 0x1c1f ;  /* 0x001c1fff060a7589 */ /* 0x000fe200000e0000 */
[----:B------:R-:W-:Y:S02]  /*222e0*/  SHF.R.U64 R44, R44, 0x3, RZ ;  /* 0x000000032c2c7819 */ /* 0x000fe400000012ff */
[----:B------:R-:W-:Y:S01]  /*222f0*/  IADD3 R33, P1, R76, 0xb000, RZ ;  /* 0x0000b0004c217810 */ /* 0x000fe20007f3e0ff */
[----:B------:R-:W0:Y:S01]  /*22300*/  SHFL.IDX PT, R11, R8, RZ, 0x1c1f ;  /* 0x001c1fff080b7589 */ /* 0x000e2200000e0000 */
[----:B------:R-:W-:-:S02]  /*22310*/  SHF.R.U64 R56, R56, 0x3, RZ ;  /* 0x0000000338387819 */ /* 0x000fc400000012ff */
[----:B------:R-:W-:Y:S02]  /*22320*/  SHF.R.U64 R52, R52, 0x3, RZ ;  /* 0x0000000334347819 */ /* 0x000fe400000012ff */
[----:B------:R-:W-:Y:S01]  /*22330*/  LOP3.LUT R44, R44, R45, RZ, 0x3c, !PT ;  /* 0x0000002d2c2c7212 */ /* 0x000fe200078e3cff */
[--C-:B------:R-:W-:Y:S01]  /*22340*/  IMAD.X R45, RZ, RZ, R77.reuse, P3 ;  /* 0x000000ffff2d7224 */ /* 0x100fe200018e064d */
[----:B------:R-:W-:Y:S02]  /*22350*/  LOP3.LUT R32, R33, 0x380, RZ, 0xc0, !PT ;  /* 0x0000038021207812 */ /* 0x000fe400078ec0ff */
[----:B------:R-:W-:Y:S01]  /*22360*/  LOP3.LUT R56, R56, R57, RZ, 0x3c, !PT ;  /* 0x0000003938387212 */ /* 0x000fe200078e3cff */
[--C-:B------:R-:W-:Y:S01]  /*22370*/  IMAD.X R57, RZ, RZ, R77.reuse, P5 ;  /* 0x000000ffff397224 */ /* 0x100fe200028e064d */
[----:B------:R-:W-:Y:S01]  /*22380*/  LOP3.LUT R52, R52, R53, RZ, 0x3c, !PT ;  /* 0x0000003534347212 */ /* 0x000fe200078e3cff */
[----:B------:R-:W-:Y:S01]  /*22390*/  IMAD.X R53, RZ, RZ, R77, P4 ;  /* 0x000000ffff357224 */ /* 0x000fe200020e064d */
[----:B------:R-:W-:-:S02]  /*223a0*/  IADD3 R29, P3, R76, 0xc000, RZ ;  /* 0x0000c0004c1d7810 */ /* 0x000fc40007f7e0ff */
[C---:B------:R-:W-:Y:S02]  /*223b0*/  IADD3 R41, P5, R76.reuse, 0x9000, RZ ;  /* 0x000090004c297810 */ /* 0x040fe40007fbe0ff */
[----:B------:R-:W-:Y:S02]  /*223c0*/  IADD3 R37, P4, R76, 0xa000, RZ ;  /* 0x0000a0004c257810 */ /* 0x000fe40007f9e0ff */
[----:B------:R-:W-:Y:S02]  /*223d0*/  SHF.R.U64 R32, R32, 0x3, RZ ;  /* 0x0000000320207819 */ /* 0x000fe400000012ff */
[----:B------:R-:W-:Y:S02]  /*223e0*/  LOP3.LUT R28, R29, 0x380, RZ, 0xc0, !PT ;  /* 0x000003801d1c7812 */ /* 0x000fe400078ec0ff */
[----:B------:R-:W-:Y:S02]  /*223f0*/  IADD3 R4, R4, R225, RZ ;  /* 0x000000e104047210 */ /* 0x000fe40007ffe0ff */
[----:B------:R-:W-:-:S02]  /*22400*/  LOP3.LUT R40, R41, 0x380, RZ, 0xc0, !PT ;  /* 0x0000038029287812 */ /* 0x000fc400078ec0ff */
[----:B------:R-:W-:Y:S02]  /*22410*/  LOP3.LUT R36, R37, 0x380, RZ, 0xc0, !PT ;  /* 0x0000038025247812 */ /* 0x000fe400078ec0ff */
[----:B------:R-:W-:Y:S01]  /*22420*/  LOP3.LUT R32, R32, R33, RZ, 0x3c, !PT ;  /* 0x0000002120207212 */ /* 0x000fe200078e3cff */
[----:B------:R-:W-:Y:S01]  /*22430*/  IMAD.X R33, RZ, RZ, R77, P1 ;  /* 0x000000ffff217224 */ /* 0x000fe200008e064d */
[----:B------:R-:W-:Y:S02]  /*22440*/  SHF.R.U64 R28, R28, 0x3, RZ ;  /* 0x000000031c1c7819 */ /* 0x000fe400000012ff */
[C---:B------:R-:W-:Y:S01]  /*22450*/  ISETP.GE.OR P1, PT, R4.reuse, R83, P0 ;  /* 0x000000530400720c */ /* 0x040fe20000726670 */
[----:B------:R-:W-:Y:S01]  /*22460*/  VIADD R4, R4, 0x8 ;  /* 0x0000000804047836 */ /* 0x000fe20000000000 */
        /* <DEDUP_REMOVED lines=8> */
[----:B------:R-:W-:Y:S01]  /*224f0*/  IADD3 R5, P3, R76, 0xf000, RZ ;  /* 0x0000f0004c057810 */ /* 0x000fe20007f7e0ff */
[----:B0-----:R0:W-:Y:S01]  /*22500*/  @!P1 ST.E desc[UR36][R10.64], R3 ;  /* 0x000000030a009985 */ /* 0x0011e2000c101924 */
[----:B------:R-:W-:Y:S02]  /*22510*/  ISETP.GE.OR P0, PT, R4, R83, P0 ;  /* 0x000000530400720c */ /* 0x000fe40000706670 */
[C---:B------:R-:W-:Y:S01]  /*22520*/  IADD3 R25, P5, R76.reuse, 0xd000, RZ ;  /* 0x0000d0004c197810 */ /* 0x040fe20007fbe0ff */
[----:B------:R-:W-:Y:S01]  /*22530*/  IMAD.X R9, RZ, RZ, R77, P3 ;  /* 0x000000ffff097224 */ /* 0x000fe200018e064d */
[----:B------:R-:W-:-:S02]  /*22540*/  IADD3 R13, P4, R76, 0xe000, RZ ;  /* 0x0000e0004c0d7810 */ /* 0x000fc40007f9e0ff */
[----:B------:R-:W-:Y:S02]  /*22550*/  LOP3.LUT R7, R76, 0x380, RZ, 0xc0, !PT ;  /* 0x000003804c077812 */ /* 0x000fe400078ec0ff */
[----:B------:R-:W-:Y:S02]  /*22560*/  LOP3.LUT R4, R5, 0x380, RZ, 0xc0, !PT ;  /* 0x0000038005047812 */ /* 0x000fe400078ec0ff */
[----:B------:R-:W-:Y:S02]  /*22570*/  LOP3.LUT R24, R25, 0x380, RZ, 0xc0, !PT ;  /* 0x0000038019187812 */ /* 0x000fe400078ec0ff */
[----:B------:R-:W-:Y:S01]  /*22580*/  LOP3.LUT R12, R13, 0x380, RZ, 0xc0, !PT ;  /* 0x000003800d0c7812 */ /* 0x000fe200078ec0ff */
[----:B------:R2:W-:Y:S01]  /*22590*/  @!P0 ST.E desc[UR36][R14.64], R2 ;  /* 0x000000020e008985 */ /* 0x0005e2000c101924 */
[----:B------:R-:W-:Y:S02]  /*225a0*/  SHF.R.U64 R7, R7, 0x3, RZ ;  /* 0x0000000307077819 */ /* 0x000fe400000012ff */
[----:B------:R-:W-:Y:S01]  /*225b0*/  SHF.R.U64 R4, R4, 0x3, RZ ;  /* 0x0000000304047819 */ /* 0x000fe200000012ff */
[----:B0-----:R-:W-:Y:S01]  /*225c0*/  IMAD R3, R21, UR4, RZ ;  /* 0x0000000415037c24 */ /* 0x001fe2000f8e02ff */
[----:B------:R-:W-:Y:S01]  /*225d0*/  SHF.R.U64 R24, R24, 0x3, RZ ;  /* 0x0000000318187819 */ /* 0x000fe200000012ff */
[----:B------:R-:W5:Y:S01]  /*225e0*/  LD.E.128 R72, desc[UR36][R72.64] ;  /* 0x0000002448487980 */ /* 0x000f62000c101d00 */
[----:B------:R-:W-:-:S02]  /*225f0*/  SHF.R.U64 R12, R12, 0x3, RZ ;  /* 0x000000030c0c7819 */ /* 0x000fc400000012ff */
[----:B------:R-:W-:Y:S01]  /*22600*/  LOP3.LUT R76, R7, R76, RZ, 0x3c, !PT ;  /* 0x0000004c074c7212 */ /* 0x000fe200078e3cff */
[----:B------:R-:W5:Y:S01]  /*22610*/  LD.E.128 R68, desc[UR36][R68.64] ;  /* 0x0000002444447980 */ /* 0x000f62000c101d00 */
[----:B------:R-:W-:Y:S01]  /*22620*/  LOP3.LUT R24, R24, R25, RZ, 0x3c, !PT ;  /* 0x0000001918187212 */ /* 0x000fe200078e3cff */
[----:B------:R-:W-:Y:S01]  /*22630*/  IMAD.X R25, RZ, RZ, R77, P5 ;  /* 0x000000ffff197224 */ /* 0x000fe200028e064d */
[----:B------:R-:W-:Y:S01]  /*22640*/  LOP3.LUT R12, R12, R13, RZ, 0x3c, !PT ;  /* 0x0000000d0c0c7212 */ /* 0x000fe200078e3cff */
[----:B------:R-:W5:Y:S01]  /*22650*/  LD.E.128 R64, desc[UR36][R64.64] ;  /* 0x0000002440407980 */ /* 0x000f62000c101d00 */
[----:B------:R-:W-:Y:S02]  /*22660*/  LOP3.LUT R8, R4, R5, RZ, 0x3c, !PT ;  /* 0x0000000504087212 */ /* 0x000fe400078e3cff */
[----:B------:R-:W-:Y:S01]  /*22670*/  IADD3.X R13, RZ, R77, RZ, P4, !PT ;  /* 0x0000004dff0d7210 */ /* 0x000fe200027fe4ff */
[----:B------:R0:W5:Y:S01]  /*22680*/  LD.E.128 R4, desc[UR36][R76.64] ;  /* 0x000000244c047980 */ /* 0x000162000c101d00 */
[----:B------:R-:W-:-:S03]  /*22690*/  IMAD R21, R20, UR5, R3 ;  /* 0x0000000514157c24 */ /* 0x000fc6000f8e0203 */
[----:B------:R-:W5:Y:S04]  /*226a0*/  LD.E.128 R60, desc[UR36][R60.64] ;  /* 0x000000243c3c7980 */ /* 0x000f68000c101d00 */
[----:B------:R-:W5:Y:S01]  /*226b0*/  LD.E.128 R56, desc[UR36][R56.64] ;  /* 0x0000002438387980 */ /* 0x000f62000c101d00 */
[----:B0-----:R-:W0:Y:S01]  /*226c0*/  @P2 LDC R77, c[0x0][0xbec] ;  /* 0x0002fb00ff4d2b82 */ /* 0x001e220000000800 */
[----:B--2---:R-:W-:Y:S01]  /*226d0*/  IMAD.WIDE.U32 R2, R20, UR4, RZ ;  /* 0x0000000414027c25 */ /* 0x004fe2000f8e00ff */
[----:B------:R-:W-:Y:S01]  /*226e0*/  ULDC.64 UR4, c[0x0][0xae8] ;  /* 0x0002ba0000047ab9 */ /* 0x000fe20000000a00 */
[----:B------:R-:W5:Y:S02]  /*226f0*/  LD.E.128 R52, desc[UR36][R52.64] ;  /* 0x0000002434347980 */ /* 0x000f64000c101d00 */
[----:B------:R-:W-:-:S02]  /*22700*/  IMAD R76, R82, 0x20, R221 ;  /* 0x00000020524c7824 */ /* 0x000fc400078e02dd */
[----:B------:R-:W-:Y:S01]  /*22710*/  IMAD.IADD R3, R3, 0x1, R21 ;  /* 0x0000000103037824 */ /* 0x000fe200078e0215 */
[----:B------:R-:W5:Y:S01]  /*22720*/  LD.E.128 R48, desc[UR36][R48.64] ;  /* 0x0000002430307980 */ /* 0x000f62000c101d00 */
[----:B------:R-:W-:Y:S02]  /*22730*/  IMAD R79, R79, UR4, RZ ;  /* 0x000000044f4f7c24 */ /* 0x000fe4000f8e02ff */
[----:B------:R-:W-:Y:S01]  /*22740*/  IMAD.IADD R76, R225, 0x1, R76 ;  /* 0x00000001e14c7824 */ /* 0x000fe200078e024c */
[----:B------:R-:W5:Y:S01]  /*22750*/  LD.E.128 R44, desc[UR36][R44.64] ;  /* 0x000000242c2c7980 */ /* 0x000f62000c101d00 */
[C---:B------:R-:W-:Y:S02]  /*22760*/  IMAD R79, R84.reuse, UR5, R79 ;  /* 0x00000005544f7c24 */ /* 0x040fe4000f8e024f */
[----:B------:R-:W-:Y:S01]  /*22770*/  IMAD.WIDE.U32 R2, R84, UR4, R2 ;  /* 0x0000000454027c25 */ /* 0x000fe2000f8e0002 */
[----:B------:R-:W-:Y:S01]  /*22780*/  ULDC.64 UR4, c[0x0][0xaf0] ;  /* 0x0002bc0000047ab9 */ /* 0x000fe20000000a00 */
[----:B------:R-:W5:Y:S02]  /*22790*/  LD.E.128 R40, desc[UR36][R40.64] ;  /* 0x0000002428287980 */ /* 0x000f64000c101d00 */
[----:B------:R-:W-:Y:S01]  /*227a0*/  IMAD.MOV.U32 R21, RZ, RZ, R76 ;  /* 0x000000ffff157224 */ /* 0x000fe200078e004c */
[----:B------:R-:W-:Y:S01]  /*227b0*/  IADD3 R3, R3, R79, RZ ;  /* 0x0000004f03037210 */ /* 0x000fe20007ffe0ff */
[----:B------:R-:W5:Y:S01]  /*227c0*/  LD.E.128 R36, desc[UR36][R36.64] ;  /* 0x0000002424247980 */ /* 0x000f62000c101d00 */
[----:B0-----:R-:W-:-:S03]  /*227d0*/  @P2 IMAD.HI.U32 R20, R76, R77, RZ ;  /* 0x0000004d4c142227 */ /* 0x001fc600078e00ff */
[----:B------:R-:W5:Y:S01]  /*227e0*/  LD.E.128 R32, desc[UR36][R32.64] ;  /* 0x0000002420207980 */ /* 0x000f62000c101d00 */
[----:B------:R-:W-:Y:S01]  /*227f0*/  IMAD R80, R80, UR4, RZ ;  /* 0x0000000450507c24 */ /* 0x000fe2000f8e02ff */
[----:B-1----:R-:W-:Y:S01]  /*22800*/  @P2 SHF.R.U32.HI R21, RZ, R85, R20 ;  /* 0x00000055ff152219 */ /* 0x002fe20000011614 */
[C---:B------:R-:W-:Y:S01]  /*22810*/  IMAD.WIDE.U32 R2, R81.reuse, UR4, R2 ;  /* 0x0000000451027c25 */ /* 0x040fe2000f8e0002 */
[----:B------:R-:W5:Y:S02]  /*22820*/  LD.E.128 R28, desc[UR36][R28.64] ;  /* 0x000000241c1c7980 */ /* 0x000f64000c101d00 */
[--C-:B------:R-:W-:Y:S01]  /*22830*/  SHF.R.S32.HI R20, RZ, 0x1f, R21.reuse ;  /* 0x0000001fff147819 */ /* 0x100fe20000011415 */
[----:B------:R-:W-:Y:S01]  /*22840*/  IMAD R77, R81, UR5, R80 ;  /* 0x00000005514d7c24 */ /* 0x000fe2000f8e0250 */
[----:B------:R-:W-:Y:S01]  /*22850*/  ULDC.64 UR4, c[0x0][0xae0] ;  /* 0x0002b80000047ab9 */ /* 0x000fe20000000a00 */
[----:B------:R-:W-:Y:S01]  /*22860*/  IMAD.MOV R79, RZ, RZ, -R21 ;  /* 0x000000ffff4f7224 */ /* 0x000fe200078e0a15 */
[----:B------:R-:W5:Y:S01]  /*22870*/  LD.E.128 R24, desc[UR36][R24.64] ;  /* 0x0000002418187980 */ /* 0x000f62000c101d00 */
[----:B------:R-:W-:-:S02]  /*22880*/  IMAD.IADD R3, R3, 0x1, R77 ;  /* 0x0000000103037824 */ /* 0x000fc400078e024d */
[----:B------:R-:W-:Y:S01]  /*22890*/  IMAD R20, R20, UR4, RZ ;  /* 0x0000000414147c24 */ /* 0x000fe2000f8e02ff */
[----:B------:R-:W5:Y:S01]  /*228a0*/  LD.E.128 R12, desc[UR36][R12.64] ;  /* 0x000000240c0c7980 */ /* 0x000f62000c101d00 */
[----:B------:R-:W-:Y:S02]  /*228b0*/  IMAD R77, R78, R79, R76 ;  /* 0x0000004f4e4d7224 */ /* 0x000fe400078e024c */
[C---:B------:R-:W-:Y:S01]  /*228c0*/  IMAD R79, R21.reuse, UR5, R20 ;  /* 0x00000005154f7c24 */ /* 0x040fe2000f8e0214 */
[----:B------:R-:W5:Y:S01]  /*228d0*/  LD.E.128 R8, desc[UR36][R8.64] ;  /* 0x0000002408087980 */ /* 0x000f62000c101d00 */
[----:B------:R-:W-:Y:S01]  /*228e0*/  IMAD.WIDE.U32 R2, R21, UR4, R2 ;  /* 0x0000000415027c25 */ /* 0x000fe2000f8e0002 */
[----:B------:R-:W-:Y:S01]  /*228f0*/  SHF.R.S32.HI R20, RZ, 0x1f, R77 ;  /* 0x0000001fff147819 */ /* 0x000fe2000001144d */
        /* <DEDUP_REMOVED lines=12> */
[----:B------:R-:W-:Y:S02]  /*229c0*/  IADD3 R82, R221, R225, RZ ;  /* 0x000000e1dd527210 */ /* 0x000fe40007ffe0ff */
[----:B------:R-:W-:Y:S01]  /*229d0*/  IMAD.IADD R3, R3, 0x1, R21 ;  /* 0x0000000103037824 */ /* 0x000fe200078e0215 */
[----:B------:R-:W-:-:S04]  /*229e0*/  LEA R80, P2, R2, UR4, 0x1 ;  /* 0x0000000402507c11 */ /* 0x000fc8000f8408ff */
[----:B------:R-:W-:Y:S02]  /*229f0*/  LEA.HI.X R81, R2, UR5, R3, 0x1, P2 ;  /* 0x0000000502517c11 */ /* 0x000fe400090f0c03 */
[----:B------:R-:W-:Y:S01]  /*22a00*/  ISETP.GE.AND P2, PT, R82, R83, PT ;  /* 0x000000535200720c */ /* 0x000fe20003f46270 */
[----:B------:R-:W-:Y:S02]  /*22a10*/  VIADD R20, R22, 0x38820 ;  /* 0x0003882016147836 */ /* 0x000fe40000000000 */
[----:B------:R-:W-:-:S03]  /*22a20*/  VIADD R78, R82, 0x40 ;  /* 0x00000040524e7836 */ /* 0x000fc60000000000 */
[----:B------:R-:W-:Y:S01]  /*22a30*/  PRMT R20, RZ, 0x654, R20 ;  /* 0x00000654ff147816 */ /* 0x000fe20000000014 */
[----:B------:R-:W-:Y:S01]  /*22a40*/  VIADD R76, R82, 0x20 ;  /* 0x00000020524c7836 */ /* 0x000fe20000000000 */
[-C--:B------:R-:W-:Y:S01]  /*22a50*/  ISETP.GE.AND P0, PT, R78, R83.reuse, PT ;  /* 0x000000534e00720c */ /* 0x080fe20003f06270 */
[C---:B------:R-:W-:Y:S01]  /*22a60*/  VIADD R86, R0.reuse, 0xc0 ;  /* 0x000000c000567836 */ /* 0x040fe20000000000 */
[----:B------:R-:W-:Y:S01]  /*22a70*/  IADD3 R84, R0, 0x80, RZ ;  /* 0x0000008000547810 */ /* 0x000fe20007ffe0ff */
[----:B0-----:R0:W-:Y:S01]  /*22a80*/  SYNCS.ARRIVE.TRANS64.RED.A1T0 RZ, [R20+URZ], RZ ;  /* 0x000000ff14ff79a7 */ /* 0x0011e2000810043f */
[----:B------:R0:W1:Y:S01]  /*22a90*/  SHFL.IDX PT, R78, R80, RZ, 0x181f ;  /* 0x00181fff504e7589 */ /* 0x00006200000e0000 */
[----:B------:R-:W-:-:S03]  /*22aa0*/  ISETP.GE.AND P1, PT, R76, R83, PT ;  /* 0x000000534c00720c */ /* 0x000fc60003f26270 */
[----:B------:R0:W2:Y:S01]  /*22ab0*/  SHFL.IDX PT, R79, R81, RZ, 0x181f ;  /* 0x00181fff514f7589 */ /* 0x0000a200000e0000 */
[----:B------:R-:W-:Y:S02]  /*22ac0*/  SHF.R.S32.HI R87, RZ, 0x1f, R0 ;  /* 0x0000001fff577819 */ /* 0x000fe40000011400 */
[----:B------:R-:W-:Y:S02]  /*22ad0*/  SHF.R.S32.HI R85, RZ, 0x1f, R84 ;  /* 0x0000001fff557819 */ /* 0x000fe40000011454 */
[----:B------:R-:W-:Y:S01]  /*22ae0*/  SHF.R.S32.HI R89, RZ, 0x1f, R86 ;  /* 0x0000001fff597819 */ /* 0x000fe20000011456 */
[----:B------:R-:W-:Y:S06]  /*22af0*/  @P2 BRA `(.L_x_3143) ;  /* 0x0000000000442947 */ /* 0x000fec0003800000 */
        /* <DEDUP_REMOVED lines=8> */
[----:B0-----:R-:W-:-:S04]  /*22b80*/  @!P3 LEA R20, P2, R19, R78, 0x1 ;  /* 0x0000004e1314b211 */ /* 0x001fc800078408ff */
        /* <DEDUP_REMOVED lines=8> */
.L_x_3143:
[----:B------:R-:W-:Y:S05]  /*22c10*/  BSYNC B1 ;  /* 0x0000000000017941 */ /* 0x000fea0003800000 */
.L_x_3142:
[----:B---3--:R3:W4:Y:S01]  /*22c20*/  SHFL.IDX PT, R21, R81, 0x1, 0x181f ;  /* 0x00381f0051157f89 */ /* 0x00872200000e0000 */
        /* <DEDUP_REMOVED lines=10> */
[----:B-----5:R-:W-:-:S03]  /*22cd0*/  @!P3 LEA R4, P5, R19, R20, 0x1 ;  /* 0x000000141304b211 */ /* 0x020fc600078a08ff */
        /* <DEDUP_REMOVED lines=9> */
.L_x_3145:
[----:B------:R-:W-:Y:S05]  /*22d70*/  BSYNC B1 ;  /* 0x0000000000017941 */ /* 0x000fea0003800000 */
.L_x_3144:
[----:B0---4-:R0:W4:Y:S01]  /*22d80*/  SHFL.IDX PT, R21, R81, 0x2, 0x181f ;  /* 0x00581f0051157f89 */ /* 0x01112200000e0000 */
        /* <DEDUP_REMOVED lines=9> */
[CC--:B-----5:R-:W-:Y:S02]  /*22e20*/  @!P2 LEA R4, P4, R19.reuse, R20.reuse, 0x1 ;  /* 0x000000141304a211 */ /* 0x0e0fe400078808ff */
[-C--:B----4-:R-:W-:Y:S02]  /*22e30*/  @!P3 LEA.HI.X R3, R0, R21.reuse, R87, 0x1, P5 ;  /* 0x000000150003b211 */ /* 0x090fe400028f0c57 */
[-C--:B------:R-:W-:Y:S02]  /*22e40*/  @!P1 LEA R6, P5, R84, R20.reuse, 0x1 ;  /* 0x0000001454069211 */ /* 0x080fe400078a08ff */
        /* <DEDUP_REMOVED lines=8> */
.L_x_3147:
[----:B------:R-:W-:Y:S05]  /*22ed0*/  BSYNC B1 ;  /* 0x0000000000017941 */ /* 0x000fea0003800000 */
.L_x_3146:
[----:B0-----:R-:W-:Y:S01]  /*22ee0*/  VIADD R2, R82, 0x60 ;  /* 0x0000006052027836 */ /* 0x001fe20000000000 */
[----:B---3--:R-:W0:Y:S04]  /*22ef0*/  SHFL.IDX PT, R81, R81, 0x3, 0x181f ;  /* 0x00781f0051517f89 */ /* 0x008e2800000e0000 */
[----:B------:R-:W-:Y:S01]  /*22f00*/  ISETP.GE.AND P0, PT, R2, R83, PT ;  /* 0x000000530200720c */ /* 0x000fe20003f06270 */
[----:B------:R-:W3:-:S12]  /*22f10*/  SHFL.IDX PT, R80, R80, 0x3, 0x181f ;  /* 0x00781f0050507f89 */ /* 0x000ed800000e0000 */
[----:B------:R-:W-:Y:S05]  /*22f20*/  @P0 BRA `(.L_x_3148) ;  /* 0x0000000c00dc0947 */ /* 0x000fea0003800000 */
[----:B------:R-:W-:Y:S02]  /*22f30*/  ULDC UR4, c[0x0][0xac8] ;  /* 0x0002b20000047ab9 */ /* 0x000fe40000000800 */
[----:B------:R-:W-:Y:S02]  /*22f40*/  ISETP.GE.AND P3, PT, R0, UR4, PT ;  /* 0x0000000400007c0c */ /* 0x000fe4000bf66270 */
[----:B------:R-:W-:Y:S02]  /*22f50*/  ISETP.GE.AND P4, PT, R19, UR4, PT ;  /* 0x0000000413007c0c */ /* 0x000fe4000bf86270 */
[----:B------:R-:W-:-:S09]  /*22f60*/  ISETP.GE.AND P5, PT, R84, UR4, PT ;  /* 0x0000000454007c0c */ /* 0x000fd2000bfa6270 */
[-C--:B---3--:R-:W-:Y:S02]  /*22f70*/  @!P3 LEA R2, P0, R0, R80.reuse, 0x1 ;  /* 0x000000500002b211 */ /* 0x088fe400078008ff */
[CC--:B-----5:R-:W-:Y:S02]  /*22f80*/  @!P4 LEA R4, P1, R19.reuse, R80.reuse, 0x1 ;  /* 0x000000501304c211 */ /* 0x0e0fe400078208ff */
        /* <DEDUP_REMOVED lines=13> */
.L_x_3139:
[----:B------:R-:W2:Y:S01]  /*23060*/  LDL R11, [R1+0x14] ;  /* 0x00001400010b7983 */ /* 0x000ea20000100800 */
[----:B------:R-:W-:-:S03]  /*23070*/  ULDC.64 UR4, c[0x0][0xc00] ;  /* 0x0003000000047ab9 */ /* 0x000fc60000000a00 */
[----:B------:R-:W3:Y:S01]  /*23080*/  LDL R9, [R1+0x34] ;  /* 0x0000340001097983 */ /* 0x000ee20000100800 */
[----:B------:R-:W-:Y:S01]  /*23090*/  ISETP.NE.U32.AND P0, PT, RZ, UR4, PT ;  /* 0x00000004ff007c0c */ /* 0x000fe2000bf05070 */
[----:B------:R-:W-:Y:S01]  /*230a0*/  IMAD.MOV.U32 R0, RZ, RZ, RZ ;  /* 0x000000ffff007224 */ /* 0x000fe200078e00ff */
[----:B------:R-:W4:Y:S02]  /*230b0*/  LDC R25, c[0x0][0xbe8] ;  /* 0x0002fa00ff197b82 */ /* 0x000f240000000800 */
        /* <DEDUP_REMOVED lines=12> */
[----:B------:R-:W-:Y:S02]  /*23180*/  MOV R6, UR4 ;  /* 0x0000000400067c02 */ /* 0x000fe40008000f00 */
[----:B------:R-:W-:-:S05]  /*23190*/  @P1 IADD3.X R5, R5, UR5, RZ, P2, !PT ;  /* 0x0000000505051c10 */ /* 0x000fca00097fe4ff */
[----:B------:R2:W5:Y:S01]  /*231a0*/  @P1 LDG.E R6, desc[UR36][R4.64] ;  /* 0x0000002404061981 */ /* 0x000562000c1e1900 */
[----:B----4-:R-:W-:Y:S01]  /*231b0*/  ISETP.NE.AND P2, PT, R25, 0x1, PT ;  /* 0x000000011900780c */ /* 0x010fe20003f45270 */
[----:B---3--:R-:W-:-:S12]  /*231c0*/  VIADD R24, R8, 0xffffff80 ;  /* 0xffffff8008187836 */ /* 0x008fd80000000000 */
[----:B------:R-:W3:Y:S01]  /*231d0*/  @P2 LDC R27, c[0x0][0xbec] ;  /* 0x0002fb00ff1b2b82 */ /* 0x000ee20000000800 */
[----:B------:R-:W-:Y:S02]  /*231e0*/  SHF.R.S32.HI R7, RZ, 0x1f, R24 ;  /* 0x0000001fff077819 */ /* 0x000fe40000011418 */
[----:B------:R-:W-:Y:S02]  /*231f0*/  ISETP.GE.AND P3, PT, R24, 0x80, PT ;  /* 0x000000801800780c */ /* 0x000fe40003f66270 */
[----:B------:R-:W-:Y:S01]  /*23200*/  LEA.HI R7, R7, R24, RZ, 0x3 ;  /* 0x0000001807077211 */ /* 0x000fe200078f18ff */
[----:B--2---:R-:W-:Y:S10]  /*23210*/  @P1 BRA `(.L_x_3149) ;  /* 0x0000000000101947 */ /* 0x004ff40003800000 */
[----:B------:R-:W-:Y:S05]  /*23220*/  @!P0 BRA `(.L_x_3149) ;  /* 0x00000000000c8947 */ /* 0x000fea0003800000 */
[----:B------:R-:W2:Y:S04]  /*23230*/  LDG.E R5, desc[UR36][R2.64] ;  /* 0x0000002402057981 */ /* 0x000ea8000c1e1900 */
[----:B-----5:R-:W2:Y:S02]  /*23240*/  LDG.E R6, desc[UR36][R2.64+0x4] ;  /* 0x0000042402067981 */ /* 0x020ea4000c1e1900 */
[----:B--2---:R-:W-:-:S07]  /*23250*/  IMAD.IADD R6, R6, 0x1, -R5 ;  /* 0x0000000106067824 */ /* 0x004fce00078e0a05 */
.L_x_3149:
[----:B------:R-:W2:Y:S01]  /*23260*/  LDL R20, [R1+0x30] ;  /* 0x0000300001147983 */ /* 0x000ea20000100800 */
[----:B------:R-:W-:Y:S01]  /*23270*/  BSSY B1, `(.L_x_3150) ;  /* 0x000002d000017945 */ /* 0x000fe20003800000 */
[----:B------:R-:W-:Y:S02]  /*23280*/  SEL R13, R11, RZ, !P0 ;  /* 0x000000ff0b0d7207 */ /* 0x000fe40004000000 */
[----:B------:R-:W-:Y:S02]  /*23290*/  LOP3.LUT R14, R7, 0xfffffff8, RZ, 0xc0, !PT ;  /* 0xfffffff8070e7812 */ /* 0x000fe400078ec0ff */
[----:B------:R-:W-:Y:S02]  /*232a0*/  SEL R12, R9, RZ, !P0 ;  /* 0x000000ff090c7207 */ /* 0x000fe40004000000 */
[----:B-----5:R-:W-:Y:S02]  /*232b0*/  SHF.R.S32.HI R11, RZ, 0x1f, R0 ;  /* 0x0000001fff0b7819 */ /* 0x020fe40000011400 */
[----:B--2---:R-:W-:Y:S01]  /*232c0*/  SHF.R.S32.HI R10, RZ, 0x1f, R20 ;  /* 0x0000001fff0a7819 */ /* 0x004fe20000011414 */
[----:B------:R-:W-:Y:S06]  /*232d0*/  @P3 BRA `(.L_x_3151) ;  /* 0x0000000000983947 */ /* 0x000fec0003800000 */
[----:B------:R-:W2:Y:S01]  /*232e0*/  LDC R9, c[0x0][0xbe8] ;  /* 0x0002fa00ff097b82 */ /* 0x000ea20000000800 */
[----:B------:R-:W-:Y:S01]  /*232f0*/  IADD3 R8, R225, -0x80, R8 ;  /* 0xffffff80e1087810 */ /* 0x000fe20007ffe008 */
[----:B--2---:R-:W-:-:S05]  /*23300*/  IMAD R2, R6, R9, RZ ;  /* 0x0000000906027224 */ /* 0x004fca00078e02ff */
        /* <DEDUP_REMOVED lines=13> */
[----:B------:R-:W4:Y:S01]  /*233e0*/  @P0 LDC R21, c[0x0][0xbf0] ;  /* 0x0002fc00ff150b82 */ /* 0x000f220000000800 */
[----:B------:R-:W-:-:S04]  /*233f0*/  IMAD.WIDE.U32 R2, R13, UR4, R2 ;  /* 0x000000040d027c25 */ /* 0x000fc8000f8e0002 */
        /* <DEDUP_REMOVED lines=20> */
.L_x_3151:
[----:B------:R-:W-:Y:S05]  /*23540*/  BSYNC B1 ;  /* 0x0000000000017941 */ /* 0x000fea0003800000 */
.L_x_3150:
[----:B------:R-:W4:Y:S01]  /*23550*/  @P2 LDC R9, c[0x0][0xbf0] ;  /* 0x0002fc00ff092b82 */ /* 0x000f220000000800 */
[----:B------:R-:W-:Y:S01]  /*23560*/  ULDC.64 UR4, c[0x0][0xaa0] ;  /* 0x0002a80000047ab9 */ /* 0x000fe20000000a00 */
[----:B------:R-:W-:Y:S01]  /*23570*/  IADD3 R14, R24, -R14, RZ ;  /* 0x8000000e180e7210 */ /* 0x000fe20007ffe0ff */
[----:B--2---:R-:W-:-:S04]  /*23580*/  IMAD R3, R11, UR4, RZ ;  /* 0x000000040b037c24 */ /* 0x004fc8000f8e02ff */
[C---:B------:R-:W-:Y:S02]  /*23590*/  IMAD R5, R0.reuse, UR5, R3 ;  /* 0x0000000500057c24 */ /* 0x040fe4000f8e0203 */
[----:B------:R-:W-:Y:S01]  /*235a0*/  IMAD.WIDE.U32 R2, R0, UR4, RZ ;  /* 0x0000000400027c25 */ /* 0x000fe2000f8e00ff */
[----:B------:R-:W-:-:S03]  /*235b0*/  ULDC.64 UR4, c[0x0][0xae8] ;  /* 0x0002ba0000047ab9 */ /* 0x000fc60000000a00 */
[----:B------:R-:W-:Y:S02]  /*235c0*/  IMAD R4, R14, 0x20, R221 ;  /* 0x000000200e047824 */ /* 0x000fe400078e02dd */
[----:B------:R-:W-:Y:S01]  /*235d0*/  IMAD R0, R10, UR4, RZ ;  /* 0x000000040a007c24 */ /* 0x000fe2000f8e02ff */
[----:B------:R-:W-:Y:S01]  /*235e0*/  SHF.R.S32.HI R10, RZ, 0x1f, R19 ;  /* 0x0000001fff0a7819 */ /* 0x000fe20000011413 */
[----:B------:R-:W-:Y:S02]  /*235f0*/  IMAD.IADD R8, R225, 0x1, R4 ;  /* 0x00000001e1087824 */ /* 0x000fe400078e0204 */
[----:B------:R-:W-:Y:S02]  /*23600*/  IMAD.IADD R3, R3, 0x1, R5 ;  /* 0x0000000103037824 */ /* 0x000fe400078e0205 */
[----:B------:R-:W-:Y:S02]  /*23610*/  IMAD R7, R20, UR5, R0 ;  /* 0x0000000514077c24 */ /* 0x000fe4000f8e0200 */
[----:B---3--:R-:W-:-:S04]  /*23620*/  @P2 IMAD.HI.U32 R0, R8, R27, RZ ;  /* 0x0000001b08002227 */ /* 0x008fc800078e00ff */
[----:B------:R-:W-:Y:S01]  /*23630*/  IMAD.WIDE.U32 R2, R20, UR4, R2 ;  /* 0x0000000414027c25 */ /* 0x000fe2000f8e0002 */
[----:B------:R-:W-:-:S03]  /*23640*/  ULDC.64 UR4, c[0x0][0xaf0] ;  /* 0x0002bc0000047ab9 */ /* 0x000fc60000000a00 */
[----:B------:R-:W-:Y:S01]  /*23650*/  IMAD.MOV.U32 R5, RZ, RZ, R8 ;  /* 0x000000ffff057224 */ /* 0x000fe200078e0008 */
[----:B----4-:R-:W-:Y:S01]  /*23660*/  @P2 SHF.R.U32.HI R5, RZ, R9, R0 ;  /* 0x00000009ff052219 */ /* 0x010fe20000011600 */
[----:B------:R-:W-:Y:S01]  /*23670*/  IMAD R4, R12, UR4, RZ ;  /* 0x000000040c047c24 */ /* 0x000fe2000f8e02ff */
[----:B------:R-:W-:Y:S01]  /*23680*/  IADD3 R3, R3, R7, RZ ;  /* 0x0000000703037210 */ /* 0x000fe20007ffe0ff */
[----:B------:R-:W-:Y:S01]  /*23690*/  IMAD.IADD R225, R221, 0x1, R225 ;  /* 0x00000001dde17824 */ /* 0x000fe200078e02e1 */
[--C-:B------:R-:W-:Y:S01]  /*236a0*/  SHF.R.S32.HI R0, RZ, 0x1f, R5.reuse ;  /* 0x0000001fff007819 */ /* 0x100fe20000011405 */
[----:B------:R-:W-:Y:S02]  /*236b0*/  IMAD.MOV R7, RZ, RZ, -R5 ;  /* 0x000000ffff077224 */ /* 0x000fe400078e0a05 */
[C---:B------:R-:W-:Y:S02]  /*236c0*/  IMAD R9, R13.reuse, UR5, R4 ;  /* 0x000000050d097c24 */ /* 0x040fe4000f8e0204 */
[----:B------:R-:W-:Y:S01]  /*236d0*/  IMAD.WIDE.U32 R2, R13, UR4, R2 ;  /* 0x000000040d027c25 */ /* 0x000fe2000f8e0002 */
[----:B------:R-:W-:-:S03]  /*236e0*/  ULDC.64 UR4, c[0x0][0xae0] ;  /* 0x0002b80000047ab9 */ /* 0x000fc60000000a00 */
[----:B------:R-:W-:Y:S02]  /*236f0*/  IMAD R7, R25, R7, R8 ;  /* 0x0000000719077224 */ /* 0x000fe400078e0208 */
[----:B------:R-:W-:Y:S02]  /*23700*/  IMAD R4, R0, UR4, RZ ;  /* 0x0000000400047c24 */ /* 0x000fe4000f8e02ff */
[----:B------:R-:W-:Y:S01]  /*23710*/  IMAD.IADD R3, R3, 0x1, R9 ;  /* 0x0000000103037824 */ /* 0x000fe200078e0209 */
[----:B------:R-:W-:Y:S01]  /*23720*/  SHF.R.S32.HI R0, RZ, 0x1f, R7 ;  /* 0x0000001fff007819 */ /* 0x000fe20000011407 */
[C---:B------:R-:W-:Y:S02]  /*23730*/  IMAD R9, R5.reuse, UR5, R4 ;  /* 0x0000000505097c24 */ /* 0x040fe4000f8e0204 */
[----:B------:R-:W-:Y:S01]  /*23740*/  IMAD.WIDE.U32 R2, R5, UR4, R2 ;  /* 0x0000000405027c25 */ /* 0x000fe2000f8e0002 */
[----:B------:R-:W-:-:S03]  /*23750*/  ULDC.64 UR4, c[0x0][0xad8] ;  /* 0x0002b60000047ab9 */ /* 0x000fc60000000a00 */
[----:B------:R-:W-:Y:S02]  /*23760*/  IMAD R0, R0, UR4, RZ ;  /* 0x0000000400007c24 */ /* 0x000fe4000f8e02ff */
[----:B------:R-:W-:Y:S02]  /*23770*/  IMAD.IADD R3, R3, 0x1, R9 ;  /* 0x0000000103037824 */ /* 0x000fe400078e0209 */
[C---:B------:R-:W-:Y:S02]  /*23780*/  IMAD R9, R7.reuse, UR5, R0 ;  /* 0x0000000507097c24 */ /* 0x040fe4000f8e0200 */
[----:B------:R-:W-:Y:S01]  /*23790*/  IMAD.WIDE.U32 R4, R7, UR4, R2 ;  /* 0x0000000407047c25 */ /* 0x000fe2000f8e0002 */
[----:B------:R-:W-:-:S03]  /*237a0*/  ULDC.64 UR4, c[0x0][0xa80] ;  /* 0x0002a00000047ab9 */ /* 0x000fc60000000a00 */
[----:B------:R-:W-:Y:S01]  /*237b0*/  IMAD.SHL.U32 R7, R14, 0x8, RZ ;  /* 0x000000080e077824 */ /* 0x000fe200078e00ff */
[----:B------:R-:W-:Y:S02]  /*237c0*/  IADD3 R3, R5, R9, RZ ;  /* 0x0000000905037210 */ /* 0x000fe40007ffe0ff */
[C---:B------:R-:W-:Y:S01]  /*237d0*/  LEA R2, P0, R4.reuse, UR4, 0x1 ;  /* 0x0000000404027c11 */ /* 0x040fe2000f8008ff */
[C---:B------:R-:W-:Y:S01]  /*237e0*/  VIADD R9, R7.reuse, 0xc0 ;  /* 0x000000c007097836 */ /* 0x040fe20000000000 */
[----:B------:R-:W-:Y:S01]  /*237f0*/  UMOV UR4, 0xffffffff ;  /* 0xffffffff00047882 */ /* 0x000fe20000000000 */
[----:B------:R-:W-:Y:S01]  /*23800*/  VIADD R21, R7, 0x80 ;  /* 0x0000008007157836 */ /* 0x000fe20000000000 */
[----:B------:R-:W-:Y:S02]  /*23810*/  LEA.HI.X R3, R4, UR5, R3, 0x1, P0 ;  /* 0x0000000504037c11 */ /* 0x000fe400080f0c03 */
[----:B------:R-:W-:Y:S02]  /*23820*/  SHF.R.S32.HI R5, RZ, 0x1f, R7 ;  /* 0x0000001fff057819 */ /* 0x000fe40000011407 */
[----:B------:R-:W-:-:S02]  /*23830*/  SHF.R.S32.HI R8, RZ, 0x1f, R9 ;  /* 0x0000001fff087819 */ /* 0x000fc40000011409 */
[----:B------:R-:W-:Y:S01]  /*23840*/  SHF.R.S32.HI R20, RZ, 0x1f, R21 ;  /* 0x0000001fff147819 */ /* 0x000fe20000011415 */
[----:B------:R-:W-:Y:S06]  /*23850*/  BRA.DIV UR4, `(.L_x_3152) ;  /* 0x000000ca04907947 */ /* 0x000fec000b800000 */
[----:B------:R2:W3:Y:S04]  /*23860*/  SHFL.IDX PT, R0, R3, RZ, 0x181f ;  /* 0x00181fff03007589 */ /* 0x0004e800000e0000 */
[----:B------:R2:W4:Y:S02]  /*23870*/  SHFL.IDX PT, R14, R2, RZ, 0x181f ;  /* 0x00181fff020e7589 */ /* 0x00052400000e0000 */
.L_x_3469:
        /* <DEDUP_REMOVED lines=10> */
[----:B------:R-:W-:Y:S02]  /*23920*/  @!P2 LEA R26, P4, R19, R14, 0x1 ;  /* 0x0000000e131aa211 */ /* 0x000fe400078808ff */
        /* <DEDUP_REMOVED lines=10> */
.L_x_3154:
[----:B------:R-:W-:Y:S05]  /*239d0*/  BSYNC B1 ;  /* 0x0000000000017941 */ /* 0x000fea0003800000 */
.L_x_3153:
[----:B------:R-:W-:-:S03]  /*239e0*/  UMOV UR4, 0xffffffff ;  /* 0xffffffff00047882 */ /* 0x000fc60000000000 */
[----:B------:R-:W-:Y:S05]  /*239f0*/  BRA.DIV UR4, `(.L_x_3155) ;  /* 0x000000ca045c7947 */ /* 0x000fea000b800000 */
[----:B---3--:R3:W0:Y:S04]  /*23a00*/  SHFL.IDX PT, R0, R3, 0x1, 0x181f ;  /* 0x00381f0003007f89 */ /* 0x00862800000e0000 */
[----:B----4-:R3:W4:Y:S02]  /*23a10*/  SHFL.IDX PT, R14, R2, 0x1, 0x181f ;  /* 0x00381f00020e7f89 */ /* 0x01072400000e0000 */
.L_x_3473:
        /* <DEDUP_REMOVED lines=21> */
.L_x_3157:
[----:B------:R-:W-:Y:S05]  /*23b70*/  BSYNC B1 ;  /* 0x0000000000017941 */ /* 0x000fea0003800000 */
.L_x_3156:
[----:B------:R-:W-:-:S03]  /*23b80*/  UMOV UR4, 0xffffffff ;  /* 0xffffffff00047882 */ /* 0x000fc60000000000 */
[----:B------:R-:W-:Y:S05]  /*23b90*/  BRA.DIV UR4, `(.L_x_3158) ;  /* 0x000000ca043c7947 */ /* 0x000fea000b800000 */
[----:B0-----:R0:W0:Y:S04]  /*23ba0*/  SHFL.IDX PT, R0, R3, 0x2, 0x181f ;  /* 0x00581f0003007f89 */ /* 0x00102800000e0000 */
[----:B----4-:R4:W0:Y:S02]  /*23bb0*/  SHFL.IDX PT, R14, R2, 0x2, 0x181f ;  /* 0x00581f00020e7f89 */ /* 0x01082400000e0000 */
.L_x_3477:
        /* <DEDUP_REMOVED lines=21> */
.L_x_3160:
[----:B------:R-:W-:Y:S05]  /*23d10*/  BSYNC B1 ;  /* 0x0000000000017941 */ /* 0x000fea0003800000 */
.L_x_3159:
[----:B------:R-:W-:-:S03]  /*23d20*/  UMOV UR4, 0xffffffff ;  /* 0xffffffff00047882 */ /* 0x000fc60000000000 */
[----:B------:R-:W-:Y:S05]  /*23d30*/  BRA.DIV UR4, `(.L_x_3161) ;  /* 0x000000ca041c7947 */ /* 0x000fea000b800000 */
[----:B0-----:R0:W0:Y:S04]  /*23d40*/  SHFL.IDX PT, R0, R3, 0x3, 0x181f ;  /* 0x00781f0003007f89 */ /* 0x00102800000e0000 */
[----:B------:R0:W0:Y:S02]  /*23d50*/  SHFL.IDX PT, R14, R2, 0x3, 0x181f ;  /* 0x00781f00020e7f89 */ /* 0x00002400000e0000 */
.L_x_3481:
        /* <DEDUP_REMOVED lines=20> */
.L_x_3148:
[----:B------:R-:W-:Y:S05]  /*23ea0*/  BSYNC B0 ;  /* 0x0000000000007941 */ /* 0x000fea0003800000 */
.L_x_3138:
[----:B------:R-:W-:Y:S02]  /*23eb0*/  ULDC UR4, c[0x0][0xc3c] ;  /* 0x00030f0000047ab9 */ /* 0x000fe40000000800 */
[----:B-1----:R-:W-:-:S13]  /*23ec0*/  ISETP.GE.AND P0, PT, R219, UR4, PT ;  /* 0x00000004db007c0c */ /* 0x002fda000bf06270 */
[----:B------:R-:W-:Y:S05]  /*23ed0*/  @!P0 BRA `(.L_x_3162) ;  /* 0xfffffdd000dc8947 */ /* 0x000fea000383ffff */
[----:B------:R-:W-:Y:S05]  /*23ee0*/  BRA `(.L_x_2941) ;  /* 0x0000008000487947 */ /* 0x000fea0003800000 */
.L_x_2939:
[----:B------:R-:W-:-:S08]  /*23ef0*/  NOP ;  /* 0x0000000000007918 */ /* 0x000fd00000000000 */
[----:B0-----:R-:W0:-:S00]  /*23f00*/  USETMAXREG.DEALLOC.CTAPOOL 0x28 ;  /* 0x00000028000079c8 */ /* 0x001e0000080e0500 */
[----:B0-----:R-:W2:Y:S01]  /*23f10*/  LDL.LU R3, [R1] ;  /* 0x0000000001037983 */ /* 0x001ea20000300800 */
[----:B------:R-:W-:-:S06]  /*23f20*/  LOP3.LUT R0, R0, 0x3, RZ, 0xc0, !PT ;  /* 0x0000000300007812 */ /* 0x000fcc00078ec0ff */
[----:B------:R-:W0:Y:S02]  /*23f30*/  SHFL.IDX PT, R0, R0, RZ, 0x1f ;  /* 0x00001fff00007589 */ /* 0x000e2400000e0000 */
[----:B0-----:R-:W-:-:S13]  /*23f40*/  ISETP.NE.AND P0, PT, R0, RZ, PT ;  /* 0x000000ff0000720c */ /* 0x001fda0003f05270 */
[----:B------:R-:W-:Y:S01]  /*23f50*/  @P0 BAR.SYNC.DEFER_BLOCKING 0x5, 0x180 ;  /* 0x0146000000000b1d */ /* 0x000fe20000010000 */
[----:B--2---:R-:W-:-:S04]  /*23f60*/  LOP3.LUT R3, R3, 0xffffff7f, RZ, 0xc0, !PT ;  /* 0xffffff7f03037812 */ /* 0x004fc800078ec0ff */
[----:B------:R-:W-:-:S05]  /*23f70*/  @P0 LOP3.LUT R3, R3, 0x80, RZ, 0xfc, !PT ;  /* 0x0000008003030812 */ /* 0x000fca00078efcff */
[----:B------:R0:W-:Y:S02]  /*23f80*/  STL [R1], R3 ;  /* 0x0000000301007387 */ /* 0x0001e40000100800 */
[----:B0-----:R-:W-:-:S04]  /*23f90*/  @P0 MOV R3, 0x400 ;  /* 0x0000040000030802 */ /* 0x001fc80000000f00 */
        /* <DEDUP_REMOVED lines=43> */
[----:B------:R-:W-:Y:S01]  /*24250*/  MOV R4, R3 ;  /* 0x0000000300047202 */ /* 0x000fe20000000f00 */
[----:B------:R-:W-:Y:S01]  /*24260*/  UMOV UR4, URZ ;  /* 0x0000003f00047c82 */ /* 0x000fe20008000000 */
[----:B------:R-:W-:Y:S01]  /*24270*/  ULDC UR7, c[0x0][0xc3c] ;  /* 0x00030f0000077ab9 */ /* 0x000fe20000000800 */
[----:B------:R-:W-:-:S05]  /*24280*/  ULDC UR5, c[0x0][0xc38] ;  /* 0x00030e0000057ab9 */ /* 0x000fca0000000800 */
.L_x_3168:
[----:B------:R-:W-:Y:S01]  /*24290*/  UIADD3 UR4, UR4, 0x1f, URZ ;  /* 0x0000001f04047890 */ /* 0x000fe2000fffe03f */
[----:B------:R-:W-:-:S05]  /*242a0*/  IMAD.U32 R19, RZ, RZ, UR7 ;  /* 0x00000007ff137e24 */ /* 0x000fca000f8e00ff */
[----:B0-----:R-:W-:-:S13]  /*242b0*/  ISETP.LE.AND P6, PT, R10, UR4, PT ;  /* 0x000000040a007c0c */ /* 0x001fda000bfc3270 */
[----:B------:R-:W-:Y:S05]  /*242c0*/  @P6 BRA `(.L_x_3165) ;  /* 0x0000000400b46947 */ /* 0x000fea0003800000 */
[----:B------:R-:W-:Y:S01]  /*242d0*/  VIADD R7, R5, UR4 ;  /* 0x0000000405077c36 */ /* 0x000fe20008000000 */
[----:B------:R-:W-:Y:S01]  /*242e0*/  BSSY B0, `(.L_x_3166) ;  /* 0x0000007000007945 */ /* 0x000fe20003800000 */
[----:B------:R-:W-:-:S03]  /*242f0*/  IMAD.MOV.U32 R0, RZ, RZ, RZ ;  /* 0x000000ffff007224 */ /* 0x000fc600078e00ff */
[----:B------:R-:W-:-:S13]  /*24300*/  ISETP.GE.OR P6, PT, R7, R10, !P0 ;  /* 0x0000000a0700720c */ /* 0x000fda00047c6670 */
[----:B------:R-:W-:Y:S05]  /*24310*/  @P6 BRA `(.L_x_3167) ;  /* 0x00000000000c6947 */ /* 0x000fea0003800000 */
[----:B------:R-:W0:Y:S02]  /*24320*/  LDC.64 R2, c[0x0][0xc80] ;  /* 0x00032000ff027b82 */ /* 0x000e240000000a00 */
[----:B0-----:R-:W-:-:S05]  /*24330*/  IMAD.WIDE R2, R7, 0x4, R2 ;  /* 0x0000000407027825 */ /* 0x001fca00078e0202 */
[----:B------:R0:W5:Y:S02]  /*24340*/  LDG.E R0, desc[UR36][R2.64] ;  /* 0x0000002402007981 */ /* 0x000164000c1e1900 */
.L_x_3167:
[----:B------:R-:W-:Y:S05]  /*24350*/  BSYNC B0 ;  /* 0x0000000000007941 */ /* 0x000fea0003800000 */
.L_x_3166:
        /* <DEDUP_REMOVED lines=17> */
[----:B------:R-:W-:-:S05]  /*24470*/  IMAD.IADD R4, R3, 0x1, R4 ;  /* 0x0000000103047824 */ /* 0x000fca00078e0204 */
[----:B------:R-:W-:-:S13]  /*24480*/  ISETP.GT.AND P6, PT, R4, UR6, PT ;  /* 0x0000000604007c0c */ /* 0x000fda000bfc4270 */
[----:B------:R-:W-:Y:S05]  /*24490*/  @!P6 BRA `(.L_x_3168) ;  /* 0xfffffffc007ce947 */ /* 0x000fea000383ffff */
.L_x_3164:
[----:B------:R-:W-:-:S05]  /*244a0*/  IADD3 R11, -R3, R4, RZ ;  /* 0x00000004030b7210 */ /* 0x000fca0007ffe1ff */
        /* <DEDUP_REMOVED lines=19> */
.L_x_3169:
[----:B-1----:R-:W-:Y:S02]  /*245e0*/  IMAD.MOV R2, RZ, RZ, -R3 ;  /* 0x000000ffff027224 */ /* 0x002fe400078e0a03 */
[----:B---3--:R-:W-:-:S03]  /*245f0*/  IMAD R16, R16, UR5, R11 ;  /* 0x0000000510107c24 */ /* 0x008fc6000f8e020b */
[----:B------:R-:W-:Y:S02]  /*24600*/  MOV R11, R2 ;  /* 0x00000002000b7202 */ /* 0x000fe40000000f00 */
[----:B------:R-:W-:Y:S02]  /*24610*/  IABS R2, R4 ;  /* 0x0000000400027213 */ /* 0x000fe40000000000 */
[----:B--2---:R-:W-:Y:S01]  /*24620*/  IADD3 R9, -R16, UR6, RZ ;  /* 0x0000000610097c10 */ /* 0x004fe2000fffe1ff */
        /* <DEDUP_REMOVED lines=10> */
[-C--:B------:R-:W-:Y:S01]  /*246d0*/  @!P1 IADD3 R3, R3, -R12.reuse, RZ ;  /* 0x8000000c03039210 */ /* 0x080fe20007ffe0ff */
        /* <DEDUP_REMOVED lines=19> */
[----:B-1----:R-:W-:-:S06]  /*24810*/  IADD3 R3, R7, 0xffffffe, RZ ;  /* 0x0ffffffe07037810 */ /* 0x002fcc0007ffe0ff */
        /* <DEDUP_REMOVED lines=14> */
[----:B------:R-:W-:Y:S02]  /*24900*/  ISETP.GE.AND P2, PT, R3, RZ, PT ;  /* 0x000000ff0300720c */ /* 0x000fe40003f46270 */
[----:B------:R-:W-:-:S05]  /*24910*/  IADD3 R3, R13, R6, RZ ;  /* 0x000000060d037210 */ /* 0x000fca0007ffe0ff */
[----:B------:R-:W-:-:S06]  /*24920*/  @P0 VIADD R2, R2, 0x1 ;  /* 0x0000000102020836 */ /* 0x000fcc0000000000 */
[----:B------:R-:W-:Y:S01]  /*24930*/  @!P2 IMAD.MOV R2, RZ, RZ, -R2 ;  /* 0x000000ffff02a224 */ /* 0x000fe200078e0a02 */
[----:B------:R-:W-:Y:S01]  /*24940*/  @!P1 LOP3.LUT R2, RZ, R18, RZ, 0x33, !PT ;  /* 0x00000012ff029212 */ /* 0x000fe200078e33ff */
[----:B------:R-:W-:-:S03]  /*24950*/  IMAD.MOV R18, RZ, RZ, -R18 ;  /* 0x000000ffff127224 */ /* 0x000fc600078e0a12 */
[----:B------:R-:W-:Y:S01]  /*24960*/  LOP3.LUT R17, RZ, R2, RZ, 0x33, !PT ;  /* 0x00000002ff117212 */ /* 0x000fe200078e33ff */
[----:B------:R-:W-:-:S04]  /*24970*/  IMAD R18, R2, R18, R3 ;  /* 0x0000001202127224 */ /* 0x000fc800078e0203 */
[----:B------:R-:W-:Y:S01]  /*24980*/  IMAD.IADD R17, R0, 0x1, R17 ;  /* 0x0000000100117824 */ /* 0x000fe200078e0211 */
[----:B------:R-:W-:Y:S06]  /*24990*/  BRA `(.L_x_3170) ;  /* 0x00000000000c7947 */ /* 0x000fec0003800000 */
.L_x_3165:
[----:B------:R-:W-:Y:S01]  /*249a0*/  IMAD.MOV.U32 R17, RZ, RZ, RZ ;  /* 0x000000ffff117224 */ /* 0x000fe200078e00ff */
[----:B------:R-:W-:Y:S01]  /*249b0*/  MOV R18, RZ ;  /* 0x000000ff00127202 */ /* 0x000fe20000000f00 */
[----:B------:R-:W-:-:S07]  /*249c0*/  IMAD.U32 R16, RZ, RZ, UR6 ;  /* 0x00000006ff107e24 */ /* 0x000fce000f8e00ff */
.L_x_3170:
[----:B------:R-:W-:-:S13]  /*249d0*/  ISETP.NE.AND P0, PT, R5, RZ, PT ;  /* 0x000000ff0500720c */ /* 0x000fda0003f05270 */
[----:B------:R-:W0:Y:S01]  /*249e0*/  @!P0 S2R R3, SR_CgaCtaId ;  /* 0x0000000000038919 */ /* 0x000e220000008800 */
[----:B------:R-:W-:-:S04]  /*249f0*/  @!P0 MOV R0, 0x400 ;  /* 0x0000040000008802 */ /* 0x000fc80000000f00 */
[----:B0-----:R-:W-:-:S05]  /*24a00*/  @!P0 LEA R0, R3, R0, 0x18 ;  /* 0x0000000003008211 */ /* 0x001fca00078ec0ff */
[----:B------:R2:W-:Y:S01]  /*24a10*/  @!P0 STS.128 [R0+0x388d0], R16 ;  /* 0x0388d01000008388 */ /* 0x0005e20000000c00 */
[----:B------:R-:W-:Y:S06]  /*24a20*/  BAR.ARV 0x5, 0x180 ;  /* 0x0146000000007b1d */ /* 0x000fec0000002000 */
.L_x_3163:
        /* <DEDUP_REMOVED lines=15> */
[----:B------:R-:W-:Y:S01]  /*24b20*/  ULDC.64 UR40, c[0x0][0x198] ;  /* 0x0000660000287ab9 */ /* 0x000fe20000000a00 */
[----:B------:R-:W-:Y:S01]  /*24b30*/  IMAD.MOV.U32 R23, RZ, RZ, RZ ;  /* 0x000000ffff177224 */ /* 0x000fe200078e00ff */
[----:B------:R-:W-:Y:S01]  /*24b40*/  ULDC UR39, c[0x0][0xc] ;  /* 0x0000030000277ab9 */ /* 0x000fe20000000800 */
[----:B------:R-:W-:-:S02]  /*24b50*/  IMAD.MOV.U32 R31, RZ, RZ, 0x1 ;  /* 0x00000001ff1f7424 */ /* 0x000fc400078e00ff */
[C---:B0-----:R-:W-:Y:S01]  /*24b60*/  IMAD.SHL.U32 R2, R11.reuse, 0x80, RZ ;  /* 0x000000800b027824 */ /* 0x041fe200078e00ff */
[C---:B------:R-:W-:Y:S02]  /*24b70*/  SHF.L.U32 R6, R11.reuse, 0x1, RZ ;  /* 0x000000010b067819 */ /* 0x040fe400000006ff */
[----:B------:R-:W-:Y:S02]  /*24b80*/  SHF.R.U32.HI R4, RZ, 0x1, R11 ;  /* 0x00000001ff047819 */ /* 0x000fe4000001160b */
        /* <DEDUP_REMOVED lines=10> */
[----:B------:R-:W-:Y:S01]  /*24c30*/  LOP3.LUT R9, R5, 0x70, R6, 0x78, !PT ;  /* 0x0000007005097812 */ /* 0x000fe200078e7806 */
[----:B------:R-:W-:Y:S01]  /*24c40*/  IMAD.SHL.U32 R6, R10, 0x10, RZ ;  /* 0x000000100a067824 */ /* 0x000fe200078e00ff */
[C---:B------:R-:W-:Y:S01]  /*24c50*/  LOP3.LUT R5, R3.reuse, 0x30, R4, 0xf8, !PT ;  /* 0x0000003003057812 */ /* 0x040fe200078ef804 */
[----:B------:R-:W-:Y:S01]  /*24c60*/  ULOP3.LUT UR42, UR5, 0x2, URZ, 0xfc, !UPT ;  /* 0x00000002052a7892 */ /* 0x000fe2000f8efc3f */
[----:B------:R-:W-:Y:S01]  /*24c70*/  LOP3.LUT R4, R2, 0x400, RZ, 0xc0, !PT ;  /* 0x0000040002047812 */ /* 0x000fe200078ec0ff */
[----:B------:R-:W-:Y:S01]  /*24c80*/  ULOP3.LUT UR38, UR5, 0x1, URZ, 0xfc, !UPT ;  /* 0x0000000105267892 */ /* 0x000fe2000f8efc3f */
[----:B------:R-:W-:-:S02]  /*24c90*/  LOP3.LUT R3, R3, 0x10, R11, 0xf8, !PT ;  /* 0x0000001003037812 */ /* 0x000fc400078ef80b */
[--C-:B------:R-:W-:Y:S02]  /*24ca0*/  LOP3.LUT R5, R5, 0x70, R0.reuse, 0x78, !PT ;  /* 0x0000007005057812 */ /* 0x100fe400078e7800 */
[----:B------:R-:W-:Y:S02]  /*24cb0*/  LOP3.LUT R4, R4, 0x1800, R7, 0xf8, !PT ;  /* 0x0000180004047812 */ /* 0x000fe400078ef807 */
[----:B------:R-:W-:Y:S02]  /*24cc0*/  LOP3.LUT R3, R3, 0x70, R0, 0x78, !PT ;  /* 0x0000007003037812 */ /* 0x000fe400078e7800 */
[----:B------:R-:W-:Y:S02]  /*24cd0*/  LOP3.LUT R5, R5, 0xc00, R2, 0xf8, !PT ;  /* 0x00000c0005057812 */ /* 0x000fe400078ef802 */
[----:B------:R-:W-:Y:S02]  /*24ce0*/  LOP3.LUT R8, R9, 0x400, R6, 0xf8, !PT ;  /* 0x0000040009087812 */ /* 0x000fe400078ef806 */
        /* <DEDUP_REMOVED lines=9> */
[----:B------:R0:W-:Y:S03]  /*24d80*/  STL [R1+0x8], R2 ;  /* 0x0000080201007387 */ /* 0x0001e60000100800 */
[----:B------:R-:W-:-:S05]  /*24d90*/  IADD3 R0, R22, R8, RZ ;  /* 0x0000000816007210 */ /* 0x000fca0007ffe0ff */
[----:B------:R1:W-:Y:S01]  /*24da0*/  STL [R1+0x18], R0 ;  /* 0x0000180001007387 */ /* 0x0003e20000100800 */
[----:B0-----:R-:W-:-:S07]  /*24db0*/  LOP3.LUT R2, R30, 0x80, RZ, 0xfc, !PT ;  /* 0x000000801e027812 */ /* 0x001fce00078efcff */
.L_x_3285:
[----:B0-----:R-:W0:Y:S02]  /*24dc0*/  LDC.64 R24, c[0x0][0xc88] ;  /* 0x00032200ff187b82 */ /* 0x001e240000000a00 */
[----:B0-----:R-:W-:-:S06]  /*24dd0*/  IMAD.WIDE R24, R19, 0x4, R24 ;  /* 0x0000000413187825 */ /* 0x001fcc00078e0218 */
[----:B-1----:R-:W1:Y:S01]  /*24de0*/  LDG.E R24, desc[UR36][R24.64] ;  /* 0x0000002418187981 */ /* 0x002e62000c1e1900 */
[----:B------:R-:W-:Y:S05]  /*24df0*/  YIELD ;  /* 0x0000000000007946 */ /* 0x000fea0003800000 */
[----:B------:R-:W-:Y:S01]  /*24e00*/  ULDC.64 UR4, c[0x0][0xa28] ;  /* 0x00028a0000047ab9 */ /* 0x000fe20000000a00 */
[----:B------:R-:W-:Y:S01]  /*24e10*/  ULDC.64 UR8, c[0x0][0xa18] ;  /* 0x0002860000087ab9 */ /* 0x000fe20000000a00 */
[----:B------:R-:W-:Y:S01]  /*24e20*/  ISETP.NE.U32.AND P0, PT, RZ, UR4, PT ;  /* 0x00000004ff007c0c */ /* 0x000fe2000bf05070 */
[----:B------:R-:W-:Y:S01]  /*24e30*/  IMAD.MOV.U32 R37, RZ, RZ, RZ ;  /* 0x000000ffff257224 */ /* 0x000fe200078e00ff */
[----:B------:R-:W-:-:S02]  /*24e40*/  ULDC.64 UR6, c[0x0][0xa10] ;  /* 0x0002840000067ab9 */ /* 0x000fc40000000a00 */
        /* <DEDUP_REMOVED lines=11> */
[----:B------:R1:W5:Y:S01]  /*24f00*/  @P0 LDG.E R37, desc[UR36][R2.64] ;  /* 0x0000002402250981 */ /* 0x000362000c1e1900 */
[----:B------:R-:W-:Y:S02]  /*24f10*/  ISETP.NE.U32.AND P0, PT, RZ, UR4, PT ;  /* 0x00000004ff007c0c */ /* 0x000fe4000bf05070 */
[----:B------:R-:W-:Y:S01]  /*24f20*/  ISETP.NE.U32.AND P1, PT, RZ, UR6, PT ;  /* 0x00000006ff007c0c */ /* 0x000fe2000bf25070 */
[----:B0-----:R-:W-:Y:S01]  /*24f30*/  IMAD.MOV.U32 R0, RZ, RZ, RZ ;  /* 0x000000ffff007224 */ /* 0x001fe200078e00ff */
[----:B------:R-:W-:Y:S02]  /*24f40*/  ISETP.NE.AND.EX P0, PT, RZ, UR5, PT, P0 ;  /* 0x00000005ff007c0c */ /* 0x000fe4000bf05300 */
[----:B------:R-:W-:Y:S02]  /*24f50*/  ISETP.NE.AND.EX P1, PT, RZ, UR7, PT, P1 ;  /* 0x00000007ff007c0c */ /* 0x000fe4000bf25310 */
[C---:B------:R-:W-:Y:S02]  /*24f60*/  IADD3 R4, P4, R25.reuse, UR6, RZ ;  /* 0x0000000619047c10 */ /* 0x040fe4000ff9e0ff */
[----:B-1----:R-:W-:Y:S01]  /*24f70*/  IADD3 R2, P3, R25, UR4, RZ ;  /* 0x0000000419027c10 */ /* 0x002fe2000ff7e0ff */
[----:B------:R-:W-:Y:S01]  /*24f80*/  ULDC UR4, c[0x0][0x288] ;  /* 0x0000a20000047ab9 */ /* 0x000fe20000000800 */
[----:B------:R-:W-:-:S02]  /*24f90*/  IADD3.X R5, R26, UR7, RZ, P4, !PT ;  /* 0x000000071a057c10 */ /* 0x000fc4000a7fe4ff */
[C---:B------:R-:W-:Y:S02]  /*24fa0*/  IADD3.X R3, R26.reuse, UR5, RZ, P3, !PT ;  /* 0x000000051a037c10 */ /* 0x040fe40009ffe4ff */
[----:B------:R-:W-:Y:S02]  /*24fb0*/  @P2 IADD3 R6, P3, R25, UR8, RZ ;  /* 0x0000000819062c10 */ /* 0x000fe4000ff7e0ff */
[----:B------:R-:W-:Y:S01]  /*24fc0*/  MOV R8, UR4 ;  /* 0x0000000400087c02 */ /* 0x000fe20008000f00 */
[----:B------:R-:W5:Y:S01]  /*24fd0*/  @P0 LDG.E R28, desc[UR36][R2.64] ;  /* 0x00000024021c0981 */ /* 0x000f62000c1e1900 */
[----:B------:R-:W-:Y:S01]  /*24fe0*/  @P2 IADD3.X R7, R26, UR9, RZ, P3, !PT ;  /* 0x000000091a072c10 */ /* 0x000fe20009ffe4ff */
[----:B------:R-:W-:Y:S02]  /*24ff0*/  ULDC.64 UR4, c[0x0][0x418] ;  /* 0x0001060000047ab9 */ /* 0x000fe40000000a00 */
[----:B------:R-:W5:Y:S04]  /*25000*/  @P1 LDG.E R0, desc[UR36][R4.64] ;  /* 0x0000002404001981 */ /* 0x000f68000c1e1900 */
[----:B------:R0:W2:Y:S01]  /*25010*/  @P2 LDG.E R8, desc[UR36][R6.64] ;  /* 0x0000002406082981 */ /* 0x0000a2000c1e1900 */
[----:B------:R-:W-:-:S03]  /*25020*/  UISETP.NE.U32.AND UP0, UPT, UR4, URZ, UPT ;  /* 0x0000003f0400728c */ /* 0x000fc6000bf05070 */
[----:B------:R-:W-:Y:S01]  /*25030*/  ULDC UR4, c[0x0][0x424] ;  /* 0x0001090000047ab9 */ /* 0x000fe20000000800 */
[----:B------:R-:W-:-:S03]  /*25040*/  UISETP.NE.AND.EX UP0, UPT, UR5, URZ, UPT, UP0 ;  /* 0x0000003f0500728c */ /* 0x000fc6000bf05300 */
[----:B------:R-:W-:Y:S01]  /*25050*/  ULDC UR5, c[0x0][0x2f0] ;  /* 0x0000bc0000057ab9 */ /* 0x000fe20000000800 */
[----:B------:R-:W-:-:S04]  /*25060*/  USEL UR4, UR4, 0x1, UP0 ;  /* 0x0000000104047887 */ /* 0x000fc80008000000 */
[----:B------:R-:W-:-:S03]  /*25070*/  UIMAD UR4, UR4, UR5, URZ ;  /* 0x00000005040472a4 */ /* 0x000fc6000f8e023f */
[----:B------:R-:W-:Y:S02]  /*25080*/  ULDC UR5, c[0x0][0x348] ;  /* 0x0000d20000057ab9 */ /* 0x000fe40000000800 */
[----:B0-----:R-:W-:Y:S02]  /*25090*/  IMAD.U32 R6, RZ, RZ, UR5 ;  /* 0x00000005ff067e24 */ /* 0x001fe4000f8e00ff */
[----:B------:R-:W-:Y:S01]  /*250a0*/  IMAD.U32 R7, RZ, RZ, UR4 ;  /* 0x00000004ff077e24 */ /* 0x000fe2000f8e00ff */
[----:B--2---:R0:W-:Y:S01]  /*250b0*/  STL [R1+0x1c], R8 ;  /* 0x00001c0801007387 */ /* 0x0041e20000100800 */
[----:B------:R-:W-:Y:S01]  /*250c0*/  IMAD.MOV.U32 R9, RZ, RZ, R8 ;  /* 0x000000ffff097224 */ /* 0x000fe200078e0008 */
[----:B------:R-:W-:Y:S06]  /*250d0*/  @P2 BRA `(.L_x_3172) ;  /* 0x0000000000142947 */ /* 0x000fec0003800000 */
[----:B------:R-:W-:Y:S05]  /*250e0*/  @!P0 BRA `(.L_x_3172) ;  /* 0x0000000000108947 */ /* 0x000fea0003800000 */
[----:B0-----:R-:W2:Y:S04]  /*250f0*/  LDG.E R8, desc[UR36][R2.64] ;  /* 0x0000002402087981 */ /* 0x001ea8000c1e1900 */
[----:B------:R-:W2:Y:S02]  /*25100*/  LDG.E R2, desc[UR36][R2.64+0x4] ;  /* 0x0000042402027981 */ /* 0x000ea4000c1e1900 */
[----:B--2---:R-:W-:-:S05]  /*25110*/  IMAD.IADD R9, R2, 0x1, -R8 ;  /* 0x0000000102097824 */ /* 0x004fca00078e0a08 */
[----:B------:R1:W-:Y:S02]  /*25120*/  STL [R1+0x1c], R9 ;  /* 0x00001c0901007387 */ /* 0x0003e40000100800 */
.L_x_3172:
[----:B------:R-:W-:Y:S01]  /*25130*/  ULDC.64 UR4, c[0x0][0xa20] ;  /* 0x0002880000047ab9 */ /* 0x000fe20000000a00 */
[----:B------:R-:W-:Y:S02]  /*25140*/  MOV R33, R24 ;  /* 0x0000001800217202 */ /* 0x000fe40000000f00 */
[----:B------:R-:W-:-:S04]  /*25150*/  ISETP.NE.U32.AND P0, PT, RZ, UR4, PT ;  /* 0x00000004ff007c0c */ /* 0x000fc8000bf05070 */
[----:B------:R-:W-:-:S13]  /*25160*/  ISETP.NE.AND.EX P0, PT, RZ, UR5, PT, P0 ;  /* 0x00000005ff007c0c */ /* 0x000fda000bf05300 */
[----:B------:R-:W-:Y:S05]  /*25170*/  @!P0 BRA `(.L_x_3173) ;  /* 0x0000000000108947 */ /* 0x000fea0003800000 */
[----:B------:R-:W-:-:S04]  /*25180*/  IADD3 R2, P0, R25, UR4, RZ ;  /* 0x0000000419027c10 */ /* 0x000fc8000ff1e0ff */
[----:B------:R-:W-:-:S05]  /*25190*/  IADD3.X R3, R26, UR5, RZ, P0, !PT ;  /* 0x000000051a037c10 */ /* 0x000fca00087fe4ff */
[----:B------:R2:W5:Y:S01]  /*251a0*/  LDG.E R7, desc[UR36][R2.64] ;  /* 0x0000002402077981 */ /* 0x000562000c1e1900 */
[----:B------:R-:W-:Y:S05]  /*251b0*/  BRA `(.L_x_3174) ;  /* 0x0000000000247947 */ /* 0x000fea0003800000 */
.L_x_3173:
[----:B------:R-:W-:Y:S02]  /*251c0*/  ULDC.64 UR4, c[0x0][0xa08] ;  /* 0x0002820000047ab9 */ /* 0x000fe40000000a00 */
[----:B------:R-:W-:-:S04]  /*251d0*/  ISETP.NE.U32.AND P0, PT, RZ, UR4, PT ;  /* 0x00000004ff007c0c */ /* 0x000fc8000bf05070 */
[----:B------:R-:W-:-:S13]  /*251e0*/  ISETP.NE.AND.EX P0, PT, RZ, UR5, PT, P0 ;  /* 0x00000005ff007c0c */ /* 0x000fda000bf05300 */
[----:B------:R-:W-:Y:S05]  /*251f0*/  @!P0 BRA `(.L_x_3174) ;  /* 0x0000000000148947 */ /* 0x000fea0003800000 */
[----:B------:R-:W2:Y:S02]  /*25200*/  LDC.64 R2, c[0x0][0xa08] ;  /* 0x00028200ff027b82 */ /* 0x000ea40000000a00 */
[----:B--2---:R-:W-:-:S05]  /*25210*/  IMAD.WIDE R2, R33, 0x4, R2 ;  /* 0x0000000421027825 */ /* 0x004fca00078e0202 */
[----:B------:R-:W2:Y:S04]  /*25220*/  LDG.E R7, desc[UR36][R2.64] ;  /* 0x0000002402077981 */ /* 0x000ea8000c1e1900 */
[----:B------:R-:W2:Y:S02]  /*25230*/  LDG.E R2, desc[UR36][R2.64+0x4] ;  /* 0x0000042402027981 */ /* 0x000ea4000c1e1900 */
[----:B--2---:R-:W-:-:S07]  /*25240*/  IMAD.IADD R7, R2, 0x1, -R7 ;  /* 0x0000000102077824 */ /* 0x004fce00078e0a07 */
.L_x_3174:
[----:B--2---:R-:W2:Y:S01]  /*25250*/  @P1 LDG.E R2, desc[UR36][R4.64] ;  /* 0x0000002404021981 */ /* 0x004ea2000c1e1900 */
[----:B------:R-:W3:Y:S03]  /*25260*/  LDC R3, c[0x0][0x448] ;  /* 0x00011200ff037b82 */ /* 0x000ee60000000800 */
[----:B------:R4:W2:Y:S01]  /*25270*/  @P1 LDG.E R5, desc[UR36][R4.64+0x4] ;  /* 0x0000042404051981 */ /* 0x0008a2000c1e1900 */
[----:B-----5:R-:W-:Y:S01]  /*25280*/  IMAD.IADD R7, R7, 0x1, -R37 ;  /* 0x0000000107077824 */ /* 0x020fe200078e0a25 */
[----:B------:R-:W-:Y:S01]  /*25290*/  BSSY B0, `(.L_x_3175) ;  /* 0x0000125000007945 */ /* 0x000fe20003800000 */
[----:B---3--:R-:W-:-:S13]  /*252a0*/  ISETP.NE.AND P0, PT, R3, 0x1, PT ;  /* 0x000000010300780c */ /* 0x008fda0003f05270 */
[----:B------:R-:W3:Y:S08]  /*252b0*/  @P0 LDC R3, c[0x0][0x44c] ;  /* 0x00011300ff030b82 */ /* 0x000ef00000000800 */
[----:B----4-:R-:W4:Y:S01]  /*252c0*/  @P0 LDC R4, c[0x0][0x450] ;  /* 0x00011400ff040b82 */ /* 0x010f220000000800 */
[----:B--2---:R-:W-:Y:S02]  /*252d0*/  @P1 IMAD.IADD R6, R5, 0x1, -R2 ;  /* 0x0000000105061824 */ /* 0x004fe400078e0a02 */
[----:B------:R-:W-:-:S02]  /*252e0*/  IMAD.SHL.U32 R2, R17, 0x80, RZ ;  /* 0x0000008011027824 */ /* 0x000fc400078e00ff */
[----:B------:R-:W-:Y:S02]  /*252f0*/  IMAD.IADD R27, R7, 0x1, R6 ;  /* 0x00000001071b7824 */ /* 0x000fe400078e0206 */
[----:B------:R-:W-:Y:S02]  /*25300*/  VIADD R2, R2, 0x7f ;  /* 0x0000007f02027836 */ /* 0x000fe40000000000 */
[----:B------:R-:W-:Y:S02]  /*25310*/  VIADD R20, R27, 0x7f ;  /* 0x0000007f1b147836 */ /* 0x000fe40000000000 */
[----:B---3--:R-:W-:Y:S01]  /*25320*/  @P0 IMAD.HI.U32 R5, R2, R3, RZ ;  /* 0x0000000302050227 */ /* 0x008fe200078e00ff */
[----:B------:R-:W-:Y:S02]  /*25330*/  MOV R3, R2 ;  /* 0x0000000200037202 */ /* 0x000fe40000000f00 */
[----:B------:R-:W-:Y:S02]  /*25340*/  SHF.R.S32.HI R2, RZ, 0x1f, R20 ;  /* 0x0000001fff027819 */ /* 0x000fe40000011414 */
[----:B----4-:R-:W-:-:S02]  /*25350*/  @P0 SHF.R.U32.HI R3, RZ, R4, R5 ;  /* 0x00000004ff030219 */ /* 0x010fc40000011605 */
[----:B------:R-:W-:Y:S02]  /*25360*/  LEA.HI R20, R2, R20, RZ, 0x7 ;  /* 0x0000001402147211 */ /* 0x000fe400078f38ff */
[----:B------:R-:W-:Y:S02]  /*25370*/  IADD3 R2, R27, 0x80, -R9 ;  /* 0x000000801b027810 */ /* 0x000fe40007ffe809 */
[----:B------:R-:W-:-:S03]  /*25380*/  SHF.R.S32.HI R20, RZ, 0x7, R20 ;  /* 0x00000007ff147819 */ /* 0x000fc60000011414 */
[----:B------:R-:W-:-:S05]  /*25390*/  IMAD.IADD R3, R2, 0x1, R3 ;  /* 0x0000000102037824 */ /* 0x000fca00078e0203 */
[----:B------:R-:W-:-:S04]  /*253a0*/  SHF.R.S32.HI R4, RZ, 0x1f, R3 ;  /* 0x0000001fff047819 */ /* 0x000fc80000011403 */
[----:B------:R-:W-:-:S04]  /*253b0*/  LEA.HI R4, R4, R3, RZ, 0x7 ;  /* 0x0000000304047211 */ /* 0x000fc800078f38ff */
[----:B------:R-:W-:-:S04]  /*253c0*/  SHF.R.S32.HI R4, RZ, 0x7, R4 ;  /* 0x00000007ff047819 */ /* 0x000fc80000011404 */
[----:B------:R-:W-:-:S04]  /*253d0*/  VIMNMX R3, R20, R4, PT ;  /* 0x0000000414037248 */ /* 0x000fc80003fe0100 */
[----:B------:R-:W-:Y:S01]  /*253e0*/  LEA R3, R3, -R7, 0x7 ;  /* 0x8000000703037211 */ /* 0x000fe200078e38ff */
[----:B------:R-:W-:-:S03]  /*253f0*/  IMAD.MOV R7, RZ, RZ, -R7 ;  /* 0x000000ffff077224 */ /* 0x000fc600078e0a07 */
[----:B------:R-:W-:Y:S02]  /*25400*/  VIMNMX R3, R3, R6, PT ;  /* 0x0000000603037248 */ /* 0x000fe40003fe0100 */
        /* <DEDUP_REMOVED lines=14> */
[----:B------:R-:W2:Y:S02]  /*254f0*/  S2R R6, SR_TID.X ;  /* 0x0000000000067919 */ /* 0x000ea40000002100 */
[----:B--2---:R-:W-:-:S04]  /*25500*/  SHF.R.U32.HI R6, RZ, 0x5, R6 ;  /* 0x00000005ff067819 */ /* 0x004fc80000011606 */
[----:B------:R-:W-:-:S05]  /*25510*/  LOP3.LUT R6, R6, 0x3, RZ, 0xc0, !PT ;  /* 0x0000000306067812 */ /* 0x000fca00078ec0ff */
[----:B------:R2:W3:Y:S02]  /*25520*/  SHFL.IDX PT, R14, R6, RZ, 0x1f ;  /* 0x00001fff060e7589 */ /* 0x0004e400000e0000 */
.L_x_3484:
[----:B---3--:R-:W-:Y:S02]  /*25530*/  ISETP.NE.AND P0, PT, R14, RZ, PT ;  /* 0x000000ff0e00720c */ /* 0x008fe40003f05270 */
[----:B------:R-:W-:-:S11]  /*25540*/  PLOP3.LUT P6, PT, PT, PT, PT, 0x8, 0x0 ;  /* 0x000000000000781c */ /* 0x000fd60003fce170 */
[----:B------:R-:W-:Y:S05]  /*25550*/  @P0 BRA `(.L_x_3178) ;  /* 0x00000000000c0947 */ /* 0x000fea0003800000 */
[----:B------:R-:W-:-:S03]  /*25560*/  UMOV UR4, 0xffffffff ;  /* 0xffffffff00047882 */ /* 0x000fc60000000000 */
[----:B------:R-:W-:Y:S05]  /*25570*/  BRA.DIV UR4, `(.L_x_3179) ;  /* 0x000000b204887947 */ /* 0x000fea000b800000 */
[----:B------:R-:W-:-:S13]  /*25580*/  ELECT P6, URZ, PT ;  /* 0x00000000003f782f */ /* 0x000fda00038c0000 */
.L_x_3178:
[----:B--2---:R-:W2:Y:S01]  /*25590*/  LDL R6, [R1+0x28] ;  /* 0x0000280001067983 */ /* 0x004ea20000100800 */
[----:B------:R-:W-:Y:S01]  /*255a0*/  BSSY B1, `(.L_x_3180) ;  /* 0x0000008000017945 */ /* 0x000fe20003800000 */
[----:B--2---:R-:W-:-:S05]  /*255b0*/  VIADD R6, R6, 0x1 ;  /* 0x0000000106067836 */ /* 0x004fca0000000000 */
[----:B------:R-:W-:-:S04]  /*255c0*/  LEA.HI R7, R6, R6, RZ, 0x1 ;  /* 0x0000000606077211 */ /* 0x000fc800078f08ff */
[----:B------:R-:W-:-:S04]  /*255d0*/  LOP3.LUT R7, R7, 0xfffffffe, RZ, 0xc0, !PT ;  /* 0xfffffffe07077812 */ /* 0x000fc800078ec0ff */
[----:B------:R-:W-:-:S04]  /*255e0*/  IADD3 R6, R6, -R7, RZ ;  /* 0x8000000706067210 */ /* 0x000fc80007ffe0ff */
[----:B------:R-:W-:-:S04]  /*255f0*/  SHF.L.U32 R6, R6, 0x1f, RZ ;  /* 0x0000001f06067819 */ /* 0x000fc800000006ff */
[----:B------:R-:W2:Y:S02]  /*25600*/  SYNCS.PHASECHK.TRANS64.TRYWAIT P0, [R22+URZ+0x38820], R6 ;  /* 0x03882006160075a7 */ /* 0x000ea4000800017f */
[----:B--2---:R-:W-:Y:S05]  /*25610*/  @!P0 BRA `(.L_x_3181) ;  /* 0x000000b000808947 */ /* 0x004fea0003800000 */
.L_x_3487:
[----:B------:R-:W-:Y:S05]  /*25620*/  BSYNC B1 ;  /* 0x0000000000017941 */ /* 0x000fea0003800000 */
.L_x_3180:
[----:B------:R-:W-:Y:S04]  /*25630*/  BSSY B1, `(.L_x_3182) ;  /* 0x000006c000017945 */ /* 0x000fe80003800000 */
[----:B------:R-:W-:Y:S05]  /*25640*/  @!P6 BRA `(.L_x_3183) ;  /* 0x0000000400a8e947 */ /* 0x000fea0003800000 */
[----:B------:R-:W-:Y:S01]  /*25650*/  IMAD R10, R29, 0x8, R22 ;  /* 0x000000081d0a7824 */ /* 0x000fe200078e0216 */
[----:B-1----:R-:W-:Y:S01]  /*25660*/  SHF.L.U32 R9, R32, 0x1f, RZ ;  /* 0x0000001f20097819 */ /* 0x002fe200000006ff */
[----:B------:R-:W1:Y:S01]  /*25670*/  S2R R7, SR_TID.X ;  /* 0x0000000000077919 */ /* 0x000e620000002100 */
[----:B------:R-:W-:Y:S02]  /*25680*/  BSSY B2, `(.L_x_3184) ;  /* 0x0000005000027945 */ /* 0x000fe40003800000 */
[----:B------:R-:W3:Y:S01]  /*25690*/  SYNCS.PHASECHK.TRANS64.TRYWAIT P0, [R10+URZ+0x388a0], R9 ;  /* 0x0388a0090a0075a7 */ /* 0x000ee2000800017f */
[----:B-1----:R-:W-:-:S04]  /*256a0*/  LOP3.LUT R7, R7, 0x7f, RZ, 0xc0, !PT ;  /* 0x0000007f07077812 */ /* 0x002fc800078ec0ff */
[----:B------:R-:W-:Y:S01]  /*256b0*/  ISETP.NE.AND P1, PT, R7, RZ, PT ;  /* 0x000000ff0700720c */ /* 0x000fe20003f25270 */
[----:B---3--:R-:W-:-:S12]  /*256c0*/  @!P0 BRA `(.L_x_3185) ;  /* 0x000000b000688947 */ /* 0x008fd80003800000 */
.L_x_3488:
[----:B------:R-:W-:Y:S05]  /*256d0*/  BSYNC B2 ;  /* 0x0000000000027941 */ /* 0x000fea0003800000 */
.L_x_3184:
[----:B------:R-:W-:Y:S04]  /*256e0*/  BSSY B2, `(.L_x_3186) ;  /* 0x0000009000027945 */ /* 0x000fe80003800000 */
[----:B------:R-:W-:Y:S05]  /*256f0*/  @P1 BRA `(.L_x_3187) ;  /* 0x00000000001c1947 */ /* 0x000fea0003800000 */
[----:B--2---:R-:W2:Y:S02]  /*25700*/  S2R R6, SR_TID.X ;  /* 0x0000000000067919 */ /* 0x004ea40000002100 */
[----:B--2---:R-:W-:Y:S01]  /*25710*/  LOP3.LUT R7, R6, 0x1f, RZ, 0xc0, !PT ;  /* 0x0000001f06077812 */ /* 0x004fe200078ec0ff */
[----:B------:R-:W-:-:S03]  /*25720*/  IMAD.MOV.U32 R6, RZ, RZ, 0x8000 ;  /* 0x00008000ff067424 */ /* 0x000fc600078e00ff */
[----:B------:R-:W-:Y:S01]  /*25730*/  ISETP.NE.AND P0, PT, R7, RZ, PT ;  /* 0x000000ff0700720c */ /* 0x000fe20003f05270 */
[----:B------:R3:W-:-:S12]  /*25740*/  SYNCS.ARRIVE.TRANS64 RZ, [R10+URZ+0x38890], R6 ;  /* 0x038890060aff79a7 */ /* 0x0007d8000800003f */
[----:B---3--:R-:W-:Y:S05]  /*25750*/  @!P0 BRA `(.L_x_3187) ;  /* 0x0000000000048947 */ /* 0x008fea0003800000 */
[----:B------:R-:W-:Y:S01]  /*25760*/  BPT.TRAP 0x1 ;  /* 0x000000040000795c */ /* 0x000fe20000300000 */
.L_x_3187:
[----:B------:R-:W-:Y:S05]  /*25770*/  BSYNC B2 ;  /* 0x0000000000027941 */ /* 0x000fea0003800000 */
.L_x_3186:
[----:B------:R-:W-:Y:S01]  /*25780*/  IMAD.MOV.U32 R15, RZ, RZ, RZ ;  /* 0x000000ffff0f7224 */ /* 0x000fe200078e00ff */
[----:B0-----:R-:W-:Y:S01]  /*25790*/  LEA R8, R29, R22, 0xf ;  /* 0x000000161d087211 */ /* 0x001fe200078e78ff */
[----:B------:R-:W-:Y:S01]  /*257a0*/  IMAD R7, R4, 0x80, R0 ;  /* 0x0000008004077824 */ /* 0x000fe200078e0200 */
[----:B------:R-:W-:Y:S01]  /*257b0*/  UIADD3 UR4, UP0, UR40, 0x570, URZ ;  /* 0x0000057028047890 */ /* 0x000fe2000ff1e03f */
[----:B------:R-:W-:Y:S01]  /*257c0*/  PLOP3.LUT P0, PT, PT, PT, PT, 0x80, 0x0 ;  /* 0x000000000000781c */ /* 0x000fe20003f0f070 */
[----:B--2---:R-:W-:Y:S01]  /*257d0*/  VIADD R6, R10, 0x38890 ;  /* 0x000388900a067836 */ /* 0x004fe20000000000 */
[----:B------:R-:W-:Y:S01]  /*257e0*/  R2UR UR10, R15 ;  /* 0x000000000f0a72ca */ /* 0x000fe200000e0000 */
[----:B------:R-:W-:Y:S01]  /*257f0*/  VIADD R7, R7, 0xffffff80 ;  /* 0xffffff8007077836 */ /* 0x000fe20000000000 */
[----:B------:R-:W-:Y:S01]  /*25800*/  UIADD3.X UR5, URZ, UR41, URZ, UP0, !UPT ;  /* 0x000000293f057290 */ /* 0x000fe200087fe43f */
[----:B------:R-:W-:Y:S01]  /*25810*/  VIADD R11, R8, 0x28400 ;  /* 0x00028400080b7836 */ /* 0x000fe20000000000 */
[----:B------:R-:W-:Y:S01]  /*25820*/  UMOV UR6, 0x0 ;  /* 0x0000000000067882 */ /* 0x000fe20000000000 */
[----:B------:R-:W-:-:S10]  /*25830*/  UMOV UR7, 0x12f00000 ;  /* 0x12f0000000077882 */ /* 0x000fd40000000000 */
.L_x_3188:
        /* <DEDUP_REMOVED lines=12> */
[----:B------:R-:W-:Y:S01]  /*25900*/  UMOV UR6, 0x0 ;  /* 0x0000000000067882 */ /* 0x000fe20000000000 */
[----:B------:R-:W-:Y:S01]  /*25910*/  IADD3 R11, R8, 0x2c400, RZ ;  /* 0x0002c400080b7810 */ /* 0x000fe20007ffe0ff */
[----:B------:R-:W-:Y:S01]  /*25920*/  UMOV UR7, 0x12f00000 ;  /* 0x12f0000000077882 */ /* 0x000fe20000000000 */
[----:B------:R-:W-:-:S15]  /*25930*/  R2UR UR10, R14 ;  /* 0x000000000e0a72ca */ /* 0x000fde00000e0000 */
.L_x_3189:
        /* <DEDUP_REMOVED lines=13> */
.L_x_3489:
[----:B------:R-:W-:Y:S05]  /*25a10*/  BSYNC B2 ;  /* 0x0000000000027941 */ /* 0x000fea0003800000 */
.L_x_3190:
        /* <DEDUP_REMOVED lines=11> */
.L_x_3193:
[----:B------:R-:W-:Y:S05]  /*25ad0*/  BSYNC B2 ;  /* 0x0000000000027941 */ /* 0x000fea0003800000 */
.L_x_3192:
        /* <DEDUP_REMOVED lines=8> */
.L_x_3194:
        /* <DEDUP_REMOVED lines=15> */
.L_x_3195:
        /* <DEDUP_REMOVED lines=9> */
[----:B---3--:R-:W-:Y:S05]  /*25ce0*/  @P0 BRA.U.ANY `(.L_x_3195) ;  /* 0xfffffffd00d80947 */ /* 0x008fea000393ffff */
.L_x_3183:
[----:B------:R-:W-:Y:S05]  /*25cf0*/  BSYNC B1 ;  /* 0x0000000000017941 */ /* 0x000fea0003800000 */
.L_x_3182:
        /* <DEDUP_REMOVED lines=9> */
.L_x_3210:
[----:B------:R-:W-:Y:S05]  /*25d90*/  YIELD ;  /* 0x0000000000007946 */ /* 0x000fea0003800000 */
[----:B------:R-:W-:Y:S04]  /*25da0*/  BSSY B1, `(.L_x_3196) ;  /* 0x000006b000017945 */ /* 0x000fe80003800000 */
[----:B------:R-:W-:Y:S05]  /*25db0*/  @!P6 BRA `(.L_x_3197) ;  /* 0x0000000400a4e947 */ /* 0x000fea0003800000 */
[----:B-1----:R-:W-:Y:S01]  /*25dc0*/  IMAD R9, R29, 0x8, R22 ;  /* 0x000000081d097824 */ /* 0x002fe200078e0216 */
[----:B0-----:R-:W-:Y:S01]  /*25dd0*/  SHF.L.U32 R8, R32, 0x1f, RZ ;  /* 0x0000001f20087819 */ /* 0x001fe200000006ff */
[----:B------:R-:W0:Y:S01]  /*25de0*/  S2R R4, SR_TID.X ;  /* 0x0000000000047919 */ /* 0x000e220000002100 */
[----:B------:R-:W-:Y:S02]  /*25df0*/  BSSY B2, `(.L_x_3198) ;  /* 0x0000005000027945 */ /* 0x000fe40003800000 */
[----:B------:R-:W1:Y:S01]  /*25e00*/  SYNCS.PHASECHK.TRANS64.TRYWAIT P1, [R9+URZ+0x388a0], R8 ;  /* 0x0388a008090075a7 */ /* 0x000e62000802017f */
[----:B0-----:R-:W-:-:S04]  /*25e10*/  LOP3.LUT R4, R4, 0x7f, RZ, 0xc0, !PT ;  /* 0x0000007f04047812 */ /* 0x001fc800078ec0ff */
[----:B------:R-:W-:Y:S01]  /*25e20*/  ISETP.NE.AND P2, PT, R4, RZ, PT ;  /* 0x000000ff0400720c */ /* 0x000fe20003f45270 */
[----:B-1----:R-:W-:-:S12]  /*25e30*/  @!P1 BRA `(.L_x_3199) ;  /* 0x000000a800b49947 */ /* 0x002fd80003800000 */
.L_x_3490:
[----:B------:R-:W-:Y:S05]  /*25e40*/  BSYNC B2 ;  /* 0x0000000000027941 */ /* 0x000fea0003800000 */
.L_x_3198:
[----:B------:R-:W-:Y:S04]  /*25e50*/  BSSY B2, `(.L_x_3200) ;  /* 0x0000009000027945 */ /* 0x000fe80003800000 */
[----:B------:R-:W-:Y:S05]  /*25e60*/  @P2 BRA `(.L_x_3201) ;  /* 0x00000000001c2947 */ /* 0x000fea0003800000 */
[----:B------:R-:W2:Y:S02]  /*25e70*/  S2R R4, SR_TID.X ;  /* 0x0000000000047919 */ /* 0x000ea40000002100 */
[----:B--2---:R-:W-:Y:S02]  /*25e80*/  LOP3.LUT R6, R4, 0x1f, RZ, 0xc0, !PT ;  /* 0x0000001f04067812 */ /* 0x004fe400078ec0ff */
[----:B------:R-:W-:Y:S02]  /*25e90*/  MOV R4, 0x8000 ;  /* 0x0000800000047802 */ /* 0x000fe40000000f00 */
[----:B------:R-:W-:Y:S02]  /*25ea0*/  ISETP.NE.AND P1, PT, R6, RZ, PT ;  /* 0x000000ff0600720c */ /* 0x000fe40003f25270 */
[----:B------:R1:W-:Y:S11]  /*25eb0*/  SYNCS.ARRIVE.TRANS64 RZ, [R9+URZ+0x38890], R4 ;  /* 0x0388900409ff79a7 */ /* 0x0003f6000800003f */
[----:B-1----:R-:W-:Y:S05]  /*25ec0*/  @!P1 BRA `(.L_x_3201) ;  /* 0x0000000000049947 */ /* 0x002fea0003800000 */
[----:B------:R-:W-:Y:S01]  /*25ed0*/  BPT.TRAP 0x1 ;  /* 0x000000040000795c */ /* 0x000fe20000300000 */
.L_x_3201:
[----:B------:R-:W-:Y:S05]  /*25ee0*/  BSYNC B2 ;  /* 0x0000000000027941 */ /* 0x000fea0003800000 */
.L_x_3200:
[----:B------:R-:W-:Y:S01]  /*25ef0*/  IMAD.MOV.U32 R14, RZ, RZ, RZ ;  /* 0x000000ffff0e7224 */ /* 0x000fe200078e00ff */
[----:B------:R-:W-:Y:S01]  /*25f00*/  UIADD3 UR4, UP0, UR40, 0x570, URZ ;  /* 0x0000057028047890 */ /* 0x000fe2000ff1e03f */
[----:B------:R-:W-:Y:S01]  /*25f10*/  IMAD R7, R29, 0x8000, R22 ;  /* 0x000080001d077824 */ /* 0x000fe200078e0216 */
[----:B------:R-:W-:Y:S01]  /*25f20*/  PLOP3.LUT P1, PT, PT, PT, PT, 0x80, 0x0 ;  /* 0x000000000000781c */ /* 0x000fe20003f2f070 */
[----:B--2---:R-:W-:Y:S01]  /*25f30*/  IMAD R6, R10, 0x80, R0 ;  /* 0x000000800a067824 */ /* 0x004fe200078e0200 */
[----:B------:R-:W-:Y:S01]  /*25f40*/  R2UR UR10, R14 ;  /* 0x000000000e0a72ca */ /* 0x000fe200000e0000 */
[----:B------:R-:W-:Y:S01]  /*25f50*/  VIADD R4, R9, 0x38890 ;  /* 0x0003889009047836 */ /* 0x000fe20000000000 */
[----:B------:R-:W-:Y:S01]  /*25f60*/  IADD3 R11, R7, 0x28400, RZ ;  /* 0x00028400070b7810 */ /* 0x000fe20007ffe0ff */
[----:B------:R-:W-:Y:S01]  /*25f70*/  UIADD3.X UR5, URZ, UR41, URZ, UP0, !UPT ;  /* 0x000000293f057290 */ /* 0x000fe200087fe43f */
[----:B------:R-:W-:Y:S01]  /*25f80*/  UMOV UR6, 0x0 ;  /* 0x0000000000067882 */ /* 0x000fe20000000000 */
[----:B------:R-:W-:-:S10]  /*25f90*/  UMOV UR7, 0x12f00000 ;  /* 0x12f0000000077882 */ /* 0x000fd40000000000 */
.L_x_3202:
        /* <DEDUP_REMOVED lines=12> */
[----:B------:R-:W-:Y:S01]  /*26060*/  VIADD R11, R7, 0x2c400 ;  /* 0x0002c400070b7836 */ /* 0x000fe20000000000 */
[----:B------:R-:W-:Y:S01]  /*26070*/  UMOV UR6, 0x0 ;  /* 0x0000000000067882 */ /* 0x000fe20000000000 */
[----:B------:R-:W-:Y:S01]  /*26080*/  UMOV UR7, 0x12f00000 ;  /* 0x12f0000000077882 */ /* 0x000fe20000000000 */
[----:B------:R-:W-:-:S15]  /*26090*/  R2UR UR10, R15 ;  /* 0x000000000f0a72ca */ /* 0x000fde00000e0000 */
.L_x_3203:
        /* <DEDUP_REMOVED lines=13> */
.L_x_3491:
[----:B------:R-:W-:Y:S05]  /*26170*/  BSYNC B2 ;  /* 0x0000000000027941 */ /* 0x000fea0003800000 */
.L_x_3204:
        /* <DEDUP_REMOVED lines=11> */
.L_x_3207:
[----:B------:R-:W-:Y:S05]  /*26230*/  BSYNC B2 ;  /* 0x0000000000027941 */ /* 0x000fea0003800000 */
.L_x_3206:
        /* <DEDUP_REMOVED lines=8> */
.L_x_3208:
        /* <DEDUP_REMOVED lines=15> */
.L_x_3209:
        /* <DEDUP_REMOVED lines=10> */
.L_x_3197:
[----:B------:R-:W-:Y:S05]  /*26450*/  BSYNC B1 ;  /* 0x0000000000017941 */ /* 0x000fea0003800000 */
.L_x_3196:
[C---:B------:R-:W-:Y:S01]  /*26460*/  ISETP.GT.AND P2, PT, R10.reuse, R5, PT ;  /* 0x000000050a00720c */ /* 0x040fe20003f44270 */
[----:B------:R-:W-:Y:S01]  /*26470*/  VIADD R29, R29, 0x1 ;  /* 0x000000011d1d7836 */ /* 0x000fe20000000000 */
[----:B------:R-:W-:-:S04]  /*26480*/  IADD3 R10, R10, -0x1, RZ ;  /* 0xffffffff0a0a7810 */ /* 0x000fc80007ffe0ff */
[----:B------:R-:W-:-:S04]  /*26490*/  ISETP.NE.AND P1, PT, R29, 0x2, PT ;  /* 0x000000021d00780c */ /* 0x000fc80003f25270 */
[----:B------:R-:W-:Y:S02]  /*264a0*/  SEL R4, RZ, 0x1, P1 ;  /* 0x00000001ff047807 */ /* 0x000fe40000800000 */
[----:B------:R-:W-:Y:S02]  /*264b0*/  SEL R29, R29, RZ, P1 ;  /* 0x000000ff1d1d7207 */ /* 0x000fe40000800000 */
[----:B------:R-:W-:Y:S01]  /*264c0*/  LOP3.LUT R32, R32, R4, RZ, 0x3c, !PT ;  /* 0x0000000420207212 */ /* 0x000fe200078e3cff */
[----:B------:R-:W-:Y:S06]  /*264d0*/  @P2 BRA `(.L_x_3210) ;  /* 0xfffffff8002c2947 */ /* 0x000fec000383ffff */
.L_x_3176:
[----:B------:R-:W-:Y:S05]  /*264e0*/  BSYNC B0 ;  /* 0x0000000000007941 */ /* 0x000fea0003800000 */
.L_x_3175:
[----:B------:R-:W3:Y:S01]  /*264f0*/  LDC R0, c[0x0][0x448] ;  /* 0x00011200ff007b82 */ /* 0x000ee20000000800 */
[----:B------:R-:W-:Y:S01]  /*26500*/  LEA R3, R17, 0x7f, 0x7 ;  /* 0x0000007f11037811 */ /* 0x000fe200078e38ff */
[----:B------:R-:W-:Y:S06]  /*26510*/  @!P0 WARPSYNC.ALL ;  /* 0x0000000000008948 */ /* 0x000fec0003800000 */
[----:B------:R-:W-:Y:S01]  /*26520*/  @!P0 BAR.SYNC.DEFER_BLOCKING 0xc, 0x180 ;  /* 0x0306000000008b1d */ /* 0x000fe20000010000 */
[----:B---3--:R-:W-:-:S13]  /*26530*/  ISETP.NE.AND P1, PT, R0, 0x1, PT ;  /* 0x000000010000780c */ /* 0x008fda0003f25270 */
[----:B------:R-:W3:Y:S08]  /*26540*/  @P1 LDC R4, c[0x0][0x44c] ;  /* 0x00011300ff041b82 */ /* 0x000ef00000000800 */
[----:B------:R-:W4:Y:S01]  /*26550*/  @P1 LDC R0, c[0x0][0x450] ;  /* 0x00011400ff001b82 */ /* 0x000f220000000800 */
[----:B---3--:R-:W-:-:S05]  /*26560*/  @P1 IMAD.HI.U32 R4, R3, R4, RZ ;  /* 0x0000000403041227 */ /* 0x008fca00078e00ff */
[----:B----4-:R-:W-:-:S05]  /*26570*/  @P1 SHF.R.U32.HI R3, RZ, R0, R4 ;  /* 0x00000000ff031219 */ /* 0x010fca0000011604 */
[----:B------:R-:W-:-:S05]  /*26580*/  IMAD.IADD R3, R2, 0x1, R3 ;  /* 0x0000000102037824 */ /* 0x000fca00078e0203 */
[----:B------:R-:W-:-:S04]  /*26590*/  SHF.R.S32.HI R0, RZ, 0x1f, R3 ;  /* 0x0000001fff007819 */ /* 0x000fc80000011403 */
[----:B------:R-:W-:-:S04]  /*265a0*/  LEA.HI R0, R0, R3, RZ, 0x7 ;  /* 0x0000000300007211 */ /* 0x000fc800078f38ff */
[----:B------:R-:W-:-:S04]  /*265b0*/  SHF.R.S32.HI R3, RZ, 0x7, R0 ;  /* 0x00000007ff037819 */ /* 0x000fc80000011400 */
[----:B------:R-:W-:-:S04]  /*265c0*/  VIMNMX R5, R20, R3, PT ;  /* 0x0000000314057248 */ /* 0x000fc80003fe0100 */
[----:B------:R-:W-:Y:S01]  /*265d0*/  ISETP.GT.AND P0, PT, R5, RZ, PT ;  /* 0x000000ff0500720c */ /* 0x000fe20003f04270 */
[----:B------:R3:W-:-:S12]  /*265e0*/  STL [R1+0x20], R5 ;  /* 0x0000200501007387 */ /* 0x0007d80000100800 */
[----:B---3--:R-:W-:Y:S05]  /*265f0*/  @P0 BRA `(.L_x_3211) ;  /* 0x0000000000440947 */ /* 0x008fea0003800000 */
[----:B--2---:R-:W2:Y:S02]  /*26600*/  S2R R6, SR_TID.X ;  /* 0x0000000000067919 */ /* 0x004ea40000002100 */
[----:B--2---:R-:W-:-:S04]  /*26610*/  LOP3.LUT R6, R6, 0x7f, RZ, 0xc0, !PT ;  /* 0x0000007f06067812 */ /* 0x004fc800078ec0ff */
[----:B------:R-:W-:-:S13]  /*26620*/  ISETP.NE.AND P0, PT, R6, RZ, PT ;  /* 0x000000ff0600720c */ /* 0x000fda0003f05270 */
[----:B------:R-:W-:Y:S05]  /*26630*/  @P0 BRA `(.L_x_3212) ;  /* 0x0000004800580947 */ /* 0x000fea0003800000 */
[----:B------:R-:W2:Y:S01]  /*26640*/  S2R R5, SR_LANEID ;  /* 0x0000000000057919 */ /* 0x000ea20000000000 */
[----:B------:R-:W-:Y:S01]  /*26650*/  VOTEU.ANY UR4, UPT, PT ;  /* 0x0000000000047886 */ /* 0x000fe200038e0100 */
[----:B------:R-:W3:Y:S01]  /*26660*/  LDC.64 R2, c[0x0][0xc60] ;  /* 0x00031800ff027b82 */ /* 0x000ee20000000a00 */
[----:B------:R-:W2:Y:S02]  /*26670*/  FLO.U32 R0, UR4 ;  /* 0x0000000400007d00 */ /* 0x000ea400080e0000 */
[----:B--2---:R-:W-:-:S06]  /*26680*/  ISETP.EQ.U32.AND P0, PT, R0, R5, PT ;  /* 0x000000050000720c */ /* 0x004fcc0003f02070 */
[----:B------:R-:W3:Y:S07]  /*26690*/  POPC R5, UR4 ;  /* 0x0000000400057d09 */ /* 0x000eee0008000000 */
[----:B---3--:R-:W2:Y:S01]  /*266a0*/  @P0 ATOMG.E.ADD.STRONG.GPU PT, R3, desc[UR36][R2.64], R5 ;  /* 0x00000005020309a8 */ /* 0x008ea200081ee1e4 */
[----:B------:R-:W3:Y:S02]  /*266b0*/  S2R R4, SR_LTMASK ;  /* 0x0000000000047919 */ /* 0x000ee40000003900 */
[----:B---3--:R-:W-:-:S04]  /*266c0*/  LOP3.LUT R4, R4, UR4, RZ, 0xc0, !PT ;  /* 0x0000000404047c12 */ /* 0x008fc8000f8ec0ff */
[----:B------:R-:W3:Y:S01]  /*266d0*/  POPC R7, R4 ;  /* 0x0000000400077309 */ /* 0x000ee20000000000 */
[----:B--2---:R-:W3:Y:S02]  /*266e0*/  SHFL.IDX PT, R0, R3, R0, 0x1f ;  /* 0x00001f0003007589 */ /* 0x004ee400000e0000 */
[----:B---3--:R-:W-:Y:S01]  /*266f0*/  IADD3 R16, R0, UR39, R7 ;  /* 0x0000002700107c10 */ /* 0x008fe2000fffe007 */
[----:B------:R-:W-:Y:S06]  /*26700*/  BRA `(.L_x_3212) ;  /* 0x0000004800247947 */ /* 0x000fec0003800000 */
.L_x_3211:
        /* <DEDUP_REMOVED lines=9> */
[----:B--2---:R-:W-:Y:S01]  /*267a0*/  MOV R6, UR8 ;  /* 0x0000000800067c02 */ /* 0x004fe20008000f00 */
[----:B------:R-:W2:Y:S01]  /*267b0*/  LDC.64 R2, c[0x4][R2] ;  /* 0x0100000002027b82 */ /* 0x000ea20000000a00 */
[----:B------:R-:W-:Y:S01]  /*267c0*/  IMAD.U32 R5, RZ, RZ, UR7 ;  /* 0x00000007ff057e24 */ /* 0x000fe2000f8e00ff */
[----:B------:R-:W-:Y:S01]  /*267d0*/  MOV R12, 0x1 ;  /* 0x00000001000c7802 */ /* 0x000fe20000000f00 */
[----:B------:R-:W-:Y:S02]  /*267e0*/  IMAD.U32 R7, RZ, RZ, UR9 ;  /* 0x00000009ff077e24 */ /* 0x000fe4000f8e00ff */
[----:B------:R-:W-:-:S02]  /*267f0*/  IMAD.U32 R10, RZ, RZ, UR4 ;  /* 0x00000004ff0a7e24 */ /* 0x000fc4000f8e00ff */
[----:B------:R-:W-:Y:S02]  /*26800*/  IMAD.U32 R11, RZ, RZ, UR5 ;  /* 0x00000005ff0b7e24 */ /* 0x000fe4000f8e00ff */
[----:B0-----:R-:W-:Y:S02]  /*26810*/  IMAD.MOV.U32 R8, RZ, RZ, 0x70 ;  /* 0x00000070ff087424 */ /* 0x001fe400078e00ff */
[----:B------:R-:W-:-:S07]  /*26820*/  IMAD.MOV.U32 R13, RZ, RZ, RZ ;  /* 0x000000ffff0d7224 */ /* 0x000fce00078e00ff */
[----:B------:R-:W-:-:S07]  /*26830*/  LEPC R20, `(.L_x_3214) ;  /* 0x000000001014794e */ /* 0x000fce0000000000 */
[----:B-12---:R-:W-:Y:S05]  /*26840*/  CALL.ABS.NOINC R2 ;  /* 0x0000000002007343 */ /* 0x006fea0003c00000 */
.L_x_3214:
[----:B------:R-:W-:Y:S05]  /*26850*/  BSYNC B6 ;  /* 0x0000000000067941 */ /* 0x000fea0003800000 */
.L_x_3213:
[----:B------:R-:W3:Y:S01]  /*26860*/  LDL.LU R34, [R1] ;  /* 0x0000000001227983 */ /* 0x000ee20000300800 */
[----:B------:R-:W-:Y:S01]  /*26870*/  VIADD R0, R22, 0x10400 ;  /* 0x0001040016007836 */ /* 0x000fe20000000000 */
[----:B------:R-:W-:Y:S04]  /*26880*/  BSSY B6, `(.L_x_3215) ;  /* 0x0000016000067945 */ /* 0x000fe80003800000 */
[----:B------:R-:W-:Y:S02]  /*26890*/  LOP3.LUT P0, RZ, R0, 0x3ff, RZ, 0xc0, !PT ;  /* 0x000003ff00ff7812 */ /* 0x000fe4000780c0ff */
[----:B---3--:R-:W-:-:S11]  /*268a0*/  LOP3.LUT R34, R34, 0xfffffffe, RZ, 0xc0, !PT ;  /* 0xfffffffe22227812 */ /* 0x008fd600078ec0ff */
[----:B------:R-:W-:-:S05]  /*268b0*/  @P0 LOP3.LUT R34, R34, 0x1, RZ, 0xfc, !PT ;  /* 0x0000000122220812 */ /* 0x000fca00078efcff */
[----:B------:R3:W-:Y:S01]  /*268c0*/  STL [R1], R34 ;  /* 0x0000002201007387 */ /* 0x0007e20000100800 */
        /* <DEDUP_REMOVED lines=16> */
[----:B-123--:R-:W-:Y:S05]  /*269d0*/  CALL.ABS.NOINC R2 ;  /* 0x0000000002007343 */ /* 0x00efea0003c00000 */
.L_x_3216:
[----:B------:R-:W-:Y:S05]  /*269e0*/  BSYNC B6 ;  /* 0x0000000000067941 */ /* 0x000fea0003800000 */
.L_x_3215:
        /* <DEDUP_REMOVED lines=20> */
.L_x_3218:
[----:B------:R-:W-:Y:S05]  /*26b30*/  BSYNC B6 ;  /* 0x0000000000067941 */ /* 0x000fea0003800000 */
.L_x_3217:
        /* <DEDUP_REMOVED lines=9> */
[----:B------:R-:W4:Y:S01]  /*26bd0*/  LDC.64 R2, c[0x4][R2] ;  /* 0x0100000002027b82 */ /* 0x000f220000000a00 */
[----:B------:R-:W-:Y:S01]  /*26be0*/  IMAD.U32 R5, RZ, RZ, UR5 ;  /* 0x00000005ff057e24 */ /* 0x000fe2000f8e00ff */
[----:B------:R-:W-:Y:S01]  /*26bf0*/  MOV R13, RZ ;  /* 0x000000ff000d7202 */ /* 0x000fe20000000f00 */
[----:B--2---:R-:W-:Y:S02]  /*26c00*/  IMAD.U32 R6, RZ, RZ, UR6 ;  /* 0x00000006ff067e24 */ /* 0x004fe4000f8e00ff */
[----:B------:R-:W-:-:S02]  /*26c10*/  IMAD.U32 R10, RZ, RZ, UR8 ;  /* 0x00000008ff0a7e24 */ /* 0x000fc4000f8e00ff */
[----:B------:R-:W-:Y:S02]  /*26c20*/  IMAD.U32 R11, RZ, RZ, UR9 ;  /* 0x00000009ff0b7e24 */ /* 0x000fe4000f8e00ff */
[----:B0-----:R-:W-:Y:S02]  /*26c30*/  IMAD.MOV.U32 R8, RZ, RZ, 0x70 ;  /* 0x00000070ff087424 */ /* 0x001fe400078e00ff */
[----:B------:R-:W-:-:S07]  /*26c40*/  IMAD.MOV.U32 R12, RZ, RZ, 0x1 ;  /* 0x00000001ff0c7424 */ /* 0x000fce00078e00ff */
[----:B------:R-:W-:-:S07]  /*26c50*/  LEPC R20, `(.L_x_3220) ;  /* 0x000000001014794e */ /* 0x000fce0000000000 */
[----:B-1-34-:R-:W-:Y:S05]  /*26c60*/  CALL.ABS.NOINC R2 ;  /* 0x0000000002007343 */ /* 0x01afea0003c00000 */
.L_x_3220:
[----:B------:R-:W-:Y:S05]  /*26c70*/  BSYNC B6 ;  /* 0x0000000000067941 */ /* 0x000fea0003800000 */
.L_x_3219:
[----:B------:R-:W0:Y:S01]  /*26c80*/  LDL R21, [R1+0x20] ;  /* 0x0000200001157983 */ /* 0x000e220000100800 */
[----:B------:R-:W-:Y:S02]  /*26c90*/  ULDC.64 UR4, c[0x0][0x9f8] ;  /* 0x00027e0000047ab9 */ /* 0x000fe40000000a00 */
[----:B------:R-:W-:Y:S01]  /*26ca0*/  ISETP.NE.U32.AND P0, PT, RZ, UR4, PT ;  /* 0x00000004ff007c0c */ /* 0x000fe2000bf05070 */
[----:B------:R-:W4:Y:S03]  /*26cb0*/  S2R R20, SR_TID.X ;  /* 0x0000000000147919 */ /* 0x000f260000002100 */
[----:B------:R-:W-:-:S13]  /*26cc0*/  ISETP.NE.AND.EX P0, PT, RZ, UR5, PT, P0 ;  /* 0x00000005ff007c0c */ /* 0x000fda000bf05300 */
[----:B------:R-:W-:-:S04]  /*26cd0*/  @P0 IADD3 R2, P1, R25, UR4, RZ ;  /* 0x0000000419020c10 */ /* 0x000fc8000ff3e0ff */
[----:B------:R-:W-:-:S05]  /*26ce0*/  @P0 IADD3.X R3, R26, UR5, RZ, P1, !PT ;  /* 0x000000051a030c10 */ /* 0x000fca0008ffe4ff */
[----:B------:R1:W2:Y:S01]  /*26cf0*/  @P0 LDG.E R33, desc[UR36][R2.64] ;  /* 0x0000002402210981 */ /* 0x0002a2000c1e1900 */
[C---:B----4-:R-:W-:Y:S01]  /*26d00*/  LOP3.LUT R0, R20.reuse, 0x7f, RZ, 0xc0, !PT ;  /* 0x0000007f14007812 */ /* 0x050fe200078ec0ff */
[----:B-1----:R-:W1:Y:S03]  /*26d10*/  LDC R2, c[0x0][0x430] ;  /* 0x00010c00ff027b82 */ /* 0x002e660000000800 */
[----:B------:R-:W-:Y:S01]  /*26d20*/  SHF.R.U32.HI R0, RZ, 0x3, R0 ;  /* 0x00000003ff007819 */ /* 0x000fe20000011600 */
[----:B------:R-:W-:-:S05]  /*26d30*/  IMAD.SHL.U32 R20, R20, 0x10, RZ ;  /* 0x0000001014147824 */ /* 0x000fca00078e00ff */
[----:B------:R-:W-:Y:S02]  /*26d40*/  LOP3.LUT R20, R0, 0x70, R20, 0xf8, !PT ;  /* 0x0000007000147812 */ /* 0x000fe400078ef814 */
[----:B-1----:R-:W-:-:S13]  /*26d50*/  ISETP.NE.AND P1, PT, R2, 0x1, PT ;  /* 0x000000010200780c */ /* 0x002fda0003f25270 */
[----:B------:R-:W1:Y:S08]  /*26d60*/  @P1 LDC R4, c[0x0][0x434] ;  /* 0x00010d00ff041b82 */ /* 0x000e700000000800 */
[----:B------:R-:W4:Y:S01]  /*26d70*/  @P1 LDC R0, c[0x0][0x438] ;  /* 0x00010e00ff001b82 */ /* 0x000f220000000800 */
[----:B---3--:R-:W-:Y:S01]  /*26d80*/  LOP3.LUT R34, R34, 0xfffffffd, RZ, 0xc0, !PT ;  /* 0xfffffffd22227812 */ /* 0x008fe200078ec0ff */
[----:B------:R-:W-:Y:S01]  /*26d90*/  UMOV UR4, 0xffffffff ;  /* 0xffffffff00047882 */ /* 0x000fe20000000000 */
[----:B0-----:R-:W-:-:S04]  /*26da0*/  LEA R8, R21, 0xffffff80, 0x7 ;  /* 0xffffff8015087811 */ /* 0x001fc800078e38ff */
[----:B------:R-:W-:-:S05]  /*26db0*/  LOP3.LUT R5, R20, R8, RZ, 0xfc, !PT ;  /* 0x0000000814057212 */ /* 0x000fca00078efcff */
[C---:B------:R-:W-:Y:S01]  /*26dc0*/  IMAD.IADD R3, R5.reuse, 0x1, R37 ;  /* 0x0000000105037824 */ /* 0x040fe200078e0225 */
[----:B------:R-:W-:-:S03]  /*26dd0*/  ISETP.GE.AND P0, PT, R5, R27, PT ;  /* 0x0000001b0500720c */ /* 0x000fc60003f06270 */
[----:B-1----:R-:W-:-:S04]  /*26de0*/  @P1 IMAD.HI.U32 R4, R3, R4, RZ ;  /* 0x0000000403041227 */ /* 0x002fc800078e00ff */
[----:B--2---:R-:W-:Y:S01]  /*26df0*/  IMAD.MOV.U32 R6, RZ, RZ, R3 ;  /* 0x000000ffff067224 */ /* 0x004fe200078e0003 */
[----:B----4-:R-:W-:-:S05]  /*26e00*/  @P1 SHF.R.U32.HI R6, RZ, R0, R4 ;  /* 0x00000000ff061219 */ /* 0x010fca0000011604 */
[----:B------:R-:W-:Y:S01]  /*26e10*/  IMAD.MOV R0, RZ, RZ, -R6 ;  /* 0x000000ffff007224 */ /* 0x000fe200078e0a06 */
[----:B------:R-:W0:Y:S03]  /*26e20*/  @!P0 LDC.64 R4, c[0x0][0x418] ;  /* 0x00010600ff048b82 */ /* 0x000e260000000a00 */
[----:B------:R-:W-:-:S05]  /*26e30*/  IMAD R0, R2, R0, R3 ;  /* 0x0000000002007224 */ /* 0x000fca00078e0203 */
[----:B------:R-:W1:Y:S01]  /*26e40*/  @!P0 LDC.64 R2, c[0x0][0x428] ;  /* 0x00010a00ff028b82 */ /* 0x000e620000000a00 */
[----:B------:R-:W-:Y:S02]  /*26e50*/  @!P0 SHF.R.S32.HI R7, RZ, 0x1f, R6 ;  /* 0x0000001fff078819 */ /* 0x000fe40000011406 */
[----:B------:R-:W-:-:S05]  /*26e60*/  SHF.R.S32.HI R9, RZ, 0x1f, R33 ;  /* 0x0000001fff097819 */ /* 0x000fca0000011421 */
[----:B------:R2:W-:Y:S01]  /*26e70*/  STL [R1+0x4], R9 ;  /* 0x0000040901007387 */ /* 0x0005e20000100800 */
[----:B-1----:R-:W-:-:S04]  /*26e80*/  @!P0 IMAD.WIDE.U32 R6, R33, R2, R6 ;  /* 0x0000000221068225 */ /* 0x002fc800078e0006 */
[----:B------:R-:W-:Y:S02]  /*26e90*/  @!P0 IMAD R2, R9, R2, RZ ;  /* 0x0000000209028224 */ /* 0x000fe400078e02ff */
[----:B--2---:R-:W1:Y:S02]  /*26ea0*/  LDC R9, c[0x0][0x2f4] ;  /* 0x0000bd00ff097b82 */ /* 0x004e640000000800 */
[----:B------:R-:W-:Y:S01]  /*26eb0*/  @!P0 IMAD R3, R33, R3, R2 ;  /* 0x0000000321038224 */ /* 0x000fe200078e0202 */
[----:B0-----:R-:W-:-:S04]  /*26ec0*/  @!P0 LEA R2, P1, R6, R4, 0x2 ;  /* 0x0000000406028211 */ /* 0x001fc800078210ff */
[----:B------:R-:W-:-:S04]  /*26ed0*/  @!P0 IADD3 R3, R7, R3, RZ ;  /* 0x0000000307038210 */ /* 0x000fc80007ffe0ff */
[----:B------:R-:W-:Y:S01]  /*26ee0*/  @!P0 LEA.HI.X R3, R6, R5, R3, 0x2, P1 ;  /* 0x0000000506038211 */ /* 0x000fe200008f1403 */
[----:B------:R-:W-:Y:S01]  /*26ef0*/  IMAD.MOV.U32 R4, RZ, RZ, RZ ;  /* 0x000000ffff047224 */ /* 0x000fe200078e00ff */
[----:B------:R-:W-:-:S05]  /*26f00*/  LOP3.LUT R20, R30, 0x80, RZ, 0xfc, !PT ;  /* 0x000000801e147812 */ /* 0x000fca00078efcff */
[----:B------:R0:W5:Y:S01]  /*26f10*/  @!P0 LDG.E R4, desc[UR36][R2.64] ;  /* 0x0000002402048981 */ /* 0x000162000c1e1900 */
[-C--:B-1----:R-:W-:Y:S02]  /*26f20*/  ISETP.GE.AND P1, PT, R30, R9.reuse, PT ;  /* 0x000000091e00720c */ /* 0x082fe40003f26270 */
[----:B------:R-:W-:Y:S01]  /*26f30*/  ISETP.GE.AND P0, PT, R20, R9, PT ;  /* 0x000000091400720c */ /* 0x000fe20003f06270 */
[----:B0-----:R-:W-:-:S05]  /*26f40*/  IMAD.U32 R2, RZ, RZ, UR42 ;  /* 0x0000002aff027e24 */ /* 0x001fca000f8e00ff */
[----:B------:R-:W-:-:S05]  /*26f50*/  ISETP.NE.AND P2, PT, R2, 0x3, PT ;  /* 0x000000030200780c */ /* 0x000fca0003f45270 */
[----:B------:R-:W-:-:S04]  /*26f60*/  @P1 LOP3.LUT R34, R34, 0x2, RZ, 0xfc, !PT ;  /* 0x0000000222221812 */ /* 0x000fc800078efcff */
[----:B------:R-:W-:-:S04]  /*26f70*/  LOP3.LUT R34, R34, 0xfffffffb, RZ, 0xc0, !PT ;  /* 0xfffffffb22227812 */ /* 0x000fc800078ec0ff */
[----:B------:R-:W-:-:S04]  /*26f80*/  LOP3.LUT R34, R34, 0xfffffffe, RZ, 0xc0, !PT ;  /* 0xfffffffe22227812 */ /* 0x000fc800078ec0ff */
[----:B------:R-:W-:-:S04]  /*26f90*/  @P0 LOP3.LUT R34, R34, 0x1, RZ, 0xfc, !PT ;  /* 0x0000000122220812 */ /* 0x000fc800078efcff */
[----:B------:R-:W-:-:S05]  /*26fa0*/  @P2 LOP3.LUT R34, R34, 0x4, RZ, 0xfc, !PT ;  /* 0x0000000422222812 */ /* 0x000fca00078efcff */
[----:B------:R0:W-:Y:S01]  /*26fb0*/  STL [R1], R34 ;  /* 0x0000002201007387 */ /* 0x0001e20000100800 */
[----:B------:R-:W-:Y:S05]  /*26fc0*/  BRA.DIV UR4, `(.L_x_3221) ;  /* 0x0000009a04787947 */ /* 0x000fea000b800000 */
.L_x_3494:
[----:B0-----:R-:W-:Y:S01]  /*26fd0*/  SHF.R.S32.HI R34, RZ, 0x1f, R18 ;  /* 0x0000001fff227819 */ /* 0x001fe20000011412 */
[----:B------:R-:W-:Y:S06]  /*26fe0*/  @!P2 BRA `(.L_x_3222) ;  /* 0x000000000004a947 */ /* 0x000fec0003800000 */
[----:B------:R-:W-:Y:S01]  /*26ff0*/  BPT.TRAP 0x1 ;  /* 0x000000040000795c */ /* 0x000fe20000300000 */
.L_x_3222:
        /* <DEDUP_REMOVED lines=10> */
.L_x_3495:
[----:B------:R-:W-:Y:S05]  /*270a0*/  BSYNC B0 ;  /* 0x0000000000007941 */ /* 0x000fea0003800000 */
.L_x_3223:
[----:B------:R-:W2:Y:S01]  /*270b0*/  LDL.LU R12, [R1] ;  /* 0x00000000010c7983 */ /* 0x000ea20000300800 */
[----:B------:R-:W-:-:S03]  /*270c0*/  ULDC.64 UR4, c[0x0][0x328] ;  /* 0x0000ca0000047ab9 */ /* 0x000fc60000000a00 */
[----:B------:R-:W3:Y:S01]  /*270d0*/  LDL R11, [R1+0xc] ;  /* 0x00000c00010b7983 */ /* 0x000ee20000100800 */
[----:B------:R-:W-:Y:S01]  /*270e0*/  ISETP.GE.AND P1, PT, R27, 0x1, PT ;  /* 0x000000011b00780c */ /* 0x000fe20003f26270 */
[----:B------:R-:W-:Y:S01]  /*270f0*/  IMAD R5, R9, UR4, RZ ;  /* 0x0000000409057c24 */ /* 0x000fe2000f8e02ff */
[----:B-----5:R-:W-:Y:S01]  /*27100*/  SHF.R.S32.HI R10, RZ, 0x1f, R4 ;  /* 0x0000001fff0a7819 */ /* 0x020fe20000011404 */
[----:B------:R-:W-:-:S04]  /*27110*/  IMAD.WIDE.U32 R2, R0, UR4, RZ ;  /* 0x0000000400027c25 */ /* 0x000fc8000f8e00ff */
        /* <DEDUP_REMOVED lines=9> */
[C---:B------:R-:W-:Y:S02]  /*271b0*/  IMAD R8, R18.reuse, UR5, R8 ;  /* 0x0000000512087c24 */ /* 0x040fe4000f8e0208 */
[----:B------:R-:W-:Y:S01]  /*271c0*/  IMAD.WIDE.U32 R2, R18, UR4, R2 ;  /* 0x0000000412027c25 */ /* 0x000fe2000f8e0002 */
[----:B------:R-:W-:-:S02]  /*271d0*/  ULDC.64 UR4, c[0x0][0x318] ;  /* 0x0000c60000047ab9 */ /* 0x000fc40000000a00 */
[----:B------:R-:W-:Y:S01]  /*271e0*/  IADD3 R7, P0, R2, UR4, RZ ;  /* 0x0000000402077c10 */ /* 0x000fe2000ff1e0ff */
[----:B------:R-:W-:-:S03]  /*271f0*/  UMOV UR4, 0xffffffff ;  /* 0xffffffff00047882 */ /* 0x000fc60000000000 */
[----:B------:R-:W-:Y:S02]  /*27200*/  IADD3.X R8, R3, UR5, R8, P0, !PT ;  /* 0x0000000503087c10 */ /* 0x000fe400087fe408 */
[----:B--2---:R-:W-:-:S04]  /*27210*/  LOP3.LUT R12, R12, 0xffffffdf, RZ, 0xc0, !PT ;  /* 0xffffffdf0c0c7812 */ /* 0x004fc800078ec0ff */
[----:B------:R-:W-:Y:S01]  /*27220*/  @P1 LOP3.LUT R12, R12, 0x20, RZ, 0xfc, !PT ;  /* 0x000000200c0c1812 */ /* 0x000fe200078efcff */
[----:B---3--:R-:W-:-:S04]  /*27230*/  IMAD R5, R23, 0x8000, R11 ;  /* 0x0000800017057824 */ /* 0x008fc800078e020b */
[----:B------:R1:W-:Y:S01]  /*27240*/  STL [R1], R12 ;  /* 0x0000000c01007387 */ /* 0x0003e20000100800 */
[----:B------:R-:W-:Y:S05]  /*27250*/  BRA.DIV UR4, `(.L_x_3225) ;  /* 0x0000009a041c7947 */ /* 0x000fea000b800000 */
[----:B-1----:R-:W1:Y:S01]  /*27260*/  LDC R12, c[0x0][0x2f4] ;  /* 0x0000bd00ff0c7b82 */ /* 0x002e620000000800 */
[----:B------:R-:W2:Y:S01]  /*27270*/  SHFL.IDX PT, R2, R7, RZ, 0x181f ;  /* 0x00181fff07027589 */ /* 0x000ea200000e0000 */
[----:B------:R-:W-:-:S03]  /*27280*/  LOP3.LUT R11, R30, 0x80, RZ, 0xfc, !PT ;  /* 0x000000801e0b7812 */ /* 0x000fc600078efcff */
[----:B------:R-:W3:Y:S01]  /*27290*/  SHFL.IDX PT, R3, R8, RZ, 0x181f ;  /* 0x00181fff08037589 */ /* 0x000ee200000e0000 */
[----:B------:R-:W-:Y:S01]  /*272a0*/  IMAD.IADD R5, R22, 0x1, R5 ;  /* 0x0000000116057824 */ /* 0x000fe200078e0205 */
[C---:B-1----:R-:W-:Y:S02]  /*272b0*/  ISETP.GE.AND P1, PT, R30.reuse, R12, PT ;  /* 0x0000000c1e00720c */ /* 0x042fe40003f26270 */
[----:B--2---:R-:W-:Y:S02]  /*272c0*/  IADD3 R2, P0, R30, R2, RZ ;  /* 0x000000021e027210 */ /* 0x004fe40007f1e0ff */
[----:B------:R-:W-:-:S03]  /*272d0*/  ISETP.LT.OR P2, PT, R27, 0x1, P1 ;  /* 0x000000011b00780c */ /* 0x000fc60000f41670 */
[----:B---3--:R-:W-:Y:S01]  /*272e0*/  IMAD.X R3, RZ, RZ, R3, P0 ;  /* 0x000000ffff037224 */ /* 0x008fe200000e0603 */
[----:B------:R-:W-:Y:S02]  /*272f0*/  ISETP.GE.AND P0, PT, R11, R12, PT ;  /* 0x0000000c0b00720c */ /* 0x000fe40003f06270 */
[----:B------:R-:W2:Y:S01]  /*27300*/  LDL.LU R11, [R1] ;  /* 0x00000000010b7983 */ /* 0x000ea20000300800 */
[C---:B------:R-:W-:Y:S02]  /*27310*/  ISETP.GE.AND P3, PT, R27.reuse, 0x11, PT ;  /* 0x000000111b00780c */ /* 0x040fe40003f66270 */
[C---:B------:R-:W-:Y:S02]  /*27320*/  ISETP.GE.AND P6, PT, R27.reuse, 0x71, PT ;  /* 0x000000711b00780c */ /* 0x040fe40003fc6270 */
[C---:B------:R-:W-:Y:S02]  /*27330*/  ISETP.GE.AND P5, PT, R27.reuse, 0x31, PT ;  /* 0x000000311b00780c */ /* 0x040fe40003fa6270 */
[----:B------:R-:W-:Y:S01]  /*27340*/  @!PT LDS RZ, [RZ] ;  /* 0x00000000fffff984 */ /* 0x000fe20000000800 */
[----:B------:R-:W-:Y:S01]  /*27350*/  LDGSTS.E.BYPASS.LTC128B.128 [R5+0x10400], desc[UR36][R2.64], !P2 ;  /* 0x1040000002057fae */ /* 0x000fe2000d101d64 */
[----:B------:R-:W-:-:S02]  /*27360*/  ISETP.LT.OR P2, PT, R27, 0x1, P0 ;  /* 0x000000011b00780c */ /* 0x000fc40000741670 */
[----:B------:R-:W-:-:S11]  /*27370*/  ISETP.GE.AND P4, PT, R27, 0x41, PT ;  /* 0x000000411b00780c */ /* 0x000fd60003f86270 */
[----:B------:R1:W-:Y:S04]  /*27380*/  LDGSTS.E.BYPASS.LTC128B.128 [R5+0x14400], desc[UR36][R2.64+0x80], !P2 ;  /* 0x1440008002057fae */ /* 0x0003e8000d101d64 */
[----:B-1----:R-:W1:Y:S04]  /*27390*/  SHFL.IDX PT, R2, R7, 0x1, 0x181f ;  /* 0x00381f0007027f89 */ /* 0x002e6800000e0000 */
[----:B------:R-:W3:Y:S01]  /*273a0*/  SHFL.IDX PT, R3, R8, 0x1, 0x181f ;  /* 0x00381f0008037f89 */ /* 0x000ee200000e0000 */
[----:B-1----:R-:W-:-:S05]  /*273b0*/  IADD3 R2, P2, R30, R2, RZ ;  /* 0x000000021e027210 */ /* 0x002fca0007f5e0ff */
[----:B---3--:R-:W-:Y:S01]  /*273c0*/  IMAD.X R3, RZ, RZ, R3, P2 ;  /* 0x000000ffff037224 */ /* 0x008fe200010e0603 */
[----:B------:R-:W-:-:S13]  /*273d0*/  ISETP.LT.OR P2, PT, R27, 0x11, P1 ;  /* 0x000000111b00780c */ /* 0x000fda0000f41670 */
[----:B------:R-:W-:Y:S01]  /*273e0*/  LDGSTS.E.BYPASS.LTC128B.128 [R5+0x10c00], desc[UR36][R2.64], !P2 ;  /* 0x10c0000002057fae */ /* 0x000fe2000d101d64 */
[----:B------:R-:W-:-:S13]  /*273f0*/  ISETP.LT.OR P2, PT, R27, 0x11, P0 ;  /* 0x000000111b00780c */ /* 0x000fda0000741670 */
[----:B------:R1:W-:Y:S04]  /*27400*/  LDGSTS.E.BYPASS.LTC128B.128 [R5+0x14c00], desc[UR36][R2.64+0x80], !P2 ;  /* 0x14c0008002057fae */ /* 0x0003e8000d101d64 */
[----:B-1----:R-:W1:Y:S04]  /*27410*/  SHFL.IDX PT, R2, R7, 0x2, 0x181f ;  /* 0x00581f0007027f89 */ /* 0x002e6800000e0000 */
[----:B------:R-:W3:Y:S01]  /*27420*/  SHFL.IDX PT, R3, R8, 0x2, 0x181f ;  /* 0x00581f0008037f89 */ /* 0x000ee200000e0000 */
[----:B-1----:R-:W-:-:S04]  /*27430*/  IADD3 R2, P2, R30, R2, RZ ;  /* 0x000000021e027210 */ /* 0x002fc80007f5e0ff */
[----:B---3--:R-:W-:Y:S02]  /*27440*/  IADD3.X R3, RZ, R3, RZ, P2, !PT ;  /* 0x00000003ff037210 */ /* 0x008fe400017fe4ff */
[----:B------:R-:W-:-:S13]  /*27450*/  ISETP.LT.OR P2, PT, R27, 0x21, P1 ;  /* 0x000000211b00780c */ /* 0x000fda0000f41670 */
[----:B------:R-:W-:Y:S01]  /*27460*/  LDGSTS.E.BYPASS.LTC128B.128 [R5+0x11400], desc[UR36][R2.64], !P2 ;  /* 0x1140000002057fae */ /* 0x000fe2000d101d64 */
[----:B------:R-:W-:-:S13]  /*27470*/  ISETP.LT.OR P2, PT, R27, 0x21, P0 ;  /* 0x000000211b00780c */ /* 0x000fda0000741670 */
        /* <DEDUP_REMOVED lines=16> */
[----:B------:R1:W-:Y:S01]  /*27580*/  LDGSTS.E.BYPASS.LTC128B.128 [R5+0x16400], desc[UR36][R2.64+0x80], !P2 ;  /* 0x1640008002057fae */ /* 0x0003e2000d101d64 */
[----:B--2---:R-:W-:-:S04]  /*27590*/  LOP3.LUT R11, R11, 0xffffffef, RZ, 0xc0, !PT ;  /* 0xffffffef0b0b7812 */ /* 0x004fc800078ec0ff */
[----:B------:R-:W-:Y:S02]  /*275a0*/  @P3 LOP3.LUT R11, R11, 0x10, RZ, 0xfc, !PT ;  /* 0x000000100b0b3812 */ /* 0x000fe400078efcff */
[----:B------:R-:W-:Y:S02]  /*275b0*/  ISETP.GE.AND P3, PT, R27, 0x51, PT ;  /* 0x000000511b00780c */ /* 0x000fe40003f66270 */
[----:B------:R-:W-:Y:S01]  /*275c0*/  LOP3.LUT R11, R11, 0xfffffff7, RZ, 0xc0, !PT ;  /* 0xfffffff70b0b7812 */ /* 0x000fe200078ec0ff */
        /* <DEDUP_REMOVED lines=22> */
[----:B------:R-:W-:-:S05]  /*27730*/  @P6 LOP3.LUT R11, R11, 0x40, RZ, 0xfc, !PT ;  /* 0x000000400b0b6812 */ /* 0x000fca00078efcff */
[----:B---3--:R1:W-:Y:S02]  /*27740*/  STL [R1], R11 ;  /* 0x0000000b01007387 */ /* 0x0083e40000100800 */
.L_x_3513:
[C---:B------:R-:W-:Y:S02]  /*27750*/  ISETP.LT.OR P1, PT, R27.reuse, 0x71, P1 ;  /* 0x000000711b00780c */ /* 0x040fe40000f21670 */
[----:B------:R-:W-:Y:S02]  /*27760*/  ISETP.LT.OR P0, PT, R27, 0x71, P0 ;  /* 0x000000711b00780c */ /* 0x000fe40000701670 */
[----:B--2---:R-:W-:-:S04]  /*27770*/  IADD3 R2, P6, R30, R2, RZ ;  /* 0x000000021e027210 */ /* 0x004fc80007fde0ff */
        /* <DEDUP_REMOVED lines=8> */
.L_x_3226:
[----:B------:R-:W-:Y:S02]  /*27800*/  PLOP3.LUT P1, PT, P1, P0, PT, 0xa2, 0x0 ;  /* 0x000000000000781c */ /* 0x000fe40000f21472 */
[----:B------:R-:W-:-:S08]  /*27810*/  @P0 R2UR P1, UR4, R6 ;  /* 0x00000000060402ca */ /* 0x000fd00000020000 */
[----:B------:R-:W-:-:S05]  /*27820*/  @P0 PLOP3.LUT P0, PT, P1, PT, PT, 0x80, 0x0 ;  /* 0x000000000000081c */ /* 0x000fca0000f0f070 */
[----:B------:R-:W-:Y:S01]  /*27830*/  @!P1 SYNCS.ARRIVE.TRANS64.RED.A0T1 RZ, [UR4+0x38870], RZ ;  /* 0x038870ffffff99a7 */ /* 0x000fe20008200404 */
[----:B------:R-:W-:Y:S07]  /*27840*/  @!P1 ARRIVES.LDGSTSBAR.64.TRANSCNT [UR4+0x38870] ;  /* 0x03887000ff0099b0 */ /* 0x000fee0008000a84 */
[----:B------:R-:W-:Y:S05]  /*27850*/  @P0 BRA.U.ANY `(.L_x_3226) ;  /* 0xfffffffd00e80947 */ /* 0x000fea000393ffff */
[----:B------:R-:W-:Y:S01]  /*27860*/  NOP ;  /* 0x0000000000007918 */ /* 0x000fe20000000000 */
[----:B--2---:R-:W2:Y:S02]  /*27870*/  LDL R2, [R1] ;  /* 0x0000000001027983 */ /* 0x004ea40000100800 */
[----:B--2---:R-:W-:-:S13]  /*27880*/  LOP3.LUT P6, RZ, R2, 0x4, RZ, 0xc0, !PT ;  /* 0x0000000402ff7812 */ /* 0x004fda00078cc0ff */
[----:B------:R-:W-:Y:S05]  /*27890*/  @!P6 BRA `(.L_x_3227) ;  /* 0x000000000004e947 */ /* 0x000fea0003800000 */
[----:B------:R-:W-:Y:S01]  /*278a0*/  BPT.TRAP 0x1 ;  /* 0x000000040000795c */ /* 0x000fe20000300000 */
.L_x_3227:
[----:B------:R2:W-:Y:S01]  /*278b0*/  SYNCS.ARRIVE.TRANS64.A1T0 RZ, [R6+URZ+0x38870], RZ ;  /* 0x038870ff06ff79a7 */ /* 0x0005e2000810003f */
[----:B------:R-:W-:Y:S05]  /*278c0*/  @!P6 BRA `(.L_x_3228) ;  /* 0x000000000004e947 */ /* 0x000fea0003800000 */
[----:B------:R-:W-:Y:S01]  /*278d0*/  BPT.TRAP 0x1 ;  /* 0x000000040000795c */ /* 0x000fe20000300000 */
.L_x_3228:
[----:B------:R-:W4:Y:S01]  /*278e0*/  SYNCS.PHASECHK.TRANS64.TRYWAIT P0, [R6+URZ+0x38840], R20 ;  /* 0x03884014060075a7 */ /* 0x000f22000800017f */
[----:B------:R-:W-:Y:S04]  /*278f0*/  BSSY B0, `(.L_x_3229) ;  /* 0x0000002000007945 */ /* 0x000fe80003800000 */
[----:B----4-:R-:W-:Y:S05]  /*27900*/  @!P0 BRA `(.L_x_3230) ;  /* 0x0000009c00488947 */ /* 0x010fea0003800000 */
.L_x_3514:
[----:B------:R-:W-:Y:S05]  /*27910*/  BSYNC B0 ;  /* 0x0000000000007941 */ /* 0x000fea0003800000 */
.L_x_3229:
[----:B---3--:R3:W5:Y:S01]  /*27920*/  LDL R21, [R1] ;  /* 0x0000000001157983 */ /* 0x0087620000100800 */
[----:B------:R-:W-:Y:S01]  /*27930*/  ULDC.64 UR4, c[0x0][0x300] ;  /* 0x0000c00000047ab9 */ /* 0x000fe20000000a00 */
[----:B------:R-:W0:Y:S01]  /*27940*/  LDC R8, c[0x0][0x2f4] ;  /* 0x0000bd00ff087b82 */ /* 0x000e220000000800 */
[----:B-1----:R-:W-:Y:S01]  /*27950*/  IMAD R7, R9, UR4, RZ ;  /* 0x0000000409077c24 */ /* 0x002fe2000f8e02ff */
        /* <DEDUP_REMOVED lines=14> */
[----:B0-----:R-:W-:Y:S02]  /*27a40*/  ISETP.GE.AND P1, PT, R11, R8, PT ;  /* 0x000000080b00720c */ /* 0x001fe40003f26270 */
[----:B------:R-:W-:Y:S01]  /*27a50*/  IMAD R0, R18, UR5, R0 ;  /* 0x0000000512007c24 */ /* 0x000fe2000f8e0200 */
[----:B------:R-:W-:-:S04]  /*27a60*/  IADD3 R4, P0, R2, UR6, RZ ;  /* 0x0000000602047c10 */ /* 0x000fc8000ff1e0ff */
[----:B------:R-:W-:Y:S01]  /*27a70*/  IADD3.X R0, R3, UR7, R0, P0, !PT ;  /* 0x0000000703007c10 */ /* 0x000fe200087fe400 */
[----:B---3--:R-:W-:Y:S08]  /*27a80*/  BRA.DIV UR4, `(.L_x_3231) ;  /* 0x0000009a04fc7947 */ /* 0x008ff0000b800000 */
[----:B------:R-:W0:Y:S01]  /*27a90*/  SHFL.IDX PT, R3, R4, RZ, 0x181f ;  /* 0x00181fff04037589 */ /* 0x000e2200000e0000 */
[----:B-----5:R-:W-:Y:S02]  /*27aa0*/  LOP3.LUT R21, R21, 0xfffffbff, RZ, 0xc0, !PT ;  /* 0xfffffbff15157812 */ /* 0x020fe400078ec0ff */
[----:B------:R-:W-:Y:S01]  /*27ab0*/  ISETP.GE.AND P6, PT, R30, R8, PT ;  /* 0x000000081e00720c */ /* 0x000fe20003fc6270 */
[----:B------:R-:W1:Y:S01]  /*27ac0*/  SHFL.IDX PT, R2, R0, RZ, 0x181f ;  /* 0x00181fff00027589 */ /* 0x000e6200000e0000 */
[----:B------:R-:W-:-:S04]  /*27ad0*/  @P4 LOP3.LUT R21, R21, 0x400, RZ, 0xfc, !PT ;  /* 0x0000040015154812 */ /* 0x000fc800078efcff */
[C---:B------:R-:W-:Y:S02]  /*27ae0*/  LOP3.LUT P4, RZ, R21.reuse, 0x20, RZ, 0xc0, !PT ;  /* 0x0000002015ff7812 */ /* 0x040fe4000788c0ff */
[----:B------:R-:W-:-:S04]  /*27af0*/  LOP3.LUT R21, R21, 0xfffffdff, RZ, 0xc0, !PT ;  /* 0xfffffdff15157812 */ /* 0x000fc800078ec0ff */
[----:B------:R-:W-:-:S04]  /*27b00*/  @P3 LOP3.LUT R21, R21, 0x200, RZ, 0xfc, !PT ;  /* 0x0000020015153812 */ /* 0x000fc800078efcff */
[C---:B------:R-:W-:Y:S02]  /*27b10*/  LOP3.LUT P3, RZ, R21.reuse, 0x10, RZ, 0xc0, !PT ;  /* 0x0000001015ff7812 */ /* 0x040fe4000786c0ff */
[----:B------:R-:W-:Y:S02]  /*27b20*/  LOP3.LUT R21, R21, 0xfffffeff, RZ, 0xc0, !PT ;  /* 0xfffffeff15157812 */ /* 0x000fe400078ec0ff */
[----:B0-----:R-:W-:Y:S02]  /*27b30*/  @P4 IADD3 R3, P0, R30, R3, RZ ;  /* 0x000000031e034210 */ /* 0x001fe40007f1e0ff */
[----:B------:R-:W-:-:S03]  /*27b40*/  @P2 LOP3.LUT R21, R21, 0x100, RZ, 0xfc, !PT ;  /* 0x0000010015152812 */ /* 0x000fc600078efcff */
[----:B-1----:R-:W-:Y:S01]  /*27b50*/  @P4 IMAD.X R2, RZ, RZ, R2, P0 ;  /* 0x000000ffff024224 */ /* 0x002fe200000e0602 */
[----:B------:R-:W-:Y:S01]  /*27b60*/  LOP3.LUT P2, RZ, R21, 0x8, RZ, 0xc0, !PT ;  /* 0x0000000815ff7812 */ /* 0x000fe2000784c0ff */
[----:B------:R-:W-:Y:S03]  /*27b70*/  STL [R1], R21 ;  /* 0x0000001501007387 */ /* 0x000fe60000100800 */
[----:B------:R-:W-:-:S04]  /*27b80*/  @P4 LOP3.LUT R3, R3, R2, RZ, 0x3c, !PT ;  /* 0x0000000203034212 */ /* 0x000fc800078e3cff */
[----:B------:R-:W-:-:S04]  /*27b90*/  @P4 LOP3.LUT R2, R3, R2, RZ, 0x3c, !PT ;  /* 0x0000000203024212 */ /* 0x000fc800078e3cff */
[----:B------:R-:W-:-:S05]  /*27ba0*/  @P4 LOP3.LUT R3, R3, R2, RZ, 0x3c, !PT ;  /* 0x0000000203034212 */ /* 0x000fca00078e3cff */
[----:B------:R-:W-:Y:S01]  /*27bb0*/  @!PT LDS RZ, [RZ] ;  /* 0x00000000fffff984 */ /* 0x000fe20000000800 */
[----:B------:R-:W-:Y:S04]  /*27bc0*/  @P4 LDGSTS.E.BYPASS.LTC128B.128 [R5+0x28400], desc[UR36][R2.64], !P6 ;  /* 0x2840000002054fae */ /* 0x000fe8000f101d64 */
[----:B------:R0:W-:Y:S01]  /*27bd0*/  @P4 LDGSTS.E.BYPASS.LTC128B.128 [R5+0x2c400], desc[UR36][R2.64+0x80], !P1 ;  /* 0x2c40008002054fae */ /* 0x0001e2000c901d64 */
[----:B------:R-:W-:-:S03]  /*27be0*/  LOP3.LUT P4, RZ, R21, 0x400, RZ, 0xc0, !PT ;  /* 0x0000040015ff7812 */ /* 0x000fc6000788c0ff */
[----:B0-----:R-:W0:Y:S04]  /*27bf0*/  SHFL.IDX PT, R3, R4, 0x1, 0x181f ;  /* 0x00381f0004037f89 */ /* 0x001e2800000e0000 */
[----:B------:R-:W1:Y:S01]  /*27c00*/  SHFL.IDX PT, R2, R0, 0x1, 0x181f ;  /* 0x00381f0000027f89 */ /* 0x000e6200000e0000 */
[----:B0-----:R-:W-:-:S05]  /*27c10*/  @P3 IADD3 R3, P0, R30, R3, RZ ;  /* 0x000000031e033210 */ /* 0x001fca0007f1e0ff */
[----:B-1----:R-:W-:-:S05]  /*27c20*/  @P3 IMAD.X R2, RZ, RZ, R2, P0 ;  /* 0x000000ffff023224 */ /* 0x002fca00000e0602 */
[----:B------:R-:W-:-:S04]  /*27c30*/  @P3 LOP3.LUT R3, R3, R2, RZ, 0x3c, !PT ;  /* 0x0000000203033212 */ /* 0x000fc800078e3cff */
[----:B------:R-:W-:-:S04]  /*27c40*/  @P3 LOP3.LUT R2, R3, R2, RZ, 0x3c, !PT ;  /* 0x0000000203023212 */ /* 0x000fc800078e3cff */
[----:B------:R-:W-:-:S05]  /*27c50*/  @P3 LOP3.LUT R3, R3, R2, RZ, 0x3c, !PT ;  /* 0x0000000203033212 */ /* 0x000fca00078e3cff */
[----:B------:R-:W-:Y:S04]  /*27c60*/  @P3 LDGSTS.E.BYPASS.LTC128B.128 [R5+0x28c00], desc[UR36][R2.64], !P6 ;  /* 0x28c0000002053fae */ /* 0x000fe8000f101d64 */
[----:B------:R0:W-:Y:S01]  /*27c70*/  @P3 LDGSTS.E.BYPASS.LTC128B.128 [R5+0x2cc00], desc[UR36][R2.64+0x80], !P1 ;  /* 0x2cc0008002053fae */ /* 0x0001e2000c901d64 */
[----:B------:R-:W-:-:S03]  /*27c80*/  LOP3.LUT P3, RZ, R21, 0x200, RZ, 0xc0, !PT ;  /* 0x0000020015ff7812 */ /* 0x000fc6000786c0ff */
[----:B0-----:R-:W0:Y:S04]  /*27c90*/  SHFL.IDX PT, R3, R4, 0x2, 0x181f ;  /* 0x00581f0004037f89 */ /* 0x001e2800000e0000 */
[----:B------:R-:W1:Y:S01]  /*27ca0*/  SHFL.IDX PT, R2, R0, 0x2, 0x181f ;  /* 0x00581f0000027f89 */ /* 0x000e6200000e0000 */
[----:B0-----:R-:W-:-:S04]  /*27cb0*/  @P2 IADD3 R3, P0, R30, R3, RZ ;  /* 0x000000031e032210 */ /* 0x001fc80007f1e0ff */
[----:B-1----:R-:W-:-:S04]  /*27cc0*/  @P2 IADD3.X R2, RZ, R2, RZ, P0, !PT ;  /* 0x00000002ff022210 */ /* 0x002fc800007fe4ff */
        /* <DEDUP_REMOVED lines=14> */
[----:B------:R0:W-:Y:S04]  /*27db0*/  @P5 LDGSTS.E.BYPASS.LTC128B.128 [R5+0x2dc00], desc[UR36][R2.64+0x80], !P1 ;  /* 0x2dc0008002055fae */ /* 0x0001e8000c901d64 */
        /* <DEDUP_REMOVED lines=19> */
[----:B------:R-:W1:Y:S04]  /*27ef0*/  SHFL.IDX PT, R2, R0, 0x6, 0x181f ;  /* 0x00d81f0000027f89 */ /* 0x000e6800000e0000 */
[----:B------:R-:W3:Y:S04]  /*27f00*/  SHFL.IDX PT, R4, R4, 0x7, 0x181f ;  /* 0x00f81f0004047f89 */ /* 0x000ee800000e0000 */
[----:B------:R-:W2:Y:S01]  /*27f10*/  SHFL.IDX PT, R0, R0, 0x7, 0x181f ;  /* 0x00f81f0000007f89 */ /* 0x000ea200000e0000 */
[----:B0-----:R-:W-:-:S05]  /*27f20*/  @P2 IADD3 R3, P0, R30, R3, RZ ;  /* 0x000000031e032210 */ /* 0x001fca0007f1e0ff */
[----:B-1----:R-:W-:-:S05]  /*27f30*/  @P2 IMAD.X R2, RZ, RZ, R2, P0 ;  /* 0x000000ffff022224 */ /* 0x002fca00000e0602 */
[----:B------:R-:W-:-:S04]  /*27f40*/  @P2 LOP3.LUT R3, R3, R2, RZ, 0x3c, !PT ;  /* 0x0000000203032212 */ /* 0x000fc800078e3cff */
[----:B------:R-:W-:-:S04]  /*27f50*/  @P2 LOP3.LUT R2, R3, R2, RZ, 0x3c, !PT ;  /* 0x0000000203022212 */ /* 0x000fc800078e3cff */
[----:B------:R-:W-:-:S05]  /*27f60*/  @P2 LOP3.LUT R3, R3, R2, RZ, 0x3c, !PT ;  /* 0x0000000203032212 */ /* 0x000fca00078e3cff */
[----:B------:R1:W-:Y:S04]  /*27f70*/  @P2 LDGSTS.E.BYPASS.LTC128B.128 [R5+0x2b400], desc[UR36][R2.64], !P6 ;  /* 0x2b40000002052fae */ /* 0x0003e8000f101d64 */
[----:B--23--:R1:W-:Y:S02]  /*27f80*/  @P2 LDGSTS.E.BYPASS.LTC128B.128 [R5+0x2f400], desc[UR36][R2.64+0x80], !P1 ;  /* 0x2f40008002052fae */ /* 0x00c3e4000c901d64 */
.L_x_3532:
[----:B------:R-:W-:Y:S02]  /*27f90*/  LOP3.LUT P2, RZ, R21, 0x40, RZ, 0xc0, !PT ;  /* 0x0000004015ff7812 */ /* 0x000fe4000784c0ff */
[----:B------:R-:W-:-:S11]  /*27fa0*/  ISETP.GE.AND P3, PT, R30, R8, PT ;  /* 0x000000081e00720c */ /* 0x000fd60003f66270 */
[----:B01----:R-:W-:-:S04]  /*27fb0*/  @P2 IADD3 R2, P0, R30, R4, RZ ;  /* 0x000000041e022210 */ /* 0x003fc80007f1e0ff */
[----:B------:R-:W-:Y:S02]  /*27fc0*/  @P2 IADD3.X R0, RZ, R0, RZ, P0, !PT ;  /* 0x00000000ff002210 */ /* 0x000fe400007fe4ff */
        /* <DEDUP_REMOVED lines=8> */
.L_x_3232:
[----:B------:R-:W-:Y:S02]  /*28050*/  PLOP3.LUT P1, PT, P1, P0, PT, 0xa2, 0x0 ;  /* 0x000000000000781c */ /* 0x000fe40000f21472 */
[----:B------:R-:W-:-:S08]  /*28060*/  @P0 R2UR P1, UR4, R6 ;  /* 0x00000000060402ca */ /* 0x000fd00000020000 */
[----:B------:R-:W-:-:S05]  /*28070*/  @P0 PLOP3.LUT P0, PT, P1, PT, PT, 0x80, 0x0 ;  /* 0x000000000000081c */ /* 0x000fca0000f0f070 */
[----:B------:R-:W-:Y:S01]  /*28080*/  @!P1 SYNCS.ARRIVE.TRANS64.RED.A0T1 RZ, [UR4+0x38830], RZ ;  /* 0x038830ffffff99a7 */ /* 0x000fe20008200404 */
[----:B------:R-:W-:Y:S07]  /*28090*/  @!P1 ARRIVES.LDGSTSBAR.64.TRANSCNT [UR4+0x38830] ;  /* 0x03883000ff0099b0 */ /* 0x000fee0008000a84 */
[----:B------:R-:W-:Y:S05]  /*280a0*/  @P0 BRA.U.ANY `(.L_x_3232) ;  /* 0xfffffffd00e80947 */ /* 0x000fea000393ffff */
[----:B------:R-:W-:Y:S01]  /*280b0*/  NOP ;  /* 0x0000000000007918 */ /* 0x000fe20000000000 */
[----:B------:R-:W2:Y:S02]  /*280c0*/  LDL R0, [R1] ;  /* 0x0000000001007983 */ /* 0x000ea40000100800 */
[----:B--2---:R-:W-:-:S13]  /*280d0*/  LOP3.LUT P2, RZ, R0, 0x4, RZ, 0xc0, !PT ;  /* 0x0000000400ff7812 */ /* 0x004fda000784c0ff */
[----:B------:R-:W-:Y:S05]  /*280e0*/  @!P2 BRA `(.L_x_3233) ;  /* 0x000000000004a947 */ /* 0x000fea0003800000 */
[----:B------:R-:W-:Y:S01]  /*280f0*/  BPT.TRAP 0x1 ;  /* 0x000000040000795c */ /* 0x000fe20000300000 */
.L_x_3233:
[----:B0-----:R0:W5:Y:S01]  /*28100*/  LDL.LU R3, [R1+0x24] ;  /* 0x0000240001037983 */ /* 0x0011620000300800 */
[----:B------:R-:W-:Y:S01]  /*28110*/  VIADD R0, R22, 0x20400 ;  /* 0x0002040016007836 */ /* 0x000fe20000000000 */
[----:B------:R-:W-:Y:S01]  /*28120*/  SHF.R.S32.HI R2, RZ, 0x1f, R28 ;  /* 0x0000001fff027819 */ /* 0x000fe2000001141c */
[----:B------:R0:W-:Y:S06]  /*28130*/  SYNCS.ARRIVE.TRANS64.A1T0 RZ, [R6+URZ+0x38830], RZ ;  /* 0x038830ff06ff79a7 */ /* 0x0001ec000810003f */
[----:B------:R-:W-:Y:S05]  /*28140*/  WARPSYNC.ALL ;  /* 0x0000000000007948 */ /* 0x000fea0003800000 */
[----:B------:R-:W-:Y:S01]  /*28150*/  BAR.SYNC.DEFER_BLOCKING 0x8, 0x180 ;  /* 0x0206000000007b1d */ /* 0x000fe20000010000 */
[----:B------:R-:W-:-:S05]  /*28160*/  LOP3.LUT P1, RZ, R0, 0x3ff, RZ, 0xc0, !PT ;  /* 0x000003ff00ff7812 */ /* 0x000fca000782c0ff */
[----:B------:R-:W-:Y:S01]  /*28170*/  ULDC.64 UR4, c[0x0][0x298] ;  /* 0x0000a60000047ab9 */ /* 0x000fe20000000a00 */
[----:B------:R-:W-:Y:S01]  /*28180*/  ULDC.64 UR6, c[0x0][0xa00] ;  /* 0x0002800000067ab9 */ /* 0x000fe20000000a00 */
[----:B------:R-:W-:Y:S01]  /*28190*/  IMAD R2, R2, UR4, RZ ;  /* 0x0000000402027c24 */ /* 0x000fe2000f8e02ff */
[----:B------:R-:W-:Y:S01]  /*281a0*/  ISETP.NE.U32.AND P0, PT, RZ, UR6, PT ;  /* 0x00000006ff007c0c */ /* 0x000fe2000bf05070 */
[C---:B------:R-:W-:Y:S01]  /*281b0*/  IMAD.WIDE.U32 R26, R28.reuse, UR4, RZ ;  /* 0x000000041c1a7c25 */ /* 0x040fe2000f8e00ff */
[----:B------:R-:W-:Y:S02]  /*281c0*/  BSSY B6, `(.L_x_3234) ;  /* 0x0000017000067945 */ /* 0x000fe40003800000 */
[----:B------:R-:W-:Y:S01]  /*281d0*/  ISETP.NE.AND.EX P0, PT, RZ, UR7, PT, P0 ;  /* 0x00000007ff007c0c */ /* 0x000fe2000bf05300 */
[----:B------:R-:W-:-:S03]  /*281e0*/  IMAD R25, R28, UR5, R2 ;  /* 0x000000051c197c24 */ /* 0x000fc6000f8e0202 */
[----:B------:R-:W-:Y:S01]  /*281f0*/  SEL R24, R24, RZ, !P0 ;  /* 0x000000ff18187207 */ /* 0x000fe20004000000 */
[----:B------:R-:W-:Y:S01]  /*28200*/  IMAD.IADD R25, R27, 0x1, R25 ;  /* 0x000000011b197824 */ /* 0x000fe200078e0219 */
[----:B-----5:R-:W-:Y:S01]  /*28210*/  SEL R28, R3, RZ, !P0 ;  /* 0x000000ff031c7207 */ /* 0x020fe20004000000 */
[----:B------:R-:W-:Y:S06]  /*28220*/  @!P1 BRA `(.L_x_3235) ;  /* 0x0000000000409947 */ /* 0x000fec0003800000 */
[----:B------:R-:W-:Y:S01]  /*28230*/  MOV R2, 0x0 ;  /* 0x0000000000027802 */ /* 0x000fe20000000f00 */
[----:B------:R-:W-:Y:S01]  /*28240*/  ULDC.64 UR4, c[0x4][0xc0] ;  /* 0x0100300000047ab9 */ /* 0x000fe20000000a00 */
[----:B------:R-:W-:Y:S01]  /*28250*/  ULDC.64 UR6, c[0x4][0xc8] ;  /* 0x0100320000067ab9 */ /* 0x000fe20000000a00 */
[----:B------:R-:W-:Y:S01]  /*28260*/  ULDC.64 UR8, c[0x4][0x28] ;  /* 0x01000a0000087ab9 */ /* 0x000fe20000000a00 */
[----:B------:R-:W-:Y:S01]  /*28270*/  IMAD.U32 R4, RZ, RZ, UR4 ;  /* 0x00000004ff047e24 */ /* 0x000fe2000f8e00ff */
[----:B------:R-:W-:Y:S01]  /*28280*/  MOV R5, UR5 ;  /* 0x0000000500057c02 */ /* 0x000fe20008000f00 */
[----:B------:R-:W1:Y:S01]  /*28290*/  LDC.64 R2, c[0x4][R2] ;  /* 0x0100000002027b82 */ /* 0x000e620000000a00 */
[----:B0---4-:R-:W-:Y:S01]  /*282a0*/  IMAD.U32 R6, RZ, RZ, UR6 ;  /* 0x00000006ff067e24 */ /* 0x011fe2000f8e00ff */
[----:B------:R-:W-:Y:S01]  /*282b0*/  MOV R8, 0x70 ;  /* 0x0000007000087802 */ /* 0x000fe20000000f00 */
[----:B------:R-:W-:Y:S02]  /*282c0*/  IMAD.U32 R7, RZ, RZ, UR7 ;  /* 0x00000007ff077e24 */ /* 0x000fe4000f8e00ff */
[----:B------:R-:W-:-:S02]  /*282d0*/  IMAD.U32 R10, RZ, RZ, UR8 ;  /* 0x00000008ff0a7e24 */ /* 0x000fc4000f8e00ff */
[----:B------:R-:W-:Y:S02]  /*282e0*/  IMAD.U32 R11, RZ, RZ, UR9 ;  /* 0x00000009ff0b7e24 */ /* 0x000fe4000f8e00ff */
[----:B------:R-:W-:Y:S02]  /*282f0*/  IMAD.MOV.U32 R12, RZ, RZ, 0x1 ;  /* 0x00000001ff0c7424 */ /* 0x000fe400078e00ff */
[----:B------:R-:W-:-:S07]  /*28300*/  IMAD.MOV.U32 R13, RZ, RZ, RZ ;  /* 0x000000ffff0d7224 */ /* 0x000fce00078e00ff */
[----:B------:R-:W-:-:S07]  /*28310*/  LEPC R20, `(.L_x_3235) ;  /* 0x000000001014794e */ /* 0x000fce0000000000 */
[----:B-1----:R-:W-:Y:S05]  /*28320*/  CALL.ABS.NOINC R2 ;  /* 0x0000000002007343 */ /* 0x002fea0003c00000 */
.L_x_3235:
[----:B------:R-:W-:Y:S05]  /*28330*/  BSYNC B6 ;  /* 0x0000000000067941 */ /* 0x000fea0003800000 */
.L_x_3234:
[----:B----4-:R1:W5:Y:S01]  /*28340*/  LDL R20, [R1+0x1c] ;  /* 0x00001c0001147983 */ /* 0x0103620000100800 */
[----:B0-----:R-:W0:Y:S01]  /*28350*/  LDC R6, c[0x0][0x448] ;  /* 0x00011200ff067b82 */ /* 0x001e220000000800 */
[----:B------:R-:W-:Y:S01]  /*28360*/  ULDC.64 UR4, c[0x0][0x2d8] ;  /* 0x0000b60000047ab9 */ /* 0x000fe20000000a00 */
[----:B------:R-:W-:Y:S01]  /*28370*/  IMAD.MOV.U32 R2, RZ, RZ, R26 ;  /* 0x000000ffff027224 */ /* 0x000fe200078e001a */
[----:B------:R1:W5:Y:S01]  /*28380*/  LDL R8, [R1+0x18] ;  /* 0x0000180001087983 */ /* 0x0003620000100800 */
[----:B------:R-:W-:Y:S01]  /*28390*/  IMAD.MOV.U32 R3, RZ, RZ, R25 ;  /* 0x000000ffff037224 */ /* 0x000fe200078e0019 */
[----:B------:R-:W2:Y:S01]  /*283a0*/  S2R R21, SR_TID.X ;  /* 0x0000000000157919 */ /* 0x000ea20000002100 */
[----:B------:R-:W-:Y:S01]  /*283b0*/  IMAD R0, R34, UR4, RZ ;  /* 0x0000000422007c24 */ /* 0x000fe2000f8e02ff */
[----:B------:R-:W-:Y:S01]  /*283c0*/  LOP3.LUT R9, R30, 0x80, RZ, 0xfc, !PT ;  /* 0x000000801e097812 */ /* 0x000fe200078efcff */
[----:B------:R-:W-:Y:S01]  /*283d0*/  IMAD.WIDE.U32 R2, R18, UR4, R2 ;  /* 0x0000000412027c25 */ /* 0x000fe2000f8e0002 */
[----:B------:R-:W-:-:S03]  /*283e0*/  ULDC.64 UR6, c[0x0][0x280] ;  /* 0x0000a00000067ab9 */ /* 0x000fc60000000a00 */
[----:B------:R-:W-:Y:S01]  /*283f0*/  IMAD R0, R18, UR5, R0 ;  /* 0x0000000512007c24 */ /* 0x000fe2000f8e0200 */
[----:B------:R-:W-:Y:S02]  /*28400*/  ULDC.64 UR4, c[0x0][0x2e0] ;  /* 0x0000b80000047ab9 */ /* 0x000fe40000000a00 */
[----:B------:R-:W-:Y:S02]  /*28410*/  IMAD R5, R28, UR4, RZ ;  /* 0x000000041c057c24 */ /* 0x000fe4000f8e02ff */
[----:B------:R-:W-:Y:S02]  /*28420*/  IADD3 R3, R3, R0, RZ ;  /* 0x0000000003037210 */ /* 0x000fe40007ffe0ff */
[----:B------:R-:W-:Y:S01]  /*28430*/  IMAD R0, R24, UR5, R5 ;  /* 0x0000000518007c24 */ /* 0x000fe2000f8e0205 */
[----:B0-----:R-:W-:Y:S01]  /*28440*/  ISETP.NE.AND P0, PT, R6, 0x1, PT ;  /* 0x000000010600780c */ /* 0x001fe20003f05270 */
[----:B------:R-:W-:Y:S01]  /*28450*/  IMAD.WIDE.U32 R2, R24, UR4, R2 ;  /* 0x0000000418027c25 */ /* 0x000fe2000f8e0002 */
[----:B------:R-:W-:-:S03]  /*28460*/  ULDC.64 UR4, c[0x0][0x2d0] ;  /* 0x0000b40000047ab9 */ /* 0x000fc60000000a00 */
[----:B------:R-:W-:-:S08]  /*28470*/  IMAD.IADD R3, R3, 0x1, R0 ;  /* 0x0000000103037824 */ /* 0x000fd000078e0200 */
[----:B------:R-:W0:Y:S01]  /*28480*/  @P0 LDC R7, c[0x0][0x44c] ;  /* 0x00011300ff070b82 */ /* 0x000e220000000800 */
[C---:B--2---:R-:W-:Y:S01]  /*28490*/  LOP3.LUT R4, R21.reuse, 0x7f, RZ, 0xc0, !PT ;  /* 0x0000007f15047812 */ /* 0x044fe200078ec0ff */
[----:B------:R-:W-:-:S03]  /*284a0*/  IMAD.SHL.U32 R21, R21, 0x10, RZ ;  /* 0x0000001015157824 */ /* 0x000fc600078e00ff */
[----:B------:R-:W-:-:S03]  /*284b0*/  SHF.R.U32.HI R4, RZ, 0x3, R4 ;  /* 0x00000003ff047819 */ /* 0x000fc60000011604 */
[----:B------:R-:W2:Y:S01]  /*284c0*/  @P0 LDC R0, c[0x0][0x450] ;  /* 0x00011400ff000b82 */ /* 0x000ea20000000800 */
[----:B------:R-:W-:-:S05]  /*284d0*/  LOP3.LUT R21, R4, 0x70, R21, 0xf8, !PT ;  /* 0x0000007004157812 */ /* 0x000fca00078ef815 */
[----:B------:R-:W-:-:S04]  /*284e0*/  IMAD R5, R17, 0x80, R21 ;  /* 0x0000008011057824 */ /* 0x000fc800078e0215 */
[----:B------:R-:W-:Y:S02]  /*284f0*/  IMAD.MOV.U32 R4, RZ, RZ, R5 ;  /* 0x000000ffff047224 */ /* 0x000fe400078e0005 */
[----:B0-----:R-:W-:Y:S01]  /*28500*/  @P0 IMAD.HI.U32 R7, R5, R7, RZ ;  /* 0x0000000705070227 */ /* 0x001fe200078e00ff */
[----:B------:R-:W0:Y:S04]  /*28510*/  S2R R21, SR_TID.X ;  /* 0x0000000000157919 */ /* 0x000e280000002100 */
[----:B--2---:R-:W-:-:S04]  /*28520*/  @P0 SHF.R.U32.HI R4, RZ, R0, R7 ;  /* 0x00000000ff040219 */ /* 0x004fc80000011607 */
        /* <DEDUP_REMOVED lines=20> */
[----:B-1----:R-:W-:Y:S06]  /*28670*/  BRA.DIV UR4, `(.L_x_3236) ;  /* 0x0000009a04c47947 */ /* 0x002fec000b800000 */
[----:B------:R-:W0:Y:S01]  /*28680*/  SHFL.IDX PT, R3, R0, RZ, 0x181f ;  /* 0x00181fff00037589 */ /* 0x000e2200000e0000 */
[----:B-----5:R-:W-:Y:S02]  /*28690*/  IMAD R5, R20, R6, RZ ;  /* 0x0000000614057224 */ /* 0x020fe400078e02ff */
[----:B------:R-:W-:Y:S01]  /*286a0*/  IMAD R17, R17, 0x80, R9 ;  /* 0x0000008011117824 */ /* 0x000fe200078e0209 */
[----:B------:R-:W1:Y:S04]  /*286b0*/  SHFL.IDX PT, R2, R4, RZ, 0x181f ;  /* 0x00181fff04027589 */ /* 0x000e6800000e0000 */
[----:B------:R-:W-:Y:S01]  /*286c0*/  ISETP.GE.AND P3, PT, R17, R5, PT ;  /* 0x000000051100720c */ /* 0x000fe20003f66270 */
[----:B------:R-:W2:-:S12]  /*286d0*/  SHFL.IDX PT, R14, R0, 0x1, 0x181f ;  /* 0x00381f00000e7f89 */ /* 0x000e9800000e0000 */
[----:B0-----:R-:W-:-:S05]  /*286e0*/  @!P3 IADD3 R6, P2, R30, R3, RZ ;  /* 0x000000031e06b210 */ /* 0x001fca0007f5e0ff */
[----:B-1----:R-:W-:Y:S02]  /*286f0*/  @!P3 IMAD.X R3, RZ, RZ, R2, P2 ;  /* 0x000000ffff03b224 */ /* 0x002fe400010e0602 */
[----:B------:R-:W-:Y:S01]  /*28700*/  @!P3 IMAD.MOV.U32 R2, RZ, RZ, R6 ;  /* 0x000000ffff02b224 */ /* 0x000fe200078e0006 */
[----:B------:R-:W-:-:S04]  /*28710*/  IADD3 R6, R17, 0x10, RZ ;  /* 0x0000001011067810 */ /* 0x000fc80007ffe0ff */
[----:B------:R-:W-:Y:S04]  /*28720*/  @!P3 LDGSTS.E.BYPASS.LTC128B.128 [R8+0x20400], desc[UR36][R2.64], !P0 ;  /* 0x204000000208bfae */ /* 0x000fe8000c101d64 */
[----:B------:R0:W-:Y:S01]  /*28730*/  @!P3 LDGSTS.E.BYPASS.LTC128B.128 [R8+0x24400], desc[UR36][R2.64+0x80], !P1 ;  /* 0x244000800208bfae */ /* 0x0001e2000c901d64 */
[----:B------:R-:W-:-:S03]  /*28740*/  ISETP.GE.AND P3, PT, R6, R5, PT ;  /* 0x000000050600720c */ /* 0x000fc60003f66270 */
[----:B0-----:R-:W0:Y:S10]  /*28750*/  SHFL.IDX PT, R2, R4, 0x1, 0x181f ;  /* 0x00381f0004027f89 */ /* 0x001e3400000e0000 */
[----:B--2---:R-:W-:-:S02]  /*28760*/  @!P3 IADD3 R6, P2, R30, R14, RZ ;  /* 0x0000000e1e06b210 */ /* 0x004fc40007f5e0ff */
[----:B------:R-:W1:Y:S03]  /*28770*/  SHFL.IDX PT, R14, R0, 0x2, 0x181f ;  /* 0x00581f00000e7f89 */ /* 0x000e6600000e0000 */
[----:B0-----:R-:W-:Y:S02]  /*28780*/  @!P3 IMAD.X R7, RZ, RZ, R2, P2 ;  /* 0x000000ffff07b224 */ /* 0x001fe400010e0602 */
[----:B------:R-:W-:Y:S02]  /*28790*/  @!P3 IMAD.MOV.U32 R2, RZ, RZ, R6 ;  /* 0x000000ffff02b224 */ /* 0x000fe400078e0006 */
[----:B------:R-:W-:Y:S02]  /*287a0*/  @!P3 IMAD.MOV.U32 R3, RZ, RZ, R7 ;  /* 0x000000ffff03b224 */ /* 0x000fe400078e0007 */
[----:B------:R-:W-:-:S03]  /*287b0*/  VIADD R6, R17, 0x20 ;  /* 0x0000002011067836 */ /* 0x000fc60000000000 */
[----:B------:R-:W-:Y:S04]  /*287c0*/  @!P3 LDGSTS.E.BYPASS.LTC128B.128 [R8+0x20c00], desc[UR36][R2.64], !P0 ;  /* 0x20c000000208bfae */ /* 0x000fe8000c101d64 */
[----:B------:R0:W-:Y:S01]  /*287d0*/  @!P3 LDGSTS.E.BYPASS.LTC128B.128 [R8+0x24c00], desc[UR36][R2.64+0x80], !P1 ;  /* 0x24c000800208bfae */ /* 0x0001e2000c901d64 */
[----:B------:R-:W-:-:S03]  /*287e0*/  ISETP.GE.AND P3, PT, R6, R5, PT ;  /* 0x000000050600720c */ /* 0x000fc60003f66270 */
[----:B0-----:R-:W0:Y:S10]  /*287f0*/  SHFL.IDX PT, R2, R4, 0x2, 0x181f ;  /* 0x00581f0004027f89 */ /* 0x001e3400000e0000 */
[----:B-1----:R-:W-:-:S02]  /*28800*/  @!P3 IADD3 R6, P2, R30, R14, RZ ;  /* 0x0000000e1e06b210 */ /* 0x002fc40007f5e0ff */
[----:B------:R-:W1:Y:S02]  /*28810*/  SHFL.IDX PT, R14, R0, 0x3, 0x181f ;  /* 0x00781f00000e7f89 */ /* 0x000e6400000e0000 */
[----:B0-----:R-:W-:Y:S01]  /*28820*/  @!P3 IADD3.X R7, RZ, R2, RZ, P2, !PT ;  /* 0x00000002ff07b210 */ /* 0x001fe200017fe4ff */
[----:B------:R-:W-:Y:S02]  /*28830*/  @!P3 IMAD.MOV.U32 R2, RZ, RZ, R6 ;  /* 0x000000ffff02b224 */ /* 0x000fe400078e0006 */
[----:B------:R-:W-:Y:S02]  /*28840*/  VIADD R6, R17, 0x30 ;  /* 0x0000003011067836 */ /* 0x000fe40000000000 */
[----:B------:R-:W-:-:S05]  /*28850*/  @!P3 IMAD.MOV.U32 R3, RZ, RZ, R7 ;  /* 0x000000ffff03b224 */ /* 0x000fca00078e0007 */
[----:B------:R-:W-:Y:S04]  /*28860*/  @!P3 LDGSTS.E.BYPASS.LTC128B.128 [R8+0x21400], desc[UR36][R2.64], !P0 ;  /* 0x214000000208bfae */ /* 0x000fe8000c101d64 */
[----:B------:R0:W-:Y:S01]  /*28870*/  @!P3 LDGSTS.E.BYPASS.LTC128B.128 [R8+0x25400], desc[UR36][R2.64+0x80], !P1 ;  /* 0x254000800208bfae */ /* 0x0001e2000c901d64 */
[----:B------:R-:W-:-:S03]  /*28880*/  ISETP.GE.AND P3, PT, R6, R5, PT ;  /* 0x000000050600720c */ /* 0x000fc60003f66270 */
[----:B0-----:R-:W0:Y:S10]  /*28890*/  SHFL.IDX PT, R2, R4, 0x3, 0x181f ;  /* 0x00781f0004027f89 */ /* 0x001e3400000e0000 */
[----:B-1----:R-:W-:-:S02]  /*288a0*/  @!P3 IADD3 R6, P2, R30, R14, RZ ;  /* 0x0000000e1e06b210 */ /* 0x002fc40007f5e0ff */
[----:B------:R-:W1:Y:S03]  /*288b0*/  SHFL.IDX PT, R14, R0, 0x4, 0x181f ;  /* 0x00981f00000e7f89 */ /* 0x000e6600000e0000 */
[----:B0-----:R-:W-:Y:S01]  /*288c0*/  @!P3 IMAD.X R7, RZ, RZ, R2, P2 ;  /* 0x000000ffff07b224 */ /* 0x001fe200010e0602 */
[----:B------:R-:W-:Y:S01]  /*288d0*/  @!P3 MOV R2, R6 ;  /* 0x000000060002b202 */ /* 0x000fe20000000f00 */
        /* <DEDUP_REMOVED lines=8> */
[----:B0-----:R-:W-:Y:S02]  /*28960*/  @!P3 IMAD.X R7, RZ, RZ, R2, P2 ;  /* 0x000000ffff07b224 */ /* 0x001fe400010e0602 */
[----:B------:R-:W-:Y:S02]  /*28970*/  @!P3 IMAD.MOV.U32 R2, RZ, RZ, R6 ;  /* 0x000000ffff02b224 */ /* 0x000fe400078e0006 */
[----:B------:R-:W-:Y:S01]  /*28980*/  VIADD R6, R17, 0x50 ;  /* 0x0000005011067836 */ /* 0x000fe20000000000 */
[----:B------:R-:W-:-:S05]  /*28990*/  @!P3 MOV R3, R7 ;  /* 0x000000070003b202 */ /* 0x000fca0000000f00 */
[----:B------:R-:W-:Y:S04]  /*289a0*/  @!P3 LDGSTS.E.BYPASS.LTC128B.128 [R8+0x22400], desc[UR36][R2.64], !P0 ;  /* 0x224000000208bfae */ /* 0x000fe8000c101d64 */
[----:B------:R0:W-:Y:S01]  /*289b0*/  @!P3 LDGSTS.E.BYPASS.LTC128B.128 [R8+0x26400], desc[UR36][R2.64+0x80], !P1 ;  /* 0x264000800208bfae */ /* 0x0001e2000c901d64 */
[----:B------:R-:W-:-:S03]  /*289c0*/  ISETP.GE.AND P3, PT, R6, R5, PT ;  /* 0x000000050600720c */ /* 0x000fc60003f66270 */
[----:B0-----:R-:W0:Y:S10]  /*289d0*/  SHFL.IDX PT, R2, R4, 0x5, 0x181f ;  /* 0x00b81f0004027f89 */ /* 0x001e3400000e0000 */
[----:B-1----:R-:W-:-:S02]  /*289e0*/  @!P3 IADD3 R6, P2, R30, R14, RZ ;  /* 0x0000000e1e06b210 */ /* 0x002fc40007f5e0ff */
[----:B------:R-:W-:Y:S03]  /*289f0*/  SHFL.IDX PT, R14, R0, 0x7, 0x181f ;  /* 0x00f81f00000e7f89 */ /* 0x000fe600000e0000 */
[----:B0-----:R-:W-:Y:S02]  /*28a00*/  @!P3 IMAD.X R7, RZ, RZ, R2, P2 ;  /* 0x000000ffff07b224 */ /* 0x001fe400010e0602 */
[----:B------:R-:W-:Y:S01]  /*28a10*/  @!P3 IMAD.MOV.U32 R2, RZ, RZ, R6 ;  /* 0x000000ffff02b224 */ /* 0x000fe200078e0006 */
[----:B------:R-:W-:Y:S01]  /*28a20*/  IADD3 R6, R17, 0x60, RZ ;  /* 0x0000006011067810 */ /* 0x000fe20007ffe0ff */
[----:B------:R-:W-:-:S05]  /*28a30*/  @!P3 IMAD.MOV.U32 R3, RZ, RZ, R7 ;  /* 0x000000ffff03b224 */ /* 0x000fca00078e0007 */
[----:B------:R-:W-:Y:S04]  /*28a40*/  @!P3 LDGSTS.E.BYPASS.LTC128B.128 [R8+0x22c00], desc[UR36][R2.64], !P0 ;  /* 0x22c000000208bfae */ /* 0x000fe8000c101d64 */
[----:B------:R0:W-:Y:S01]  /*28a50*/  @!P3 LDGSTS.E.BYPASS.LTC128B.128 [R8+0x26c00], desc[UR36][R2.64+0x80], !P1 ;  /* 0x26c000800208bfae */ /* 0x0001e2000c901d64 */
[----:B------:R-:W-:-:S03]  /*28a60*/  ISETP.GE.AND P3, PT, R6, R5, PT ;  /* 0x000000050600720c */ /* 0x000fc60003f66270 */
[----:B0-----:R-:W0:Y:S04]  /*28a70*/  SHFL.IDX PT, R3, R0, 0x6, 0x181f ;  /* 0x00d81f0000037f89 */ /* 0x001e2800000e0000 */
[----:B------:R-:W1:Y:S04]  /*28a80*/  SHFL.IDX PT, R2, R4, 0x6, 0x181f ;  /* 0x00d81f0004027f89 */ /* 0x000e6800000e0000 */
[----:B------:R-:W2:Y:S02]  /*28a90*/  SHFL.IDX PT, R4, R4, 0x7, 0x181f ;  /* 0x00f81f0004047f89 */ /* 0x000ea400000e0000 */
[----:B0-----:R-:W-:-:S05]  /*28aa0*/  @!P3 IADD3 R6, P2, R30, R3, RZ ;  /* 0x000000031e06b210 */ /* 0x001fca0007f5e0ff */
[----:B-1----:R-:W-:Y:S02]  /*28ab0*/  @!P3 IMAD.X R7, RZ, RZ, R2, P2 ;  /* 0x000000ffff07b224 */ /* 0x002fe400010e0602 */
[----:B------:R-:W-:Y:S02]  /*28ac0*/  @!P3 IMAD.MOV.U32 R2, RZ, RZ, R6 ;  /* 0x000000ffff02b224 */ /* 0x000fe400078e0006 */
[----:B------:R-:W-:-:S05]  /*28ad0*/  @!P3 IMAD.MOV.U32 R3, RZ, RZ, R7 ;  /* 0x000000ffff03b224 */ /* 0x000fca00078e0007 */
[----:B------:R0:W-:Y:S04]  /*28ae0*/  @!P3 LDGSTS.E.BYPASS.LTC128B.128 [R8+0x23400], desc[UR36][R2.64], !P0 ;  /* 0x234000000208bfae */ /* 0x0001e8000c101d64 */
[----:B--2---:R0:W-:Y:S02]  /*28af0*/  @!P3 LDGSTS.E.BYPASS.LTC128B.128 [R8+0x27400], desc[UR36][R2.64+0x80], !P1 ;  /* 0x274000800208bfae */ /* 0x0041e4000c901d64 */
.L_x_3549:
[----:B------:R-:W-:Y:S01]  /*28b00*/  VIADD R0, R17, 0x70 ;  /* 0x0000007011007836 */ /* 0x000fe20000000000 */
[----:B------:R-:W-:Y:S04]  /*28b10*/  BSSY B0, `(.L_x_3237) ;  /* 0x000000a000007945 */ /* 0x000fe80003800000 */
[----:B------:R-:W-:-:S13]  /*28b20*/  ISETP.GE.AND P2, PT, R0, R5, PT ;  /* 0x000000050000720c */ /* 0x000fda0003f46270 */
[----:B------:R-:W-:Y:S05]  /*28b30*/  @P2 BRA `(.L_x_3238) ;  /* 0x00000000001c2947 */ /* 0x000fea0003800000 */
[----:B0-----:R-:W-:-:S04]  /*28b40*/  IADD3 R2, P2, R30, R14, RZ ;  /* 0x0000000e1e027210 */ /* 0x001fc80007f5e0ff */
[----:B------:R-:W-:-:S05]  /*28b50*/  IADD3.X R3, RZ, R4, RZ, P2, !PT ;  /* 0x00000004ff037210 */ /* 0x000fca00017fe4ff */
[----:B------:R-:W-:Y:S01]  /*28b60*/  @!PT LDS RZ, [RZ] ;  /* 0x00000000fffff984 */ /* 0x000fe20000000800 */
[----:B------:R-:W-:Y:S01]  /*28b70*/  @!PT LDS RZ, [RZ] ;  /* 0x00000000fffff984 */ /* 0x000fe20000000800 */
[----:B------:R-:W-:Y:S01]  /*28b80*/  @!PT LDS RZ, [RZ] ;  /* 0x00000000fffff984 */ /* 0x000fe20000000800 */
[----:B------:R1:W-:Y:S04]  /*28b90*/  LDGSTS.E.BYPASS.LTC128B.128 [R8+0x23c00], desc[UR36][R2.64], !P0 ;  /* 0x23c0000002087fae */ /* 0x0003e8000c101d64 */
[----:B------:R1:W-:Y:S02]  /*28ba0*/  LDGSTS.E.BYPASS.LTC128B.128 [R8+0x27c00], desc[UR36][R2.64+0x80], !P1 ;  /* 0x27c0008002087fae */ /* 0x0003e4000c901d64 */
.L_x_3238:
[----:B------:R-:W-:Y:S05]  /*28bb0*/  BSYNC B0 ;  /* 0x0000000000007941 */ /* 0x000fea0003800000 */
.L_x_3237:
[----:B------:R-:W-:Y:S01]  /*28bc0*/  NOP ;  /* 0x0000000000007918 */ /* 0x000fe20000000000 */
[----:B------:R-:W-:-:S13]  /*28bd0*/  PLOP3.LUT P0, PT, PT, PT, PT, 0x80, 0x0 ;  /* 0x000000000000781c */ /* 0x000fda0003f0f070 */
.L_x_3239:
        /* <DEDUP_REMOVED lines=14> */
[----:B0-----:R-:W2:Y:S01]  /*28cc0*/  LDL R2, [R1+0x20] ;  /* 0x0000200001027983 */ /* 0x001ea20000100800 */
[----:B------:R0:W-:Y:S01]  /*28cd0*/  SYNCS.ARRIVE.TRANS64.A1T0 RZ, [R22+URZ+0x38800], RZ ;  /* 0x038800ff16ff79a7 */ /* 0x0001e2000810003f */
[----:B------:R-:W-:Y:S01]  /*28ce0*/  BSSY B0, `(.L_x_3240) ;  /* 0x0000004000007945 */ /* 0x000fe20003800000 */
[----:B------:R-:W1:Y:S01]  /*28cf0*/  SYNCS.PHASECHK.TRANS64.TRYWAIT P0, [R22+URZ+0x38820], R3 ;  /* 0x03882003160075a7 */ /* 0x000e62000800017f */
[----:B--2---:R-:W-:Y:S02]  /*28d00*/  ISETP.GE.AND P1, PT, R2, 0x2, PT ;  /* 0x000000020200780c */ /* 0x004fe40003f26270 */
[----:B01----:R-:W-:Y:S11]  /*28d10*/  @!P0 BRA `(.L_x_3241) ;  /* 0x0000009c00a48947 */ /* 0x003ff60003800000 */
.L_x_3550:
[----:B------:R-:W-:Y:S05]  /*28d20*/  BSYNC B0 ;  /* 0x0000000000007941 */ /* 0x000fea0003800000 */
.L_x_3240:
[----:B------:R-:W-:Y:S05]  /*28d30*/  @!P1 BRA `(.L_x_3242) ;  /* 0x0000001400fc9947 */ /* 0x000fea0003800000 */
[----:B------:R-:W2:Y:S01]  /*28d40*/  LDL.LU R0, [R1+0x20] ;  /* 0x0000200001007983 */ /* 0x000ea20000300800 */
[----:B------:R-:W-:Y:S01]  /*28d50*/  IMAD.MOV.U32 R9, RZ, RZ, R23 ;  /* 0x000000ffff097224 */ /* 0x000fe200078e0017 */
[----:B------:R-:W-:Y:S01]  /*28d60*/  MOV R10, R31 ;  /* 0x0000001f000a7202 */ /* 0x000fe20000000f00 */
[----:B--2---:R-:W-:-:S07]  /*28d70*/  VIADD R28, R0, 0xfffffffe ;  /* 0xfffffffe001c7836 */ /* 0x004fce0000000000 */
.L_x_3262:
[----:B------:R-:W2:Y:S01]  /*28d80*/  LDL R2, [R1] ;  /* 0x0000000001027983 */ /* 0x000ea20000100800 */
[----:B-1----:R-:W1:Y:S03]  /*28d90*/  LDC R5, c[0x0][0x430] ;  /* 0x00010c00ff057b82 */ /* 0x002e660000000800 */
[----:B------:R-:W3:Y:S01]  /*28da0*/  LDL R6, [R1+0x4] ;  /* 0x0000040001067983 */ /* 0x000ee20000100800 */
[----:B------:R-:W4:Y:S01]  /*28db0*/  S2R R0, SR_TID.X ;  /* 0x0000000000007919 */ /* 0x000f220000002100 */
[----:B-1----:R-:W-:-:S13]  /*28dc0*/  ISETP.NE.AND P0, PT, R5, 0x1, PT ;  /* 0x000000010500780c */ /* 0x002fda0003f05270 */
[----:B0-----:R-:W0:Y:S01]  /*28dd0*/  @P0 LDC R3, c[0x0][0x434] ;  /* 0x00010d00ff030b82 */ /* 0x001e220000000800 */
[----:B----4-:R-:W-:Y:S01]  /*28de0*/  LOP3.LUT R0, R0, 0x7f, RZ, 0xc0, !PT ;  /* 0x0000007f00007812 */ /* 0x010fe200078ec0ff */
[----:B------:R-:W-:Y:S05]  /*28df0*/  YIELD ;  /* 0x0000000000007946 */ /* 0x000fea0003800000 */
[----:B------:R-:W-:Y:S01]  /*28e00*/  ULDC.64 UR4, c[0x0][0x428] ;  /* 0x00010a0000047ab9 */ /* 0x000fe20000000a00 */
[----:B--2---:R-:W-:Y:S02]  /*28e10*/  LOP3.LUT P2, RZ, R2, 0x4, RZ, 0xc0, !PT ;  /* 0x0000000402ff7812 */ /* 0x004fe4000784c0ff */
[----:B------:R-:W-:-:S02]  /*28e20*/  SHF.R.U32.HI R2, RZ, 0x3, R0 ;  /* 0x00000003ff027819 */ /* 0x000fc40000011600 */
[----:B------:R-:W1:Y:S03]  /*28e30*/  @P0 LDC R0, c[0x0][0x438] ;  /* 0x00010e00ff000b82 */ /* 0x000e660000000800 */
[----:B------:R-:W-:-:S05]  /*28e40*/  IMAD R4, R28, 0x80, R2 ;  /* 0x000000801c047824 */ /* 0x000fca00078e0202 */
[----:B------:R-:W-:-:S05]  /*28e50*/  IADD3 R4, R30, R4, R37 ;  /* 0x000000041e047210 */ /* 0x000fca0007ffe025 */
[----:B0-----:R-:W-:-:S04]  /*28e60*/  @P0 IMAD.HI.U32 R3, R4, R3, RZ ;  /* 0x0000000304030227 */ /* 0x001fc800078e00ff */
[----:B------:R-:W-:Y:S01]  /*28e70*/  IMAD.MOV.U32 R2, RZ, RZ, R4 ;  /* 0x000000ffff027224 */ /* 0x000fe200078e0004 */
[----:B-1----:R-:W-:-:S05]  /*28e80*/  @P0 SHF.R.U32.HI R2, RZ, R0, R3 ;  /* 0x00000000ff020219 */ /* 0x002fca0000011603 */
[--C-:B------:R-:W-:Y:S01]  /*28e90*/  IMAD.MOV R0, RZ, RZ, -R2.reuse ;  /* 0x000000ffff007224 */ /* 0x100fe200078e0a02 */
[----:B------:R-:W-:-:S03]  /*28ea0*/  SHF.R.S32.HI R3, RZ, 0x1f, R2 ;  /* 0x0000001fff037819 */ /* 0x000fc60000011402 */
[----:B------:R-:W-:Y:S02]  /*28eb0*/  IMAD R5, R5, R0, R4 ;  /* 0x0000000005057224 */ /* 0x000fe400078e0204 */
[----:B---3--:R-:W-:Y:S02]  /*28ec0*/  IMAD R0, R6, UR4, RZ ;  /* 0x0000000406007c24 */ /* 0x008fe4000f8e02ff */
[----:B------:R-:W-:-:S04]  /*28ed0*/  IMAD.WIDE.U32 R2, R33, UR4, R2 ;  /* 0x0000000421027c25 */ /* 0x000fc8000f8e0002 */
[----:B------:R-:W-:Y:S01]  /*28ee0*/  IMAD R7, R33, UR5, R0 ;  /* 0x0000000521077c24 */ /* 0x000fe2000f8e0200 */
[----:B------:R-:W-:Y:S02]  /*28ef0*/  ULDC.64 UR4, c[0x0][0x418] ;  /* 0x0001060000047ab9 */ /* 0x000fe40000000a00 */
[----:B------:R-:W-:Y:S01]  /*28f00*/  LEA R6, P0, R2, UR4, 0x2 ;  /* 0x0000000402067c11 */ /* 0x000fe2000f8010ff */
[----:B------:R-:W-:-:S05]  /*28f10*/  IMAD.IADD R7, R7, 0x1, R3 ;  /* 0x0000000107077824 */ /* 0x000fca00078e0203 */
[----:B------:R-:W-:-:S05]  /*28f20*/  LEA.HI.X R7, R2, UR5, R7, 0x2, P0 ;  /* 0x0000000502077c11 */ /* 0x000fca00080f1407 */
[----:B------:R-:W2:Y:S01]  /*28f30*/  LDG.E R6, desc[UR36][R6.64] ;  /* 0x0000002406067981 */ /* 0x000ea2000c1e1900 */
[----:B------:R-:W-:-:S04]  /*28f40*/  IADD3 R23, R9, 0x1, RZ ;  /* 0x0000000109177810 */ /* 0x000fc80007ffe0ff */
[----:B------:R-:W-:-:S04]  /*28f50*/  ISETP.NE.AND P0, PT, R23, 0x2, PT ;  /* 0x000000021700780c */ /* 0x000fc80003f05270 */
[----:B------:R-:W-:Y:S02]  /*28f60*/  SEL R31, RZ, 0x1, P0 ;  /* 0x00000001ff1f7807 */ /* 0x000fe40000000000 */
[C---:B------:R-:W-:Y:S01]  /*28f70*/  ISETP.GT.AND P1, PT, R28.reuse, RZ, PT ;  /* 0x000000ff1c00720c */ /* 0x040fe20003f24270 */
[----:B------:R-:W-:Y:S01]  /*28f80*/  VIADD R28, R28, 0xffffffff ;  /* 0xffffffff1c1c7836 */ /* 0x000fe20000000000 */
[----:B------:R-:W-:Y:S02]  /*28f90*/  SEL R23, R23, RZ, P0 ;  /* 0x000000ff17177207 */ /* 0x000fe40000000000 */
[----:B------:R-:W-:Y:S02]  /*28fa0*/  LOP3.LUT R31, R10, R31, RZ, 0x3c, !PT ;  /* 0x0000001f0a1f7212 */ /* 0x000fe400078e3cff */
[----:B--2---:R-:W-:Y:S01]  /*28fb0*/  SHF.R.S32.HI R20, RZ, 0x1f, R6 ;  /* 0x0000001fff147819 */ /* 0x004fe20000011406 */
[----:B------:R-:W-:Y:S06]  /*28fc0*/  @!P2 BRA `(.L_x_3243) ;  /* 0x000000000004a947 */ /* 0x000fec0003800000 */
[----:B------:R-:W-:Y:S01]  /*28fd0*/  BPT.TRAP 0x1 ;  /* 0x000000040000795c */ /* 0x000fe20000300000 */
.L_x_3243:
[----:B------:R-:W-:Y:S01]  /*28fe0*/  IMAD R0, R23, 0x8, R22 ;  /* 0x0000000817007824 */ /* 0x000fe200078e0216 */
[----:B------:R-:W-:Y:S01]  /*28ff0*/  SHF.L.U32 R21, R31, 0x1f, RZ ;  /* 0x0000001f1f157819 */ /* 0x000fe200000006ff */
[----:B------:R-:W-:Y:S01]  /*29000*/  BSSY B0, `(.L_x_3244) ;  /* 0x0000004000007945 */ /* 0x000fe20003800000 */
[----:B------:R-:W-:Y:S02]  /*29010*/  SHF.R.S32.HI R17, RZ, 0x1f, R5 ;  /* 0x0000001fff117819 */ /* 0x000fe40000011405 */
[----:B------:R-:W0:Y:S02]  /*29020*/  SYNCS.PHASECHK.TRANS64.TRYWAIT P0, [R0+URZ+0x38880], R21 ;  /* 0x03888015000075a7 */ /* 0x000e24000800017f */
[----:B0-----:R-:W-:Y:S05]  /*29030*/  @!P0 BRA `(.L_x_3245) ;  /* 0x0000009800f08947 */ /* 0x001fea0003800000 */
.L_x_3551:
[----:B------:R-:W-:Y:S05]  /*29040*/  BSYNC B0 ;  /* 0x0000000000007941 */ /* 0x000fea0003800000 */
.L_x_3244:
        /* <DEDUP_REMOVED lines=16> */
[-C--:B-1----:R-:W-:Y:S01]  /*29150*/  ISETP.GE.AND P2, PT, R12, R11.reuse, PT ;  /* 0x0000000b0c00720c */ /* 0x082fe20003f46270 */
[----:B------:R-:W-:Y:S01]  /*29160*/  IMAD R7, R18, UR5, R7 ;  /* 0x0000000512077c24 */ /* 0x000fe2000f8e0207 */
[----:B------:R-:W-:Y:S01]  /*29170*/  ISETP.GE.AND P3, PT, R30, R11, PT ;  /* 0x0000000b1e00720c */ /* 0x000fe20003f66270 */
[----:B------:R-:W-:Y:S01]  /*29180*/  IMAD.WIDE.U32 R2, R18, UR4, R2 ;  /* 0x0000000412027c25 */ /* 0x000fe2000f8e0002 */
[----:B------:R-:W-:-:S02]  /*29190*/  UMOV UR4, 0xffffffff ;  /* 0xffffffff00047882 */ /* 0x000fc40000000000 */
[----:B------:R-:W-:-:S04]  /*291a0*/  IADD3 R8, P0, R2, UR6, RZ ;  /* 0x0000000602087c10 */ /* 0x000fc8000ff1e0ff */
[----:B------:R-:W-:Y:S02]  /*291b0*/  IADD3.X R7, R7, UR7, R3, P0, !PT ;  /* 0x0000000707077c10 */ /* 0x000fe400087fe403 */
[----:B--2---:R-:W-:Y:S01]  /*291c0*/  LEA R4, R23, R13, 0xf ;  /* 0x0000000d17047211 */ /* 0x004fe200078e78ff */
[----:B------:R-:W-:Y:S06]  /*291d0*/  BRA.DIV UR4, `(.L_x_3246) ;  /* 0x0000009a049c7947 */ /* 0x000fec000b800000 */
        /* <DEDUP_REMOVED lines=46> */
.L_x_3569:
        /* <DEDUP_REMOVED lines=9> */
.L_x_3247:
        /* <DEDUP_REMOVED lines=11> */
.L_x_3248:
[----:B------:R2:W-:Y:S01]  /*29600*/  SYNCS.ARRIVE.TRANS64.A1T0 RZ, [R0+URZ+0x38870], RZ ;  /* 0x038870ff00ff79a7 */ /* 0x0005e2000810003f */
[----:B------:R-:W-:Y:S05]  /*29610*/  @!P3 BRA `(.L_x_3249) ;  /* 0x000000000004b947 */ /* 0x000fea0003800000 */
[----:B------:R-:W-:Y:S01]  /*29620*/  BPT.TRAP 0x1 ;  /* 0x000000040000795c */ /* 0x000fe20000300000 */
.L_x_3249:
[----:B------:R-:W3:Y:S01]  /*29630*/  SYNCS.PHASECHK.TRANS64.TRYWAIT P0, [R0+URZ+0x38840], R21 ;  /* 0x03884015000075a7 */ /* 0x000ee2000800017f */
[----:B------:R-:W-:Y:S04]  /*29640*/  BSSY B0, `(.L_x_3250) ;  /* 0x0000002000007945 */ /* 0x000fe80003800000 */
[----:B---3--:R-:W-:Y:S05]  /*29650*/  @!P0 BRA `(.L_x_3251) ;  /* 0x0000009c00c48947 */ /* 0x008fea0003800000 */
.L_x_3570:
[----:B------:R-:W-:Y:S05]  /*29660*/  BSYNC B0 ;  /* 0x0000000000007941 */ /* 0x000fea0003800000 */
.L_x_3250:
[----:B------:R-:W-:Y:S01]  /*29670*/  ULDC.64 UR4, c[0x0][0x300] ;  /* 0x0000c00000047ab9 */ /* 0x000fe20000000a00 */
[----:B-1----:R-:W1:Y:S01]  /*29680*/  LDC R8, c[0x0][0x2f4] ;  /* 0x0000bd00ff087b82 */ /* 0x002e620000000800 */
[----:B------:R-:W-:Y:S01]  /*29690*/  IMAD R7, R17, UR4, RZ ;  /* 0x0000000411077c24 */ /* 0x000fe2000f8e02ff */
[----:B------:R-:W-:Y:S01]  /*296a0*/  ULDC.64 UR6, c[0x0][0x2e8] ;  /* 0x0000ba0000067ab9 */ /* 0x000fe20000000a00 */
[----:B------:R-:W-:Y:S01]  /*296b0*/  IMAD.WIDE.U32 R2, R5, UR4, RZ ;  /* 0x0000000405027c25 */ /* 0x000fe2000f8e00ff */
        /* <DEDUP_REMOVED lines=10> */
[-C--:B-1----:R-:W-:Y:S01]  /*29760*/  ISETP.GE.AND P2, PT, R11, R8.reuse, PT ;  /* 0x000000080b00720c */ /* 0x082fe20003f46270 */
[----:B------:R-:W-:Y:S01]  /*29770*/  IMAD.WIDE.U32 R2, R18, UR4, R2 ;  /* 0x0000000412027c25 */ /* 0x000fe2000f8e0002 */
[----:B------:R-:W-:Y:S01]  /*29780*/  UMOV UR4, 0xffffffff ;  /* 0xffffffff00047882 */ /* 0x000fe20000000000 */
[----:B------:R-:W-:Y:S02]  /*29790*/  ISETP.GE.AND P3, PT, R30, R8, PT ;  /* 0x000000081e00720c */ /* 0x000fe40003f66270 */
[----:B------:R-:W-:Y:S01]  /*297a0*/  IMAD R5, R18, UR5, R5 ;  /* 0x0000000512057c24 */ /* 0x000fe2000f8e0205 */
[----:B------:R-:W-:-:S04]  /*297b0*/  IADD3 R6, P0, R2, UR6, RZ ;  /* 0x0000000602067c10 */ /* 0x000fc8000ff1e0ff */
[----:B------:R-:W-:Y:S01]  /*297c0*/  IADD3.X R5, R5, UR7, R3, P0, !PT ;  /* 0x0000000705057c10 */ /* 0x000fe200087fe403 */
[----:B------:R-:W-:Y:S08]  /*297d0*/  BRA.DIV UR4, `(.L_x_3252) ;  /* 0x0000009e04787947 */ /* 0x000ff0000b800000 */
[----:B------:R-:W1:Y:S04]  /*297e0*/  SHFL.IDX PT, R2, R6, RZ, 0x181f ;  /* 0x00181fff06027589 */ /* 0x000e6800000e0000 */
[----:B------:R-:W4:Y:S01]  /*297f0*/  SHFL.IDX PT, R3, R5, RZ, 0x181f ;  /* 0x00181fff05037589 */ /* 0x000f2200000e0000 */
[----:B-1----:R-:W-:-:S05]  /*29800*/  IADD3 R2, P0, R30, R2, RZ ;  /* 0x000000021e027210 */ /* 0x002fca0007f1e0ff */
[----:B----4-:R-:W-:-:S05]  /*29810*/  IMAD.X R3, RZ, RZ, R3, P0 ;  /* 0x000000ffff037224 */ /* 0x010fca00000e0603 */
[----:B------:R-:W-:Y:S01]  /*29820*/  @!PT LDS RZ, [RZ] ;  /* 0x00000000fffff984 */ /* 0x000fe20000000800 */
[----:B------:R-:W-:Y:S04]  /*29830*/  LDGSTS.E.BYPASS.LTC128B.128 [R4+0x28400], desc[UR36][R2.64], !P3 ;  /* 0x2840000002047fae */ /* 0x000fe8000d901d64 */
[----:B------:R1:W-:Y:S04]  /*29840*/  LDGSTS.E.BYPASS.LTC128B.128 [R4+0x2c400], desc[UR36][R2.64+0x80], !P2 ;  /* 0x2c40008002047fae */ /* 0x0003e8000d101d64 */
[----:B-1----:R-:W1:Y:S04]  /*29850*/  SHFL.IDX PT, R2, R6, 0x1, 0x181f ;  /* 0x00381f0006027f89 */ /* 0x002e6800000e0000 */
[----:B------:R-:W4:Y:S01]  /*29860*/  SHFL.IDX PT, R3, R5, 0x1, 0x181f ;  /* 0x00381f0005037f89 */ /* 0x000f2200000e0000 */
[----:B-1----:R-:W-:-:S05]  /*29870*/  IADD3 R2, P0, R30, R2, RZ ;  /* 0x000000021e027210 */ /* 0x002fca0007f1e0ff */
[----:B----4-:R-:W-:-:S05]  /*29880*/  IMAD.X R3, RZ, RZ, R3, P0 ;  /* 0x000000ffff037224 */ /* 0x010fca00000e0603 */
        /* <DEDUP_REMOVED lines=10> */
[----:B-1----:R-:W-:-:S04]  /*29930*/  IADD3 R2, P0, R30, R2, RZ ;  /* 0x000000021e027210 */ /* 0x002fc80007f1e0ff */
[----:B----4-:R-:W-:-:S05]  /*29940*/  IADD3.X R3, RZ, R3, RZ, P0, !PT ;  /* 0x00000003ff037210 */ /* 0x010fca00007fe4ff */
        /* <DEDUP_REMOVED lines=15> */
[----:B------:R-:W4:Y:S04]  /*29a40*/  SHFL.IDX PT, R3, R5, 0x6, 0x181f ;  /* 0x00d81f0005037f89 */ /* 0x000f2800000e0000 */
[----:B------:R-:W0:Y:S01]  /*29a50*/  SHFL.IDX PT, R5, R5, 0x7, 0x181f ;  /* 0x00f81f0005057f89 */ /* 0x000e2200000e0000 */
[----:B-1----:R-:W-:-:S05]  /*29a60*/  IADD3 R2, P0, R30, R2, RZ ;  /* 0x000000021e027210 */ /* 0x002fca0007f1e0ff */
[----:B----4-:R-:W-:-:S05]  /*29a70*/  IMAD.X R3, RZ, RZ, R3, P0 ;  /* 0x000000ffff037224 */ /* 0x010fca00000e0603 */
[----:B------:R-:W-:Y:S04]  /*29a80*/  LDGSTS.E.BYPASS.LTC128B.128 [R4+0x2b400], desc[UR36][R2.64], !P3 ;  /* 0x2b40000002047fae */ /* 0x000fe8000d901d64 */
[----:B------:R1:W-:Y:S04]  /*29a90*/  LDGSTS.E.BYPASS.LTC128B.128 [R4+0x2f400], desc[UR36][R2.64+0x80], !P2 ;  /* 0x2f40008002047fae */ /* 0x0003e8000d101d64 */
[----:B01----:R1:W4:Y:S02]  /*29aa0*/  SHFL.IDX PT, R2, R6, 0x7, 0x181f ;  /* 0x00f81f0006027f89 */ /* 0x00332400000e0000 */
.L_x_3588:
[----:B----4-:R-:W-:-:S05]  /*29ab0*/  IADD3 R2, P0, R30, R2, RZ ;  /* 0x000000021e027210 */ /* 0x010fca0007f1e0ff */
        /* <DEDUP_REMOVED lines=8> */
.L_x_3253:
[----:B------:R-:W-:Y:S02]  /*29b40*/  PLOP3.LUT P2, PT, P2, P0, PT, 0xa2, 0x0 ;  /* 0x000000000000781c */ /* 0x000fe40001741472 */
[----:B------:R-:W-:-:S08]  /*29b50*/  @P0 R2UR P2, UR4, R0 ;  /* 0x00000000000402ca */ /* 0x000fd00000040000 */
[----:B------:R-:W-:-:S05]  /*29b60*/  @P0 PLOP3.LUT P0, PT, P2, PT, PT, 0x80, 0x0 ;  /* 0x000000000000081c */ /* 0x000fca000170f070 */
[----:B------:R-:W-:Y:S01]  /*29b70*/  @!P2 SYNCS.ARRIVE.TRANS64.RED.A0T1 RZ, [UR4+0x38830], RZ ;  /* 0x038830ffffffa9a7 */ /* 0x000fe20008200404 */
[----:B------:R-:W-:Y:S07]  /*29b80*/  @!P2 ARRIVES.LDGSTSBAR.64.TRANSCNT [UR4+0x38830] ;  /* 0x03883000ff00a9b0 */ /* 0x000fee0008000a84 */
[----:B------:R-:W-:Y:S05]  /*29b90*/  @P0 BRA.U.ANY `(.L_x_3253) ;  /* 0xfffffffd00e80947 */ /* 0x000fea000393ffff */
[----:B------:R-:W-:Y:S01]  /*29ba0*/  NOP ;  /* 0x0000000000007918 */ /* 0x000fe20000000000 */
[----:B0-----:R-:W4:Y:S02]  /*29bb0*/  LDL R2, [R1] ;  /* 0x0000000001027983 */ /* 0x001f240000100800 */
[----:B----4-:R-:W-:-:S13]  /*29bc0*/  LOP3.LUT P3, RZ, R2, 0x4, RZ, 0xc0, !PT ;  /* 0x0000000402ff7812 */ /* 0x010fda000786c0ff */
[----:B------:R-:W-:Y:S05]  /*29bd0*/  @!P3 BRA `(.L_x_3254) ;  /* 0x000000000004b947 */ /* 0x000fea0003800000 */
[----:B------:R-:W-:Y:S01]  /*29be0*/  BPT.TRAP 0x1 ;  /* 0x000000040000795c */ /* 0x000fe20000300000 */
.L_x_3254:
[----:B------:R2:W-:Y:S02]  /*29bf0*/  SYNCS.ARRIVE.TRANS64.A1T0 RZ, [R0+URZ+0x38830], RZ ;  /* 0x038830ff00ff79a7 */ /* 0x0005e4000810003f */
[----:B--23--:R-:W-:-:S04]  /*29c00*/  MOV R0, UR38 ;  /* 0x0000002600007c02 */ /* 0x00cfc80008000f00 */
[----:B------:R-:W-:-:S13]  /*29c10*/  ISETP.NE.AND P0, PT, R0, 0x3, PT ;  /* 0x000000030000780c */ /* 0x000fda0003f05270 */
[----:B------:R-:W-:Y:S05]  /*29c20*/  @!P0 BRA `(.L_x_3255) ;  /* 0x0000000000048947 */ /* 0x000fea0003800000 */
[----:B------:R-:W-:Y:S01]  /*29c30*/  BPT.TRAP 0x1 ;  /* 0x000000040000795c */ /* 0x000fe20000300000 */
.L_x_3255:
[----:B------:R-:W-:Y:S01]  /*29c40*/  LOP3.LUT R3, R10, 0x1, RZ, 0x3c, !PT ;  /* 0x000000010a037812 */ /* 0x000fe200078e3cff */
[----:B------:R-:W-:Y:S01]  /*29c50*/  IMAD R0, R9, 0x8, R22 ;  /* 0x0000000809007824 */ /* 0x000fe200078e0216 */
[----:B------:R-:W-:Y:S02]  /*29c60*/  BSSY B0, `(.L_x_3256) ;  /* 0x0000004000007945 */ /* 0x000fe40003800000 */
[----:B------:R-:W-:-:S04]  /*29c70*/  SHF.L.U32 R3, R3, 0x1f, RZ ;  /* 0x0000001f03037819 */ /* 0x000fc800000006ff */
[----:B------:R-:W0:Y:S02]  /*29c80*/  SYNCS.PHASECHK.TRANS64.TRYWAIT P2, [R0+URZ+0x38870], R3 ;  /* 0x03887003000075a7 */ /* 0x000e24000804017f */
[----:B0-----:R-:W-:Y:S05]  /*29c90*/  @!P2 BRA `(.L_x_3257) ;  /* 0x000000a0008ca947 */ /* 0x001fea0003800000 */
.L_x_3589:
[----:B------:R-:W-:Y:S05]  /*29ca0*/  BSYNC B0 ;  /* 0x0000000000007941 */ /* 0x000fea0003800000 */
.L_x_3256:
[----:B------:R-:W2:Y:S02]  /*29cb0*/  LDL R2, [R1] ;  /* 0x0000000001027983 */ /* 0x000ea40000100800 */
[----:B--2---:R-:W-:-:S13]  /*29cc0*/  LOP3.LUT P2, RZ, R2, 0x4, RZ, 0xc0, !PT ;  /* 0x0000000402ff7812 */ /* 0x004fda000784c0ff */
[----:B------:R-:W-:Y:S05]  /*29cd0*/  @!P2 BRA `(.L_x_3258) ;  /* 0x000000000004a947 */ /* 0x000fea0003800000 */
[----:B------:R-:W-:Y:S01]  /*29ce0*/  BPT.TRAP 0x1 ;  /* 0x000000040000795c */ /* 0x000fe20000300000 */
.L_x_3258:
[----:B0-----:R-:W-:Y:S01]  /*29cf0*/  SHF.L.U32 R3, R10, 0x1f, RZ ;  /* 0x0000001f0a037819 */ /* 0x001fe200000006ff */
[----:B------:R-:W-:-:S03]  /*29d00*/  IMAD.SHL.U32 R12, R9, 0x8000, RZ ;  /* 0x00008000090c7824 */ /* 0x000fc600078e00ff */
[----:B------:R-:W0:Y:S02]  /*29d10*/  SYNCS.PHASECHK.TRANS64.TRYWAIT P2, [R0+URZ+0x38860], R3 ;  /* 0x03886003000075a7 */ /* 0x000e24000804017f */
[----:B0-----:R-:W-:Y:S05]  /*29d20*/  @!P2 BRA `(.L_x_3259) ;  /* 0x000000a0007ca947 */ /* 0x001fea0003800000 */
.L_x_3590:
[----:B------:R-:W0:Y:S04]  /*29d30*/  LDL R2, [R1+0x14] ;  /* 0x0000140001027983 */ /* 0x000e280000100800 */
[----:B------:R-:W2:Y:S04]  /*29d40*/  LDL R4, [R1] ;  /* 0x0000000001047983 */ /* 0x000ea80000100800 */
[----:B------:R-:W3:Y:S01]  /*29d50*/  LDL R13, [R1+0x10] ;  /* 0x00001000010d7983 */ /* 0x000ee20000100800 */
[----:B------:R-:W-:Y:S05]  /*29d60*/  WARPSYNC.ALL ;  /* 0x0000000000007948 */ /* 0x000fea0003800000 */
[----:B0-----:R-:W-:-:S05]  /*29d70*/  LOP3.LUT R3, R12, R2, RZ, 0xfc, !PT ;  /* 0x000000020c037212 */ /* 0x001fca00078efcff */
[----:B------:R-:W-:Y:S01]  /*29d80*/  IMAD.IADD R3, R22, 0x1, R3 ;  /* 0x0000000116037824 */ /* 0x000fe200078e0203 */
[----:B--2---:R-:W-:-:S04]  /*29d90*/  LOP3.LUT P2, RZ, R4, 0x4, RZ, 0xc0, !PT ;  /* 0x0000000404ff7812 */ /* 0x004fc8000784c0ff */
[----:B-1----:R-:W0:Y:S01]  /*29da0*/  LDSM.16.MT88.4 R4, [R3+0x10400] ;  /* 0x010400000304783b */ /* 0x002e220000004200 */
[----:B------:R-:W-:Y:S01]  /*29db0*/  IMAD.IADD R2, R36, 0x1, R3 ;  /* 0x0000000124027824 */ /* 0x000fe200078e0203 */
[----:B---3--:R-:W-:Y:S02]  /*29dc0*/  LOP3.LUT R20, R12, R13, RZ, 0xfc, !PT ;  /* 0x0000000d0c147212 */ /* 0x008fe400078efcff */
[C-C-:B0-----:R-:W-:Y:S02]  /*29dd0*/  PRMT R8, R4.reuse, 0x6420, R5.reuse ;  /* 0x0000642004087816 */ /* 0x141fe40000000005 */
[----:B------:R-:W-:Y:S02]  /*29de0*/  PRMT R9, R4, 0x7531, R5 ;  /* 0x0000753104097816 */ /* 0x000fe40000000005 */
[C-C-:B------:R-:W-:Y:S02]  /*29df0*/  PRMT R10, R6.reuse, 0x6420, R7.reuse ;  /* 0x00006420060a7816 */ /* 0x140fe40000000007 */
[----:B------:R-:W-:-:S02]  /*29e00*/  PRMT R11, R6, 0x7531, R7 ;  /* 0x00007531060b7816 */ /* 0x000fc40000000007 */
[----:B------:R-:W0:Y:S01]  /*29e10*/  LDSM.16.MT88.4 R4, [R2+0x10400] ;  /* 0x010400000204783b */ /* 0x000e220000004200 */
[----:B------:R-:W-:-:S05]  /*29e20*/  IADD3 R20, R22, R20, RZ ;  /* 0x0000001416147210 */ /* 0x000fca0007ffe0ff */
[----:B------:R-:W-:Y:S01]  /*29e30*/  STSM.16.M88.4 [R20+0x400], R8 ;  /* 0x0004000814007844 */ /* 0x000fe20000000200 */
[C-C-:B0-----:R-:W-:Y:S02]  /*29e40*/  PRMT R12, R4.reuse, 0x6420, R5.reuse ;  /* 0x00006420040c7816 */ /* 0x141fe40000000005 */
        /* <DEDUP_REMOVED lines=21> */
[----:B------:R-:W0:Y:S01]  /*29fa0*/  LDSM.16.MT88.4 R8, [R2+0x11400] ;  /* 0x011400000208783b */ /* 0x000e220000004200 */
[----:B------:R-:W-:-:S05]  /*29fb0*/  IADD3 R17, R35, 0x400, R20 ;  /* 0x0000040023117810 */ /* 0x000fca0007ffe014 */
[----:B------:R-:W-:Y:S01]  /*29fc0*/  STSM.16.M88.4 [R17], R4 ;  /* 0x0000000411007844 */ /* 0x000fe20000000200 */
        /* <DEDUP_REMOVED lines=75> */
.L_x_3260:
[----:B0-----:R0:W-:Y:S01]  /*2a480*/  SYNCS.ARRIVE.TRANS64.A1T0 RZ, [R0+URZ+0x38850], RZ ;  /* 0x038850ff00ff79a7 */ /* 0x0011e2000810003f */
[----:B------:R-:W-:Y:S06]  /*2a490*/  BAR.SYNC.DEFER_BLOCKING 0x2, 0x80 ;  /* 0x0082000000007b1d */ /* 0x000fec0000010000 */
[----:B------:R-:W-:Y:S05]  /*2a4a0*/  @!P0 BRA `(.L_x_3261) ;  /* 0x0000000000048947 */ /* 0x000fea0003800000 */
[----:B------:R-:W-:Y:S01]  /*2a4b0*/  BPT.TRAP 0x1 ;  /* 0x000000040000795c */ /* 0x000fe20000300000 */
.L_x_3261:
[----:B------:R-:W2:Y:S01]  /*2a4c0*/  LDL R2, [R1+0x8] ;  /* 0x0000080001027983 */ /* 0x000ea20000100800 */
[----:B0-----:R-:W-:Y:S02]  /*2a4d0*/  VIADD R0, R0, 0x38880 ;  /* 0x0003888000007836 */ /* 0x001fe40000000000 */
[----:B-1----:R-:W-:Y:S02]  /*2a4e0*/  IMAD.MOV.U32 R9, RZ, RZ, R23 ;  /* 0x000000ffff097224 */ /* 0x002fe400078e0017 */
[----:B------:R-:W-:Y:S01]  /*2a4f0*/  IMAD.MOV.U32 R10, RZ, RZ, R31 ;  /* 0x000000ffff0a7224 */ /* 0x000fe200078e001f */
[----:B--2---:R-:W-:-:S04]  /*2a500*/  PRMT R0, R2, 0x654, R0 ;  /* 0x0000065402007816 */ /* 0x004fc80000000000 */
[----:B------:R1:W-:Y:S01]  /*2a510*/  SYNCS.ARRIVE.TRANS64.RED.A1T0 RZ, [R0+URZ], RZ ;  /* 0x000000ff00ff79a7 */ /* 0x0003e2000810043f */
[----:B------:R-:W-:Y:S05]  /*2a520*/  @P1 BRA `(.L_x_3262) ;  /* 0xffffffe800141947 */ /* 0x000fea000383ffff */
.L_x_3242:
[----:B-1----:R-:W1:Y:S01]  /*2a530*/  S2R R0, SR_TID.X ;  /* 0x0000000000007919 */ /* 0x002e620000002100 */
[----:B------:R-:W-:Y:S01]  /*2a540*/  BSSY B0, `(.L_x_3263) ;  /* 0x0000012000007945 */ /* 0x000fe20003800000 */
[----:B-1----:R-:W-:Y:S02]  /*2a550*/  LOP3.LUT R2, R0, 0x7f, RZ, 0xc0, !PT ;  /* 0x0000007f00027812 */ /* 0x002fe400078ec0ff */
[----:B------:R-:W-:Y:S02]  /*2a560*/  MOV R0, UR38 ;  /* 0x0000002600007c02 */ /* 0x000fe40008000f00 */
        /* <DEDUP_REMOVED lines=9> */
[----:B0-----:R-:W2:Y:S01]  /*2a600*/  @P1 ATOMG.E.ADD.STRONG.GPU PT, R3, desc[UR36][R2.64], R5 ;  /* 0x00000005020319a8 */ /* 0x001ea200081ee1e4 */
[----:B------:R-:W0:Y:S02]  /*2a610*/  S2R R4, SR_LTMASK ;  /* 0x0000000000047919 */ /* 0x000e240000003900 */
[----:B0-----:R-:W-:-:S04]  /*2a620*/  LOP3.LUT R4, R4, UR4, RZ, 0xc0, !PT ;  /* 0x0000000404047c12 */ /* 0x001fc8000f8ec0ff */
[----:B------:R-:W0:Y:S01]  /*2a630*/  POPC R7, R4 ;  /* 0x0000000400077309 */ /* 0x000e220000000000 */
[----:B--2---:R-:W0:Y:S02]  /*2a640*/  SHFL.IDX PT, R0, R3, R0, 0x1f ;  /* 0x00001f0003007589 */ /* 0x004e2400000e0000 */
[----:B0-----:R-:W-:-:S07]  /*2a650*/  IADD3 R16, R0, UR39, R7 ;  /* 0x0000002700107c10 */ /* 0x001fce000fffe007 */
.L_x_3264:
[----:B------:R-:W-:Y:S05]  /*2a660*/  BSYNC B0 ;  /* 0x0000000000007941 */ /* 0x000fea0003800000 */
.L_x_3263:
[----:B------:R-:W-:Y:S05]  /*2a670*/  @!P0 BRA `(.L_x_3265) ;  /* 0x0000000000048947 */ /* 0x000fea0003800000 */
[----:B------:R-:W-:Y:S01]  /*2a680*/  BPT.TRAP 0x1 ;  /* 0x000000040000795c */ /* 0x000fe20000300000 */
.L_x_3265:
[----:B0-----:R-:W-:Y:S01]  /*2a690*/  LOP3.LUT R3, R31, 0x1, RZ, 0x3c, !PT ;  /* 0x000000011f037812 */ /* 0x001fe200078e3cff */
[----:B------:R-:W-:Y:S01]  /*2a6a0*/  IMAD R18, R23, 0x8, R22 ;  /* 0x0000000817127824 */ /* 0x000fe200078e0216 */
[----:B------:R-:W-:Y:S02]  /*2a6b0*/  BSSY B0, `(.L_x_3266) ;  /* 0x0000004000007945 */ /* 0x000fe40003800000 */
[----:B------:R-:W-:-:S04]  /*2a6c0*/  SHF.L.U32 R3, R3, 0x1f, RZ ;  /* 0x0000001f03037819 */ /* 0x000fc800000006ff */
[----:B------:R-:W0:Y:S02]  /*2a6d0*/  SYNCS.PHASECHK.TRANS64.TRYWAIT P1, [R18+URZ+0x38870], R3 ;  /* 0x03887003120075a7 */ /* 0x000e24000802017f */
[----:B0-----:R-:W-:Y:S05]  /*2a6e0*/  @!P1 BRA `(.L_x_3267) ;  /* 0x0000009800209947 */ /* 0x001fea0003800000 */
.L_x_3591:
[----:B------:R-:W-:Y:S05]  /*2a6f0*/  BSYNC B0 ;  /* 0x0000000000007941 */ /* 0x000fea0003800000 */
.L_x_3266:
[----:B------:R-:W2:Y:S02]  /*2a700*/  LDL R0, [R1] ;  /* 0x0000000001007983 */ /* 0x000ea40000100800 */
[----:B--2---:R-:W-:-:S13]  /*2a710*/  LOP3.LUT P1, RZ, R0, 0x4, RZ, 0xc0, !PT ;  /* 0x0000000400ff7812 */ /* 0x004fda000782c0ff */
[----:B------:R-:W-:Y:S05]  /*2a720*/  @!P1 BRA `(.L_x_3268) ;  /* 0x0000000000049947 */ /* 0x000fea0003800000 */
[----:B------:R-:W-:Y:S01]  /*2a730*/  BPT.TRAP 0x1 ;  /* 0x000000040000795c */ /* 0x000fe20000300000 */
.L_x_3268:
[----:B0-----:R-:W-:-:S04]  /*2a740*/  SHF.L.U32 R3, R31, 0x1f, RZ ;  /* 0x0000001f1f037819 */ /* 0x001fc800000006ff */
[----:B------:R-:W0:Y:S02]  /*2a750*/  SYNCS.PHASECHK.TRANS64.TRYWAIT P1, [R18+URZ+0x38860], R3 ;  /* 0x03886003120075a7 */ /* 0x000e24000802017f */
[----:B0-----:R-:W-:Y:S05]  /*2a760*/  @!P1 BRA `(.L_x_3269) ;  /* 0x0000009800149947 */ /* 0x001fea0003800000 */
.L_x_3592:
[----:B------:R-:W2:Y:S04]  /*2a770*/  LDL R0, [R1+0x14] ;  /* 0x0000140001007983 */ /* 0x000ea80000100800 */
[----:B------:R-:W3:Y:S04]  /*2a780*/  LDL R2, [R1] ;  /* 0x0000000001027983 */ /* 0x000ee80000100800 */
[----:B------:R-:W4:Y:S01]  /*2a790*/  LDL R12, [R1+0x10] ;  /* 0x00001000010c7983 */ /* 0x000f220000100800 */
[----:B0-----:R-:W-:Y:S01]  /*2a7a0*/  IMAD.SHL.U32 R3, R23, 0x8000, RZ ;  /* 0x0000800017037824 */ /* 0x001fe200078e00ff */
[----:B------:R-:W-:Y:S05]  /*2a7b0*/  WARPSYNC.ALL ;  /* 0x0000000000007948 */ /* 0x000fea0003800000 */
[----:B--2---:R-:W-:-:S05]  /*2a7c0*/  LOP3.LUT R5, R3, R0, RZ, 0xfc, !PT ;  /* 0x0000000003057212 */ /* 0x004fca00078efcff */
[----:B------:R-:W-:-:S05]  /*2a7d0*/  IMAD.IADD R0, R22, 0x1, R5 ;  /* 0x0000000116007824 */ /* 0x000fca00078e0205 */
[----:B------:R-:W0:Y:S01]  /*2a7e0*/  LDSM.16.MT88.4 R4, [R0+0x10400] ;  /* 0x010400000004783b */ /* 0x000e220000004200 */
[----:B---3--:R-:W-:Y:S01]  /*2a7f0*/  LOP3.LUT P1, RZ, R2, 0x4, RZ, 0xc0, !PT ;  /* 0x0000000402ff7812 */ /* 0x008fe2000782c0ff */
[----:B------:R-:W-:Y:S01]  /*2a800*/  IMAD.IADD R2, R36, 0x1, R0 ;  /* 0x0000000124027824 */ /* 0x000fe200078e0200 */
[----:B----4-:R-:W-:Y:S02]  /*2a810*/  LOP3.LUT R3, R3, R12, RZ, 0xfc, !PT ;  /* 0x0000000c03037212 */ /* 0x010fe400078efcff */
[C-C-:B0-----:R-:W-:Y:S02]  /*2a820*/  PRMT R8, R4.reuse, 0x6420, R5.reuse ;  /* 0x0000642004087816 */ /* 0x141fe40000000005 */
[----:B------:R-:W-:Y:S02]  /*2a830*/  PRMT R9, R4, 0x7531, R5 ;  /* 0x0000753104097816 */ /* 0x000fe40000000005 */
[C-C-:B------:R-:W-:Y:S02]  /*2a840*/  PRMT R10, R6.reuse, 0x6420, R7.reuse ;  /* 0x00006420060a7816 */ /* 0x140fe40000000007 */
[----:B------:R-:W-:-:S02]  /*2a850*/  PRMT R11, R6, 0x7531, R7 ;  /* 0x00007531060b7816 */ /* 0x000fc40000000007 */
[----:B------:R-:W0:Y:S01]  /*2a860*/  LDSM.16.MT88.4 R4, [R2+0x10400] ;  /* 0x010400000204783b */ /* 0x000e220000004200 */
[----:B------:R-:W-:-:S05]  /*2a870*/  IADD3 R3, R22, R3, RZ ;  /* 0x0000000316037210 */ /* 0x000fca0007ffe0ff */
[----:B------:R0:W-:Y:S02]  /*2a880*/  STSM.16.M88.4 [R3+0x400], R8 ;  /* 0x0004000803007844 */ /* 0x0001e40000000200 */
        /* <DEDUP_REMOVED lines=73> */
[----:B------:R-:W-:-:S05]  /*2ad20*/  IMAD.IADD R3, R35, 0x1, R3 ;  /* 0x0000000123037824 */ /* 0x000fca00078e0203 */
[----:B------:R-:W-:Y:S01]  /*2ad30*/  STSM.16.M88.4 [R3], R24 ;  /* 0x0000001803007844 */ /* 0x000fe20000000200 */
[C-C-:B0-----:R-:W-:Y:S02]  /*2ad40*/  PRMT R8, R4.reuse, 0x6420, R5.reuse ;  /* 0x0000642004087816 */ /* 0x141fe40000000005 */
        /* <DEDUP_REMOVED lines=24> */
.L_x_3270:
[----:B-1----:R1:W-:Y:S01]  /*2aed0*/  SYNCS.ARRIVE.TRANS64.A1T0 RZ, [R18+URZ+0x38850], RZ ;  /* 0x038850ff12ff79a7 */ /* 0x0023e2000810003f */
[----:B------:R-:W-:Y:S06]  /*2aee0*/  BAR.SYNC.DEFER_BLOCKING 0x2, 0x80 ;  /* 0x0082000000007b1d */ /* 0x000fec0000010000 */
[----:B------:R-:W-:Y:S05]  /*2aef0*/  @!P0 BRA `(.L_x_3271) ;  /* 0x0000000000048947 */ /* 0x000fea0003800000 */
[----:B------:R-:W-:Y:S01]  /*2af00*/  BPT.TRAP 0x1 ;  /* 0x000000040000795c */ /* 0x000fe20000300000 */
.L_x_3271:
[----:B------:R-:W2:Y:S01]  /*2af10*/  LDL R0, [R1+0x8] ;  /* 0x0000080001007983 */ /* 0x000ea20000100800 */
[----:B-1----:R-:W-:Y:S02]  /*2af20*/  VIADD R18, R18, 0x38880 ;  /* 0x0003888012127836 */ /* 0x002fe40000000000 */
[----:B------:R-:W-:-:S05]  /*2af30*/  VIADD R23, R23, 0x1 ;  /* 0x0000000117177836 */ /* 0x000fca0000000000 */
[----:B------:R-:W-:-:S04]  /*2af40*/  ISETP.NE.AND P0, PT, R23, 0x2, PT ;  /* 0x000000021700780c */ /* 0x000fc80003f05270 */
[----:B------:R-:W-:Y:S02]  /*2af50*/  SEL R23, R23, RZ, P0 ;  /* 0x000000ff17177207 */ /* 0x000fe40000000000 */
[----:B--2---:R-:W-:Y:S02]  /*2af60*/  PRMT R18, R0, 0x654, R18 ;  /* 0x0000065400127816 */ /* 0x004fe40000000012 */
[----:B------:R-:W-:Y:S02]  /*2af70*/  SEL R0, RZ, 0x1, P0 ;  /* 0x00000001ff007807 */ /* 0x000fe40000000000 */
[----:B------:R1:W-:Y:S02]  /*2af80*/  SYNCS.ARRIVE.TRANS64.RED.A1T0 RZ, [R18+URZ], RZ ;  /* 0x000000ff12ff79a7 */ /* 0x0003e4000810043f */
[----:B------:R-:W-:-:S07]  /*2af90*/  LOP3.LUT R31, R31, R0, RZ, 0x3c, !PT ;  /* 0x000000001f1f7212 */ /* 0x000fce00078e3cff */
.L_x_3212:
[----:B------:R-:W2:Y:S02]  /*2afa0*/  LDL R0, [R1] ;  /* 0x0000000001007983 */ /* 0x000ea40000100800 */
[----:B--2---:R-:W-:-:S13]  /*2afb0*/  LOP3.LUT P0, RZ, R0, 0x80, RZ, 0xc0, !PT ;  /* 0x0000008000ff7812 */ /* 0x004fda000780c0ff */
[----:B------:R-:W-:Y:S05]  /*2afc0*/  @!P0 BRA `(.L_x_3272) ;  /* 0x0000000000288947 */ /* 0x000fea0003800000 */
[----:B------:R-:W-:Y:S05]  /*2afd0*/  WARPSYNC.ALL ;  /* 0x0000000000007948 */ /* 0x000fea0003800000 */
[----:B------:R-:W2:Y:S08]  /*2afe0*/  S2UR UR4, SR_CgaCtaId ;  /* 0x00000000000479c3 */ /* 0x000eb00000008800 */
[----:B------:R-:W-:Y:S01]  /*2aff0*/  BAR.SYNC.DEFER_BLOCKING 0x5, 0x180 ;  /* 0x0146000000007b1d */ /* 0x000fe20000010000 */
[----:B------:R-:W-:Y:S01]  /*2b000*/  MOV R22, 0x400 ;  /* 0x0000040000167802 */ /* 0x000fe20000000f00 */
[----:B--2---:R-:W-:-:S05]  /*2b010*/  IMAD.U32 R0, RZ, RZ, UR4 ;  /* 0x00000004ff007e24 */ /* 0x004fca000f8e00ff */
[----:B------:R-:W-:Y:S01]  /*2b020*/  LEA R22, R0, R22, 0x18 ;  /* 0x0000001600167211 */ /* 0x000fe200078ec0ff */
[----:B------:R2:W-:Y:S04]  /*2b030*/  STL [R1+0x8], R0 ;  /* 0x0000080001007387 */ /* 0x0005e80000100800 */
[----:B-1----:R2:W3:Y:S01]  /*2b040*/  LDS.128 R16, [R22+0x388d0] ;  /* 0x0388d00016107984 */ /* 0x0024e20000000c00 */
[----:B------:R-:W-:Y:S06]  /*2b050*/  BAR.ARV 0x4, 0x180 ;  /* 0x0106000000007b1d */ /* 0x000fec0000002000 */
[----:B------:R-:W-:Y:S05]  /*2b060*/  BRA `(.L_x_3273) ;  /* 0x0000000800d47947 */ /* 0x000fea0003800000 */
.L_x_3272:
[----:B------:R-:W0:Y:S01]  /*2b070*/  S2R R0, SR_TID.X ;  /* 0x0000000000007919 */ /* 0x000e220000002100 */
[----:B------:R-:W-:Y:S01]  /*2b080*/  UMOV UR4, 0xffffffff ;  /* 0xffffffff00047882 */ /* 0x000fe20000000000 */
[----:B0-----:R-:W-:-:S04]  /*2b090*/  LOP3.LUT R8, R0, 0x1f, RZ, 0xc0, !PT ;  /* 0x0000001f00087812 */ /* 0x001fc800078ec0ff */
[----:B------:R-:W-:Y:S01]  /*2b0a0*/  ISETP.NE.AND P0, PT, R8, 0x1f, PT ;  /* 0x0000001f0800780c */ /* 0x000fe20003f05270 */
[----:B------:R-:W-:-:S12]  /*2b0b0*/  BRA.DIV UR4, `(.L_x_3274) ;  /* 0x0000008e04d47947 */ /* 0x000fd8000b800000 */
[----:B------:R-:W-:Y:S01]  /*2b0c0*/  IADD3 R5, R19, R8, RZ ;  /* 0x0000000813057210 */ /* 0x000fe20007ffe0ff */
[----:B------:R-:W-:-:S03]  /*2b0d0*/  ULDC UR4, c[0x0][0xc3c] ;  /* 0x00030f0000047ab9 */ /* 0x000fc60000000800 */
[----:B------:R-:W-:-:S13]  /*2b0e0*/  ISETP.GE.OR P1, PT, R5, UR4, !P0 ;  /* 0x0000000405007c0c */ /* 0x000fda000c726670 */
[----:B------:R-:W0:Y:S02]  /*2b0f0*/  @!P1 LDC.64 R2, c[0x0][0xc80] ;  /* 0x00032000ff029b82 */ /* 0x000e240000000a00 */
[----:B0-----:R-:W-:-:S06]  /*2b100*/  @!P1 IMAD.WIDE R2, R5, 0x4, R2 ;  /* 0x0000000405029825 */ /* 0x001fcc00078e0202 */
[----:B------:R-:W2:Y:S01]  /*2b110*/  @!P1 LDG.E R2, desc[UR36][R2.64] ;  /* 0x0000002402029981 */ /* 0x000ea2000c1e1900 */
[----:B------:R-:W-:Y:S01]  /*2b120*/  IMAD.MOV.U32 R17, RZ, RZ, RZ ;  /* 0x000000ffff117224 */ /* 0x000fe200078e00ff */
        /* <DEDUP_REMOVED lines=23> */
[----:B------:R0:W2:Y:S02]  /*2b2a0*/  SHFL.IDX PT, R14, R3, 0x1f, 0x1f ;  /* 0x03e01f00030e7f89 */ /* 0x0000a400000e0000 */
.L_x_3602:
[----:B------:R-:W-:Y:S02]  /*2b2b0*/  ULDC UR4, c[0x0][0xc38] ;  /* 0x00030e0000047ab9 */ /* 0x000fe40000000800 */
[----:B------:R-:W-:-:S04]  /*2b2c0*/  IMAD.U32 R4, RZ, RZ, UR4 ;  /* 0x00000004ff047e24 */ /* 0x000fc8000f8e00ff */
[----:B--2---:R-:W-:-:S04]  /*2b2d0*/  IMAD R14, R14, R4, RZ ;  /* 0x000000040e0e7224 */ /* 0x004fc800078e02ff */
[----:B------:R-:W-:-:S05]  /*2b2e0*/  IMAD.IADD R5, R5, 0x1, R14 ;  /* 0x0000000105057824 */ /* 0x000fca00078e020e */
[----:B------:R-:W-:-:S13]  /*2b2f0*/  ISETP.GT.AND P6, PT, R5, R0, PT ;  /* 0x000000000500720c */ /* 0x000fda0003fc4270 */
[----:B------:R-:W-:Y:S05]  /*2b300*/  @P6 BRA `(.L_x_3275) ;  /* 0x00000000009c6947 */ /* 0x000fea0003800000 */
.L_x_3280:
[----:B------:R-:W2:Y:S01]  /*2b310*/  LDC R2, c[0x0][0xc3c] ;  /* 0x00030f00ff027b82 */ /* 0x000ea20000000800 */
[----:B------:R-:W-:-:S04]  /*2b320*/  IADD3 R19, R19, 0x1f, RZ ;  /* 0x0000001f13137810 */ /* 0x000fc80007ffe0ff */
[----:B--2---:R-:W-:-:S13]  /*2b330*/  ISETP.GE.AND P6, PT, R19, R2, PT ;  /* 0x000000021300720c */ /* 0x004fda0003fc6270 */
        /* <DEDUP_REMOVED lines=11> */
.L_x_3278:
[----:B------:R-:W-:Y:S05]  /*2b3f0*/  BSYNC B0 ;  /* 0x0000000000007941 */ /* 0x000fea0003800000 */
.L_x_3277:
[----:B------:R-:W-:-:S03]  /*2b400*/  UMOV UR4, 0xffffffff ;  /* 0xffffffff00047882 */ /* 0x000fc60000000000 */
[----:B------:R-:W-:Y:S05]  /*2b410*/  BRA.DIV UR4, `(.L_x_3279) ;  /* 0x0000009204207947 */ /* 0x000fea000b800000 */
[----:B-----5:R-:W2:Y:S02]  /*2b420*/  SHFL.UP PT, R14, R17, 0x1, RZ ;  /* 0x04200000110e7989 */ /* 0x020ea400000e00ff */
[----:B--2---:R-:W-:-:S05]  /*2b430*/  SEL R14, R14, RZ, P1 ;  /* 0x000000ff0e0e7207 */ /* 0x004fca0000800000 */
        /* <DEDUP_REMOVED lines=14> */
.L_x_3610:
[----:B------:R-:W-:Y:S02]  /*2b520*/  ULDC UR4, c[0x0][0xc38] ;  /* 0x00030e0000047ab9 */ /* 0x000fe40000000800 */
[----:B------:R-:W-:-:S04]  /*2b530*/  IMAD.U32 R4, RZ, RZ, UR4 ;  /* 0x00000004ff047e24 */ /* 0x000fc8000f8e00ff */
[----:B--2---:R-:W-:-:S04]  /*2b540*/  IMAD R14, R14, R4, RZ ;  /* 0x000000040e0e7224 */ /* 0x004fc800078e02ff */
[----:B------:R-:W-:-:S05]  /*2b550*/  IMAD.IADD R5, R14, 0x1, R5 ;  /* 0x000000010e057824 */ /* 0x000fca00078e0205 */
[----:B------:R-:W-:-:S13]  /*2b560*/  ISETP.GT.AND P6, PT, R5, R0, PT ;  /* 0x000000000500720c */ /* 0x000fda0003fc4270 */
[----:B------:R-:W-:Y:S05]  /*2b570*/  @!P6 BRA `(.L_x_3280) ;  /* 0xfffffffc0064e947 */ /* 0x000fea000383ffff */
.L_x_3275:
[----:B------:R-:W-:Y:S01]  /*2b580*/  IADD3 R16, -R14, R5, RZ ;  /* 0x000000050e107210 */ /* 0x000fe20007ffe1ff */
[----:B------:R-:W-:-:S04]  /*2b590*/  UMOV UR4, 0xffffffff ;  /* 0xffffffff00047882 */ /* 0x000fc80000000000 */
[----:B------:R-:W-:-:S05]  /*2b5a0*/  IMAD R5, R3, R4, R16 ;  /* 0x0000000403057224 */ /* 0x000fca00078e0210 */
[----:B------:R-:W-:Y:S01]  /*2b5b0*/  ISETP.GT.AND P6, PT, R5, R0, PT ;  /* 0x000000000500720c */ /* 0x000fe20003fc4270 */
[----:B------:R-:W-:-:S12]  /*2b5c0*/  BRA.DIV UR4, `(.L_x_3281) ;  /* 0x0000009204707947 */ /* 0x000fd8000b800000 */
[----:B------:R-:W-:-:S04]  /*2b5d0*/  VOTE.ANY R2, PT, !P6 ;  /* 0x0000000000027806 */ /* 0x000fc800070e0100 */
[----:B------:R-:W2:Y:S02]  /*2b5e0*/  POPC R6, R2 ;  /* 0x0000000200067309 */ /* 0x000ea40000000000 */
[----:B--2---:R2:W3:Y:S02]  /*2b5f0*/  SHFL.IDX PT, R17, R17, R6, 0x1f ;  /* 0x00001f0611117589 */ /* 0x0044e400000e0000 */
.L_x_3614:
[----:B------:R-:W-:Y:S01]  /*2b600*/  ISETP.NE.AND P0, PT, R2, RZ, PT ;  /* 0x000000ff0200720c */ /* 0x000fe20003f05270 */
[----:B------:R-:W-:-:S12]  /*2b610*/  IMAD.MOV.U32 R14, RZ, RZ, RZ ;  /* 0x000000ffff0e7224 */ /* 0x000fd800078e00ff */
[----:B------:R-:W-:Y:S05]  /*2b620*/  @!P0 BRA `(.L_x_3282) ;  /* 0x0000000000108947 */ /* 0x000fea0003800000 */
[----:B------:R-:W-:Y:S01]  /*2b630*/  UMOV UR4, 0xffffffff ;  /* 0xffffffff00047882 */ /* 0x000fe20000000000 */
[----:B------:R-:W-:Y:S02]  /*2b640*/  VIADD R12, R6, 0xffffffff ;  /* 0xffffffff060c7836 */ /* 0x000fe40000000000 */
[----:B------:R-:W-:Y:S05]  /*2b650*/  BRA.DIV UR4, `(.L_x_3283) ;  /* 0x0000009204947947 */ /* 0x000fea000b800000 */
[----:B------:R4:W0:Y:S02]  /*2b660*/  SHFL.IDX PT, R14, R3, R12, 0x1f ;  /* 0x00001f0c030e7589 */ /* 0x00082400000e0000 */
.L_x_3282:
[----:B0---4-:R-:W0:Y:S01]  /*2b670*/  LDC.64 R2, c[0x0][0xc90] ;  /* 0x00032400ff027b82 */ /* 0x011e220000000a00 */
[----:B------:R-:W-:-:S04]  /*2b680*/  IMAD.IADD R19, R6, 0x1, R19 ;  /* 0x0000000106137824 */ /* 0x000fc800078e0213 */
[----:B0-----:R-:W-:-:S05]  /*2b690*/  IMAD.WIDE R2, R19, 0x4, R2 ;  /* 0x0000000413027825 */ /* 0x001fca00078e0202 */
[----:B--2---:R0:W3:Y:S01]  /*2b6a0*/  LDG.E R6, desc[UR36][R2.64] ;  /* 0x0000002402067981 */ /* 0x0040e2000c1e1900 */
[----:B------:R-:W-:-:S04]  /*2b6b0*/  IMAD R16, R14, R4, R16 ;  /* 0x000000040e107224 */ /* 0x000fc800078e0210 */
[----:B------:R-:W-:Y:S02]  /*2b6c0*/  IMAD.IADD R0, R0, 0x1, -R16 ;  /* 0x0000000100007824 */ /* 0x000fe400078e0a10 */
[----:B0-----:R-:W-:Y:S02]  /*2b6d0*/  IMAD.MOV.U32 R2, RZ, RZ, RZ ;  /* 0x000000ffff027224 */ /* 0x001fe400078e00ff */
[----:B---3--:R-:W-:-:S05]  /*2b6e0*/  IMAD R5, R17, R6, RZ ;  /* 0x0000000611057224 */ /* 0x008fca00078e02ff */
[----:B------:R-:W-:-:S04]  /*2b6f0*/  IABS R7, R5 ;  /* 0x0000000500077213 */ /* 0x000fc80000000000 */
[----:B------:R-:W0:Y:S08]  /*2b700*/  I2F.RP R8, R7 ;  /* 0x0000000700087306 */ /* 0x000e300000209400 */
[----:B0-----:R-:W1:Y:S02]  /*2b710*/  MUFU.RCP R8, R8 ;  /* 0x0000000800087308 */ /* 0x001e640000001000 */
[----:B-1----:R-:W-:Y:S01]  /*2b720*/  VIADD R9, R8, 0xffffffe ;  /* 0x0ffffffe08097836 */ /* 0x002fe20000000000 */
[----:B------:R-:W-:-:S05]  /*2b730*/  IABS R8, R5 ;  /* 0x0000000500087213 */ /* 0x000fca0000000000 */
[----:B------:R-:W0:Y:S01]  /*2b740*/  F2I.FTZ.U32.TRUNC.NTZ R3, R9 ;  /* 0x0000000900037305 */ /* 0x000e22000021f000 */
[----:B------:R-:W-:Y:S01]  /*2b750*/  IMAD.MOV R8, RZ, RZ, -R8 ;  /* 0x000000ffff087224 */ /* 0x000fe200078e0a08 */
[----:B0-----:R-:W-:-:S05]  /*2b760*/  IADD3 R10, RZ, -R3, RZ ;  /* 0x80000003ff0a7210 */ /* 0x001fca0007ffe0ff */
[----:B------:R-:W-:-:S04]  /*2b770*/  IMAD R11, R10, R7, RZ ;  /* 0x000000070a0b7224 */ /* 0x000fc800078e02ff */
[----:B------:R-:W-:Y:S01]  /*2b780*/  IMAD.HI.U32 R2, R3, R11, R2 ;  /* 0x0000000b03027227 */ /* 0x000fe200078e0002 */
[----:B------:R-:W-:-:S05]  /*2b790*/  IABS R3, R0 ;  /* 0x0000000000037213 */ /* 0x000fca0000000000 */
        /* <DEDUP_REMOVED lines=35> */
[----:B------:R-:W-:Y:S01]  /*2b9d0*/  @!P1 IMAD.IADD R5, R5, 0x1, -R6 ;  /* 0x0000000105059824 */ /* 0x000fe200078e0a06 */
[----:B------:R-:W-:Y:S02]  /*2b9e0*/  @!P1 IADD3 R3, R3, 0x1, RZ ;  /* 0x0000000103039810 */ /* 0x000fe40007ffe0ff */
[----:B------:R-:W-:Y:S02]  /*2b9f0*/  ISETP.NE.AND P1, PT, R4, RZ, PT ;  /* 0x000000ff0400720c */ /* 0x000fe40003f25270 */
[----:B------:R-:W-:-:S13]  /*2ba00*/  ISETP.GE.U32.AND P0, PT, R5, R6, PT ;  /* 0x000000060500720c */ /* 0x000fda0003f06070 */
[----:B------:R-:W-:-:S04]  /*2ba10*/  @P0 VIADD R3, R3, 0x1 ;  /* 0x0000000103030836 */ /* 0x000fc80000000000 */
[----:B------:R-:W-:Y:S01]  /*2ba20*/  @!P2 IMAD.MOV R3, RZ, RZ, -R3 ;  /* 0x000000ffff03a224 */ /* 0x000fe200078e0a03 */
[----:B------:R-:W-:Y:S01]  /*2ba30*/  @!P1 LOP3.LUT R3, RZ, R4, RZ, 0x33, !PT ;  /* 0x00000004ff039212 */ /* 0x000fe200078e33ff */
[----:B------:R-:W-:-:S04]  /*2ba40*/  IMAD.MOV R4, RZ, RZ, -R4 ;  /* 0x000000ffff047224 */ /* 0x000fc800078e0a04 */
[----:B------:R-:W-:Y:S01]  /*2ba50*/  IMAD R18, R3, R4, R0 ;  /* 0x0000000403127224 */ /* 0x000fe200078e0200 */
[----:B------:R-:W-:-:S04]  /*2ba60*/  LOP3.LUT R0, RZ, R3, RZ, 0x33, !PT ;  /* 0x00000003ff007212 */ /* 0x000fc800078e33ff */
[----:B------:R-:W-:Y:S01]  /*2ba70*/  IADD3 R17, R17, R0, RZ ;  /* 0x0000000011117210 */ /* 0x000fe20007ffe0ff */
[----:B------:R-:W-:Y:S06]  /*2ba80*/  BRA `(.L_x_3284) ;  /* 0x00000000001c7947 */ /* 0x000fec0003800000 */
.L_x_3276:
[----:B------:R-:W-:Y:S01]  /*2ba90*/  UMOV UR4, URZ ;  /* 0x0000003f00047c82 */ /* 0x000fe20008000000 */
[----:B------:R-:W-:Y:S01]  /*2baa0*/  UMOV UR5, URZ ;  /* 0x0000003f00057c82 */ /* 0x000fe20008000000 */
[----:B------:R-:W-:Y:S01]  /*2bab0*/  ULDC UR6, c[0x0][0xc3c] ;  /* 0x00030f0000067ab9 */ /* 0x000fe20000000800 */
[----:B------:R-:W-:Y:S02]  /*2bac0*/  IMAD.MOV.U32 R16, RZ, RZ, R0 ;  /* 0x000000ffff107224 */ /* 0x000fe400078e0000 */
[----:B------:R-:W-:Y:S02]  /*2bad0*/  IMAD.U32 R17, RZ, RZ, UR4 ;  /* 0x00000004ff117e24 */ /* 0x000fe4000f8e00ff */
[----:B-1----:R-:W-:Y:S02]  /*2bae0*/  IMAD.U32 R18, RZ, RZ, UR5 ;  /* 0x00000005ff127e24 */ /* 0x002fe4000f8e00ff */
[----:B------:R-:W-:-:S07]  /*2baf0*/  IMAD.U32 R19, RZ, RZ, UR6 ;  /* 0x00000006ff137e24 */ /* 0x000fce000f8e00ff */
.L_x_3284:
        /* <DEDUP_REMOVED lines=12> */
.L_x_3273:
[----:B------:R-:W-:Y:S02]  /*2bbc0*/  ULDC UR4, c[0x0][0xc3c] ;  /* 0x00030f0000047ab9 */ /* 0x000fe40000000800 */
[----:B---3--:R-:W-:-:S13]  /*2bbd0*/  ISETP.GE.AND P0, PT, R19, UR4, PT ;  /* 0x0000000413007c0c */ /* 0x008fda000bf06270 */
[----:B------:R-:W-:Y:S05]  /*2bbe0*/  @!P0 BRA `(.L_x_3285) ;  /* 0xffffff9000748947 */ /* 0x000fea000383ffff */
[----:B------:R-:W-:Y:S05]  /*2bbf0*/  BSYNC B7 ;  /* 0x0000000000077941 */ /* 0x000fea0003800000 */
.L_x_3171:
[----:B--2---:R-:W2:Y:S01]  /*2bc00*/  LDL.LU R0, [R1+0x28] ;  /* 0x0000280001007983 */ /* 0x004ea20000300800 */
[----:B------:R-:W-:Y:S01]  /*2bc10*/  BSSY B0, `(.L_x_3286) ;  /* 0x000000b000007945 */ /* 0x000fe20003800000 */
[----:B------:R-:W3:Y:S01]  /*2bc20*/  S2R R5, SR_CgaCtaId ;  /* 0x0000000000057919 */ /* 0x000ee20000008800 */
[----:B--2---:R-:W-:-:S04]  /*2bc30*/  IADD3 R0, R0, 0x1, RZ ;  /* 0x0000000100007810 */ /* 0x004fc80007ffe0ff */
[----:B01----:R-:W-:-:S04]  /*2bc40*/  LEA.HI R2, R0, R0, RZ, 0x1 ;  /* 0x0000000000027211 */ /* 0x003fc800078f08ff */
[----:B------:R-:W-:Y:S02]  /*2bc50*/  LOP3.LUT R3, R2, 0xfffffffe, RZ, 0xc0, !PT ;  /* 0xfffffffe02037812 */ /* 0x000fe400078ec0ff */
[----:B------:R-:W-:-:S03]  /*2bc60*/  MOV R2, 0x400 ;  /* 0x0000040000027802 */ /* 0x000fc60000000f00 */
[----:B------:R-:W-:Y:S01]  /*2bc70*/  IMAD.IADD R0, R0, 0x1, -R3 ;  /* 0x0000000100007824 */ /* 0x000fe200078e0a03 */
[----:B---3--:R-:W-:-:S04]  /*2bc80*/  LEA R5, R5, R2, 0x18 ;  /* 0x0000000205057211 */ /* 0x008fc800078ec0ff */
[----:B------:R-:W-:-:S04]  /*2bc90*/  SHF.L.U32 R0, R0, 0x1f, RZ ;  /* 0x0000001f00007819 */ /* 0x000fc800000006ff */
[----:B------:R-:W0:Y:S02]  /*2bca0*/  SYNCS.PHASECHK.TRANS64.TRYWAIT P0, [R5+URZ+0x38820], R0 ;  /* 0x03882000050075a7 */ /* 0x000e24000800017f */
[----:B0-----:R-:W-:Y:S05]  /*2bcb0*/  @!P0 BRA `(.L_x_3287) ;  /* 0x0000008c00208947 */ /* 0x001fea0003800000 */
.L_x_3617:
[----:B------:R-:W-:Y:S05]  /*2bcc0*/  BSYNC B0 ;  /* 0x0000000000007941 */ /* 0x000fea0003800000 */
.L_x_3286:
[----:B------:R-:W-:-:S03]  /*2bcd0*/  UMOV UR4, 0xffffffff ;  /* 0xffffffff00047882 */ /* 0x000fc60000000000 */
[----:B------:R-:W-:Y:S05]  /*2bce0*/  BRA.DIV UR4, `(.L_x_3288) ;  /* 0x0000008e04287947 */ /* 0x000fea000b800000 */
[----:B0-----:R-:W0:Y:S02]  /*2bcf0*/  S2R R0, SR_TID.X ;  /* 0x0000000000007919 */ /* 0x001e240000002100 */
[----:B0-----:R-:W-:-:S04]  /*2bd00*/  SHF.R.U32.HI R0, RZ, 0x5, R0 ;  /* 0x00000005ff007819 */ /* 0x001fc80000011600 */
[----:B------:R-:W-:-:S05]  /*2bd10*/  LOP3.LUT R0, R0, 0x3, RZ, 0xc0, !PT ;  /* 0x0000000300007812 */ /* 0x000fca00078ec0ff */
[----:B------:R0:W1:Y:S02]  /*2bd20*/  SHFL.IDX PT, R14, R0, RZ, 0x1f ;  /* 0x00001fff000e7589 */ /* 0x00006400000e0000 */
.L_x_3620:
[----:B-1----:R-:W-:-:S13]  /*2bd30*/  ISETP.NE.AND P0, PT, R14, RZ, PT ;  /* 0x000000ff0e00720c */ /* 0x002fda0003f05270 */
[----:B------:R-:W-:Y:S05]  /*2bd40*/  @P0 BRA `(.L_x_2941) ;  /* 0x0000000000b00947 */ /* 0x000fea0003800000 */
[----:B------:R-:W-:-:S03]  /*2bd50*/  UMOV UR4, 0xffffffff ;  /* 0xffffffff00047882 */ /* 0x000fc60000000000 */
[----:B------:R-:W-:Y:S05]  /*2bd60*/  BRA.DIV UR4, `(.L_x_3289) ;  /* 0x0000008e043c7947 */ /* 0x000fea000b800000 */
[----:B------:R-:W-:-:S13]  /*2bd70*/  ELECT P6, URZ, PT ;  /* 0x00000000003f782f */ /* 0x000fda00038c0000 */
.L_x_3623:
        /* <DEDUP_REMOVED lines=8> */
.L_x_3290:
[----:B------:R-:W-:Y:S01]  /*2be00*/  IMAD R3, R23, 0x8, R5 ;  /* 0x0000000817037824 */ /* 0x000fe200078e0205 */
[----:B------:R-:W-:Y:S01]  /*2be10*/  SHF.L.U32 R2, R31, 0x1f, RZ ;  /* 0x0000001f1f027819 */ /* 0x000fe200000006ff */
[----:B------:R-:W-:-:S03]  /*2be20*/  VIADD R23, R23, 0x1 ;  /* 0x0000000117177836 */ /* 0x000fc60000000000 */
[----:B------:R-:W0:Y:S02]  /*2be30*/  SYNCS.PHASECHK.TRANS64.TRYWAIT P1, [R3+URZ+0x38840], R2 ;  /* 0x03884002030075a7 */ /* 0x000e24000802017f */
[----:B------:R-:W-:-:S04]  /*2be40*/  ISETP.NE.AND P2, PT, R23, 0x2, PT ;  /* 0x000000021700780c */ /* 0x000fc80003f45270 */
[----:B------:R-:W-:Y:S01]  /*2be50*/  SEL R0, RZ, 0x1, P2 ;  /* 0x00000001ff007807 */ /* 0x000fe20001000000 */
[----:B0-----:R-:W-:Y:S08]  /*2be60*/  @!P1 BRA `(.L_x_3291) ;  /* 0x0000008c001c9947 */ /* 0x001ff00003800000 */
.L_x_3624:
[----:B------:R-:W-:Y:S02]  /*2be70*/  SEL R23, R23, RZ, P2 ;  /* 0x000000ff17177207 */ /* 0x000fe40001000000 */
[----:B------:R-:W-:Y:S01]  /*2be80*/  LOP3.LUT R0, R31, R0, RZ, 0x3c, !PT ;  /* 0x000000001f007212 */ /* 0x000fe200078e3cff */
[----:B------:R-:W-:Y:S06]  /*2be90*/  @!P0 BRA `(.L_x_3292) ;  /* 0x0000000000048947 */ /* 0x000fec0003800000 */
[----:B------:R-:W-:Y:S01]  /*2bea0*/  BPT.TRAP 0x1 ;  /* 0x000000040000795c */ /* 0x000fe20000300000 */
.L_x_3292:
[----:B------:R-:W-:Y:S02]  /*2beb0*/  LEA R23, R23, R5, 0x3 ;  /* 0x0000000517177211 */ /* 0x000fe400078e18ff */
[----:B------:R-:W-:-:S04]  /*2bec0*/  SHF.L.U32 R0, R0, 0x1f, RZ ;  /* 0x0000001f00007819 */ /* 0x000fc800000006ff */
[----:B------:R-:W1:Y:S02]  /*2bed0*/  SYNCS.PHASECHK.TRANS64.TRYWAIT P1, [R23+URZ+0x38840], R0 ;  /* 0x03884000170075a7 */ /* 0x000e64000802017f */
[----:B-1----:R-:W-:Y:S05]  /*2bee0*/  @!P1 BRA `(.L_x_3293) ;  /* 0x0000008c00109947 */ /* 0x002fea0003800000 */
.L_x_3625:
[----:B------:R-:W-:Y:S05]  /*2bef0*/  @!P0 BRA `(.L_x_3294) ;  /* 0x0000000000048947 */ /* 0x000fea0003800000 */
[----:B------:R-:W-:Y:S01]  /*2bf00*/  BPT.TRAP 0x1 ;  /* 0x000000040000795c */ /* 0x000fe20000300000 */
.L_x_3294:
[----:B------:R-:W2:Y:S02]  /*2bf10*/  SYNCS.PHASECHK.TRANS64.TRYWAIT P1, [R3+URZ+0x38860], R2 ;  /* 0x03886002030075a7 */ /* 0x000ea4000802017f */
[----:B--2---:R-:W-:Y:S05]  /*2bf20*/  @!P1 BRA `(.L_x_3295) ;  /* 0x0000008c00149947 */ /* 0x004fea0003800000 */
.L_x_3626:
[----:B------:R-:W-:Y:S05]  /*2bf30*/  @!P0 BRA `(.L_x_3296) ;  /* 0x0000000000048947 */ /* 0x000fea0003800000 */
[----:B------:R-:W-:Y:S01]  /*2bf40*/  BPT.TRAP 0x1 ;  /* 0x000000040000795c */ /* 0x000fe20000300000 */
.L_x_3296:
[----:B------:R-:W3:Y:S02]  /*2bf50*/  SYNCS.PHASECHK.TRANS64.TRYWAIT P1, [R23+URZ+0x38860], R0 ;  /* 0x03886000170075a7 */ /* 0x000ee4000802017f */
[----:B---3--:R-:W-:Y:S05]  /*2bf60*/  @!P1 BRA `(.L_x_3297) ;  /* 0x0000008c00189947 */ /* 0x008fea0003800000 */
.L_x_3627:
[----:B------:R-:W-:Y:S05]  /*2bf70*/  @!P0 BRA `(.L_x_3298) ;  /* 0x0000000000048947 */ /* 0x000fea0003800000 */
[----:B------:R-:W-:Y:S01]  /*2bf80*/  BPT.TRAP 0x1 ;  /* 0x000000040000795c */ /* 0x000fe20000300000 */
.L_x_3298:
[----:B------:R-:W4:Y:S02]  /*2bf90*/  SYNCS.PHASECHK.TRANS64.TRYWAIT P1, [R3+URZ+0x38880], R2 ;  /* 0x03888002030075a7 */ /* 0x000f24000802017f */
[----:B----4-:R-:W-:Y:S05]  /*2bfa0*/  @!P1 BRA `(.L_x_3299) ;  /* 0x0000008c001c9947 */ /* 0x010fea0003800000 */
.L_x_3628:
[----:B------:R-:W-:Y:S05]  /*2bfb0*/  @!P0 BRA `(.L_x_3300) ;  /* 0x0000000000048947 */ /* 0x000fea0003800000 */
[----:B------:R-:W-:Y:S01]  /*2bfc0*/  BPT.TRAP 0x1 ;  /* 0x000000040000795c */ /* 0x000fe20000300000 */
.L_x_3300:
[----:B------:R0:W0:Y:S02]  /*2bfd0*/  SYNCS.PHASECHK.TRANS64.TRYWAIT P0, [R23+URZ+0x38880], R0 ;  /* 0x03888000170075a7 */ /* 0x000024000800017f */
[----:B0-----:R-:W-:Y:S05]  /*2bfe0*/  @!P0 NANOSLEEP.SYNCS 0x989680 ;  /* 0x009896800000895d */ /* 0x001fea0003900000 */
[----:B------:R-:W0:Y:S02]  /*2bff0*/  @!P0 SYNCS.PHASECHK.TRANS64 P0, [R23+URZ+0x38880], R0 ;  /* 0x03888000170085a7 */ /* 0x000e24000800007f */
[----:B0-----:R-:W-:Y:S05]  /*2c000*/  @!P0 BRA `(.L_x_3300) ;  /* 0xfffffffc00f08947 */ /* 0x001fea000383ffff */
.L_x_2941:
[----:B------:R-:W-:Y:S05]  /*2c010*/  BSYNC B8 ;  /* 0x0000000000087941 */ /* 0x000fea0003800000 */
.L_x_2938:
[----:B------:R-:W-:Y:S05]  /*2c020*/  EXIT ;  /* 0x000000000000794d */ /* 0x000fea0003800000 */
.L_x_2963:
[----:B0-----:R0:W1:Y:S02]  /*2c030*/  SYNCS.PHASECHK.TRANS64.TRYWAIT P6, [R80+URZ+0x38890], R111 ;  /* 0x0388906f500075a7 */ /* 0x00106400080c017f */
[----:B-1----:R-:W-:Y:S05]  /*2c040*/  @!P6 NANOSLEEP.SYNCS 0x989680 ;  /* 0x009896800000e95d */ /* 0x002fea0003900000 */
[----:B------:R-:W1:Y:S02]  /*2c050*/  @!P6 SYNCS.PHASECHK.TRANS64 P6, [R80+URZ+0x38890], R111 ;  /* 0x0388906f5000e5a7 */ /* 0x000e6400080c007f */
[----:B-1----:R-:W-:Y:S05]  /*2c060*/  @!P6 BRA `(.L_x_2963) ;  /* 0xfffffffc00f0e947 */ /* 0x002fea000383ffff */
[----:B------:R-:W-:Y:S05]  /*2c070*/  BRA `(.L_x_3301) ;  /* 0xfffffd7000207947 */ /* 0x000fea000383ffff */
.L_x_2964:
[----:B------:R-:W-:Y:S01]  /*2c080*/  BSSY B1, `(.L_x_3302) ;  /* 0x0000008000017945 */ /* 0x000fe20003800000 */
[----:B--2---:R-:W-:Y:S02]  /*2c090*/  IMAD.MOV.U32 R13, RZ, RZ, R117 ;  /* 0x000000ffff0d7224 */ /* 0x004fe400078e0075 */
[----:B------:R-:W-:Y:S02]  /*2c0a0*/  IMAD.MOV.U32 R12, RZ, RZ, RZ ;  /* 0x000000ffff0c7224 */ /* 0x000fe400078e00ff */
[----:B------:R-:W-:Y:S02]  /*2c0b0*/  IMAD.MOV.U32 R11, RZ, RZ, 0x181f ;  /* 0x0000181fff0b7424 */ /* 0x000fe400078e00ff */
[----:B------:R-:W-:-:S07]  /*2c0c0*/  IMAD.MOV.U32 R15, RZ, RZ, -0x1 ;  /* 0xffffffffff0f7424 */ /* 0x000fce00078e00ff */
[----:B0-----:R-:W-:Y:S05]  /*2c0d0*/  WARPSYNC.COLLECTIVE R15, `(.L_x_3303) ;  /* 0x000000000f087348 */ /* 0x001fea0003c00000 */
[----:B------:R1:W2:Y:S02]  /*2c0e0*/  SHFL.IDX P6, R14, R13, R12, R11 ;  /* 0x0000000c0d0e7389 */ /* 0x0002a400000c000b */
[----:B012---:R-:W-:Y:S01]  /*2c0f0*/  ENDCOLLECTIVE ;  /* 0x000000000000791b */ /* 0x007fe20003800000 */
.L_x_3303:
[----:B------:R-:W-:Y:S05]  /*2c100*/  BSYNC B1 ;  /* 0x0000000000017941 */ /* 0x000fea0003800000 */
.L_x_3302:
        /* <DEDUP_REMOVED lines=8> */
.L_x_3304:
[----:B------:R-:W-:Y:S01]  /*2c190*/  MOV R115, R14 ;  /* 0x0000000e00737202 */ /* 0x000fe20000000f00 */
[----:B------:R-:W-:Y:S06]  /*2c1a0*/  BRA `(.L_x_3305) ;  /* 0xfffffd6c00e87947 */ /* 0x000fec000383ffff */
.L_x_2973:
[----:B------:R-:W-:Y:S01]  /*2c1b0*/  BSSY B1, `(.L_x_3306) ;  /* 0x0000008000017945 */ /* 0x000fe20003800000 */
[----:B0-2---:R-:W-:Y:S02]  /*2c1c0*/  IMAD.MOV.U32 R13, RZ, RZ, R117 ;  /* 0x000000ffff0d7224 */ /* 0x005fe400078e0075 */
[----:B------:R-:W-:Y:S02]  /*2c1d0*/  IMAD.MOV.U32 R12, RZ, RZ, 0x1 ;  /* 0x00000001ff0c7424 */ /* 0x000fe400078e00ff */
[----:B------:R-:W-:Y:S02]  /*2c1e0*/  IMAD.MOV.U32 R11, RZ, RZ, 0x181f ;  /* 0x0000181fff0b7424 */ /* 0x000fe400078e00ff */
[----:B------:R-:W-:-:S07]  /*2c1f0*/  IMAD.MOV.U32 R15, RZ, RZ, -0x1 ;  /* 0xffffffffff0f7424 */ /* 0x000fce00078e00ff */
[----:B-1-34-:R-:W-:Y:S05]  /*2c200*/  WARPSYNC.COLLECTIVE R15, `(.L_x_3307) ;  /* 0x000000000f087348 */ /* 0x01afea0003c00000 */
[----:B------:R0:W2:Y:S02]  /*2c210*/  SHFL.IDX P6, R14, R13, R12, R11 ;  /* 0x0000000c0d0e7389 */ /* 0x0000a400000c000b */
[----:B01234-:R-:W-:Y:S01]  /*2c220*/  ENDCOLLECTIVE ;  /* 0x000000000000791b */ /* 0x01ffe20003800000 */
.L_x_3307:
[----:B------:R-:W-:Y:S05]  /*2c230*/  BSYNC B1 ;  /* 0x0000000000017941 */ /* 0x000fea0003800000 */
.L_x_3306:
        /* <DEDUP_REMOVED lines=8> */
.L_x_3308:
[----:B------:R-:W-:Y:S01]  /*2c2c0*/  MOV R73, R14 ;  /* 0x0000000e00497202 */ /* 0x000fe20000000f00 */
[----:B------:R-:W-:Y:S06]  /*2c2d0*/  BRA `(.L_x_3309) ;  /* 0xfffffd7c00487947 */ /* 0x000fec000383ffff */
.L_x_2982:
        /* <DEDUP_REMOVED lines=8> */
.L_x_3311:
[----:B------:R-:W-:Y:S05]  /*2c360*/  BSYNC B1 ;  /* 0x0000000000017941 */ /* 0x000fea0003800000 */
.L_x_3310:
        /* <DEDUP_REMOVED lines=8> */
.L_x_3312:
[----:B------:R-:W-:Y:S01]  /*2c3f0*/  MOV R65, R14 ;  /* 0x0000000e00417202 */ /* 0x000fe20000000f00 */
[----:B------:R-:W-:Y:S06]  /*2c400*/  BRA `(.L_x_3313) ;  /* 0xfffffd8800a87947 */ /* 0x000fec000383ffff */
.L_x_2991:
        /* <DEDUP_REMOVED lines=8> */
.L_x_3315:
[----:B------:R-:W-:Y:S05]  /*2c490*/  BSYNC B1 ;  /* 0x0000000000017941 */ /* 0x000fea0003800000 */
.L_x_3314:
        /* <DEDUP_REMOVED lines=8> */
.L_x_3316:
[----:B------:R-:W-:Y:S01]  /*2c520*/  MOV R53, R14 ;  /* 0x0000000e00357202 */ /* 0x000fe20000000f00 */
[----:B------:R-:W-:Y:S06]  /*2c530*/  BRA `(.L_x_3317) ;  /* 0xfffffd9800147947 */ /* 0x000fec000383ffff */
.L_x_3001:
[----:B-1----:R1:W2:Y:S02]  /*2c540*/  SYNCS.PHASECHK.TRANS64.TRYWAIT P3, [R80+URZ+0x38890], R111 ;  /* 0x0388906f500075a7 */ /* 0x0022a4000806017f */
[----:B--2---:R-:W-:Y:S05]  /*2c550*/  @!P3 NANOSLEEP.SYNCS 0x989680 ;  /* 0x009896800000b95d */ /* 0x004fea0003900000 */
[----:B------:R-:W2:Y:S02]  /*2c560*/  @!P3 SYNCS.PHASECHK.TRANS64 P3, [R80+URZ+0x38890], R111 ;  /* 0x0388906f5000b5a7 */ /* 0x000ea4000806007f */
[----:B--2---:R-:W-:Y:S05]  /*2c570*/  @!P3 BRA `(.L_x_3001) ;  /* 0xfffffffc00f0b947 */ /* 0x004fea000383ffff */
[----:B------:R-:W-:Y:S05]  /*2c580*/  BRA `(.L_x_3318) ;  /* 0xfffffdac00407947 */ /* 0x000fea000383ffff */
.L_x_3002:
        /* <DEDUP_REMOVED lines=8> */
.L_x_3320:
[----:B------:R-:W-:Y:S05]  /*2c610*/  BSYNC B1 ;  /* 0x0000000000017941 */ /* 0x000fea0003800000 */
.L_x_3319:
        /* <DEDUP_REMOVED lines=8> */
.L_x_3321:
[----:B------:R-:W-:Y:S01]  /*2c6a0*/  MOV R120, R14 ;  /* 0x0000000e00787202 */ /* 0x000fe20000000f00 */
[----:B------:R-:W-:Y:S06]  /*2c6b0*/  BRA `(.L_x_3322) ;  /* 0xfffffdac000c7947 */ /* 0x000fec000383ffff */
.L_x_3007:
[----:B------:R-:W-:Y:S01]  /*2c6c0*/  BSSY B1, `(.L_x_3323) ;  /* 0x0000008000017945 */ /* 0x000fe20003800000 */
[----:B----4-:R-:W-:Y:S02]  /*2c6d0*/  IMAD.MOV.U32 R13, RZ, RZ, R117 ;  /* 0x000000ffff0d7224 */ /* 0x010fe400078e0075 */
[----:B------:R-:W-:Y:S02]  /*2c6e0*/  IMAD.MOV.U32 R12, RZ, RZ, 0x1 ;  /* 0x00000001ff0c7424 */ /* 0x000fe400078e00ff */
[----:B------:R-:W-:Y:S02]  /*2c6f0*/  IMAD.MOV.U32 R11, RZ, RZ, 0x181f ;  /* 0x0000181fff0b7424 */ /* 0x000fe400078e00ff */
[----:B------:R-:W-:-:S07]  /*2c700*/  IMAD.MOV.U32 R15, RZ, RZ, -0x1 ;  /* 0xffffffffff0f7424 */ /* 0x000fce00078e00ff */
[----:B0123--:R-:W-:Y:S05]  /*2c710*/  WARPSYNC.COLLECTIVE R15, `(.L_x_3324) ;  /* 0x000000000f087348 */ /* 0x00ffea0003c00000 */
[----:B------:R4:W0:Y:S02]  /*2c720*/  SHFL.IDX P6, R14, R13, R12, R11 ;  /* 0x0000000c0d0e7389 */ /* 0x00082400000c000b */
[----:B01234-:R-:W-:Y:S01]  /*2c730*/  ENDCOLLECTIVE ;  /* 0x000000000000791b */ /* 0x01ffe20003800000 */
.L_x_3324:
[----:B------:R-:W-:Y:S05]  /*2c740*/  BSYNC B1 ;  /* 0x0000000000017941 */ /* 0x000fea0003800000 */
.L_x_3323:
        /* <DEDUP_REMOVED lines=8> */
.L_x_3325:
[----:B------:R-:W-:Y:S01]  /*2c7d0*/  MOV R50, R14 ;  /* 0x0000000e00327202 */ /* 0x000fe20000000f00 */
[----:B------:R-:W-:Y:S06]  /*2c7e0*/  BRA `(.L_x_3326) ;  /* 0xfffffdb800b07947 */ /* 0x000fec000383ffff */
.L_x_3012:
        /* <DEDUP_REMOVED lines=8> */
.L_x_3328:
[----:B------:R-:W-:Y:S05]  /*2c870*/  BSYNC B1 ;  /* 0x0000000000017941 */ /* 0x000fea0003800000 */
.L_x_3327:
        /* <DEDUP_REMOVED lines=8> */
.L_x_3329:
[----:B------:R-:W-:Y:S01]  /*2c900*/  MOV R52, R14 ;  /* 0x0000000e00347202 */ /* 0x000fe20000000f00 */
[----:B------:R-:W-:Y:S06]  /*2c910*/  BRA `(.L_x_3330) ;  /* 0xfffffdc800487947 */ /* 0x000fec000383ffff */
.L_x_3017:
        /* <DEDUP_REMOVED lines=8> */
.L_x_3332:
[----:B------:R-:W-:Y:S05]  /*2c9a0*/  BSYNC B1 ;  /* 0x0000000000017941 */ /* 0x000fea0003800000 */
.L_x_3331:
        /* <DEDUP_REMOVED lines=8> */
.L_x_3333:
[----:B------:R-:W-:Y:S01]  /*2ca30*/  MOV R116, R14 ;  /* 0x0000000e00747202 */ /* 0x000fe20000000f00 */
[----:B------:R-:W-:Y:S06]  /*2ca40*/  BRA `(.L_x_3334) ;  /* 0xfffffdd400e07947 */ /* 0x000fec000383ffff */
.L_x_3022:
[----:B0-----:R0:W1:Y:S02]  /*2ca50*/  SYNCS.PHASECHK.TRANS64.TRYWAIT P2, [R80+URZ+0x38890], R111 ;  /* 0x0388906f500075a7 */ /* 0x001064000804017f */
[----:B-1----:R-:W-:Y:S05]  /*2ca60*/  @!P2 NANOSLEEP.SYNCS 0x989680 ;  /* 0x009896800000a95d */ /* 0x002fea0003900000 */
[----:B------:R-:W1:Y:S02]  /*2ca70*/  @!P2 SYNCS.PHASECHK.TRANS64 P2, [R80+URZ+0x38890], R111 ;  /* 0x0388906f5000a5a7 */ /* 0x000e64000804007f */
[----:B-1----:R-:W-:Y:S05]  /*2ca80*/  @!P2 BRA `(.L_x_3022) ;  /* 0xfffffffc00f0a947 */ /* 0x002fea000383ffff */
[----:B------:R-:W-:Y:S05]  /*2ca90*/  BRA `(.L_x_3335) ;  /* 0xfffffde400c87947 */ /* 0x000fea000383ffff */
.L_x_3023:
        /* <DEDUP_REMOVED lines=8> */
.L_x_3337:
[----:B------:R-:W-:Y:S05]  /*2cb20*/  BSYNC B1 ;  /* 0x0000000000017941 */ /* 0x000fea0003800000 */
.L_x_3336:
        /* <DEDUP_REMOVED lines=8> */
.L_x_3338:
[----:B------:R-:W-:Y:S05]  /*2cbb0*/  BRA `(.L_x_3339) ;  /* 0xfffffde400ec7947 */ /* 0x000fea000383ffff */
.L_x_3026:
[----:B------:R-:W-:Y:S01]  /*2cbc0*/  BSSY B1, `(.L_x_3340) ;  /* 0x0000008000017945 */ /* 0x000fe20003800000 */
[----:B----4-:R-:W-:Y:S01]  /*2cbd0*/  MOV R13, R46 ;  /* 0x0000002e000d7202 */ /* 0x010fe20000000f00 */
[----:B------:R-:W-:Y:S02]  /*2cbe0*/  IMAD.MOV.U32 R12, RZ, RZ, 0x1 ;  /* 0x00000001ff0c7424 */ /* 0x000fe400078e00ff */
[----:B------:R-:W-:Y:S02]  /*2cbf0*/  IMAD.MOV.U32 R11, RZ, RZ, 0x181f ;  /* 0x0000181fff0b7424 */ /* 0x000fe400078e00ff */
[----:B------:R-:W-:-:S07]  /*2cc00*/  IMAD.MOV.U32 R15, RZ, RZ, -0x1 ;  /* 0xffffffffff0f7424 */ /* 0x000fce00078e00ff */
[----:B0123--:R-:W-:Y:S05]  /*2cc10*/  WARPSYNC.COLLECTIVE R15, `(.L_x_3341) ;  /* 0x000000000f087348 */ /* 0x00ffea0003c00000 */
[----:B---3--:R3:W4:Y:S02]  /*2cc20*/  SHFL.IDX P6, R14, R13, R12, R11 ;  /* 0x0000000c0d0e7389 */ /* 0x00872400000c000b */
[----:B01234-:R-:W-:Y:S01]  /*2cc30*/  ENDCOLLECTIVE ;  /* 0x000000000000791b */ /* 0x01ffe20003800000 */
.L_x_3341:
[----:B------:R-:W-:Y:S05]  /*2cc40*/  BSYNC B1 ;  /* 0x0000000000017941 */ /* 0x000fea0003800000 */
.L_x_3340:
        /* <DEDUP_REMOVED lines=8> */
.L_x_3342:
[----:B------:R-:W-:Y:S05]  /*2ccd0*/  BRA `(.L_x_3343) ;  /* 0xfffffde400ec7947 */ /* 0x000fea000383ffff */
.L_x_3029:
        /* <DEDUP_REMOVED lines=8> */
.L_x_3345:
[----:B------:R-:W-:Y:S05]  /*2cd60*/  BSYNC B1 ;  /* 0x0000000000017941 */ /* 0x000fea0003800000 */
.L_x_3344:
        /* <DEDUP_REMOVED lines=8> */
.L_x_3346:
[----:B------:R-:W-:Y:S05]  /*2cdf0*/  BRA `(.L_x_3347) ;  /* 0xfffffde400f07947 */ /* 0x000fea000383ffff */
.L_x_3032:
        /* <DEDUP_REMOVED lines=8> */
.L_x_3349:
[----:B------:R-:W-:Y:S05]  /*2ce80*/  BSYNC B1 ;  /* 0x0000000000017941 */ /* 0x000fea0003800000 */
.L_x_3348:
        /* <DEDUP_REMOVED lines=8> */
.L_x_3350:
[----:B------:R-:W-:Y:S05]  /*2cf10*/  BRA `(.L_x_3351) ;  /* 0xfffffde400f47947 */ /* 0x000fea000383ffff */
.L_x_3036:
[----:B------:R0:W0:Y:S02]  /*2cf20*/  SYNCS.PHASECHK.TRANS64.TRYWAIT P3, [R80+URZ+0x388b0], R111 ;  /* 0x0388b06f500075a7 */ /* 0x000024000806017f */
[----:B0-----:R-:W-:Y:S05]  /*2cf30*/  @!P3 NANOSLEEP.SYNCS 0x989680 ;  /* 0x009896800000b95d */ /* 0x001fea0003900000 */
[----:B------:R-:W0:Y:S02]  /*2cf40*/  @!P3 SYNCS.PHASECHK.TRANS64 P3, [R80+URZ+0x388b0], R111 ;  /* 0x0388b06f5000b5a7 */ /* 0x000e24000806007f */
[----:B0-----:R-:W-:Y:S05]  /*2cf50*/  @!P3 BRA `(.L_x_3036) ;  /* 0xfffffffc00f0b947 */ /* 0x001fea000383ffff */
[----:B------:R-:W-:Y:S05]  /*2cf60*/  BRA `(.L_x_3352) ;  /* 0xfffffde8006c7947 */ /* 0x000fea000383ffff */
.L_x_3048:
[----:B------:R-:W-:Y:S01]  /*2cf70*/  BSSY B0, `(.L_x_3353) ;  /* 0x0000007000007945 */ /* 0x000fe20003800000 */
[----:B------:R-:W-:Y:S01]  /*2cf80*/  IMAD.MOV.U32 R12, RZ, RZ, RZ ;  /* 0x000000ffff0c7224 */ /* 0x000fe200078e00ff */
[----:B------:R-:W-:Y:S01]  /*2cf90*/  MOV R11, 0x1f ;  /* 0x0000001f000b7802 */ /* 0x000fe20000000f00 */
[----:B------:R-:W-:-:S07]  /*2cfa0*/  IMAD.MOV.U32 R15, RZ, RZ, -0x1 ;  /* 0xffffffffff0f7424 */ /* 0x000fce00078e00ff */
[----:B-----5:R-:W-:Y:S05]  /*2cfb0*/  WARPSYNC.COLLECTIVE R15, `(.L_x_3354) ;  /* 0x000000000f087348 */ /* 0x020fea0003c00000 */
[----:B------:R0:W1:Y:S02]  /*2cfc0*/  SHFL.IDX P6, R14, R13, R12, R11 ;  /* 0x0000000c0d0e7389 */ /* 0x00006400000c000b */
[----:B01---5:R-:W-:Y:S01]  /*2cfd0*/  ENDCOLLECTIVE ;  /* 0x000000000000791b */ /* 0x023fe20003800000 */
.L_x_3354:
[----:B------:R-:W-:Y:S05]  /*2cfe0*/  BSYNC B0 ;  /* 0x0000000000007941 */ /* 0x000fea0003800000 */
.L_x_3353:
[----:B------:R-:W-:Y:S05]  /*2cff0*/  BRA `(.L_x_3355) ;  /* 0xfffffdf400787947 */ /* 0x000fea000383ffff */
.L_x_3058:
        /* <DEDUP_REMOVED lines=8> */
.L_x_3357:
[----:B------:R-:W-:Y:S05]  /*2d080*/  BSYNC B1 ;  /* 0x0000000000017941 */ /* 0x000fea0003800000 */
.L_x_3356:
        /* <DEDUP_REMOVED lines=8> */
.L_x_3358:
[----:B------:R-:W-:Y:S01]  /*2d110*/  MOV R13, R8 ;  /* 0x00000008000d7202 */ /* 0x000fe20000000f00 */
[----:B------:R-:W-:-:S07]  /*2d120*/  IMAD.MOV.U32 R4, RZ, RZ, R14 ;  /* 0x000000ffff047224 */ /* 0x000fce00078e000e */
[----:B------:R-:W-:Y:S05]  /*2d130*/  WARPSYNC.COLLECTIVE R15, `(.L_x_3359) ;  /* 0x000000000f087348 */ /* 0x000fea0003c00000 */
[----:B------:R0:W1:Y:S02]  /*2d140*/  SHFL.IDX P6, R14, R13, R12, R11 ;  /* 0x0000000c0d0e7389 */ /* 0x00006400000c000b */
[----:B01----:R-:W-:Y:S01]  /*2d150*/  ENDCOLLECTIVE ;  /* 0x000000000000791b */ /* 0x003fe20003800000 */
.L_x_3359:
[----:B------:R-:W-:Y:S02]  /*2d160*/  IMAD.MOV.U32 R13, RZ, RZ, R7 ;  /* 0x000000ffff0d7224 */ /* 0x000fe400078e0007 */
[----:B------:R-:W-:-:S07]  /*2d170*/  IMAD.MOV.U32 R3, RZ, RZ, R14 ;  /* 0x000000ffff037224 */ /* 0x000fce00078e000e */
[----:B------:R-:W-:Y:S05]  /*2d180*/  WARPSYNC.COLLECTIVE R15, `(.L_x_3360) ;  /* 0x000000000f087348 */ /* 0x000fea0003c00000 */
[----:B------:R0:W1:Y:S02]  /*2d190*/  SHFL.IDX P6, R14, R13, R12, R11 ;  /* 0x0000000c0d0e7389 */ /* 0x00006400000c000b */
[----:B01----:R-:W-:Y:S01]  /*2d1a0*/  ENDCOLLECTIVE ;  /* 0x000000000000791b */ /* 0x003fe20003800000 */
.L_x_3360:
[----:B------:R-:W-:Y:S05]  /*2d1b0*/  BRA `(.L_x_3361) ;  /* 0xfffffdfc009c7947 */ /* 0x000fea000383ffff */
.L_x_3061:
[----:B------:R-:W-:Y:S01]  /*2d1c0*/  BSSY B1, `(.L_x_3362) ;  /* 0x0000008000017945 */ /* 0x000fe20003800000 */
[----:B------:R-:W-:Y:S01]  /*2d1d0*/  IMAD.MOV.U32 R13, RZ, RZ, R6 ;  /* 0x000000ffff0d7224 */ /* 0x000fe200078e0006 */
[----:B------:R-:W-:Y:S01]  /*2d1e0*/  MOV R12, 0x1 ;  /* 0x00000001000c7802 */ /* 0x000fe20000000f00 */
[----:B------:R-:W-:Y:S02]  /*2d1f0*/  IMAD.MOV.U32 R11, RZ, RZ, 0x181f ;  /* 0x0000181fff0b7424 */ /* 0x000fe400078e00ff */
[----:B------:R-:W-:-:S07]  /*2d200*/  IMAD.MOV.U32 R15, RZ, RZ, -0x1 ;  /* 0xffffffffff0f7424 */ /* 0x000fce00078e00ff */
[----:B0-2345:R-:W-:Y:S05]  /*2d210*/  WARPSYNC.COLLECTIVE R15, `(.L_x_3363) ;  /* 0x000000000f087348 */ /* 0x03dfea0003c00000 */
[----:B----4-:R1:W4:Y:S02]  /*2d220*/  SHFL.IDX P6, R14, R13, R12, R11 ;  /* 0x0000000c0d0e7389 */ /* 0x01032400000c000b */
[----:B012345:R-:W-:Y:S01]  /*2d230*/  ENDCOLLECTIVE ;  /* 0x000000000000791b */ /* 0x03ffe20003800000 */
.L_x_3363:
[----:B------:R-:W-:Y:S05]  /*2d240*/  BSYNC B1 ;  /* 0x0000000000017941 */ /* 0x000fea0003800000 */
.L_x_3362:
        /* <DEDUP_REMOVED lines=8> */
.L_x_3364:
[----:B------:R-:W-:Y:S01]  /*2d2d0*/  IMAD.MOV.U32 R13, RZ, RZ, R8 ;  /* 0x000000ffff0d7224 */ /* 0x000fe200078e0008 */
[----:B------:R-:W-:-:S07]  /*2d2e0*/  MOV R4, R14 ;  /* 0x0000000e00047202 */ /* 0x000fce0000000f00 */
[----:B------:R-:W-:Y:S05]  /*2d2f0*/  WARPSYNC.COLLECTIVE R15, `(.L_x_3365) ;  /* 0x000000000f087348 */ /* 0x000fea0003c00000 */
[----:B------:R0:W1:Y:S02]  /*2d300*/  SHFL.IDX P6, R14, R13, R12, R11 ;  /* 0x0000000c0d0e7389 */ /* 0x00006400000c000b */
[----:B01----:R-:W-:Y:S01]  /*2d310*/  ENDCOLLECTIVE ;  /* 0x000000000000791b */ /* 0x003fe20003800000 */
.L_x_3365:
[----:B------:R-:W-:Y:S02]  /*2d320*/  IMAD.MOV.U32 R13, RZ, RZ, R7 ;  /* 0x000000ffff0d7224 */ /* 0x000fe400078e0007 */
[----:B------:R-:W-:-:S07]  /*2d330*/  IMAD.MOV.U32 R3, RZ, RZ, R14 ;  /* 0x000000ffff037224 */ /* 0x000fce00078e000e */
[----:B------:R-:W-:Y:S05]  /*2d340*/  WARPSYNC.COLLECTIVE R15, `(.L_x_3366) ;  /* 0x000000000f087348 */ /* 0x000fea0003c00000 */
[----:B------:R0:W1:Y:S02]  /*2d350*/  SHFL.IDX P6, R14, R13, R12, R11 ;  /* 0x0000000c0d0e7389 */ /* 0x00006400000c000b */
[----:B01----:R-:W-:Y:S01]  /*2d360*/  ENDCOLLECTIVE ;  /* 0x000000000000791b */ /* 0x003fe20003800000 */
.L_x_3366:
[----:B------:R-:W-:Y:S05]  /*2d370*/  BRA `(.L_x_3367) ;  /* 0xfffffdfc00b87947 */ /* 0x000fea000383ffff */
.L_x_3064:
[----:B------:R-:W-:Y:S01]  /*2d380*/  BSSY B1, `(.L_x_3368) ;  /* 0x0000008000017945 */ /* 0x000fe20003800000 */
[----:B0-----:R-:W-:Y:S01]  /*2d390*/  MOV R13, R6 ;  /* 0x00000006000d7202 */ /* 0x001fe20000000f00 */
[----:B------:R-:W-:Y:S02]  /*2d3a0*/  IMAD.MOV.U32 R12, RZ, RZ, 0x2 ;  /* 0x00000002ff0c7424 */ /* 0x000fe400078e00ff */
[----:B------:R-:W-:Y:S02]  /*2d3b0*/  IMAD.MOV.U32 R11, RZ, RZ, 0x181f ;  /* 0x0000181fff0b7424 */ /* 0x000fe400078e00ff */
[----:B------:R-:W-:-:S07]  /*2d3c0*/  IMAD.MOV.U32 R15, RZ, RZ, -0x1 ;  /* 0xffffffffff0f7424 */ /* 0x000fce00078e00ff */
[----:B-12345:R-:W-:Y:S05]  /*2d3d0*/  WARPSYNC.COLLECTIVE R15, `(.L_x_3369) ;  /* 0x000000000f087348 */ /* 0x03efea0003c00000 */
[----:B----4-:R0:W4:Y:S02]  /*2d3e0*/  SHFL.IDX P6, R14, R13, R12, R11 ;  /* 0x0000000c0d0e7389 */ /* 0x01012400000c000b */
[----:B012345:R-:W-:Y:S01]  /*2d3f0*/  ENDCOLLECTIVE ;  /* 0x000000000000791b */ /* 0x03ffe20003800000 */
.L_x_3369:
[----:B------:R-:W-:Y:S05]  /*2d400*/  BSYNC B1 ;  /* 0x0000000000017941 */ /* 0x000fea0003800000 */
.L_x_3368:
[----:B------:R-:W-:Y:S01]  /*2d410*/  IMAD.MOV.U32 R13, RZ, RZ, R5 ;  /* 0x000000ffff0d7224 */ /* 0x000fe200078e0005 */
[----:B------:R-:W-:Y:S01]  /*2d420*/  MOV R15, 0xffffffff ;  /* 0xffffffff000f7802 */ /* 0x000fe20000000f00 */
[----:B------:R-:W-:Y:S01]  /*2d430*/  IMAD.MOV.U32 R12, RZ, RZ, 0x2 ;  /* 0x00000002ff0c7424 */ /* 0x000fe200078e00ff */
[----:B------:R-:W-:Y:S01]  /*2d440*/  MOV R0, R14 ;  /* 0x0000000e00007202 */ /* 0x000fe20000000f00 */
[----:B------:R-:W-:-:S07]  /*2d450*/  IMAD.MOV.U32 R11, RZ, RZ, 0x181f ;  /* 0x0000181fff0b7424 */ /* 0x000fce00078e00ff */
[----:B------:R-:W-:Y:S05]  /*2d460*/  WARPSYNC.COLLECTIVE R15, `(.L_x_3370) ;  /* 0x000000000f087348 */ /* 0x000fea0003c00000 */
[----:B------:R0:W1:Y:S02]  /*2d470*/  SHFL.IDX P6, R14, R13, R12, R11 ;  /* 0x0000000c0d0e7389 */ /* 0x00006400000c000b */
[----:B01----:R-:W-:Y:S01]  /*2d480*/  ENDCOLLECTIVE ;  /* 0x000000000000791b */ /* 0x003fe20003800000 */
.L_x_3370:
[----:B------:R-:W-:Y:S02]  /*2d490*/  IMAD.MOV.U32 R13, RZ, RZ, R8 ;  /* 0x000000ffff0d7224 */ /* 0x000fe400078e0008 */
[----:B------:R-:W-:-:S07]  /*2d4a0*/  IMAD.MOV.U32 R4, RZ, RZ, R14 ;  /* 0x000000ffff047224 */ /* 0x000fce00078e000e */
[----:B------:R-:W-:Y:S05]  /*2d4b0*/  WARPSYNC.COLLECTIVE R15, `(.L_x_3371) ;  /* 0x000000000f087348 */ /* 0x000fea0003c00000 */
[----:B------:R0:W1:Y:S02]  /*2d4c0*/  SHFL.IDX P6, R14, R13, R12, R11 ;  /* 0x0000000c0d0e7389 */ /* 0x00006400000c000b */
[----:B01----:R-:W-:Y:S01]  /*2d4d0*/  ENDCOLLECTIVE ;  /* 0x000000000000791b */ /* 0x003fe20003800000 */
.L_x_3371:
[----:B------:R-:W-:Y:S01]  /*2d4e0*/  MOV R13, R7 ;  /* 0x00000007000d7202 */ /* 0x000fe20000000f00 */
[----:B------:R-:W-:-:S07]  /*2d4f0*/  IMAD.MOV.U32 R3, RZ, RZ, R14 ;  /* 0x000000ffff037224 */ /* 0x000fce00078e000e */
[----:B------:R-:W-:Y:S05]  /*2d500*/  WARPSYNC.COLLECTIVE R15, `(.L_x_3372) ;  /* 0x000000000f087348 */ /* 0x000fea0003c00000 */
[----:B------:R0:W1:Y:S02]  /*2d510*/  SHFL.IDX P6, R14, R13, R12, R11 ;  /* 0x0000000c0d0e7389 */ /* 0x00006400000c000b */
[----:B01----:R-:W-:Y:S01]  /*2d520*/  ENDCOLLECTIVE ;  /* 0x000000000000791b */ /* 0x003fe20003800000 */
.L_x_3372:
[----:B------:R-:W-:Y:S05]  /*2d530*/  BRA `(.L_x_3373) ;  /* 0xfffffdfc00cc7947 */ /* 0x000fea000383ffff */
.L_x_3067:
[----:B------:R-:W-:Y:S01]  /*2d540*/  BSSY B1, `(.L_x_3374) ;  /* 0x0000008000017945 */ /* 0x000fe20003800000 */
[----:B------:R-:W-:Y:S01]  /*2d550*/  IMAD.MOV.U32 R13, RZ, RZ, R6 ;  /* 0x000000ffff0d7224 */ /* 0x000fe200078e0006 */
[----:B------:R-:W-:Y:S01]  /*2d560*/  MOV R15, 0xffffffff ;  /* 0xffffffff000f7802 */ /* 0x000fe20000000f00 */
[----:B------:R-:W-:Y:S02]  /*2d570*/  IMAD.MOV.U32 R12, RZ, RZ, 0x3 ;  /* 0x00000003ff0c7424 */ /* 0x000fe400078e00ff */
[----:B------:R-:W-:-:S07]  /*2d580*/  IMAD.MOV.U32 R11, RZ, RZ, 0x181f ;  /* 0x0000181fff0b7424 */ /* 0x000fce00078e00ff */
[----:B-12345:R-:W-:Y:S05]  /*2d590*/  WARPSYNC.COLLECTIVE R15, `(.L_x_3375) ;  /* 0x000000000f087348 */ /* 0x03efea0003c00000 */
[----:B----4-:R0:W4:Y:S02]  /*2d5a0*/  SHFL.IDX P6, R14, R13, R12, R11 ;  /* 0x0000000c0d0e7389 */ /* 0x01012400000c000b */
[----:B012345:R-:W-:Y:S01]  /*2d5b0*/  ENDCOLLECTIVE ;  /* 0x000000000000791b */ /* 0x03ffe20003800000 */
.L_x_3375:
[----:B------:R-:W-:Y:S05]  /*2d5c0*/  BSYNC B1 ;  /* 0x0000000000017941 */ /* 0x000fea0003800000 */
.L_x_3374:
        /* <DEDUP_REMOVED lines=8> */
.L_x_3376:
[----:B------:R-:W-:Y:S02]  /*2d650*/  IMAD.MOV.U32 R13, RZ, RZ, R8 ;  /* 0x000000ffff0d7224 */ /* 0x000fe400078e0008 */
[----:B------:R-:W-:-:S07]  /*2d660*/  IMAD.MOV.U32 R4, RZ, RZ, R14 ;  /* 0x000000ffff047224 */ /* 0x000fce00078e000e */
[----:B------:R-:W-:Y:S05]  /*2d670*/  WARPSYNC.COLLECTIVE R15, `(.L_x_3377) ;  /* 0x000000000f087348 */ /* 0x000fea0003c00000 */
[----:B------:R0:W1:Y:S02]  /*2d680*/  SHFL.IDX P6, R14, R13, R12, R11 ;  /* 0x0000000c0d0e7389 */ /* 0x00006400000c000b */
[----:B01----:R-:W-:Y:S01]  /*2d690*/  ENDCOLLECTIVE ;  /* 0x000000000000791b */ /* 0x003fe20003800000 */
.L_x_3377:
[----:B------:R-:W-:Y:S01]  /*2d6a0*/  IMAD.MOV.U32 R13, RZ, RZ, R7 ;  /* 0x000000ffff0d7224 */ /* 0x000fe200078e0007 */
[----:B------:R-:W-:-:S07]  /*2d6b0*/  MOV R3, R14 ;  /* 0x0000000e00037202 */ /* 0x000fce0000000f00 */
[----:B------:R-:W-:Y:S05]  /*2d6c0*/  WARPSYNC.COLLECTIVE R15, `(.L_x_3378) ;  /* 0x000000000f087348 */ /* 0x000fea0003c00000 */
[----:B------:R0:W1:Y:S02]  /*2d6d0*/  SHFL.IDX P6, R14, R13, R12, R11 ;  /* 0x0000000c0d0e7389 */ /* 0x00006400000c000b */
[----:B01----:R-:W-:Y:S01]  /*2d6e0*/  ENDCOLLECTIVE ;  /* 0x000000000000791b */ /* 0x003fe20003800000 */
.L_x_3378:
[----:B------:R-:W-:Y:S05]  /*2d6f0*/  BRA `(.L_x_3379) ;  /* 0xfffffdfc00e87947 */ /* 0x000fea000383ffff */
.L_x_3071:
[----:B-1----:R1:W2:Y:S02]  /*2d700*/  SYNCS.PHASECHK.TRANS64.TRYWAIT P0, [R22+URZ+0x38800], R55 ;  /* 0x03880037160075a7 */ /* 0x0022a4000800017f */
[----:B--2---:R-:W-:Y:S05]  /*2d710*/  @!P0 NANOSLEEP.SYNCS 0x989680 ;  /* 0x009896800000895d */ /* 0x004fea0003900000 */
[----:B------:R-:W2:Y:S02]  /*2d720*/  @!P0 SYNCS.PHASECHK.TRANS64 P0, [R22+URZ+0x38800], R55 ;  /* 0x03880037160085a7 */ /* 0x000ea4000800007f */
[----:B--2---:R-:W-:Y:S05]  /*2d730*/  @!P0 BRA `(.L_x_3071) ;  /* 0xfffffffc00f08947 */ /* 0x004fea000383ffff */
[----:B------:R-:W-:Y:S05]  /*2d740*/  BRA `(.L_x_3380) ;  /* 0xfffffe0000687947 */ /* 0x000fea000383ffff */
.L_x_3087:
[----:B------:R-:W0:Y:S01]  /*2d750*/  LDC R59, c[0x0][0x3f4] ;  /* 0x0000fd00ff3b7b82 */ /* 0x000e220000000800 */
        /* <DEDUP_REMOVED lines=8> */
.L_x_3382:
[----:B------:R-:W-:Y:S05]  /*2d7e0*/  BSYNC B1 ;  /* 0x0000000000017941 */ /* 0x000fea0003800000 */
.L_x_3381:
[----:B------:R-:W-:Y:S01]  /*2d7f0*/  IMAD.MOV.U32 R13, RZ, RZ, R43 ;  /* 0x000000ffff0d7224 */ /* 0x000fe200078e002b */
[----:B------:R-:W-:Y:S01]  /*2d800*/  MOV R12, RZ ;  /* 0x000000ff000c7202 */ /* 0x000fe20000000f00 */
[----:B------:R-:W-:Y:S01]  /*2d810*/  IMAD.MOV.U32 R11, RZ, RZ, 0x181f ;  /* 0x0000181fff0b7424 */ /* 0x000fe200078e00ff */
[----:B------:R-:W-:Y:S01]  /*2d820*/  ISETP.GE.AND P0, PT, R16, R59, PT ;  /* 0x0000003b1000720c */ /* 0x000fe20003f06270 */
[----:B------:R-:W-:Y:S02]  /*2d830*/  IMAD.MOV.U32 R15, RZ, RZ, -0x1 ;  /* 0xffffffffff0f7424 */ /* 0x000fe400078e00ff */
[----:B------:R-:W-:Y:S02]  /*2d840*/  IMAD.MOV.U32 R3, RZ, RZ, R14 ;  /* 0x000000ffff037224 */ /* 0x000fe400078e000e */
[----:B------:R-:W-:-:S08]  /*2d850*/  IMAD R48, R219, R48, RZ ;  /* 0x00000030db307224 */ /* 0x000fd000078e02ff */
[----:B------:R-:W-:Y:S05]  /*2d860*/  WARPSYNC.COLLECTIVE R15, `(.L_x_3383) ;  /* 0x000000000f087348 */ /* 0x000fea0003c00000 */
[----:B------:R0:W1:Y:S02]  /*2d870*/  SHFL.IDX P6, R14, R13, R12, R11 ;  /* 0x0000000c0d0e7389 */ /* 0x00006400000c000b */
[----:B01----:R-:W-:Y:S01]  /*2d880*/  ENDCOLLECTIVE ;  /* 0x000000000000791b */ /* 0x003fe20003800000 */
.L_x_3383:
[----:B------:R-:W-:Y:S02]  /*2d890*/  ISETP.GE.OR P1, PT, R61, R48, P0 ;  /* 0x000000303d00720c */ /* 0x000fe40000726670 */
[----:B------:R-:W-:Y:S01]  /*2d8a0*/  MOV R13, R49 ;  /* 0x00000031000d7202 */ /* 0x000fe20000000f00 */
[----:B------:R-:W-:-:S10]  /*2d8b0*/  IMAD.MOV.U32 R5, RZ, RZ, R14 ;  /* 0x000000ffff057224 */ /* 0x000fd400078e000e */
[----:B------:R-:W-:Y:S05]  /*2d8c0*/  WARPSYNC.COLLECTIVE R15, `(.L_x_3384) ;  /* 0x000000000f087348 */ /* 0x000fea0003c00000 */
[----:B------:R0:W1:Y:S02]  /*2d8d0*/  SHFL.IDX P6, R14, R13, R12, R11 ;  /* 0x0000000c0d0e7389 */ /* 0x00006400000c000b */
[----:B01----:R-:W-:Y:S01]  /*2d8e0*/  ENDCOLLECTIVE ;  /* 0x000000000000791b */ /* 0x003fe20003800000 */
.L_x_3384:
        /* <DEDUP_REMOVED lines=8> */
.L_x_3385:
[----:B------:R-:W-:-:S04]  /*2d970*/  @!P1 IADD3 R14, P3, R16, R14, RZ ;  /* 0x0000000e100e9210 */ /* 0x000fc80007f7e0ff */
[----:B------:R-:W-:Y:S01]  /*2d980*/  @!P1 IADD3.X R3, R7, R17, RZ, P3, !PT ;  /* 0x0000001107039210 */ /* 0x000fe20001ffe4ff */
[----:B------:R-:W-:Y:S01]  /*2d990*/  @!P1 IMAD.MOV.U32 R26, RZ, RZ, R14 ;  /* 0x000000ffff1a9224 */ /* 0x000fe200078e000e */
[----:B------:R-:W5:Y:S03]  /*2d9a0*/  @!P1 LD.E.128 R4, desc[UR36][R4.64] ;  /* 0x0000002404049980 */ /* 0x000f66000c101d00 */
[----:B------:R-:W-:-:S05]  /*2d9b0*/  @!P1 IMAD.MOV.U32 R27, RZ, RZ, R3 ;  /* 0x000000ffff1b9224 */ /* 0x000fca00078e0003 */
[----:B------:R0:W5:Y:S01]  /*2d9c0*/  @!P1 LD.E.128 R36, desc[UR36][R26.64] ;  /* 0x000000241a249980 */ /* 0x000162000c101d00 */
[----:B------:R-:W-:Y:S01]  /*2d9d0*/  MOV R13, R10 ;  /* 0x0000000a000d7202 */ /* 0x000fe20000000f00 */
[----:B------:R-:W-:Y:S01]  /*2d9e0*/  IMAD.MOV.U32 R12, RZ, RZ, 0x1 ;  /* 0x00000001ff0c7424 */ /* 0x000fe200078e00ff */
[----:B------:R-:W-:Y:S02]  /*2d9f0*/  CS2R R32, SRZ ;  /* 0x0000000000207805 */ /* 0x000fe4000001ff00 */
[----:B------:R-:W-:Y:S02]  /*2da00*/  CS2R R28, SRZ ;  /* 0x00000000001c7805 */ /* 0x000fe4000001ff00 */
[----:B------:R-:W-:Y:S02]  /*2da10*/  CS2R R30, SRZ ;  /* 0x00000000001e7805 */ /* 0x000fe4000001ff00 */
[----:B------:R-:W-:-:S07]  /*2da20*/  CS2R R20, SRZ ;  /* 0x0000000000147805 */ /* 0x000fce000001ff00 */
[----:B0----5:R-:W-:Y:S05]  /*2da30*/  WARPSYNC.COLLECTIVE R15, `(.L_x_3386) ;  /* 0x000000000f087348 */ /* 0x021fea0003c00000 */
[----:B------:R1:W2:Y:S02]  /*2da40*/  SHFL.IDX P6, R14, R13, R12, R11 ;  /* 0x0000000c0d0e7389 */ /* 0x0002a400000c000b */
[----:B012--5:R-:W-:Y:S01]  /*2da50*/  ENDCOLLECTIVE ;  /* 0x000000000000791b */ /* 0x027fe20003800000 */
.L_x_3386:
[----:B------:R-:W-:Y:S02]  /*2da60*/  IMAD.MOV.U32 R13, RZ, RZ, R43 ;  /* 0x000000ffff0d7224 */ /* 0x000fe400078e002b */
[----:B------:R-:W-:-:S07]  /*2da70*/  IMAD.MOV.U32 R3, RZ, RZ, R14 ;  /* 0x000000ffff037224 */ /* 0x000fce00078e000e */
[----:B------:R-:W-:Y:S05]  /*2da80*/  WARPSYNC.COLLECTIVE R15, `(.L_x_3387) ;  /* 0x000000000f087348 */ /* 0x000fea0003c00000 */
[----:B------:R0:W1:Y:S02]  /*2da90*/  SHFL.IDX P6, R14, R13, R12, R11 ;  /* 0x0000000c0d0e7389 */ /* 0x00006400000c000b */
[----:B01----:R-:W-:Y:S01]  /*2daa0*/  ENDCOLLECTIVE ;  /* 0x000000000000791b */ /* 0x003fe20003800000 */
.L_x_3387:
[----:B------:R-:W-:Y:S01]  /*2dab0*/  IMAD.MOV.U32 R13, RZ, RZ, R49 ;  /* 0x000000ffff0d7224 */ /* 0x000fe200078e0031 */
[----:B------:R-:W-:-:S07]  /*2dac0*/  MOV R9, R14 ;  /* 0x0000000e00097202 */ /* 0x000fce0000000f00 */
[----:B------:R-:W-:Y:S05]  /*2dad0*/  WARPSYNC.COLLECTIVE R15, `(.L_x_3388) ;  /* 0x000000000f087348 */ /* 0x000fea0003c00000 */
[----:B------:R0:W1:Y:S02]  /*2dae0*/  SHFL.IDX P6, R14, R13, R12, R11 ;  /* 0x0000000c0d0e7389 */ /* 0x00006400000c000b */
[----:B01----:R-:W-:Y:S01]  /*2daf0*/  ENDCOLLECTIVE ;  /* 0x000000000000791b */ /* 0x003fe20003800000 */
.L_x_3388:
[----:B------:R-:W-:Y:S02]  /*2db00*/  IMAD.MOV.U32 R13, RZ, RZ, R42 ;  /* 0x000000ffff0d7224 */ /* 0x000fe400078e002a */
[----:B------:R-:W-:-:S07]  /*2db10*/  IMAD.MOV.U32 R25, RZ, RZ, R14 ;  /* 0x000000ffff197224 */ /* 0x000fce00078e000e */
[----:B------:R-:W-:Y:S05]  /*2db20*/  WARPSYNC.COLLECTIVE R15, `(.L_x_3389) ;  /* 0x000000000f087348 */ /* 0x000fea0003c00000 */
[----:B------:R0:W1:Y:S02]  /*2db30*/  SHFL.IDX P6, R14, R13, R12, R11 ;  /* 0x0000000c0d0e7389 */ /* 0x00006400000c000b */
[----:B01----:R-:W-:Y:S01]  /*2db40*/  ENDCOLLECTIVE ;  /* 0x000000000000791b */ /* 0x003fe20003800000 */
.L_x_3389:
[----:B------:R-:W-:Y:S01]  /*2db50*/  @!P1 MOV R32, R4 ;  /* 0x0000000400209202 */ /* 0x000fe20000000f00 */
[----:B------:R-:W-:Y:S01]  /*2db60*/  @!P1 IMAD.MOV.U32 R33, RZ, RZ, R5 ;  /* 0x000000ffff219224 */ /* 0x000fe200078e0005 */
[----:B------:R-:W-:Y:S01]  /*2db70*/  CS2R R4, SRZ ;  /* 0x0000000000047805 */ /* 0x000fe2000001ff00 */
[----:B------:R-:W-:Y:S02]  /*2db80*/  @!P1 IMAD.MOV.U32 R28, RZ, RZ, R6 ;  /* 0x000000ffff1c9224 */ /* 0x000fe400078e0006 */
[----:B------:R-:W-:Y:S01]  /*2db90*/  @!P1 IMAD.MOV.U32 R29, RZ, RZ, R7 ;  /* 0x000000ffff1d9224 */ /* 0x000fe200078e0007 */
[----:B------:R-:W-:Y:S01]  /*2dba0*/  @!P1 MOV R30, R36 ;  /* 0x00000024001e9202 */ /* 0x000fe20000000f00 */
[----:B------:R-:W-:Y:S02]  /*2dbb0*/  @!P1 IMAD.MOV.U32 R31, RZ, RZ, R37 ;  /* 0x000000ffff1f9224 */ /* 0x000fe400078e0025 */
[----:B------:R-:W-:Y:S02]  /*2dbc0*/  @!P1 IMAD.MOV.U32 R20, RZ, RZ, R38 ;  /* 0x000000ffff149224 */ /* 0x000fe400078e0026 */
[----:B------:R-:W-:Y:S01]  /*2dbd0*/  @!P1 IMAD.MOV.U32 R21, RZ, RZ, R39 ;  /* 0x000000ffff159224 */ /* 0x000fe200078e0027 */
[----:B------:R-:W-:Y:S06]  /*2dbe0*/  BRA `(.L_x_3390) ;  /* 0xfffffe3c00e87947 */ /* 0x000fec000383ffff */
.L_x_3090:
[----:B------:R-:W-:Y:S01]  /*2dbf0*/  BSSY B1, `(.L_x_3391) ;  /* 0x0000008000017945 */ /* 0x000fe20003800000 */
[----:B------:R-:W-:Y:S01]  /*2dc00*/  MOV R13, R10 ;  /* 0x0000000a000d7202 */ /* 0x000fe20000000f00 */
[----:B------:R-:W-:Y:S02]  /*2dc10*/  IMAD.MOV.U32 R12, RZ, RZ, 0x2 ;  /* 0x00000002ff0c7424 */ /* 0x000fe400078e00ff */
[----:B------:R-:W-:Y:S02]  /*2dc20*/  IMAD.MOV.U32 R11, RZ, RZ, 0x181f ;  /* 0x0000181fff0b7424 */ /* 0x000fe400078e00ff */
[----:B------:R-:W-:-:S07]  /*2dc30*/  IMAD.MOV.U32 R15, RZ, RZ, -0x1 ;  /* 0xffffffffff0f7424 */ /* 0x000fce00078e00ff */
[----:B-----5:R-:W-:Y:S05]  /*2dc40*/  WARPSYNC.COLLECTIVE R15, `(.L_x_3392) ;  /* 0x000000000f087348 */ /* 0x020fea0003c00000 */
[----:B------:R0:W1:Y:S02]  /*2dc50*/  SHFL.IDX P6, R14, R13, R12, R11 ;  /* 0x0000000c0d0e7389 */ /* 0x00006400000c000b */
[----:B01---5:R-:W-:Y:S01]  /*2dc60*/  ENDCOLLECTIVE ;  /* 0x000000000000791b */ /* 0x023fe20003800000 */
.L_x_3392:
[----:B------:R-:W-:Y:S05]  /*2dc70*/  BSYNC B1 ;  /* 0x0000000000017941 */ /* 0x000fea0003800000 */
.L_x_3391:
[----:B------:R-:W-:Y:S01]  /*2dc80*/  IMAD.MOV.U32 R13, RZ, RZ, R43 ;  /* 0x000000ffff0d7224 */ /* 0x000fe200078e002b */
[----:B------:R-:W-:Y:S01]  /*2dc90*/  MOV R15, 0xffffffff ;  /* 0xffffffff000f7802 */ /* 0x000fe20000000f00 */
[----:B------:R-:W-:Y:S01]  /*2dca0*/  IMAD.MOV.U32 R12, RZ, RZ, 0x2 ;  /* 0x00000002ff0c7424 */ /* 0x000fe200078e00ff */
[----:B------:R-:W-:Y:S01]  /*2dcb0*/  MOV R3, R14 ;  /* 0x0000000e00037202 */ /* 0x000fe20000000f00 */
[----:B------:R-:W-:Y:S02]  /*2dcc0*/  IMAD.MOV.U32 R11, RZ, RZ, 0x181f ;  /* 0x0000181fff0b7424 */ /* 0x000fe400078e00ff */
[----:B------:R-:W-:-:S07]  /*2dcd0*/  VIADD R27, R61, 0x40 ;  /* 0x000000403d1b7836 */ /* 0x000fce0000000000 */
[----:B------:R-:W-:Y:S05]  /*2dce0*/  WARPSYNC.COLLECTIVE R15, `(.L_x_3393) ;  /* 0x000000000f087348 */ /* 0x000fea0003c00000 */
[----:B------:R0:W1:Y:S02]  /*2dcf0*/  SHFL.IDX P6, R14, R13, R12, R11 ;  /* 0x0000000c0d0e7389 */ /* 0x00006400000c000b */
[----:B01----:R-:W-:Y:S01]  /*2dd00*/  ENDCOLLECTIVE ;  /* 0x000000000000791b */ /* 0x003fe20003800000 */
.L_x_3393:
[----:B------:R-:W-:Y:S01]  /*2dd10*/  ISETP.GE.OR P1, PT, R27, R48, P0 ;  /* 0x000000301b00720c */ /* 0x000fe20000726670 */
[----:B------:R-:W-:Y:S02]  /*2dd20*/  IMAD.MOV.U32 R13, RZ, RZ, R49 ;  /* 0x000000ffff0d7224 */ /* 0x000fe400078e0031 */
[----:B------:R-:W-:-:S10]  /*2dd30*/  IMAD.MOV.U32 R9, RZ, RZ, R14 ;  /* 0x000000ffff097224 */ /* 0x000fd400078e000e */
[----:B------:R-:W-:Y:S05]  /*2dd40*/  WARPSYNC.COLLECTIVE R15, `(.L_x_3394) ;  /* 0x000000000f087348 */ /* 0x000fea0003c00000 */
[----:B------:R0:W1:Y:S02]  /*2dd50*/  SHFL.IDX P6, R14, R13, R12, R11 ;  /* 0x0000000c0d0e7389 */ /* 0x00006400000c000b */
[----:B01----:R-:W-:Y:S01]  /*2dd60*/  ENDCOLLECTIVE ;  /* 0x000000000000791b */ /* 0x003fe20003800000 */
.L_x_3394:
[----:B------:R-:W-:-:S04]  /*2dd70*/  @!P1 IADD3 R0, P2, R16, R9, RZ ;  /* 0x0000000910009210 */ /* 0x000fc80007f5e0ff */
[----:B------:R-:W-:Y:S01]  /*2dd80*/  @!P1 MOV R8, R0 ;  /* 0x0000000000089202 */ /* 0x000fe20000000f00 */
[----:B------:R-:W-:Y:S01]  /*2dd90*/  @!P1 IMAD.X R9, R3, 0x1, R17, P2 ;  /* 0x0000000103099824 */ /* 0x000fe200010e0611 */
[----:B------:R-:W-:Y:S01]  /*2dda0*/  MOV R13, R42 ;  /* 0x0000002a000d7202 */ /* 0x000fe20000000f00 */
[----:B------:R-:W-:-:S07]  /*2ddb0*/  IMAD.MOV.U32 R25, RZ, RZ, R14 ;  /* 0x000000ffff197224 */ /* 0x000fce00078e000e */
[----:B------:R-:W-:Y:S05]  /*2ddc0*/  WARPSYNC.COLLECTIVE R15, `(.L_x_3395) ;  /* 0x000000000f087348 */ /* 0x000fea0003c00000 */
[----:B------:R0:W1:Y:S02]  /*2ddd0*/  SHFL.IDX P6, R14, R13, R12, R11 ;  /* 0x0000000c0d0e7389 */ /* 0x00006400000c000b */
[----:B01----:R-:W-:Y:S01]  /*2dde0*/  ENDCOLLECTIVE ;  /* 0x000000000000791b */ /* 0x003fe20003800000 */
.L_x_3395:
[----:B------:R-:W-:-:S05]  /*2ddf0*/  @!P1 IADD3 R14, P3, R16, R14, RZ ;  /* 0x0000000e100e9210 */ /* 0x000fca0007f7e0ff */
[----:B------:R-:W-:Y:S02]  /*2de00*/  @!P1 IMAD.X R3, R25, 0x1, R17, P3 ;  /* 0x0000000119039824 */ /* 0x000fe400018e0611 */
[----:B------:R0:W5:Y:S02]  /*2de10*/  @!P1 LD.E.128 R24, desc[UR36][R8.64] ;  /* 0x0000002408189980 */ /* 0x000164000c101d00 */
[----:B0-----:R-:W-:Y:S02]  /*2de20*/  @!P1 IMAD.MOV.U32 R8, RZ, RZ, R14 ;  /* 0x000000ffff089224 */ /* 0x001fe400078e000e */
[----:B------:R-:W-:-:S05]  /*2de30*/  @!P1 IMAD.MOV.U32 R9, RZ, RZ, R3 ;  /* 0x000000ffff099224 */ /* 0x000fca00078e0003 */
[----:B------:R0:W5:Y:S01]  /*2de40*/  @!P1 LD.E.128 R52, desc[UR36][R8.64] ;  /* 0x0000002408349980 */ /* 0x000162000c101d00 */
[----:B------:R-:W-:Y:S01]  /*2de50*/  IMAD.MOV.U32 R13, RZ, RZ, R10 ;  /* 0x000000ffff0d7224 */ /* 0x000fe200078e000a */
[----:B------:R-:W-:Y:S02]  /*2de60*/  MOV R12, 0x3 ;  /* 0x00000003000c7802 */ /* 0x000fe40000000f00 */
[----:B------:R-:W-:Y:S02]  /*2de70*/  CS2R R34, SRZ ;  /* 0x0000000000227805 */ /* 0x000fe4000001ff00 */
[----:B------:R-:W-:Y:S02]  /*2de80*/  CS2R R36, SRZ ;  /* 0x0000000000247805 */ /* 0x000fe4000001ff00 */
[----:B------:R-:W-:Y:S02]  /*2de90*/  CS2R R38, SRZ ;  /* 0x0000000000267805 */ /* 0x000fe4000001ff00 */
[----:B0-----:R-:W-:-:S07]  /*2dea0*/  CS2R R40, SRZ ;  /* 0x0000000000287805 */ /* 0x001fce000001ff00 */
[----:B-----5:R-:W-:Y:S05]  /*2deb0*/  WARPSYNC.COLLECTIVE R15, `(.L_x_3396) ;  /* 0x000000000f087348 */ /* 0x020fea0003c00000 */
[----:B------:R0:W1:Y:S02]  /*2dec0*/  SHFL.IDX P6, R14, R13, R12, R11 ;  /* 0x0000000c0d0e7389 */ /* 0x00006400000c000b */
[----:B01---5:R-:W-:Y:S01]  /*2ded0*/  ENDCOLLECTIVE ;  /* 0x000000000000791b */ /* 0x023fe20003800000 */
.L_x_3396:
[----:B------:R-:W-:Y:S01]  /*2dee0*/  CS2R R8, SRZ ;  /* 0x0000000000087805 */ /* 0x000fe2000001ff00 */
[----:B------:R-:W-:Y:S02]  /*2def0*/  IMAD.MOV.U32 R13, RZ, RZ, R43 ;  /* 0x000000ffff0d7224 */ /* 0x000fe400078e002b */
[----:B------:R-:W-:-:S07]  /*2df00*/  IMAD.MOV.U32 R3, RZ, RZ, R14 ;  /* 0x000000ffff037224 */ /* 0x000fce00078e000e */
[----:B------:R-:W-:Y:S05]  /*2df10*/  WARPSYNC.COLLECTIVE R15, `(.L_x_3397) ;  /* 0x000000000f087348 */ /* 0x000fea0003c00000 */
[----:B------:R0:W1:Y:S02]  /*2df20*/  SHFL.IDX P6, R14, R13, R12, R11 ;  /* 0x0000000c0d0e7389 */ /* 0x00006400000c000b */
[----:B01----:R-:W-:Y:S01]  /*2df30*/  ENDCOLLECTIVE ;  /* 0x000000000000791b */ /* 0x003fe20003800000 */
.L_x_3397:
[----:B------:R-:W-:Y:S01]  /*2df40*/  MOV R13, R49 ;  /* 0x00000031000d7202 */ /* 0x000fe20000000f00 */
[----:B------:R-:W-:-:S07]  /*2df50*/  IMAD.MOV.U32 R43, RZ, RZ, R14 ;  /* 0x000000ffff2b7224 */ /* 0x000fce00078e000e */
[----:B------:R-:W-:Y:S05]  /*2df60*/  WARPSYNC.COLLECTIVE R15, `(.L_x_3398) ;  /* 0x000000000f087348 */ /* 0x000fea0003c00000 */
[----:B------:R0:W1:Y:S02]  /*2df70*/  SHFL.IDX P6, R14, R13, R12, R11 ;  /* 0x0000000c0d0e7389 */ /* 0x00006400000c000b */
[----:B01----:R-:W-:Y:S01]  /*2df80*/  ENDCOLLECTIVE ;  /* 0x000000000000791b */ /* 0x003fe20003800000 */
.L_x_3398:
[----:B------:R-:W-:Y:S02]  /*2df90*/  IMAD.MOV.U32 R13, RZ, RZ, R42 ;  /* 0x000000ffff0d7224 */ /* 0x000fe400078e002a */
[----:B------:R-:W-:-:S07]  /*2dfa0*/  IMAD.MOV.U32 R49, RZ, RZ, R14 ;  /* 0x000000ffff317224 */ /* 0x000fce00078e000e */
[----:B------:R-:W-:Y:S05]  /*2dfb0*/  WARPSYNC.COLLECTIVE R15, `(.L_x_3399) ;  /* 0x000000000f087348 */ /* 0x000fea0003c00000 */
[----:B------:R0:W1:Y:S02]  /*2dfc0*/  SHFL.IDX P6, R14, R13, R12, R11 ;  /* 0x0000000c0d0e7389 */ /* 0x00006400000c000b */
[----:B01----:R-:W-:Y:S01]  /*2dfd0*/  ENDCOLLECTIVE ;  /* 0x000000000000791b */ /* 0x003fe20003800000 */
.L_x_3399:
[----:B------:R-:W-:Y:S01]  /*2dfe0*/  @!P1 IMAD.MOV.U32 R34, RZ, RZ, R24 ;  /* 0x000000ffff229224 */ /* 0x000fe200078e0018 */
[----:B------:R-:W-:Y:S01]  /*2dff0*/  @!P1 MOV R35, R25 ;  /* 0x0000001900239202 */ /* 0x000fe20000000f00 */
[----:B------:R-:W-:Y:S02]  /*2e000*/  @!P1 IMAD.MOV.U32 R36, RZ, RZ, R26 ;  /* 0x000000ffff249224 */ /* 0x000fe400078e001a */
[----:B------:R-:W-:Y:S02]  /*2e010*/  @!P1 IMAD.MOV.U32 R37, RZ, RZ, R27 ;  /* 0x000000ffff259224 */ /* 0x000fe400078e001b */
[----:B------:R-:W-:Y:S01]  /*2e020*/  @!P1 IMAD.MOV.U32 R38, RZ, RZ, R52 ;  /* 0x000000ffff269224 */ /* 0x000fe200078e0034 */
[----:B------:R-:W-:Y:S01]  /*2e030*/  @!P1 MOV R39, R53 ;  /* 0x0000003500279202 */ /* 0x000fe20000000f00 */
[----:B------:R-:W-:Y:S02]  /*2e040*/  @!P1 IMAD.MOV.U32 R40, RZ, RZ, R54 ;  /* 0x000000ffff289224 */ /* 0x000fe400078e0036 */
[----:B------:R-:W-:Y:S01]  /*2e050*/  @!P1 IMAD.MOV.U32 R41, RZ, RZ, R55 ;  /* 0x000000ffff299224 */ /* 0x000fe200078e0037 */
[----:B------:R-:W-:Y:S06]  /*2e060*/  BRA `(.L_x_3400) ;  /* 0xfffffe3c00987947 */ /* 0x000fec000383ffff */
.L_x_3094:
[----:B0-----:R0:W1:Y:S02]  /*2e070*/  SYNCS.PHASECHK.TRANS64.TRYWAIT P4, [R22+URZ+0x38800], R13 ;  /* 0x0388000d160075a7 */ /* 0x001064000808017f */
[----:B-1----:R-:W-:Y:S05]  /*2e080*/  @!P4 NANOSLEEP.SYNCS 0x989680 ;  /* 0x009896800000c95d */ /* 0x002fea0003900000 */
[----:B------:R-:W1:Y:S02]  /*2e090*/  @!P4 SYNCS.PHASECHK.TRANS64 P4, [R22+URZ+0x38800], R13 ;  /* 0x0388000d1600c5a7 */ /* 0x000e64000808007f */
[----:B-1----:R-:W-:Y:S05]  /*2e0a0*/  @!P4 BRA `(.L_x_3094) ;  /* 0xfffffffc00f0c947 */ /* 0x002fea000383ffff */
[----:B------:R-:W-:Y:S05]  /*2e0b0*/  BRA `(.L_x_3401) ;  /* 0xfffffe4000007947 */ /* 0x000fea000383ffff */
.L_x_3104:
[----:B--2---:R2:W3:Y:S02]  /*2e0c0*/  SYNCS.PHASECHK.TRANS64.TRYWAIT P1, [R5+URZ+0x38830], R6 ;  /* 0x03883006050075a7 */ /* 0x0044e4000802017f */
[----:B---3--:R-:W-:Y:S05]  /*2e0d0*/  @!P1 NANOSLEEP.SYNCS 0x989680 ;  /* 0x009896800000995d */ /* 0x008fea0003900000 */
[----:B------:R-:W3:Y:S02]  /*2e0e0*/  @!P1 SYNCS.PHASECHK.TRANS64 P1, [R5+URZ+0x38830], R6 ;  /* 0x03883006050095a7 */ /* 0x000ee4000802007f */
[----:B---3--:R-:W-:Y:S05]  /*2e0f0*/  @!P1 BRA `(.L_x_3104) ;  /* 0xfffffffc00f09947 */ /* 0x008fea000383ffff */
[----:B------:R-:W-:Y:S05]  /*2e100*/  BRA `(.L_x_3103) ;  /* 0xfffffe8000847947 */ /* 0x000fea000383ffff */
.L_x_3110:
[----:B-1----:R1:W2:Y:S02]  /*2e110*/  SYNCS.PHASECHK.TRANS64.TRYWAIT P1, [R5+URZ+0x38850], R6 ;  /* 0x03885006050075a7 */ /* 0x0022a4000802017f */
[----:B--2---:R-:W-:Y:S05]  /*2e120*/  @!P1 NANOSLEEP.SYNCS 0x989680 ;  /* 0x009896800000995d */ /* 0x004fea0003900000 */
[----:B------:R-:W2:Y:S02]  /*2e130*/  @!P1 SYNCS.PHASECHK.TRANS64 P1, [R5+URZ+0x38850], R6 ;  /* 0x03885006050095a7 */ /* 0x000ea4000802007f */
[----:B--2---:R-:W-:Y:S05]  /*2e140*/  @!P1 BRA `(.L_x_3110) ;  /* 0xfffffffc00f09947 */ /* 0x004fea000383ffff */
[----:B------:R-:W-:Y:S05]  /*2e150*/  BRA `(.L_x_3109) ;  /* 0xfffffeac00347947 */ /* 0x000fea000383ffff */
.L_x_3116:
[----:B-1----:R1:W2:Y:S02]  /*2e160*/  SYNCS.PHASECHK.TRANS64.TRYWAIT P1, [R6+URZ+0x38830], R7 ;  /* 0x03883007060075a7 */ /* 0x0022a4000802017f */
[----:B--2---:R-:W-:Y:S05]  /*2e170*/  @!P1 NANOSLEEP.SYNCS 0x989680 ;  /* 0x009896800000995d */ /* 0x004fea0003900000 */
[----:B------:R-:W2:Y:S02]  /*2e180*/  @!P1 SYNCS.PHASECHK.TRANS64 P1, [R6+URZ+0x38830], R7 ;  /* 0x03883007060095a7 */ /* 0x000ea4000802007f */
[----:B--2---:R-:W-:Y:S05]  /*2e190*/  @!P1 BRA `(.L_x_3116) ;  /* 0xfffffffc00f09947 */ /* 0x004fea000383ffff */
[----:B------:R-:W-:Y:S05]  /*2e1a0*/  BRA `(.L_x_3115) ;  /* 0xfffffeb0007c7947 */ /* 0x000fea000383ffff */
.L_x_3122:
[----:B-1----:R1:W2:Y:S02]  /*2e1b0*/  SYNCS.PHASECHK.TRANS64.TRYWAIT P1, [R6+URZ+0x38850], R7 ;  /* 0x03885007060075a7 */ /* 0x0022a4000802017f */
[----:B--2---:R-:W-:Y:S05]  /*2e1c0*/  @!P1 NANOSLEEP.SYNCS 0x989680 ;  /* 0x009896800000995d */ /* 0x004fea0003900000 */
[----:B------:R-:W2:Y:S02]  /*2e1d0*/  @!P1 SYNCS.PHASECHK.TRANS64 P1, [R6+URZ+0x38850], R7 ;  /* 0x03885007060095a7 */ /* 0x000ea4000802007f */
[----:B--2---:R-:W-:Y:S05]  /*2e1e0*/  @!P1 BRA `(.L_x_3122) ;  /* 0xfffffffc00f09947 */ /* 0x004fea000383ffff */
[----:B------:R-:W-:Y:S05]  /*2e1f0*/  BRA `(.L_x_3121) ;  /* 0xfffffee000f47947 */ /* 0x000fea000383ffff */
.L_x_3129:
[----:B-1----:R1:W2:Y:S02]  /*2e200*/  SYNCS.PHASECHK.TRANS64.TRYWAIT P1, [R6+URZ+0x38830], R7 ;  /* 0x03883007060075a7 */ /* 0x0022a4000802017f */
[----:B--2---:R-:W-:Y:S05]  /*2e210*/  @!P1 NANOSLEEP.SYNCS 0x989680 ;  /* 0x009896800000995d */ /* 0x004fea0003900000 */
[----:B------:R-:W2:Y:S02]  /*2e220*/  @!P1 SYNCS.PHASECHK.TRANS64 P1, [R6+URZ+0x38830], R7 ;  /* 0x03883007060095a7 */ /* 0x000ea4000802007f */
[----:B--2---:R-:W-:Y:S05]  /*2e230*/  @!P1 BRA `(.L_x_3129) ;  /* 0xfffffffc00f09947 */ /* 0x004fea000383ffff */
[----:B------:R-:W-:Y:S05]  /*2e240*/  BRA `(.L_x_3128) ;  /* 0xfffffee800047947 */ /* 0x000fea000383ffff */
.L_x_3135:
[----:B---3--:R3:W4:Y:S02]  /*2e250*/  SYNCS.PHASECHK.TRANS64.TRYWAIT P1, [R6+URZ+0x38850], R7 ;  /* 0x03885007060075a7 */ /* 0x008724000802017f */
[----:B----4-:R-:W-:Y:S05]  /*2e260*/  @!P1 NANOSLEEP.SYNCS 0x989680 ;  /* 0x009896800000995d */ /* 0x010fea0003900000 */
[----:B------:R-:W4:Y:S02]  /*2e270*/  @!P1 SYNCS.PHASECHK.TRANS64 P1, [R6+URZ+0x38850], R7 ;  /* 0x03885007060095a7 */ /* 0x000f24000802007f */
[----:B----4-:R-:W-:Y:S05]  /*2e280*/  @!P1 BRA `(.L_x_3135) ;  /* 0xfffffffc00f09947 */ /* 0x010fea000383ffff */
[----:B------:R-:W-:Y:S05]  /*2e290*/  BRA `(.L_x_3134) ;  /* 0xffffff1000207947 */ /* 0x000fea000383ffff */
.L_x_3140:
[----:B------:R-:W-:Y:S02]  /*2e2a0*/  SEL R10, R9, R24, P0 ;  /* 0x00000018090a7207 */ /* 0x000fe40000000000 */
[----:B------:R-:W-:Y:S02]  /*2e2b0*/  SEL R6, R24, R9, P0 ;  /* 0x0000000918067207 */ /* 0x000fe40000000000 */
[----:B------:R-:W-:Y:S02]  /*2e2c0*/  SEL R20, R11, R30, P0 ;  /* 0x0000001e0b147207 */ /* 0x000fe40000000000 */
[----:B------:R-:W-:Y:S02]  /*2e2d0*/  SEL R24, R30, R11, P0 ;  /* 0x0000000b1e187207 */ /* 0x000fe40000000000 */
[----:B------:R-:W-:Y:S02]  /*2e2e0*/  SEL R32, R15, R12, P0 ;  /* 0x0000000c0f207207 */ /* 0x000fe40000000000 */
[----:B------:R-:W-:Y:S01]  /*2e2f0*/  SEL R34, R12, R15, P0 ;  /* 0x0000000f0c227207 */ /* 0x000fe20000000000 */
[----:B-----5:R-:W-:Y:S01]  /*2e300*/  IMAD.MOV.U32 R12, RZ, RZ, R5 ;  /* 0x000000ffff0c7224 */ /* 0x020fe200078e0005 */
[----:B------:R-:W-:Y:S01]  /*2e310*/  MOV R11, 0x1c1f ;  /* 0x00001c1f000b7802 */ /* 0x000fe20000000f00 */
[----:B------:R-:W-:Y:S01]  /*2e320*/  IMAD.MOV.U32 R15, RZ, RZ, -0x1 ;  /* 0xffffffffff0f7424 */ /* 0x000fe200078e00ff */
[----:B------:R-:W-:-:S02]  /*2e330*/  SEL R36, R21, R14, P0 ;  /* 0x0000000e15247207 */ /* 0x000fc40000000000 */
[----:B------:R-:W-:-:S07]  /*2e340*/  SEL R38, R14, R21, P0 ;  /* 0x000000150e267207 */ /* 0x000fce0000000000 */
[----:B------:R-:W-:Y:S05]  /*2e350*/  WARPSYNC.COLLECTIVE R15, `(.L_x_3402) ;  /* 0x000000000f087348 */ /* 0x000fea0003c00000 */
[----:B------:R0:W1:Y:S02]  /*2e360*/  SHFL.IDX P6, R14, R13, R12, R11 ;  /* 0x0000000c0d0e7389 */ /* 0x00006400000c000b */
[----:B01----:R-:W-:Y:S01]  /*2e370*/  ENDCOLLECTIVE ;  /* 0x000000000000791b */ /* 0x003fe20003800000 */
.L_x_3402:
        /* <DEDUP_REMOVED lines=18> */
.L_x_3403:
        /* <DEDUP_REMOVED lines=19> */
.L_x_3404:
        /* <DEDUP_REMOVED lines=18> */
.L_x_3405:
        /* <DEDUP_REMOVED lines=18> */
.L_x_3406:
        /* <DEDUP_REMOVED lines=11> */
[----:B------:R-:W-:Y:S01]  /*2e8c0*/  SEL R10, R25, R10, P0 ;  /* 0x0000000a190a7207 */ /* 0x000fe20000000000 */
[----:B------:R-:W-:-:S07]  /*2e8d0*/  IMAD.MOV.U32 R26, RZ, RZ, R14 ;  /* 0x000000ffff1a7224 */ /* 0x000fce00078e000e */
[----:B------:R-:W-:Y:S05]  /*2e8e0*/  WARPSYNC.COLLECTIVE R15, `(.L_x_3407) ;  /* 0x000000000f087348 */ /* 0x000fea0003c00000 */
[----:B------:R0:W1:Y:S02]  /*2e8f0*/  SHFL.IDX P6, R14, R13, R12, R11 ;  /* 0x0000000c0d0e7389 */ /* 0x00006400000c000b */
[----:B01----:R-:W-:Y:S01]  /*2e900*/  ENDCOLLECTIVE ;  /* 0x000000000000791b */ /* 0x003fe20003800000 */
.L_x_3407:
[----:B------:R-:W-:Y:S02]  /*2e910*/  IMAD.MOV.U32 R13, RZ, RZ, R28 ;  /* 0x000000ffff0d7224 */ /* 0x000fe400078e001c */
[----:B------:R-:W-:Y:S02]  /*2e920*/  IMAD.MOV.U32 R12, RZ, RZ, R5 ;  /* 0x000000ffff0c7224 */ /* 0x000fe400078e0005 */
[----:B------:R-:W-:-:S07]  /*2e930*/  IMAD.MOV.U32 R27, RZ, RZ, R14 ;  /* 0x000000ffff1b7224 */ /* 0x000fce00078e000e */
[----:B------:R-:W-:Y:S05]  /*2e940*/  WARPSYNC.COLLECTIVE R15, `(.L_x_3408) ;  /* 0x000000000f087348 */ /* 0x000fea0003c00000 */
[----:B------:R0:W1:Y:S02]  /*2e950*/  SHFL.IDX P6, R14, R13, R12, R11 ;  /* 0x0000000c0d0e7389 */ /* 0x00006400000c000b */
[----:B01----:R-:W-:Y:S01]  /*2e960*/  ENDCOLLECTIVE ;  /* 0x000000000000791b */ /* 0x003fe20003800000 */
.L_x_3408:
        /* <DEDUP_REMOVED lines=8> */
.L_x_3409:
[----:B------:R-:W-:Y:S01]  /*2e9f0*/  MOV R13, R32 ;  /* 0x00000020000d7202 */ /* 0x000fe20000000f00 */
[----:B------:R-:W-:Y:S02]  /*2ea00*/  IMAD.MOV.U32 R12, RZ, RZ, R5 ;  /* 0x000000ffff0c7224 */ /* 0x000fe400078e0005 */
[----:B------:R-:W-:-:S07]  /*2ea10*/  IMAD.MOV.U32 R30, RZ, RZ, R14 ;  /* 0x000000ffff1e7224 */ /* 0x000fce00078e000e */
[----:B------:R-:W-:Y:S05]  /*2ea20*/  WARPSYNC.COLLECTIVE R15, `(.L_x_3410) ;  /* 0x000000000f087348 */ /* 0x000fea0003c00000 */
[----:B------:R0:W1:Y:S02]  /*2ea30*/  SHFL.IDX P6, R14, R13, R12, R11 ;  /* 0x0000000c0d0e7389 */ /* 0x00006400000c000b */
[----:B01----:R-:W-:Y:S01]  /*2ea40*/  ENDCOLLECTIVE ;  /* 0x000000000000791b */ /* 0x003fe20003800000 */
.L_x_3410:
        /* <DEDUP_REMOVED lines=8> */
.L_x_3411:
[----:B------:R-:W-:Y:S02]  /*2ead0*/  IMAD.MOV.U32 R13, RZ, RZ, R36 ;  /* 0x000000ffff0d7224 */ /* 0x000fe400078e0024 */
[----:B------:R-:W-:Y:S02]  /*2eae0*/  IMAD.MOV.U32 R12, RZ, RZ, R5 ;  /* 0x000000ffff0c7224 */ /* 0x000fe400078e0005 */
[----:B------:R-:W-:-:S07]  /*2eaf0*/  IMAD.MOV.U32 R34, RZ, RZ, R14 ;  /* 0x000000ffff227224 */ /* 0x000fce00078e000e */
[----:B------:R-:W-:Y:S05]  /*2eb00*/  WARPSYNC.COLLECTIVE R15, `(.L_x_3412) ;  /* 0x000000000f087348 */ /* 0x000fea0003c00000 */
[----:B------:R0:W1:Y:S02]  /*2eb10*/  SHFL.IDX P6, R14, R13, R12, R11 ;  /* 0x0000000c0d0e7389 */ /* 0x00006400000c000b */
[----:B01----:R-:W-:Y:S01]  /*2eb20*/  ENDCOLLECTIVE ;  /* 0x000000000000791b */ /* 0x003fe20003800000 */
.L_x_3412:
        /* <DEDUP_REMOVED lines=8> */
.L_x_3413:
[----:B------:R-:W-:Y:S01]  /*2ebb0*/  MOV R13, R40 ;  /* 0x00000028000d7202 */ /* 0x000fe20000000f00 */
[----:B------:R-:W-:Y:S02]  /*2ebc0*/  IMAD.MOV.U32 R12, RZ, RZ, R5 ;  /* 0x000000ffff0c7224 */ /* 0x000fe400078e0005 */
[----:B------:R-:W-:-:S07]  /*2ebd0*/  IMAD.MOV.U32 R38, RZ, RZ, R14 ;  /* 0x000000ffff267224 */ /* 0x000fce00078e000e */
[----:B------:R-:W-:Y:S05]  /*2ebe0*/  WARPSYNC.COLLECTIVE R15, `(.L_x_3414) ;  /* 0x000000000f087348 */ /* 0x000fea0003c00000 */
[----:B------:R0:W1:Y:S02]  /*2ebf0*/  SHFL.IDX P6, R14, R13, R12, R11 ;  /* 0x0000000c0d0e7389 */ /* 0x00006400000c000b */
[----:B01----:R-:W-:Y:S01]  /*2ec00*/  ENDCOLLECTIVE ;  /* 0x000000000000791b */ /* 0x003fe20003800000 */
.L_x_3414:
        /* <DEDUP_REMOVED lines=8> */
.L_x_3415:
[----:B------:R-:W-:Y:S02]  /*2ec90*/  IMAD.MOV.U32 R13, RZ, RZ, R44 ;  /* 0x000000ffff0d7224 */ /* 0x000fe400078e002c */
[----:B------:R-:W-:Y:S02]  /*2eca0*/  IMAD.MOV.U32 R12, RZ, RZ, R5 ;  /* 0x000000ffff0c7224 */ /* 0x000fe400078e0005 */
[----:B------:R-:W-:-:S07]  /*2ecb0*/  IMAD.MOV.U32 R42, RZ, RZ, R14 ;  /* 0x000000ffff2a7224 */ /* 0x000fce00078e000e */
[----:B------:R-:W-:Y:S05]  /*2ecc0*/  WARPSYNC.COLLECTIVE R15, `(.L_x_3416) ;  /* 0x000000000f087348 */ /* 0x000fea0003c00000 */
[----:B------:R0:W1:Y:S02]  /*2ecd0*/  SHFL.IDX P6, R14, R13, R12, R11 ;  /* 0x0000000c0d0e7389 */ /* 0x00006400000c000b */
[----:B01----:R-:W-:Y:S01]  /*2ece0*/  ENDCOLLECTIVE ;  /* 0x000000000000791b */ /* 0x003fe20003800000 */
.L_x_3416:
        /* <DEDUP_REMOVED lines=8> */
.L_x_3417:
[----:B------:R-:W-:Y:S01]  /*2ed70*/  MOV R13, R48 ;  /* 0x00000030000d7202 */ /* 0x000fe20000000f00 */
[----:B------:R-:W-:Y:S02]  /*2ed80*/  IMAD.MOV.U32 R12, RZ, RZ, R5 ;  /* 0x000000ffff0c7224 */ /* 0x000fe400078e0005 */
[----:B------:R-:W-:-:S07]  /*2ed90*/  IMAD.MOV.U32 R46, RZ, RZ, R14 ;  /* 0x000000ffff2e7224 */ /* 0x000fce00078e000e */
[----:B------:R-:W-:Y:S05]  /*2eda0*/  WARPSYNC.COLLECTIVE R15, `(.L_x_3418) ;  /* 0x000000000f087348 */ /* 0x000fea0003c00000 */
[----:B------:R0:W1:Y:S02]  /*2edb0*/  SHFL.IDX P6, R14, R13, R12, R11 ;  /* 0x0000000c0d0e7389 */ /* 0x00006400000c000b */
[----:B01----:R-:W-:Y:S01]  /*2edc0*/  ENDCOLLECTIVE ;  /* 0x000000000000791b */ /* 0x003fe20003800000 */
.L_x_3418:
        /* <DEDUP_REMOVED lines=8> */
.L_x_3419:
[----:B------:R-:W-:Y:S02]  /*2ee50*/  IMAD.MOV.U32 R13, RZ, RZ, R52 ;  /* 0x000000ffff0d7224 */ /* 0x000fe400078e0034 */
[----:B------:R-:W-:Y:S02]  /*2ee60*/  IMAD.MOV.U32 R12, RZ, RZ, R5 ;  /* 0x000000ffff0c7224 */ /* 0x000fe400078e0005 */
[----:B------:R-:W-:-:S07]  /*2ee70*/  IMAD.MOV.U32 R50, RZ, RZ, R14 ;  /* 0x000000ffff327224 */ /* 0x000fce00078e000e */
[----:B------:R-:W-:Y:S05]  /*2ee80*/  WARPSYNC.COLLECTIVE R15, `(.L_x_3420) ;  /* 0x000000000f087348 */ /* 0x000fea0003c00000 */
[----:B------:R0:W1:Y:S02]  /*2ee90*/  SHFL.IDX P6, R14, R13, R12, R11 ;  /* 0x0000000c0d0e7389 */ /* 0x00006400000c000b */
[----:B01----:R-:W-:Y:S01]  /*2eea0*/  ENDCOLLECTIVE ;  /* 0x000000000000791b */ /* 0x003fe20003800000 */
.L_x_3420:
        /* <DEDUP_REMOVED lines=8> */
.L_x_3421:
[----:B------:R-:W-:Y:S01]  /*2ef30*/  MOV R13, R56 ;  /* 0x00000038000d7202 */ /* 0x000fe20000000f00 */
[----:B------:R-:W-:Y:S02]  /*2ef40*/  IMAD.MOV.U32 R12, RZ, RZ, R5 ;  /* 0x000000ffff0c7224 */ /* 0x000fe400078e0005 */
[----:B------:R-:W-:-:S07]  /*2ef50*/  IMAD.MOV.U32 R54, RZ, RZ, R14 ;  /* 0x000000ffff367224 */ /* 0x000fce00078e000e */
[----:B------:R-:W-:Y:S05]  /*2ef60*/  WARPSYNC.COLLECTIVE R15, `(.L_x_3422) ;  /* 0x000000000f087348 */ /* 0x000fea0003c00000 */
[----:B------:R0:W1:Y:S02]  /*2ef70*/  SHFL.IDX P6, R14, R13, R12, R11 ;  /* 0x0000000c0d0e7389 */ /* 0x00006400000c000b */
[----:B01----:R-:W-:Y:S01]  /*2ef80*/  ENDCOLLECTIVE ;  /* 0x000000000000791b */ /* 0x003fe20003800000 */
.L_x_3422:
        /* <DEDUP_REMOVED lines=8> */
.L_x_3423:
[----:B------:R-:W-:Y:S02]  /*2f010*/  IMAD.MOV.U32 R13, RZ, RZ, R60 ;  /* 0x000000ffff0d7224 */ /* 0x000fe400078e003c */
[----:B------:R-:W-:Y:S02]  /*2f020*/  IMAD.MOV.U32 R12, RZ, RZ, R5 ;  /* 0x000000ffff0c7224 */ /* 0x000fe400078e0005 */
[----:B------:R-:W-:-:S07]  /*2f030*/  IMAD.MOV.U32 R58, RZ, RZ, R14 ;  /* 0x000000ffff3a7224 */ /* 0x000fce00078e000e */
[----:B------:R-:W-:Y:S05]  /*2f040*/  WARPSYNC.COLLECTIVE R15, `(.L_x_3424) ;  /* 0x000000000f087348 */ /* 0x000fea0003c00000 */
[----:B------:R0:W1:Y:S02]  /*2f050*/  SHFL.IDX P6, R14, R13, R12, R11 ;  /* 0x0000000c0d0e7389 */ /* 0x00006400000c000b */
[----:B01----:R-:W-:Y:S01]  /*2f060*/  ENDCOLLECTIVE ;  /* 0x000000000000791b */ /* 0x003fe20003800000 */
.L_x_3424:
        /* <DEDUP_REMOVED lines=8> */
.L_x_3425:
[----:B------:R-:W-:Y:S01]  /*2f0f0*/  MOV R13, R64 ;  /* 0x00000040000d7202 */ /* 0x000fe20000000f00 */
[----:B------:R-:W-:Y:S02]  /*2f100*/  IMAD.MOV.U32 R12, RZ, RZ, R5 ;  /* 0x000000ffff0c7224 */ /* 0x000fe400078e0005 */
[----:B------:R-:W-:-:S07]  /*2f110*/  IMAD.MOV.U32 R62, RZ, RZ, R14 ;  /* 0x000000ffff3e7224 */ /* 0x000fce00078e000e */
[----:B------:R-:W-:Y:S05]  /*2f120*/  WARPSYNC.COLLECTIVE R15, `(.L_x_3426) ;  /* 0x000000000f087348 */ /* 0x000fea0003c00000 */
[----:B------:R0:W1:Y:S02]  /*2f130*/  SHFL.IDX P6, R14, R13, R12, R11 ;  /* 0x0000000c0d0e7389 */ /* 0x00006400000c000b */
[----:B01----:R-:W-:Y:S01]  /*2f140*/  ENDCOLLECTIVE ;  /* 0x000000000000791b */ /* 0x003fe20003800000 */
.L_x_3426:
        /* <DEDUP_REMOVED lines=8> */
.L_x_3427:
[----:B------:R-:W-:Y:S02]  /*2f1d0*/  IMAD.MOV.U32 R13, RZ, RZ, R68 ;  /* 0x000000ffff0d7224 */ /* 0x000fe400078e0044 */
[----:B------:R-:W-:Y:S02]  /*2f1e0*/  IMAD.MOV.U32 R12, RZ, RZ, R5 ;  /* 0x000000ffff0c7224 */ /* 0x000fe400078e0005 */
[----:B------:R-:W-:-:S07]  /*2f1f0*/  IMAD.MOV.U32 R66, RZ, RZ, R14 ;  /* 0x000000ffff427224 */ /* 0x000fce00078e000e */
[----:B------:R-:W-:Y:S05]  /*2f200*/  WARPSYNC.COLLECTIVE R15, `(.L_x_3428) ;  /* 0x000000000f087348 */ /* 0x000fea0003c00000 */
[----:B------:R0:W1:Y:S02]  /*2f210*/  SHFL.IDX P6, R14, R13, R12, R11 ;  /* 0x0000000c0d0e7389 */ /* 0x00006400000c000b */
[----:B01----:R-:W-:Y:S01]  /*2f220*/  ENDCOLLECTIVE ;  /* 0x000000000000791b */ /* 0x003fe20003800000 */
.L_x_3428:
        /* <DEDUP_REMOVED lines=8> */
.L_x_3429:
[----:B------:R-:W-:Y:S01]  /*2f2b0*/  MOV R13, R72 ;  /* 0x00000048000d7202 */ /* 0x000fe20000000f00 */
[----:B------:R-:W-:Y:S02]  /*2f2c0*/  IMAD.MOV.U32 R12, RZ, RZ, R5 ;  /* 0x000000ffff0c7224 */ /* 0x000fe400078e0005 */
[----:B------:R-:W-:-:S07]  /*2f2d0*/  IMAD.MOV.U32 R49, RZ, RZ, R14 ;  /* 0x000000ffff317224 */ /* 0x000fce00078e000e */
[----:B------:R-:W-:Y:S05]  /*2f2e0*/  WARPSYNC.COLLECTIVE R15, `(.L_x_3430) ;  /* 0x000000000f087348 */ /* 0x000fea0003c00000 */
[----:B------:R0:W1:Y:S02]  /*2f2f0*/  SHFL.IDX P6, R14, R13, R12, R11 ;  /* 0x0000000c0d0e7389 */ /* 0x00006400000c000b */
[----:B01----:R-:W-:Y:S01]  /*2f300*/  ENDCOLLECTIVE ;  /* 0x000000000000791b */ /* 0x003fe20003800000 */
.L_x_3430:
[----:B------:R-:W-:Y:S02]  /*2f310*/  SEL R68, R20, R49, P0 ;  /* 0x0000003114447207 */ /* 0x000fe40000000000 */
[----:B------:R-:W-:Y:S02]  /*2f320*/  SEL R70, R49, R20, P0 ;  /* 0x0000001431467207 */ /* 0x000fe40000000000 */
[----:B------:R-:W-:Y:S01]  /*2f330*/  MOV R20, RZ ;  /* 0x000000ff00147202 */ /* 0x000fe20000000f00 */
[----:B------:R-:W-:Y:S01]  /*2f340*/  IMAD.MOV.U32 R13, RZ, RZ, R74 ;  /* 0x000000ffff0d7224 */ /* 0x000fe200078e004a */
[----:B------:R-:W-:Y:S01]  /*2f350*/  MOV R12, R9 ;  /* 0x00000009000c7202 */ /* 0x000fe20000000f00 */
[----:B------:R-:W-:-:S07]  /*2f360*/  IMAD.MOV.U32 R51, RZ, RZ, R14 ;  /* 0x000000ffff337224 */ /* 0x000fce00078e000e */
[----:B------:R-:W-:Y:S05]  /*2f370*/  WARPSYNC.COLLECTIVE R15, `(.L_x_3431) ;  /* 0x000000000f087348 */ /* 0x000fea0003c00000 */
[----:B------:R0:W1:Y:S02]  /*2f380*/  SHFL.IDX P6, R14, R13, R12, R11 ;  /* 0x0000000c0d0e7389 */ /* 0x00006400000c000b */
[----:B01----:R-:W-:Y:S01]  /*2f390*/  ENDCOLLECTIVE ;  /* 0x000000000000791b */ /* 0x003fe20003800000 */
.L_x_3431:
[----:B------:R-:W-:Y:S02]  /*2f3a0*/  IMAD.MOV.U32 R13, RZ, RZ, R78 ;  /* 0x000000ffff0d7224 */ /* 0x000fe400078e004e */
[----:B------:R-:W-:Y:S02]  /*2f3b0*/  IMAD.MOV.U32 R12, RZ, RZ, R5 ;  /* 0x000000ffff0c7224 */ /* 0x000fe400078e0005 */
[----:B------:R-:W-:-:S07]  /*2f3c0*/  IMAD.MOV.U32 R74, RZ, RZ, R14 ;  /* 0x000000ffff4a7224 */ /* 0x000fce00078e000e */
[----:B------:R-:W-:Y:S05]  /*2f3d0*/  WARPSYNC.COLLECTIVE R15, `(.L_x_3432) ;  /* 0x000000000f087348 */ /* 0x000fea0003c00000 */
[----:B------:R0:W1:Y:S02]  /*2f3e0*/  SHFL.IDX P6, R14, R13, R12, R11 ;  /* 0x0000000c0d0e7389 */ /* 0x00006400000c000b */
[----:B01----:R-:W-:Y:S01]  /*2f3f0*/  ENDCOLLECTIVE ;  /* 0x000000000000791b */ /* 0x003fe20003800000 */
.L_x_3432:
        /* <DEDUP_REMOVED lines=8> */
.L_x_3433:
[----:B------:R-:W-:Y:S01]  /*2f480*/  MOV R13, R82 ;  /* 0x00000052000d7202 */ /* 0x000fe20000000f00 */
[----:B------:R-:W-:Y:S02]  /*2f490*/  IMAD.MOV.U32 R12, RZ, RZ, R5 ;  /* 0x000000ffff0c7224 */ /* 0x000fe400078e0005 */
[----:B------:R-:W-:-:S07]  /*2f4a0*/  IMAD.MOV.U32 R53, RZ, RZ, R14 ;  /* 0x000000ffff357224 */ /* 0x000fce00078e000e */
[----:B------:R-:W-:Y:S05]  /*2f4b0*/  WARPSYNC.COLLECTIVE R15, `(.L_x_3434) ;  /* 0x000000000f087348 */ /* 0x000fea0003c00000 */
[----:B------:R0:W1:Y:S02]  /*2f4c0*/  SHFL.IDX P6, R14, R13, R12, R11 ;  /* 0x0000000c0d0e7389 */ /* 0x00006400000c000b */
[----:B01----:R-:W-:Y:S01]  /*2f4d0*/  ENDCOLLECTIVE ;  /* 0x000000000000791b */ /* 0x003fe20003800000 */
.L_x_3434:
[----:B------:R-:W-:Y:S01]  /*2f4e0*/  IMAD.MOV.U32 R13, RZ, RZ, R84 ;  /* 0x000000ffff0d7224 */ /* 0x000fe200078e0054 */
[----:B------:R-:W-:Y:S01]  /*2f4f0*/  MOV R12, R9 ;  /* 0x00000009000c7202 */ /* 0x000fe20000000f00 */
[----:B------:R-:W-:-:S07]  /*2f500*/  IMAD.MOV.U32 R82, RZ, RZ, R14 ;  /* 0x000000ffff527224 */ /* 0x000fce00078e000e */
[----:B------:R-:W-:Y:S05]  /*2f510*/  WARPSYNC.COLLECTIVE R15, `(.L_x_3435) ;  /* 0x000000000f087348 */ /* 0x000fea0003c00000 */
[----:B------:R0:W1:Y:S02]  /*2f520*/  SHFL.IDX P6, R14, R13, R12, R11 ;  /* 0x0000000c0d0e7389 */ /* 0x00006400000c000b */
[----:B01----:R-:W-:Y:S01]  /*2f530*/  ENDCOLLECTIVE ;  /* 0x000000000000791b */ /* 0x003fe20003800000 */
.L_x_3435:
[----:B------:R-:W-:Y:S02]  /*2f540*/  IMAD.MOV.U32 R13, RZ, RZ, R86 ;  /* 0x000000ffff0d7224 */ /* 0x000fe400078e0056 */
[----:B------:R-:W-:Y:S02]  /*2f550*/  IMAD.MOV.U32 R12, RZ, RZ, R5 ;  /* 0x000000ffff0c7224 */ /* 0x000fe400078e0005 */
[----:B------:R-:W-:-:S07]  /*2f560*/  IMAD.MOV.U32 R55, RZ, RZ, R14 ;  /* 0x000000ffff377224 */ /* 0x000fce00078e000e */
[----:B------:R-:W-:Y:S05]  /*2f570*/  WARPSYNC.COLLECTIVE R15, `(.L_x_3436) ;  /* 0x000000000f087348 */ /* 0x000fea0003c00000 */
[----:B------:R0:W1:Y:S02]  /*2f580*/  SHFL.IDX P6, R14, R13, R12, R11 ;  /* 0x0000000c0d0e7389 */ /* 0x00006400000c000b */
[----:B01----:R-:W-:Y:S01]  /*2f590*/  ENDCOLLECTIVE ;  /* 0x000000000000791b */ /* 0x003fe20003800000 */
.L_x_3436:
[----:B------:R-:W-:Y:S02]  /*2f5a0*/  IMAD.MOV.U32 R13, RZ, RZ, R88 ;  /* 0x000000ffff0d7224 */ /* 0x000fe400078e0058 */
[----:B------:R-:W-:Y:S01]  /*2f5b0*/  IMAD.MOV.U32 R12, RZ, RZ, R9 ;  /* 0x000000ffff0c7224 */ /* 0x000fe200078e0009 */
[----:B------:R-:W-:-:S07]  /*2f5c0*/  MOV R86, R14 ;  /* 0x0000000e00567202 */ /* 0x000fce0000000f00 */
[----:B------:R-:W-:Y:S05]  /*2f5d0*/  WARPSYNC.COLLECTIVE R15, `(.L_x_3437) ;  /* 0x000000000f087348 */ /* 0x000fea0003c00000 */
[----:B------:R0:W1:Y:S02]  /*2f5e0*/  SHFL.IDX P6, R14, R13, R12, R11 ;  /* 0x0000000c0d0e7389 */ /* 0x00006400000c000b */
[----:B01----:R-:W-:Y:S01]  /*2f5f0*/  ENDCOLLECTIVE ;  /* 0x000000000000791b */ /* 0x003fe20003800000 */
.L_x_3437:
[----:B------:R-:W-:Y:S01]  /*2f600*/  MOV R13, R90 ;  /* 0x0000005a000d7202 */ /* 0x000fe20000000f00 */
[----:B------:R-:W-:Y:S02]  /*2f610*/  IMAD.MOV.U32 R12, RZ, RZ, R5 ;  /* 0x000000ffff0c7224 */ /* 0x000fe400078e0005 */
[----:B------:R-:W-:-:S07]  /*2f620*/  IMAD.MOV.U32 R57, RZ, RZ, R14 ;  /* 0x000000ffff397224 */ /* 0x000fce00078e000e */
[----:B------:R-:W-:Y:S05]  /*2f630*/  WARPSYNC.COLLECTIVE R15, `(.L_x_3438) ;  /* 0x000000000f087348 */ /* 0x000fea0003c00000 */
[----:B------:R0:W1:Y:S02]  /*2f640*/  SHFL.IDX P6, R14, R13, R12, R11 ;  /* 0x0000000c0d0e7389 */ /* 0x00006400000c000b */
[----:B01----:R-:W-:Y:S01]  /*2f650*/  ENDCOLLECTIVE ;  /* 0x000000000000791b */ /* 0x003fe20003800000 */
.L_x_3438:
[----:B------:R-:W-:Y:S01]  /*2f660*/  IMAD.MOV.U32 R13, RZ, RZ, R92 ;  /* 0x000000ffff0d7224 */ /* 0x000fe200078e005c */
[----:B------:R-:W-:Y:S01]  /*2f670*/  MOV R12, R9 ;  /* 0x00000009000c7202 */ /* 0x000fe20000000f00 */
[----:B------:R-:W-:-:S07]  /*2f680*/  IMAD.MOV.U32 R90, RZ, RZ, R14 ;  /* 0x000000ffff5a7224 */ /* 0x000fce00078e000e */
[----:B------:R-:W-:Y:S05]  /*2f690*/  WARPSYNC.COLLECTIVE R15, `(.L_x_3439) ;  /* 0x000000000f087348 */ /* 0x000fea0003c00000 */
[----:B------:R0:W1:Y:S02]  /*2f6a0*/  SHFL.IDX P6, R14, R13, R12, R11 ;  /* 0x0000000c0d0e7389 */ /* 0x00006400000c000b */
[----:B01----:R-:W-:Y:S01]  /*2f6b0*/  ENDCOLLECTIVE ;  /* 0x000000000000791b */ /* 0x003fe20003800000 */
.L_x_3439:
[----:B------:R-:W-:Y:S02]  /*2f6c0*/  IMAD.MOV.U32 R13, RZ, RZ, R94 ;  /* 0x000000ffff0d7224 */ /* 0x000fe400078e005e */
[----:B------:R-:W-:Y:S02]  /*2f6d0*/  IMAD.MOV.U32 R12, RZ, RZ, R5 ;  /* 0x000000ffff0c7224 */ /* 0x000fe400078e0005 */
[----:B------:R-:W-:-:S07]  /*2f6e0*/  IMAD.MOV.U32 R59, RZ, RZ, R14 ;  /* 0x000000ffff3b7224 */ /* 0x000fce00078e000e */
[----:B------:R-:W-:Y:S05]  /*2f6f0*/  WARPSYNC.COLLECTIVE R15, `(.L_x_3440) ;  /* 0x000000000f087348 */ /* 0x000fea0003c00000 */
[----:B------:R0:W1:Y:S02]  /*2f700*/  SHFL.IDX P6, R14, R13, R12, R11 ;  /* 0x0000000c0d0e7389 */ /* 0x00006400000c000b */
[----:B01----:R-:W-:Y:S01]  /*2f710*/  ENDCOLLECTIVE ;  /* 0x000000000000791b */ /* 0x003fe20003800000 */
.L_x_3440:
        /* <DEDUP_REMOVED lines=8> */
.L_x_3441:
[----:B------:R-:W-:Y:S01]  /*2f7a0*/  MOV R13, R98 ;  /* 0x00000062000d7202 */ /* 0x000fe20000000f00 */
[----:B------:R-:W-:Y:S02]  /*2f7b0*/  IMAD.MOV.U32 R12, RZ, RZ, R5 ;  /* 0x000000ffff0c7224 */ /* 0x000fe400078e0005 */
[----:B------:R-:W-:-:S07]  /*2f7c0*/  IMAD.MOV.U32 R61, RZ, RZ, R14 ;  /* 0x000000ffff3d7224 */ /* 0x000fce00078e000e */
[----:B------:R-:W-:Y:S05]  /*2f7d0*/  WARPSYNC.COLLECTIVE R15, `(.L_x_3442) ;  /* 0x000000000f087348 */ /* 0x000fea0003c00000 */
[----:B------:R0:W1:Y:S02]  /*2f7e0*/  SHFL.IDX P6, R14, R13, R12, R11 ;  /* 0x0000000c0d0e7389 */ /* 0x00006400000c000b */
[----:B01----:R-:W-:Y:S01]  /*2f7f0*/  ENDCOLLECTIVE ;  /* 0x000000000000791b */ /* 0x003fe20003800000 */
.L_x_3442:
        /* <DEDUP_REMOVED lines=8> */
.L_x_3443:
[----:B------:R-:W-:Y:S02]  /*2f880*/  IMAD.MOV.U32 R13, RZ, RZ, R102 ;  /* 0x000000ffff0d7224 */ /* 0x000fe400078e0066 */
[----:B------:R-:W-:Y:S02]  /*2f890*/  IMAD.MOV.U32 R12, RZ, RZ, R5 ;  /* 0x000000ffff0c7224 */ /* 0x000fe400078e0005 */
[----:B------:R-:W-:-:S07]  /*2f8a0*/  IMAD.MOV.U32 R63, RZ, RZ, R14 ;  /* 0x000000ffff3f7224 */ /* 0x000fce00078e000e */
[----:B------:R-:W-:Y:S05]  /*2f8b0*/  WARPSYNC.COLLECTIVE R15, `(.L_x_3444) ;  /* 0x000000000f087348 */ /* 0x000fea0003c00000 */
[----:B------:R0:W1:Y:S02]  /*2f8c0*/  SHFL.IDX P6, R14, R13, R12, R11 ;  /* 0x0000000c0d0e7389 */ /* 0x00006400000c000b */
[----:B01----:R-:W-:Y:S01]  /*2f8d0*/  ENDCOLLECTIVE ;  /* 0x000000000000791b */ /* 0x003fe20003800000 */
.L_x_3444:
        /* <DEDUP_REMOVED lines=8> */
.L_x_3445:
[----:B------:R-:W-:Y:S01]  /*2f960*/  MOV R13, R106 ;  /* 0x0000006a000d7202 */ /* 0x000fe20000000f00 */
[----:B------:R-:W-:Y:S02]  /*2f970*/  IMAD.MOV.U32 R12, RZ, RZ, R5 ;  /* 0x000000ffff0c7224 */ /* 0x000fe400078e0005 */
[----:B------:R-:W-:-:S07]  /*2f980*/  IMAD.MOV.U32 R65, RZ, RZ, R14 ;  /* 0x000000ffff417224 */ /* 0x000fce00078e000e */
[----:B------:R-:W-:Y:S05]  /*2f990*/  WARPSYNC.COLLECTIVE R15, `(.L_x_3446) ;  /* 0x000000000f087348 */ /* 0x000fea0003c00000 */
[----:B------:R0:W1:Y:S02]  /*2f9a0*/  SHFL.IDX P6, R14, R13, R12, R11 ;  /* 0x0000000c0d0e7389 */ /* 0x00006400000c000b */
[----:B01----:R-:W-:Y:S01]  /*2f9b0*/  ENDCOLLECTIVE ;  /* 0x000000000000791b */ /* 0x003fe20003800000 */
.L_x_3446:
        /* <DEDUP_REMOVED lines=8> */
.L_x_3447:
[----:B------:R-:W-:Y:S02]  /*2fa40*/  IMAD.MOV.U32 R13, RZ, RZ, R112 ;  /* 0x000000ffff0d7224 */ /* 0x000fe400078e0070 */
[----:B------:R-:W-:Y:S02]  /*2fa50*/  IMAD.MOV.U32 R12, RZ, RZ, R5 ;  /* 0x000000ffff0c7224 */ /* 0x000fe400078e0005 */
[----:B------:R-:W-:-:S07]  /*2fa60*/  IMAD.MOV.U32 R67, RZ, RZ, R14 ;  /* 0x000000ffff437224 */ /* 0x000fce00078e000e */
[----:B------:R-:W-:Y:S05]  /*2fa70*/  WARPSYNC.COLLECTIVE R15, `(.L_x_3448) ;  /* 0x000000000f087348 */ /* 0x000fea0003c00000 */
[----:B------:R0:W1:Y:S02]  /*2fa80*/  SHFL.IDX P6, R14, R13, R12, R11 ;  /* 0x0000000c0d0e7389 */ /* 0x00006400000c000b */
[----:B01----:R-:W-:Y:S01]  /*2fa90*/  ENDCOLLECTIVE ;  /* 0x000000000000791b */ /* 0x003fe20003800000 */
.L_x_3448:
        /* <DEDUP_REMOVED lines=8> */
.L_x_3449:
[----:B------:R-:W-:Y:S01]  /*2fb20*/  MOV R13, R116 ;  /* 0x00000074000d7202 */ /* 0x000fe20000000f00 */
[----:B------:R-:W-:Y:S02]  /*2fb30*/  IMAD.MOV.U32 R12, RZ, RZ, R5 ;  /* 0x000000ffff0c7224 */ /* 0x000fe400078e0005 */
[----:B------:R-:W-:-:S07]  /*2fb40*/  IMAD.MOV.U32 R69, RZ, RZ, R14 ;  /* 0x000000ffff457224 */ /* 0x000fce00078e000e */
[----:B------:R-:W-:Y:S05]  /*2fb50*/  WARPSYNC.COLLECTIVE R15, `(.L_x_3450) ;  /* 0x000000000f087348 */ /* 0x000fea0003c00000 */
[----:B------:R0:W1:Y:S02]  /*2fb60*/  SHFL.IDX P6, R14, R13, R12, R11 ;  /* 0x0000000c0d0e7389 */ /* 0x00006400000c000b */
[----:B01----:R-:W-:Y:S01]  /*2fb70*/  ENDCOLLECTIVE ;  /* 0x000000000000791b */ /* 0x003fe20003800000 */
.L_x_3450:
        /* <DEDUP_REMOVED lines=8> */
.L_x_3451:
[----:B------:R-:W-:Y:S02]  /*2fc00*/  IMAD.MOV.U32 R13, RZ, RZ, R120 ;  /* 0x000000ffff0d7224 */ /* 0x000fe400078e0078 */
[----:B------:R-:W-:Y:S02]  /*2fc10*/  IMAD.MOV.U32 R12, RZ, RZ, R5 ;  /* 0x000000ffff0c7224 */ /* 0x000fe400078e0005 */
[----:B------:R-:W-:-:S07]  /*2fc20*/  IMAD.MOV.U32 R71, RZ, RZ, R14 ;  /* 0x000000ffff477224 */ /* 0x000fce00078e000e */
[----:B------:R-:W-:Y:S05]  /*2fc30*/  WARPSYNC.COLLECTIVE R15, `(.L_x_3452) ;  /* 0x000000000f087348 */ /* 0x000fea0003c00000 */
[----:B------:R0:W1:Y:S02]  /*2fc40*/  SHFL.IDX P6, R14, R13, R12, R11 ;  /* 0x0000000c0d0e7389 */ /* 0x00006400000c000b */
[----:B01----:R-:W-:Y:S01]  /*2fc50*/  ENDCOLLECTIVE ;  /* 0x000000000000791b */ /* 0x003fe20003800000 */
.L_x_3452:
        /* <DEDUP_REMOVED lines=8> */
.L_x_3453:
[----:B------:R-:W-:Y:S01]  /*2fce0*/  MOV R13, R124 ;  /* 0x0000007c000d7202 */ /* 0x000fe20000000f00 */
[----:B------:R-:W-:Y:S02]  /*2fcf0*/  IMAD.MOV.U32 R12, RZ, RZ, R5 ;  /* 0x000000ffff0c7224 */ /* 0x000fe400078e0005 */
[----:B------:R-:W-:-:S07]  /*2fd00*/  IMAD.MOV.U32 R73, RZ, RZ, R14 ;  /* 0x000000ffff497224 */ /* 0x000fce00078e000e */
[----:B------:R-:W-:Y:S05]  /*2fd10*/  WARPSYNC.COLLECTIVE R15, `(.L_x_3454) ;  /* 0x000000000f087348 */ /* 0x000fea0003c00000 */
[----:B------:R0:W1:Y:S02]  /*2fd20*/  SHFL.IDX P6, R14, R13, R12, R11 ;  /* 0x0000000c0d0e7389 */ /* 0x00006400000c000b */
[----:B01----:R-:W-:Y:S01]  /*2fd30*/  ENDCOLLECTIVE ;  /* 0x000000000000791b */ /* 0x003fe20003800000 */
.L_x_3454:
[----:B------:R-:W-:Y:S01]  /*2fd40*/  IMAD.MOV.U32 R13, RZ, RZ, R126 ;  /* 0x000000ffff0d7224 */ /* 0x000fe200078e007e */
[----:B------:R-:W-:Y:S01]  /*2fd50*/  MOV R12, R9 ;  /* 0x00000009000c7202 */ /* 0x000fe20000000f00 */
[----:B------:R-:W-:-:S07]  /*2fd60*/  IMAD.MOV.U32 R124, RZ, RZ, R14 ;  /* 0x000000ffff7c7224 */ /* 0x000fce00078e000e */
[----:B------:R-:W-:Y:S05]  /*2fd70*/  WARPSYNC.COLLECTIVE R15, `(.L_x_3455) ;  /* 0x000000000f087348 */ /* 0x000fea0003c00000 */
[----:B------:R0:W1:Y:S02]  /*2fd80*/  SHFL.IDX P6, R14, R13, R12, R11 ;  /* 0x0000000c0d0e7389 */ /* 0x00006400000c000b */
[----:B01----:R-:W-:Y:S01]  /*2fd90*/  ENDCOLLECTIVE ;  /* 0x000000000000791b */ /* 0x003fe20003800000 */
.L_x_3455:
[----:B------:R-:W-:Y:S02]  /*2fda0*/  IMAD.MOV.U32 R13, RZ, RZ, R128 ;  /* 0x000000ffff0d7224 */ /* 0x000fe400078e0080 */
[----:B------:R-:W-:Y:S02]  /*2fdb0*/  IMAD.MOV.U32 R12, RZ, RZ, R5 ;  /* 0x000000ffff0c7224 */ /* 0x000fe400078e0005 */
[----:B------:R-:W-:-:S07]  /*2fdc0*/  IMAD.MOV.U32 R113, RZ, RZ, R14 ;  /* 0x000000ffff717224 */ /* 0x000fce00078e000e */
[----:B------:R-:W-:Y:S05]  /*2fdd0*/  WARPSYNC.COLLECTIVE R15, `(.L_x_3456) ;  /* 0x000000000f087348 */ /* 0x000fea0003c00000 */
[----:B------:R0:W1:Y:S02]  /*2fde0*/  SHFL.IDX P6, R14, R13, R12, R11 ;  /* 0x0000000c0d0e7389 */ /* 0x00006400000c000b */
[----:B01----:R-:W-:Y:S01]  /*2fdf0*/  ENDCOLLECTIVE ;  /* 0x000000000000791b */ /* 0x003fe20003800000 */
.L_x_3456:
[----:B------:R-:W-:Y:S01]  /*2fe00*/  SEL R59, R113, R124, P0 ;  /* 0x0000007c713b7207 */ /* 0x000fe20000000000 */
[----:B------:R-:W-:Y:S02]  /*2fe10*/  IMAD.MOV.U32 R13, RZ, RZ, R130 ;  /* 0x000000ffff0d7224 */ /* 0x000fe400078e0082 */
[----:B------:R-:W-:Y:S01]  /*2fe20*/  IMAD.MOV.U32 R12, RZ, RZ, R9 ;  /* 0x000000ffff0c7224 */ /* 0x000fe200078e0009 */
[----:B------:R-:W-:-:S07]  /*2fe30*/  MOV R128, R14 ;  /* 0x0000000e00807202 */ /* 0x000fce0000000f00 */
[----:B------:R-:W-:Y:S05]  /*2fe40*/  WARPSYNC.COLLECTIVE R15, `(.L_x_3457) ;  /* 0x000000000f087348 */ /* 0x000fea0003c00000 */
[----:B------:R0:W1:Y:S02]  /*2fe50*/  SHFL.IDX P6, R14, R13, R12, R11 ;  /* 0x0000000c0d0e7389 */ /* 0x00006400000c000b */
[----:B01----:R-:W-:Y:S01]  /*2fe60*/  ENDCOLLECTIVE ;  /* 0x000000000000791b */ /* 0x003fe20003800000 */
.L_x_3457:
[----:B------:R-:W-:Y:S01]  /*2fe70*/  MOV R13, R132 ;  /* 0x00000084000d7202 */ /* 0x000fe20000000f00 */
[----:B------:R-:W-:Y:S02]  /*2fe80*/  IMAD.MOV.U32 R12, RZ, RZ, R5 ;  /* 0x000000ffff0c7224 */ /* 0x000fe400078e0005 */
[----:B------:R-:W-:-:S07]  /*2fe90*/  IMAD.MOV.U32 R115, RZ, RZ, R14 ;  /* 0x000000ffff737224 */ /* 0x000fce00078e000e */
[----:B------:R-:W-:Y:S05]  /*2fea0*/  WARPSYNC.COLLECTIVE R15, `(.L_x_3458) ;  /* 0x000000000f087348 */ /* 0x000fea0003c00000 */
[----:B------:R0:W1:Y:S02]  /*2feb0*/  SHFL.IDX P6, R14, R13, R12, R11 ;  /* 0x0000000c0d0e7389 */ /* 0x00006400000c000b */
[----:B01----:R-:W-:Y:S01]  /*2fec0*/  ENDCOLLECTIVE ;  /* 0x000000000000791b */ /* 0x003fe20003800000 */
.L_x_3458:
        /* <DEDUP_REMOVED lines=8> */
.L_x_3459:
[----:B------:R-:W-:Y:S02]  /*2ff50*/  IMAD.MOV.U32 R13, RZ, RZ, R136 ;  /* 0x000000ffff0d7224 */ /* 0x000fe400078e0088 */
[----:B------:R-:W-:Y:S02]  /*2ff60*/  IMAD.MOV.U32 R12, RZ, RZ, R5 ;  /* 0x000000ffff0c7224 */ /* 0x000fe400078e0005 */
[----:B------:R-:W-:-:S07]  /*2ff70*/  IMAD.MOV.U32 R117, RZ, RZ, R14 ;  /* 0x000000ffff757224 */ /* 0x000fce00078e000e */
[----:B------:R-:W-:Y:S05]  /*2ff80*/  WARPSYNC.COLLECTIVE R15, `(.L_x_3460) ;  /* 0x000000000f087348 */ /* 0x000fea0003c00000 */
[----:B------:R0:W1:Y:S02]  /*2ff90*/  SHFL.IDX P6, R14, R13, R12, R11 ;  /* 0x0000000c0d0e7389 */ /* 0x00006400000c000b */
[----:B01----:R-:W-:Y:S01]  /*2ffa0*/  ENDCOLLECTIVE ;  /* 0x000000000000791b */ /* 0x003fe20003800000 */
.L_x_3460:
        /* <DEDUP_REMOVED lines=8> */
.L_x_3461:
[----:B------:R-:W-:Y:S01]  /*30030*/  MOV R13, R140 ;  /* 0x0000008c000d7202 */ /* 0x000fe20000000f00 */
[----:B------:R-:W-:Y:S02]  /*30040*/  IMAD.MOV.U32 R12, RZ, RZ, R5 ;  /* 0x000000ffff0c7224 */ /* 0x000fe400078e0005 */
[----:B------:R-:W-:-:S07]  /*30050*/  IMAD.MOV.U32 R119, RZ, RZ, R14 ;  /* 0x000000ffff777224 */ /* 0x000fce00078e000e */
[----:B------:R-:W-:Y:S05]  /*30060*/  WARPSYNC.COLLECTIVE R15, `(.L_x_3462) ;  /* 0x000000000f087348 */ /* 0x000fea0003c00000 */
[----:B------:R0:W1:Y:S02]  /*30070*/  SHFL.IDX P6, R14, R13, R12, R11 ;  /* 0x0000000c0d0e7389 */ /* 0x00006400000c000b */
[----:B01----:R-:W-:Y:S01]  /*30080*/  ENDCOLLECTIVE ;  /* 0x000000000000791b */ /* 0x003fe20003800000 */
.L_x_3462:
        /* <DEDUP_REMOVED lines=8> */
.L_x_3463:
[----:B------:R-:W-:Y:S02]  /*30110*/  IMAD.MOV.U32 R13, RZ, RZ, R0 ;  /* 0x000000ffff0d7224 */ /* 0x000fe400078e0000 */
[----:B------:R-:W-:Y:S01]  /*30120*/  IMAD.MOV.U32 R12, RZ, RZ, R5 ;  /* 0x000000ffff0c7224 */ /* 0x000fe200078e0005 */
[----:B------:R-:W-:Y:S01]  /*30130*/  SEL R5, R82, R55, P0 ;  /* 0x0000003752057207 */ /* 0x000fe20000000000 */
[----:B------:R-:W-:-:S07]  /*30140*/  IMAD.MOV.U32 R142, RZ, RZ, R14 ;  /* 0x000000ffff8e7224 */ /* 0x000fce00078e000e */
[----:B------:R-:W-:Y:S05]  /*30150*/  WARPSYNC.COLLECTIVE R15, `(.L_x_3464) ;  /* 0x000000000f087348 */ /* 0x000fea0003c00000 */
[----:B------:R0:W1:Y:S02]  /*30160*/  SHFL.IDX P6, R14, R13, R12, R11 ;  /* 0x0000000c0d0e7389 */ /* 0x00006400000c000b */
[----:B01----:R-:W-:Y:S01]  /*30170*/  ENDCOLLECTIVE ;  /* 0x000000000000791b */ /* 0x003fe20003800000 */
.L_x_3464:
        /* <DEDUP_REMOVED lines=9> */
.L_x_3465:
[----:B------:R-:W-:Y:S02]  /*30210*/  SEL R12, R78, R53, P0 ;  /* 0x000000354e0c7207 */ /* 0x000fe40000000000 */
[----:B------:R-:W-:Y:S02]  /*30220*/  SEL R11, R57, R86, P0 ;  /* 0x00000056390b7207 */ /* 0x000fe40000000000 */
[----:B------:R-:W-:Y:S01]  /*30230*/  SEL R57, R124, R113, P0 ;  /* 0x000000717c397207 */ /* 0x000fe20000000000 */
[----:B------:R-:W-:Y:S01]  /*30240*/  IMAD.MOV.U32 R121, RZ, RZ, R14 ;  /* 0x000000ffff797224 */ /* 0x000fe200078e000e */
[----:B------:R-:W-:Y:S02]  /*30250*/  SEL R14, R53, R78, P0 ;  /* 0x0000004e350e7207 */ /* 0x000fe40000000000 */
[----:B------:R-:W-:Y:S02]  /*30260*/  SEL R53, R120, R73, P0 ;  /* 0x0000004978357207 */ /* 0x000fe40000000000 */
[----:B------:R-:W-:-:S02]  /*30270*/  SEL R73, R75, R142, P0 ;  /* 0x0000008e4b497207 */ /* 0x000fc40000000000 */
[----:B------:R-:W-:Y:S01]  /*30280*/  SEL R75, R142, R75, P0 ;  /* 0x0000004b8e4b7207 */ /* 0x000fe20000000000 */
[----:B------:R-:W-:Y:S06]  /*30290*/  BRA `(.L_x_3466) ;  /* 0xffffff1400d07947 */ /* 0x000fec000383ffff */
.L_x_3152:
[----:B------:R-:W-:Y:S01]  /*302a0*/  IMAD.MOV.U32 R13, RZ, RZ, R3 ;  /* 0x000000ffff0d7224 */ /* 0x000fe200078e0003 */
[----:B------:R-:W-:Y:S01]  /*302b0*/  MOV R15, 0xffffffff ;  /* 0xffffffff000f7802 */ /* 0x000fe20000000f00 */
[----:B------:R-:W-:Y:S02]  /*302c0*/  IMAD.MOV.U32 R12, RZ, RZ, RZ ;  /* 0x000000ffff0c7224 */ /* 0x000fe400078e00ff */
[----:B------:R-:W-:-:S07]  /*302d0*/  IMAD.MOV.U32 R11, RZ, RZ, 0x181f ;  /* 0x0000181fff0b7424 */ /* 0x000fce00078e00ff */
[----:B01----:R-:W-:Y:S05]  /*302e0*/  WARPSYNC.COLLECTIVE R15, `(.L_x_3467) ;  /* 0x000000000f087348 */ /* 0x003fea0003c00000 */
[----:B------:R2:W3:Y:S02]  /*302f0*/  SHFL.IDX P6, R14, R13, R12, R11 ;  /* 0x0000000c0d0e7389 */ /* 0x0004e400000c000b */
[----:B0123--:R-:W-:Y:S01]  /*30300*/  ENDCOLLECTIVE ;  /* 0x000000000000791b */ /* 0x00ffe20003800000 */
.L_x_3467:
[----:B------:R-:W-:Y:S02]  /*30310*/  IMAD.MOV.U32 R13, RZ, RZ, R2 ;  /* 0x000000ffff0d7224 */ /* 0x000fe400078e0002 */
[----:B------:R-:W-:-:S07]  /*30320*/  IMAD.MOV.U32 R0, RZ, RZ, R14 ;  /* 0x000000ffff007224 */ /* 0x000fce00078e000e */
[----:B------:R-:W-:Y:S05]  /*30330*/  WARPSYNC.COLLECTIVE R15, `(.L_x_3468) ;  /* 0x000000000f087348 */ /* 0x000fea0003c00000 */
[----:B------:R0:W1:Y:S02]  /*30340*/  SHFL.IDX P6, R14, R13, R12, R11 ;  /* 0x0000000c0d0e7389 */ /* 0x00006400000c000b */
[----:B01----:R-:W-:Y:S01]  /*30350*/  ENDCOLLECTIVE ;  /* 0x000000000000791b */ /* 0x003fe20003800000 */
.L_x_3468:
[----:B------:R-:W-:Y:S05]  /*30360*/  BRA `(.L_x_3469) ;  /* 0xffffff3400447947 */ /* 0x000fea000383ffff */
.L_x_3155:
        /* <DEDUP_REMOVED lines=8> */
.L_x_3471:
[----:B------:R-:W-:Y:S05]  /*303f0*/  BSYNC B1 ;  /* 0x0000000000017941 */ /* 0x000fea0003800000 */
.L_x_3470:
        /* <DEDUP_REMOVED lines=8> */
.L_x_3472:
[----:B------:R-:W-:Y:S05]  /*30480*/  BRA `(.L_x_3473) ;  /* 0xffffff3400647947 */ /* 0x000fea000383ffff */
.L_x_3158:
[----:B------:R-:W-:Y:S01]  /*30490*/  BSSY B1, `(.L_x_3474) ;  /* 0x0000008000017945 */ /* 0x000fe20003800000 */
[----:B0-----:R-:W-:Y:S01]  /*304a0*/  MOV R13, R3 ;  /* 0x00000003000d7202 */ /* 0x001fe20000000f00 */
[----:B------:R-:W-:Y:S02]  /*304b0*/  IMAD.MOV.U32 R12, RZ, RZ, 0x2 ;  /* 0x00000002ff0c7424 */ /* 0x000fe400078e00ff */
[----:B------:R-:W-:Y:S02]  /*304c0*/  IMAD.MOV.U32 R11, RZ, RZ, 0x181f ;  /* 0x0000181fff0b7424 */ /* 0x000fe400078e00ff */
[----:B------:R-:W-:-:S07]  /*304d0*/  IMAD.MOV.U32 R15, RZ, RZ, -0x1 ;  /* 0xffffffffff0f7424 */ /* 0x000fce00078e00ff */
[----:B-1234-:R-:W-:Y:S05]  /*304e0*/  WARPSYNC.COLLECTIVE R15, `(.L_x_3475) ;  /* 0x000000000f087348 */ /* 0x01efea0003c00000 */
[----:B----4-:R0:W4:Y:S02]  /*304f0*/  SHFL.IDX P6, R14, R13, R12, R11 ;  /* 0x0000000c0d0e7389 */ /* 0x01012400000c000b */
[----:B01234-:R-:W-:Y:S01]  /*30500*/  ENDCOLLECTIVE ;  /* 0x000000000000791b */ /* 0x01ffe20003800000 */
.L_x_3475:
[----:B------:R-:W-:Y:S05]  /*30510*/  BSYNC B1 ;  /* 0x0000000000017941 */ /* 0x000fea0003800000 */
.L_x_3474:
        /* <DEDUP_REMOVED lines=8> */
.L_x_3476:
[----:B------:R-:W-:Y:S05]  /*305a0*/  BRA `(.L_x_3477) ;  /* 0xffffff3400847947 */ /* 0x000fea000383ffff */
.L_x_3161:
[----:B------:R-:W-:Y:S01]  /*305b0*/  BSSY B1, `(.L_x_3478) ;  /* 0x0000008000017945 */ /* 0x000fe20003800000 */
[----:B0-----:R-:W-:Y:S01]  /*305c0*/  IMAD.MOV.U32 R13, RZ, RZ, R3 ;  /* 0x000000ffff0d7224 */ /* 0x001fe200078e0003 */
[----:B------:R-:W-:Y:S01]  /*305d0*/  MOV R15, 0xffffffff ;  /* 0xffffffff000f7802 */ /* 0x000fe20000000f00 */
[----:B------:R-:W-:Y:S02]  /*305e0*/  IMAD.MOV.U32 R12, RZ, RZ, 0x3 ;  /* 0x00000003ff0c7424 */ /* 0x000fe400078e00ff */
[----:B------:R-:W-:-:S07]  /*305f0*/  IMAD.MOV.U32 R11, RZ, RZ, 0x181f ;  /* 0x0000181fff0b7424 */ /* 0x000fce00078e00ff */
[----:B-1234-:R-:W-:Y:S05]  /*30600*/  WARPSYNC.COLLECTIVE R15, `(.L_x_3479) ;  /* 0x000000000f087348 */ /* 0x01efea0003c00000 */
[----:B------:R0:W0:Y:S02]  /*30610*/  SHFL.IDX P6, R14, R13, R12, R11 ;  /* 0x0000000c0d0e7389 */ /* 0x00002400000c000b */
[----:B01234-:R-:W-:Y:S01]  /*30620*/  ENDCOLLECTIVE ;  /* 0x000000000000791b */ /* 0x01ffe20003800000 */
.L_x_3479:
[----:B------:R-:W-:Y:S05]  /*30630*/  BSYNC B1 ;  /* 0x0000000000017941 */ /* 0x000fea0003800000 */
.L_x_3478:
        /* <DEDUP_REMOVED lines=8> */
.L_x_3480:
[----:B------:R-:W-:Y:S05]  /*306c0*/  BRA `(.L_x_3481) ;  /* 0xffffff3400a47947 */ /* 0x000fea000383ffff */
.L_x_3177:
[----:B0-----:R-:W0:Y:S01]  /*306d0*/  S2R R8, SR_TID.X ;  /* 0x0000000000087919 */ /* 0x001e220000002100 */
[----:B------:R-:W-:Y:S01]  /*306e0*/  BSSY B1, `(.L_x_3482) ;  /* 0x000000a000017945 */ /* 0x000fe20003800000 */
[----:B------:R-:W-:Y:S01]  /*306f0*/  IMAD.MOV.U32 R12, RZ, RZ, RZ ;  /* 0x000000ffff0c7224 */ /* 0x000fe200078e00ff */
[----:B------:R-:W-:Y:S01]  /*30700*/  MOV R11, 0x1f ;  /* 0x0000001f000b7802 */ /* 0x000fe20000000f00 */
[----:B------:R-:W-:Y:S01]  /*30710*/  IMAD.MOV.U32 R15, RZ, RZ, -0x1 ;  /* 0xffffffffff0f7424 */ /* 0x000fe200078e00ff */
[----:B0-----:R-:W-:-:S04]  /*30720*/  SHF.R.U32.HI R8, RZ, 0x5, R8 ;  /* 0x00000005ff087819 */ /* 0x001fc80000011608 */
[----:B------:R-:W-:-:S05]  /*30730*/  LOP3.LUT R8, R8, 0x3, RZ, 0xc0, !PT ;  /* 0x0000000308087812 */ /* 0x000fca00078ec0ff */
[----:B------:R-:W-:-:S07]  /*30740*/  IMAD.MOV.U32 R13, RZ, RZ, R8 ;  /* 0x000000ffff0d7224 */ /* 0x000fce00078e0008 */
[----:B-1----:R-:W-:Y:S05]  /*30750*/  WARPSYNC.COLLECTIVE R15, `(.L_x_3483) ;  /* 0x000000000f087348 */ /* 0x002fea0003c00000 */
[----:B------:R0:W2:Y:S02]  /*30760*/  SHFL.IDX P6, R14, R13, R12, R11 ;  /* 0x0000000c0d0e7389 */ /* 0x0000a400000c000b */
[----:B012---:R-:W-:Y:S01]  /*30770*/  ENDCOLLECTIVE ;  /* 0x000000000000791b */ /* 0x007fe20003800000 */
.L_x_3483:
[----:B------:R-:W-:Y:S05]  /*30780*/  BSYNC B1 ;  /* 0x0000000000017941 */ /* 0x000fea0003800000 */
.L_x_3482:
[----:B------:R-:W-:Y:S05]  /*30790*/  BRA `(.L_x_3484) ;  /* 0xffffff4c00647947 */ /* 0x000fea000383ffff */
.L_x_3179:
[----:B------:R-:W-:Y:S01]  /*307a0*/  BSSY B1, `(.L_x_3485) ;  /* 0x0000006000017945 */ /* 0x000fe20003800000 */
[----:B------:R-:W-:-:S07]  /*307b0*/  IMAD.MOV.U32 R15, RZ, RZ, -0x1 ;  /* 0xffffffffff0f7424 */ /* 0x000fce00078e00ff */
[----:B012---:R-:W-:Y:S05]  /*307c0*/  WARPSYNC.COLLECTIVE R15, `(.L_x_3486) ;  /* 0x000000000f0c7348 */ /* 0x007fea0003c00000 */
[----:B------:R-:W-:Y:S02]  /*307d0*/  ELECT P6, UR62, PT ;  /* 0x00000000003e782f */ /* 0x000fe400038c0000 */
[----:B------:R-:W-:Y:S01]  /*307e0*/  MOV R14, UR62 ;  /* 0x0000003e000e7c02 */ /* 0x000fe20008000f00 */
[----:B012---:R-:W-:Y:S10]  /*307f0*/  ENDCOLLECTIVE ;  /* 0x000000000000791b */ /* 0x007ff40003800000 */
.L_x_3486:
[----:B------:R-:W-:Y:S05]  /*30800*/  BSYNC B1 ;  /* 0x0000000000017941 */ /* 0x000fea0003800000 */
.L_x_3485:
[----:B------:R-:W-:Y:S05]  /*30810*/  BRA `(.L_x_3178) ;  /* 0xffffff4c005c7947 */ /* 0x000fea000383ffff */
.L_x_3181:
[----:B--2---:R2:W3:Y:S02]  /*30820*/  SYNCS.PHASECHK.TRANS64.TRYWAIT P0, [R22+URZ+0x38820], R6 ;  /* 0x03882006160075a7 */ /* 0x0044e4000800017f */
[----:B---3--:R-:W-:Y:S05]  /*30830*/  @!P0 NANOSLEEP.SYNCS 0x989680 ;  /* 0x009896800000895d */ /* 0x008fea0003900000 */
[----:B------:R-:W3:Y:S02]  /*30840*/  @!P0 SYNCS.PHASECHK.TRANS64 P0, [R22+URZ+0x38820], R6 ;  /* 0x03882006160085a7 */ /* 0x000ee4000800007f */
[----:B---3--:R-:W-:Y:S05]  /*30850*/  @!P0 BRA `(.L_x_3181) ;  /* 0xfffffffc00f08947 */ /* 0x008fea000383ffff */
[----:B------:R-:W-:Y:S05]  /*30860*/  BRA `(.L_x_3487) ;  /* 0xffffff4c006c7947 */ /* 0x000fea000383ffff */
.L_x_3185:
[----:B-1----:R1:W3:Y:S02]  /*30870*/  SYNCS.PHASECHK.TRANS64.TRYWAIT P0, [R10+URZ+0x388a0], R9 ;  /* 0x0388a0090a0075a7 */ /* 0x0022e4000800017f */
[----:B---3--:R-:W-:Y:S05]  /*30880*/  @!P0 NANOSLEEP.SYNCS 0x989680 ;  /* 0x009896800000895d */ /* 0x008fea0003900000 */
[----:B------:R-:W3:Y:S02]  /*30890*/  @!P0 SYNCS.PHASECHK.TRANS64 P0, [R10+URZ+0x388a0], R9 ;  /* 0x0388a0090a0085a7 */ /* 0x000ee4000800007f */
[----:B---3--:R-:W-:Y:S05]  /*308a0*/  @!P0 BRA `(.L_x_3185) ;  /* 0xfffffffc00f08947 */ /* 0x008fea000383ffff */
[----:B------:R-:W-:Y:S05]  /*308b0*/  BRA `(.L_x_3488) ;  /* 0xffffff4c00847947 */ /* 0x000fea000383ffff */
.L_x_3191:
[----:B0-----:R0:W2:Y:S02]  /*308c0*/  SYNCS.PHASECHK.TRANS64.TRYWAIT P0, [R10+URZ+0x388c0], R9 ;  /* 0x0388c0090a0075a7 */ /* 0x0010a4000800017f */
[----:B--2---:R-:W-:Y:S05]  /*308d0*/  @!P0 NANOSLEEP.SYNCS 0x989680 ;  /* 0x009896800000895d */ /* 0x004fea0003900000 */
[----:B------:R-:W2:Y:S02]  /*308e0*/  @!P0 SYNCS.PHASECHK.TRANS64 P0, [R10+URZ+0x388c0], R9 ;  /* 0x0388c0090a0085a7 */ /* 0x000ea4000800007f */
[----:B--2---:R-:W-:Y:S05]  /*308f0*/  @!P0 BRA `(.L_x_3191) ;  /* 0xfffffffc00f08947 */ /* 0x004fea000383ffff */
[----:B------:R-:W-:Y:S05]  /*30900*/  BRA `(.L_x_3489) ;  /* 0xffffff5000407947 */ /* 0x000fea000383ffff */
.L_x_3199:
[----:B0-----:R0:W1:Y:S02]  /*30910*/  SYNCS.PHASECHK.TRANS64.TRYWAIT P1, [R9+URZ+0x388a0], R8 ;  /* 0x0388a008090075a7 */ /* 0x001064000802017f */
[----:B-1----:R-:W-:Y:S05]  /*30920*/  @!P1 NANOSLEEP.SYNCS 0x989680 ;  /* 0x009896800000995d */ /* 0x002fea0003900000 */
[----:B------:R-:W1:Y:S02]  /*30930*/  @!P1 SYNCS.PHASECHK.TRANS64 P1, [R9+URZ+0x388a0], R8 ;  /* 0x0388a008090095a7 */ /* 0x000e64000802007f */
[----:B-1----:R-:W-:Y:S05]  /*30940*/  @!P1 BRA `(.L_x_3199) ;  /* 0xfffffffc00f09947 */ /* 0x002fea000383ffff */
[----:B------:R-:W-:Y:S05]  /*30950*/  BRA `(.L_x_3490) ;  /* 0xffffff5400387947 */ /* 0x000fea000383ffff */
.L_x_3205:
[----:B-1----:R1:W2:Y:S02]  /*30960*/  SYNCS.PHASECHK.TRANS64.TRYWAIT P1, [R9+URZ+0x388c0], R8 ;  /* 0x0388c008090075a7 */ /* 0x0022a4000802017f */
[----:B--2---:R-:W-:Y:S05]  /*30970*/  @!P1 NANOSLEEP.SYNCS 0x989680 ;  /* 0x009896800000995d */ /* 0x004fea0003900000 */
[----:B------:R-:W2:Y:S02]  /*30980*/  @!P1 SYNCS.PHASECHK.TRANS64 P1, [R9+URZ+0x388c0], R8 ;  /* 0x0388c008090095a7 */ /* 0x000ea4000802007f */
[----:B--2---:R-:W-:Y:S05]  /*30990*/  @!P1 BRA `(.L_x_3205) ;  /* 0xfffffffc00f09947 */ /* 0x004fea000383ffff */
[----:B------:R-:W-:Y:S05]  /*309a0*/  BRA `(.L_x_3491) ;  /* 0xffffff5400f07947 */ /* 0x000fea000383ffff */
.L_x_3221:
[----:B------:R-:W1:Y:S01]  /*309b0*/  S2R R20, SR_TID.X ;  /* 0x0000000000147919 */ /* 0x000e620000002100 */
[----:B------:R-:W-:Y:S01]  /*309c0*/  BSSY B0, `(.L_x_3492) ;  /* 0x000000a000007945 */ /* 0x000fe20003800000 */
[----:B------:R-:W-:Y:S01]  /*309d0*/  MOV R12, RZ ;  /* 0x000000ff000c7202 */ /* 0x000fe20000000f00 */
[----:B------:R-:W-:Y:S02]  /*309e0*/  IMAD.MOV.U32 R11, RZ, RZ, 0x1f ;  /* 0x0000001fff0b7424 */ /* 0x000fe400078e00ff */
[----:B------:R-:W-:Y:S01]  /*309f0*/  IMAD.MOV.U32 R15, RZ, RZ, -0x1 ;  /* 0xffffffffff0f7424 */ /* 0x000fe200078e00ff */
[----:B-1----:R-:W-:-:S04]  /*30a00*/  SHF.R.U32.HI R9, RZ, 0x5, R20 ;  /* 0x00000005ff097819 */ /* 0x002fc80000011614 */
[----:B------:R-:W-:-:S05]  /*30a10*/  LOP3.LUT R9, R9, 0x3, RZ, 0xc0, !PT ;  /* 0x0000000309097812 */ /* 0x000fca00078ec0ff */
[----:B------:R-:W-:-:S07]  /*30a20*/  IMAD.MOV.U32 R13, RZ, RZ, R9 ;  /* 0x000000ffff0d7224 */ /* 0x000fce00078e0009 */
[----:B0----5:R-:W-:Y:S05]  /*30a30*/  WARPSYNC.COLLECTIVE R15, `(.L_x_3493) ;  /* 0x000000000f087348 */ /* 0x021fea0003c00000 */
[----:B------:R1:W2:Y:S02]  /*30a40*/  SHFL.IDX P6, R14, R13, R12, R11 ;  /* 0x0000000c0d0e7389 */ /* 0x0002a400000c000b */
[----:B012--5:R-:W-:Y:S01]  /*30a50*/  ENDCOLLECTIVE ;  /* 0x000000000000791b */ /* 0x027fe20003800000 */
.L_x_3493:
[----:B------:R-:W-:Y:S05]  /*30a60*/  BSYNC B0 ;  /* 0x0000000000007941 */ /* 0x000fea0003800000 */
.L_x_3492:
[----:B------:R-:W-:Y:S05]  /*30a70*/  BRA `(.L_x_3494) ;  /* 0xffffff6400547947 */ /* 0x000fea000383ffff */
.L_x_3224:
[----:B0-----:R0:W1:Y:S02]  /*30a80*/  SYNCS.PHASECHK.TRANS64.TRYWAIT P0, [R6+URZ+0x38880], R20 ;  /* 0x03888014060075a7 */ /* 0x001064000800017f */
[----:B-1----:R-:W-:Y:S05]  /*30a90*/  @!P0 NANOSLEEP.SYNCS 0x989680 ;  /* 0x009896800000895d */ /* 0x002fea0003900000 */
[----:B------:R-:W1:Y:S02]  /*30aa0*/  @!P0 SYNCS.PHASECHK.TRANS64 P0, [R6+URZ+0x38880], R20 ;  /* 0x03888014060085a7 */ /* 0x000e64000800007f */
[----:B-1----:R-:W-:Y:S05]  /*30ab0*/  @!P0 BRA `(.L_x_3224) ;  /* 0xfffffffc00f08947 */ /* 0x002fea000383ffff */
[----:B------:R-:W-:Y:S05]  /*30ac0*/  BRA `(.L_x_3495) ;  /* 0xffffff6400747947 */ /* 0x000fea000383ffff */
.L_x_3225:
[----:B------:R-:W-:Y:S01]  /*30ad0*/  BSSY B0, `(.L_x_3496) ;  /* 0x0000008000007945 */ /* 0x000fe20003800000 */
[----:B------:R-:W-:Y:S01]  /*30ae0*/  IMAD.MOV.U32 R13, RZ, RZ, R8 ;  /* 0x000000ffff0d7224 */ /* 0x000fe200078e0008 */
[----:B-1----:R-:W-:Y:S01]  /*30af0*/  MOV R12, RZ ;  /* 0x000000ff000c7202 */ /* 0x002fe20000000f00 */
[----:B------:R-:W-:Y:S02]  /*30b00*/  IMAD.MOV.U32 R11, RZ, RZ, 0x181f ;  /* 0x0000181fff0b7424 */ /* 0x000fe400078e00ff */
[----:B------:R-:W-:-:S07]  /*30b10*/  IMAD.MOV.U32 R15, RZ, RZ, -0x1 ;  /* 0xffffffffff0f7424 */ /* 0x000fce00078e00ff */
[----:B0-----:R-:W-:Y:S05]  /*30b20*/  WARPSYNC.COLLECTIVE R15, `(.L_x_3497) ;  /* 0x000000000f087348 */ /* 0x001fea0003c00000 */
[----:B------:R1:W2:Y:S02]  /*30b30*/  SHFL.IDX P6, R14, R13, R12, R11 ;  /* 0x0000000c0d0e7389 */ /* 0x0002a400000c000b */
[----:B012---:R-:W-:Y:S01]  /*30b40*/  ENDCOLLECTIVE ;  /* 0x000000000000791b */ /* 0x007fe20003800000 */
.L_x_3497:
[----:B------:R-:W-:Y:S05]  /*30b50*/  BSYNC B0 ;  /* 0x0000000000007941 */ /* 0x000fea0003800000 */
.L_x_3496:
[----:B------:R-:W-:Y:S01]  /*30b60*/  MOV R13, R7 ;  /* 0x00000007000d7202 */ /* 0x000fe20000000f00 */
[----:B------:R-:W-:Y:S01]  /*30b70*/  IMAD.MOV.U32 R12, RZ, RZ, RZ ;  /* 0x000000ffff0c7224 */ /* 0x000fe200078e00ff */
[----:B------:R-:W0:Y:S01]  /*30b80*/  LDC R25, c[0x0][0x2f4] ;  /* 0x0000bd00ff197b82 */ /* 0x000e220000000800 */
[----:B------:R-:W-:Y:S01]  /*30b90*/  IMAD.MOV.U32 R11, RZ, RZ, 0x181f ;  /* 0x0000181fff0b7424 */ /* 0x000fe200078e00ff */
[----:B------:R-:W-:Y:S01]  /*30ba0*/  LOP3.LUT R21, R30, 0x80, RZ, 0xfc, !PT ;  /* 0x000000801e157812 */ /* 0x000fe200078efcff */
[----:B------:R-:W-:Y:S02]  /*30bb0*/  IMAD.MOV.U32 R15, RZ, RZ, -0x1 ;  /* 0xffffffffff0f7424 */ /* 0x000fe400078e00ff */
[----:B------:R-:W-:-:S07]  /*30bc0*/  IMAD.MOV.U32 R3, RZ, RZ, R14 ;  /* 0x000000ffff037224 */ /* 0x000fce00078e000e */
[----:B0-----:R-:W-:Y:S05]  /*30bd0*/  WARPSYNC.COLLECTIVE R15, `(.L_x_3498) ;  /* 0x000000000f087348 */ /* 0x001fea0003c00000 */
[----:B------:R1:W2:Y:S02]  /*30be0*/  SHFL.IDX P6, R14, R13, R12, R11 ;  /* 0x0000000c0d0e7389 */ /* 0x0002a400000c000b */
[----:B012---:R-:W-:Y:S01]  /*30bf0*/  ENDCOLLECTIVE ;  /* 0x000000000000791b */ /* 0x007fe20003800000 */
.L_x_3498:
[----:B------:R-:W-:Y:S01]  /*30c00*/  IMAD.IADD R5, R22, 0x1, R5 ;  /* 0x0000000116057824 */ /* 0x000fe200078e0205 */
[----:B------:R-:W-:Y:S01]  /*30c10*/  ISETP.GE.AND P1, PT, R30, R25, PT ;  /* 0x000000191e00720c */ /* 0x000fe20003f26270 */
[----:B------:R-:W-:Y:S01]  /*30c20*/  IMAD.MOV.U32 R13, RZ, RZ, R8 ;  /* 0x000000ffff0d7224 */ /* 0x000fe200078e0008 */
[----:B------:R-:W-:Y:S02]  /*30c30*/  MOV R12, 0x1 ;  /* 0x00000001000c7802 */ /* 0x000fe40000000f00 */
[----:B------:R-:W-:Y:S02]  /*30c40*/  ISETP.LT.OR P2, PT, R27, 0x1, P1 ;  /* 0x000000011b00780c */ /* 0x000fe40000f41670 */
[----:B------:R-:W-:-:S11]  /*30c50*/  MOV R2, R14 ;  /* 0x0000000e00027202 */ /* 0x000fd60000000f00 */
[----:B------:R-:W-:Y:S05]  /*30c60*/  WARPSYNC.COLLECTIVE R15, `(.L_x_3499) ;  /* 0x000000000f087348 */ /* 0x000fea0003c00000 */
[----:B------:R0:W1:Y:S02]  /*30c70*/  SHFL.IDX P6, R14, R13, R12, R11 ;  /* 0x0000000c0d0e7389 */ /* 0x00006400000c000b */
[----:B01----:R-:W-:Y:S01]  /*30c80*/  ENDCOLLECTIVE ;  /* 0x000000000000791b */ /* 0x003fe20003800000 */
.L_x_3499:
[----:B------:R-:W-:-:S05]  /*30c90*/  IADD3 R2, P0, R30, R2, RZ ;  /* 0x000000021e027210 */ /* 0x000fca0007f1e0ff */
[----:B------:R-:W-:Y:S01]  /*30ca0*/  IMAD.X R3, RZ, RZ, R3, P0 ;  /* 0x000000ffff037224 */ /* 0x000fe200000e0603 */
[----:B------:R-:W-:Y:S02]  /*30cb0*/  ISETP.GE.AND P0, PT, R21, R25, PT ;  /* 0x000000191500720c */ /* 0x000fe40003f06270 */
[----:B------:R-:W5:Y:S01]  /*30cc0*/  LDL.LU R21, [R1] ;  /* 0x0000000001157983 */ /* 0x000f620000300800 */
[C---:B------:R-:W-:Y:S02]  /*30cd0*/  ISETP.GE.AND P3, PT, R27.reuse, 0x11, PT ;  /* 0x000000111b00780c */ /* 0x040fe40003f66270 */
[C---:B------:R-:W-:Y:S01]  /*30ce0*/  ISETP.GE.AND P5, PT, R27.reuse, 0x31, PT ;  /* 0x000000311b00780c */ /* 0x040fe20003fa6270 */
[----:B------:R-:W-:Y:S01]  /*30cf0*/  @!PT LDS RZ, [RZ] ;  /* 0x00000000fffff984 */ /* 0x000fe20000000800 */
[----:B------:R-:W-:Y:S01]  /*30d00*/  @!PT LDS RZ, [RZ] ;  /* 0x00000000fffff984 */ /* 0x000fe20000000800 */
[----:B------:R-:W-:Y:S01]  /*30d10*/  @!PT LDS RZ, [RZ] ;  /* 0x00000000fffff984 */ /* 0x000fe20000000800 */
[----:B------:R-:W-:Y:S01]  /*30d20*/  LDGSTS.E.BYPASS.LTC128B.128 [R5+0x10400], desc[UR36][R2.64], !P2 ;  /* 0x1040000002057fae */ /* 0x000fe2000d101d64 */
[C---:B------:R-:W-:Y:S01]  /*30d30*/  ISETP.LT.OR P2, PT, R27.reuse, 0x1, P0 ;  /* 0x000000011b00780c */ /* 0x040fe20000741670 */
[----:B------:R-:W-:Y:S01]  /*30d40*/  IMAD.MOV.U32 R13, RZ, RZ, R7 ;  /* 0x000000ffff0d7224 */ /* 0x000fe200078e0007 */
[----:B------:R-:W-:-:S11]  /*30d50*/  ISETP.GE.AND P4, PT, R27, 0x41, PT ;  /* 0x000000411b00780c */ /* 0x000fd60003f86270 */
[----:B------:R0:W-:Y:S02]  /*30d60*/  LDGSTS.E.BYPASS.LTC128B.128 [R5+0x14400], desc[UR36][R2.64+0x80], !P2 ;  /* 0x1440008002057fae */ /* 0x0001e4000d101d64 */
[----:B0-----:R-:W-:-:S07]  /*30d70*/  IMAD.MOV.U32 R3, RZ, RZ, R14 ;  /* 0x000000ffff037224 */ /* 0x001fce00078e000e */
[----:B-----5:R-:W-:Y:S05]  /*30d80*/  WARPSYNC.COLLECTIVE R15, `(.L_x_3500) ;  /* 0x000000000f087348 */ /* 0x020fea0003c00000 */
[----:B------:R0:W1:Y:S02]  /*30d90*/  SHFL.IDX P6, R14, R13, R12, R11 ;  /* 0x0000000c0d0e7389 */ /* 0x00006400000c000b */
[----:B01---5:R-:W-:Y:S01]  /*30da0*/  ENDCOLLECTIVE ;  /* 0x000000000000791b */ /* 0x023fe20003800000 */
.L_x_3500:
[----:B------:R-:W-:Y:S02]  /*30db0*/  IMAD.MOV.U32 R13, RZ, RZ, R8 ;  /* 0x000000ffff0d7224 */ /* 0x000fe400078e0008 */
[----:B------:R-:W-:Y:S02]  /*30dc0*/  IMAD.MOV.U32 R12, RZ, RZ, 0x2 ;  /* 0x00000002ff0c7424 */ /* 0x000fe400078e00ff */
[----:B------:R-:W-:-:S07]  /*30dd0*/  IMAD.MOV.U32 R2, RZ, RZ, R14 ;  /* 0x000000ffff027224 */ /* 0x000fce00078e000e */
[----:B------:R-:W-:Y:S05]  /*30de0*/  WARPSYNC.COLLECTIVE R15, `(.L_x_3501) ;  /* 0x000000000f087348 */ /* 0x000fea0003c00000 */
[----:B------:R0:W1:Y:S02]  /*30df0*/  SHFL.IDX P6, R14, R13, R12, R11 ;  /* 0x0000000c0d0e7389 */ /* 0x00006400000c000b */
[----:B01----:R-:W-:Y:S01]  /*30e00*/  ENDCOLLECTIVE ;  /* 0x000000000000791b */ /* 0x003fe20003800000 */
.L_x_3501:
[----:B------:R-:W-:-:S04]  /*30e10*/  IADD3 R2, P2, R30, R2, RZ ;  /* 0x000000021e027210 */ /* 0x000fc80007f5e0ff */
[----:B------:R-:W-:Y:S02]  /*30e20*/  IADD3.X R3, RZ, R3, RZ, P2, !PT ;  /* 0x00000003ff037210 */ /* 0x000fe400017fe4ff */
        /* <DEDUP_REMOVED lines=12> */
.L_x_3502:
[----:B------:R-:W-:Y:S01]  /*30ef0*/  IMAD.MOV.U32 R13, RZ, RZ, R8 ;  /* 0x000000ffff0d7224 */ /* 0x000fe200078e0008 */
[----:B------:R-:W-:Y:S01]  /*30f00*/  MOV R12, 0x3 ;  /* 0x00000003000c7802 */ /* 0x000fe20000000f00 */
[----:B------:R-:W-:-:S07]  /*30f10*/  IMAD.MOV.U32 R2, RZ, RZ, R14 ;  /* 0x000000ffff027224 */ /* 0x000fce00078e000e */
[----:B------:R-:W-:Y:S05]  /*30f20*/  WARPSYNC.COLLECTIVE R15, `(.L_x_3503) ;  /* 0x000000000f087348 */ /* 0x000fea0003c00000 */
[----:B------:R0:W1:Y:S02]  /*30f30*/  SHFL.IDX P6, R14, R13, R12, R11 ;  /* 0x0000000c0d0e7389 */ /* 0x00006400000c000b */
[----:B01----:R-:W-:Y:S01]  /*30f40*/  ENDCOLLECTIVE ;  /* 0x000000000000791b */ /* 0x003fe20003800000 */
.L_x_3503:
        /* <DEDUP_REMOVED lines=14> */
.L_x_3504:
[----:B------:R-:W-:Y:S02]  /*31030*/  IMAD.MOV.U32 R13, RZ, RZ, R8 ;  /* 0x000000ffff0d7224 */ /* 0x000fe400078e0008 */
[----:B------:R-:W-:Y:S02]  /*31040*/  IMAD.MOV.U32 R12, RZ, RZ, 0x4 ;  /* 0x00000004ff0c7424 */ /* 0x000fe400078e00ff */
[----:B------:R-:W-:-:S07]  /*31050*/  IMAD.MOV.U32 R2, RZ, RZ, R14 ;  /* 0x000000ffff027224 */ /* 0x000fce00078e000e */
[----:B------:R-:W-:Y:S05]  /*31060*/  WARPSYNC.COLLECTIVE R15, `(.L_x_3505) ;  /* 0x000000000f087348 */ /* 0x000fea0003c00000 */
[----:B------:R0:W1:Y:S02]  /*31070*/  SHFL.IDX P6, R14, R13, R12, R11 ;  /* 0x0000000c0d0e7389 */ /* 0x00006400000c000b */
[----:B01----:R-:W-:Y:S01]  /*31080*/  ENDCOLLECTIVE ;  /* 0x000000000000791b */ /* 0x003fe20003800000 */
.L_x_3505:
        /* <DEDUP_REMOVED lines=14> */
.L_x_3506:
[----:B------:R-:W-:Y:S01]  /*31170*/  IMAD.MOV.U32 R13, RZ, RZ, R8 ;  /* 0x000000ffff0d7224 */ /* 0x000fe200078e0008 */
[----:B------:R-:W-:Y:S01]  /*31180*/  MOV R12, 0x5 ;  /* 0x00000005000c7802 */ /* 0x000fe20000000f00 */
[----:B------:R-:W-:-:S07]  /*31190*/  IMAD.MOV.U32 R2, RZ, RZ, R14 ;  /* 0x000000ffff027224 */ /* 0x000fce00078e000e */
[----:B------:R-:W-:Y:S05]  /*311a0*/  WARPSYNC.COLLECTIVE R15, `(.L_x_3507) ;  /* 0x000000000f087348 */ /* 0x000fea0003c00000 */
[----:B------:R0:W1:Y:S02]  /*311b0*/  SHFL.IDX P6, R14, R13, R12, R11 ;  /* 0x0000000c0d0e7389 */ /* 0x00006400000c000b */
[----:B01----:R-:W-:Y:S01]  /*311c0*/  ENDCOLLECTIVE ;  /* 0x000000000000791b */ /* 0x003fe20003800000 */
.L_x_3507:
[----:B------:R-:W-:-:S05]  /*311d0*/  IADD3 R2, P2, R30, R2, RZ ;  /* 0x000000021e027210 */ /* 0x000fca0007f5e0ff */
[----:B------:R-:W-:Y:S01]  /*311e0*/  IMAD.X R3, RZ, RZ, R3, P2 ;  /* 0x000000ffff037224 */ /* 0x000fe200010e0603 */
[----:B------:R-:W-:Y:S01]  /*311f0*/  ISETP.LT.OR P2, PT, R27, 0x41, P1 ;  /* 0x000000411b00780c */ /* 0x000fe20000f41670 */
[----:B------:R-:W-:Y:S01]  /*31200*/  IMAD.MOV.U32 R13, RZ, RZ, R7 ;  /* 0x000000ffff0d7224 */ /* 0x000fe200078e0007 */
[----:B------:R-:W-:-:S04]  /*31210*/  LOP3.LUT R21, R21, 0xffffffef, RZ, 0xc0, !PT ;  /* 0xffffffef15157812 */ /* 0x000fc800078ec0ff */
[----:B------:R-:W-:Y:S02]  /*31220*/  @P3 LOP3.LUT R21, R21, 0x10, RZ, 0xfc, !PT ;  /* 0x0000001015153812 */ /* 0x000fe400078efcff */
[----:B------:R-:W-:-:S05]  /*31230*/  ISETP.GE.AND P3, PT, R27, 0x51, PT ;  /* 0x000000511b00780c */ /* 0x000fca0003f66270 */
[----:B------:R-:W-:Y:S01]  /*31240*/  @!PT LDS RZ, [RZ] ;  /* 0x00000000fffff984 */ /* 0x000fe20000000800 */
[----:B------:R-:W-:Y:S01]  /*31250*/  @!PT LDS RZ, [RZ] ;  /* 0x00000000fffff984 */ /* 0x000fe20000000800 */
[----:B------:R-:W-:Y:S01]  /*31260*/  @!PT LDS RZ, [RZ] ;  /* 0x00000000fffff984 */ /* 0x000fe20000000800 */
[----:B------:R-:W-:Y:S01]  /*31270*/  LDGSTS.E.BYPASS.LTC128B.128 [R5+0x12400], desc[UR36][R2.64], !P2 ;  /* 0x1240000002057fae */ /* 0x000fe2000d101d64 */
[----:B------:R-:W-:Y:S02]  /*31280*/  ISETP.LT.OR P2, PT, R27, 0x41, P0 ;  /* 0x000000411b00780c */ /* 0x000fe40000741670 */
[----:B------:R-:W-:-:S11]  /*31290*/  LOP3.LUT R21, R21, 0xfffffff7, RZ, 0xc0, !PT ;  /* 0xfffffff715157812 */ /* 0x000fd600078ec0ff */
[----:B------:R0:W-:Y:S02]  /*312a0*/  LDGSTS.E.BYPASS.LTC128B.128 [R5+0x16400], desc[UR36][R2.64+0x80], !P2 ;  /* 0x1640008002057fae */ /* 0x0001e4000d101d64 */
[----:B0-----:R-:W-:-:S07]  /*312b0*/  IMAD.MOV.U32 R3, RZ, RZ, R14 ;  /* 0x000000ffff037224 */ /* 0x001fce00078e000e */
[----:B------:R-:W-:Y:S05]  /*312c0*/  WARPSYNC.COLLECTIVE R15, `(.L_x_3508) ;  /* 0x000000000f087348 */ /* 0x000fea0003c00000 */
[----:B------:R0:W1:Y:S02]  /*312d0*/  SHFL.IDX P6, R14, R13, R12, R11 ;  /* 0x0000000c0d0e7389 */ /* 0x00006400000c000b */
[----:B01----:R-:W-:Y:S01]  /*312e0*/  ENDCOLLECTIVE ;  /* 0x000000000000791b */ /* 0x003fe20003800000 */
.L_x_3508:
[----:B------:R-:W-:Y:S02]  /*312f0*/  IMAD.MOV.U32 R13, RZ, RZ, R8 ;  /* 0x000000ffff0d7224 */ /* 0x000fe400078e0008 */
[----:B------:R-:W-:Y:S02]  /*31300*/  IMAD.MOV.U32 R12, RZ, RZ, 0x6 ;  /* 0x00000006ff0c7424 */ /* 0x000fe400078e00ff */
[----:B------:R-:W-:-:S07]  /*31310*/  IMAD.MOV.U32 R2, RZ, RZ, R14 ;  /* 0x000000ffff027224 */ /* 0x000fce00078e000e */
[----:B------:R-:W-:Y:S05]  /*31320*/  WARPSYNC.COLLECTIVE R15, `(.L_x_3509) ;  /* 0x000000000f087348 */ /* 0x000fea0003c00000 */
[----:B------:R0:W1:Y:S02]  /*31330*/  SHFL.IDX P6, R14, R13, R12, R11 ;  /* 0x0000000c0d0e7389 */ /* 0x00006400000c000b */
[----:B01----:R-:W-:Y:S01]  /*31340*/  ENDCOLLECTIVE ;  /* 0x000000000000791b */ /* 0x003fe20003800000 */
.L_x_3509:
        /* <DEDUP_REMOVED lines=14> */
.L_x_3510:
[----:B------:R-:W-:Y:S01]  /*31430*/  IMAD.MOV.U32 R13, RZ, RZ, R8 ;  /* 0x000000ffff0d7224 */ /* 0x000fe200078e0008 */
[----:B------:R-:W-:Y:S01]  /*31440*/  MOV R12, 0x7 ;  /* 0x00000007000c7802 */ /* 0x000fe20000000f00 */
[----:B------:R-:W-:-:S07]  /*31450*/  IMAD.MOV.U32 R2, RZ, RZ, R14 ;  /* 0x000000ffff027224 */ /* 0x000fce00078e000e */
[----:B------:R-:W-:Y:S05]  /*31460*/  WARPSYNC.COLLECTIVE R15, `(.L_x_3511) ;  /* 0x000000000f087348 */ /* 0x000fea0003c00000 */
[----:B------:R0:W1:Y:S02]  /*31470*/  SHFL.IDX P6, R14, R13, R12, R11 ;  /* 0x0000000c0d0e7389 */ /* 0x00006400000c000b */
[----:B01----:R-:W-:Y:S01]  /*31480*/  ENDCOLLECTIVE ;  /* 0x000000000000791b */ /* 0x003fe20003800000 */
.L_x_3511:
        /* <DEDUP_REMOVED lines=13> */
.L_x_3512:
        /* <DEDUP_REMOVED lines=10> */
[----:B------:R-:W-:-:S05]  /*31600*/  @P6 LOP3.LUT R21, R21, 0x40, RZ, 0xfc, !PT ;  /* 0x0000004015156812 */ /* 0x000fca00078efcff */
[----:B------:R3:W-:Y:S01]  /*31610*/  STL [R1], R21 ;  /* 0x0000001501007387 */ /* 0x0007e20000100800 */
[----:B------:R-:W-:Y:S05]  /*31620*/  BRA `(.L_x_3513) ;  /* 0xffffff6000487947 */ /* 0x000fea000383ffff */
.L_x_3230:
[----:B----4-:R4:W0:Y:S02]  /*31630*/  SYNCS.PHASECHK.TRANS64.TRYWAIT P0, [R6+URZ+0x38840], R20 ;  /* 0x03884014060075a7 */ /* 0x010824000800017f */
[----:B0-----:R-:W-:Y:S05]  /*31640*/  @!P0 NANOSLEEP.SYNCS 0x989680 ;  /* 0x009896800000895d */ /* 0x001fea0003900000 */
[----:B------:R-:W0:Y:S02]  /*31650*/  @!P0 SYNCS.PHASECHK.TRANS64 P0, [R6+URZ+0x38840], R20 ;  /* 0x03884014060085a7 */ /* 0x000e24000800007f */
[----:B0-----:R-:W-:Y:S05]  /*31660*/  @!P0 BRA `(.L_x_3230) ;  /* 0xfffffffc00f08947 */ /* 0x001fea000383ffff */
[----:B------:R-:W-:Y:S05]  /*31670*/  BRA `(.L_x_3514) ;  /* 0xffffff6000a47947 */ /* 0x000fea000383ffff */
.L_x_3231:
[----:B------:R-:W-:Y:S01]  /*31680*/  BSSY B0, `(.L_x_3515) ;  /* 0x0000008000007945 */ /* 0x000fe20003800000 */
[----:B------:R-:W-:Y:S01]  /*31690*/  MOV R13, R0 ;  /* 0x00000000000d7202 */ /* 0x000fe20000000f00 */
[----:B------:R-:W-:Y:S02]  /*316a0*/  IMAD.MOV.U32 R12, RZ, RZ, RZ ;  /* 0x000000ffff0c7224 */ /* 0x000fe400078e00ff */
[----:B------:R-:W-:Y:S02]  /*316b0*/  IMAD.MOV.U32 R11, RZ, RZ, 0x181f ;  /* 0x0000181fff0b7424 */ /* 0x000fe400078e00ff */
[----:B------:R-:W-:-:S07]  /*316c0*/  IMAD.MOV.U32 R15, RZ, RZ, -0x1 ;  /* 0xffffffffff0f7424 */ /* 0x000fce00078e00ff */
[----:B--2-45:R-:W-:Y:S05]  /*316d0*/  WARPSYNC.COLLECTIVE R15, `(.L_x_3516) ;  /* 0x000000000f087348 */ /* 0x034fea0003c00000 */
[----:B------:R0:W1:Y:S02]  /*316e0*/  SHFL.IDX P6, R14, R13, R12, R11 ;  /* 0x0000000c0d0e7389 */ /* 0x00006400000c000b */
[----:B012-45:R-:W-:Y:S01]  /*316f0*/  ENDCOLLECTIVE ;  /* 0x000000000000791b */ /* 0x037fe20003800000 */
.L_x_3516:
[----:B------:R-:W-:Y:S05]  /*31700*/  BSYNC B0 ;  /* 0x0000000000007941 */ /* 0x000fea0003800000 */
.L_x_3515:
[----:B------:R-:W-:Y:S01]  /*31710*/  IMAD.MOV.U32 R13, RZ, RZ, R4 ;  /* 0x000000ffff0d7224 */ /* 0x000fe200078e0004 */
[----:B------:R-:W-:Y:S01]  /*31720*/  MOV R15, 0xffffffff ;  /* 0xffffffff000f7802 */ /* 0x000fe20000000f00 */
[----:B------:R-:W-:Y:S01]  /*31730*/  IMAD.MOV.U32 R12, RZ, RZ, RZ ;  /* 0x000000ffff0c7224 */ /* 0x000fe200078e00ff */
[----:B------:R-:W-:Y:S01]  /*31740*/  MOV R2, R14 ;  /* 0x0000000e00027202 */ /* 0x000fe20000000f00 */
[----:B------:R-:W-:-:S07]  /*31750*/  IMAD.MOV.U32 R11, RZ, RZ, 0x181f ;  /* 0x0000181fff0b7424 */ /* 0x000fce00078e00ff */
[----:B------:R-:W-:Y:S05]  /*31760*/  WARPSYNC.COLLECTIVE R15, `(.L_x_3517) ;  /* 0x000000000f087348 */ /* 0x000fea0003c00000 */
[----:B------:R0:W1:Y:S02]  /*31770*/  SHFL.IDX P6, R14, R13, R12, R11 ;  /* 0x0000000c0d0e7389 */ /* 0x00006400000c000b */
[----:B01----:R-:W-:Y:S01]  /*31780*/  ENDCOLLECTIVE ;  /* 0x000000000000791b */ /* 0x003fe20003800000 */
.L_x_3517:
[----:B------:R-:W-:Y:S01]  /*31790*/  IMAD.MOV.U32 R13, RZ, RZ, R0 ;  /* 0x000000ffff0d7224 */ /* 0x000fe200078e0000 */
[----:B------:R-:W-:Y:S02]  /*317a0*/  MOV R12, 0x1 ;  /* 0x00000001000c7802 */ /* 0x000fe40000000f00 */
        /* <DEDUP_REMOVED lines=16> */
.L_x_3518:
[----:B------:R-:W-:Y:S02]  /*318b0*/  IMAD.MOV.U32 R13, RZ, RZ, R4 ;  /* 0x000000ffff0d7224 */ /* 0x000fe400078e0004 */
[----:B------:R-:W-:-:S07]  /*318c0*/  IMAD.MOV.U32 R2, RZ, RZ, R14 ;  /* 0x000000ffff027224 */ /* 0x000fce00078e000e */
[----:B------:R-:W-:Y:S05]  /*318d0*/  WARPSYNC.COLLECTIVE R15, `(.L_x_3519) ;  /* 0x000000000f087348 */ /* 0x000fea0003c00000 */
[----:B------:R0:W1:Y:S02]  /*318e0*/  SHFL.IDX P6, R14, R13, R12, R11 ;  /* 0x0000000c0d0e7389 */ /* 0x00006400000c000b */
[----:B01----:R-:W-:Y:S01]  /*318f0*/  ENDCOLLECTIVE ;  /* 0x000000000000791b */ /* 0x003fe20003800000 */
.L_x_3519:
        /* <DEDUP_REMOVED lines=18> */
.L_x_3520:
[----:B------:R-:W-:Y:S01]  /*31a20*/  MOV R13, R4 ;  /* 0x00000004000d7202 */ /* 0x000fe20000000f00 */
[----:B------:R-:W-:-:S07]  /*31a30*/  IMAD.MOV.U32 R2, RZ, RZ, R14 ;  /* 0x000000ffff027224 */ /* 0x000fce00078e000e */
[----:B------:R-:W-:Y:S05]  /*31a40*/  WARPSYNC.COLLECTIVE R15, `(.L_x_3521) ;  /* 0x000000000f087348 */ /* 0x000fea0003c00000 */
[----:B------:R0:W1:Y:S02]  /*31a50*/  SHFL.IDX P6, R14, R13, R12, R11 ;  /* 0x0000000c0d0e7389 */ /* 0x00006400000c000b */
[----:B01----:R-:W-:Y:S01]  /*31a60*/  ENDCOLLECTIVE ;  /* 0x000000000000791b */ /* 0x003fe20003800000 */
.L_x_3521:
        /* <DEDUP_REMOVED lines=18> */
.L_x_3522:
[----:B------:R-:W-:Y:S02]  /*31b90*/  IMAD.MOV.U32 R13, RZ, RZ, R4 ;  /* 0x000000ffff0d7224 */ /* 0x000fe400078e0004 */
[----:B------:R-:W-:-:S07]  /*31ba0*/  IMAD.MOV.U32 R2, RZ, RZ, R14 ;  /* 0x000000ffff027224 */ /* 0x000fce00078e000e */
[----:B------:R-:W-:Y:S05]  /*31bb0*/  WARPSYNC.COLLECTIVE R15, `(.L_x_3523) ;  /* 0x000000000f087348 */ /* 0x000fea0003c00000 */
[----:B------:R0:W1:Y:S02]  /*31bc0*/  SHFL.IDX P6, R14, R13, R12, R11 ;  /* 0x0000000c0d0e7389 */ /* 0x00006400000c000b */
[----:B01----:R-:W-:Y:S01]  /*31bd0*/  ENDCOLLECTIVE ;  /* 0x000000000000791b */ /* 0x003fe20003800000 */
.L_x_3523:
        /* <DEDUP_REMOVED lines=16> */
.L_x_3524:
[----:B------:R-:W-:Y:S01]  /*31ce0*/  @!PT LDS RZ, [RZ] ;  /* 0x00000000fffff984 */ /* 0x000fe20000000800 */
[----:B------:R-:W-:Y:S01]  /*31cf0*/  @!PT LDS RZ, [RZ] ;  /* 0x00000000fffff984 */ /* 0x000fe20000000800 */
[----:B------:R-:W-:Y:S01]  /*31d00*/  @!PT LDS RZ, [RZ] ;  /* 0x00000000fffff984 */ /* 0x000fe20000000800 */
[----:B------:R0:W-:Y:S01]  /*31d10*/  @P5 LDGSTS.E.BYPASS.LTC128B.128 [R5+0x2dc00], desc[UR36][R2.64+0x80], !P1 ;  /* 0x2dc0008002055fae */ /* 0x0001e2000c901d64 */
[----:B------:R-:W-:Y:S02]  /*31d20*/  ISETP.GE.AND P5, PT, R30, R8, PT ;  /* 0x000000081e00720c */ /* 0x000fe40003fa6270 */
[----:B------:R-:W-:Y:S01]  /*31d30*/  MOV R13, R4 ;  /* 0x00000004000d7202 */ /* 0x000fe20000000f00 */
[----:B0-----:R-:W-:-:S10]  /*31d40*/  IMAD.MOV.U32 R2, RZ, RZ, R14 ;  /* 0x000000ffff027224 */ /* 0x001fd400078e000e */
[----:B------:R-:W-:Y:S05]  /*31d50*/  WARPSYNC.COLLECTIVE R15, `(.L_x_3525) ;  /* 0x000000000f087348 */ /* 0x000fea0003c00000 */
[----:B------:R0:W1:Y:S02]  /*31d60*/  SHFL.IDX P6, R14, R13, R12, R11 ;  /* 0x0000000c0d0e7389 */ /* 0x00006400000c000b */
[----:B01----:R-:W-:Y:S01]  /*31d70*/  ENDCOLLECTIVE ;  /* 0x000000000000791b */ /* 0x003fe20003800000 */
.L_x_3525:
[----:B------:R-:W-:Y:S01]  /*31d80*/  IMAD.MOV.U32 R13, RZ, RZ, R0 ;  /* 0x000000ffff0d7224 */ /* 0x000fe200078e0000 */
[----:B------:R-:W-:Y:S01]  /*31d90*/  MOV R12, 0x5 ;  /* 0x00000005000c7802 */ /* 0x000fe20000000f00 */
[----:B------:R-:W-:-:S07]  /*31da0*/  IMAD.MOV.U32 R3, RZ, RZ, R14 ;  /* 0x000000ffff037224 */ /* 0x000fce00078e000e */
[----:B------:R-:W-:Y:S05]  /*31db0*/  WARPSYNC.COLLECTIVE R15, `(.L_x_3526) ;  /* 0x000000000f087348 */ /* 0x000fea0003c00000 */
[----:B------:R0:W1:Y:S02]  /*31dc0*/  SHFL.IDX P6, R14, R13, R12, R11 ;  /* 0x0000000c0d0e7389 */ /* 0x00006400000c000b */
[----:B01----:R-:W-:Y:S01]  /*31dd0*/  ENDCOLLECTIVE ;  /* 0x000000000000791b */ /* 0x003fe20003800000 */
.L_x_3526:
[----:B------:R-:W-:-:S05]  /*31de0*/  @P4 IADD3 R3, P0, R30, R3, RZ ;  /* 0x000000031e034210 */ /* 0x000fca0007f1e0ff */
[----:B------:R-:W-:-:S05]  /*31df0*/  @P4 IMAD.X R2, RZ, RZ, R2, P0 ;  /* 0x000000ffff024224 */ /* 0x000fca00000e0602 */
        /* <DEDUP_REMOVED lines=13> */
.L_x_3527:
[----:B------:R-:W-:Y:S02]  /*31ed0*/  IMAD.MOV.U32 R13, RZ, RZ, R0 ;  /* 0x000000ffff0d7224 */ /* 0x000fe400078e0000 */
[----:B------:R-:W-:Y:S02]  /*31ee0*/  IMAD.MOV.U32 R12, RZ, RZ, 0x6 ;  /* 0x00000006ff0c7424 */ /* 0x000fe400078e00ff */
[----:B------:R-:W-:-:S07]  /*31ef0*/  IMAD.MOV.U32 R3, RZ, RZ, R14 ;  /* 0x000000ffff037224 */ /* 0x000fce00078e000e */
[----:B------:R-:W-:Y:S05]  /*31f00*/  WARPSYNC.COLLECTIVE R15, `(.L_x_3528) ;  /* 0x000000000f087348 */ /* 0x000fea0003c00000 */
[----:B------:R0:W1:Y:S02]  /*31f10*/  SHFL.IDX P6, R14, R13, R12, R11 ;  /* 0x0000000c0d0e7389 */ /* 0x00006400000c000b */
[----:B01----:R-:W-:Y:S01]  /*31f20*/  ENDCOLLECTIVE ;  /* 0x000000000000791b */ /* 0x003fe20003800000 */
.L_x_3528:
[----:B------:R-:W-:-:S04]  /*31f30*/  @P3 IADD3 R3, P0, R30, R3, RZ ;  /* 0x000000031e033210 */ /* 0x000fc80007f1e0ff */
[----:B------:R-:W-:-:S04]  /*31f40*/  @P3 IADD3.X R2, RZ, R2, RZ, P0, !PT ;  /* 0x00000002ff023210 */ /* 0x000fc800007fe4ff */
[----:B------:R-:W-:Y:S02]  /*31f50*/  @P3 LOP3.LUT R3, R3, R2, RZ, 0x3c, !PT ;  /* 0x0000000203033212 */ /* 0x000fe400078e3cff */
[----:B------:R-:W-:Y:S02]  /*31f60*/  MOV R13, R4 ;  /* 0x00000004000d7202 */ /* 0x000fe40000000f00 */
        /* <DEDUP_REMOVED lines=11> */
.L_x_3529:
[----:B------:R-:W-:Y:S01]  /*32020*/  IMAD.MOV.U32 R13, RZ, RZ, R0 ;  /* 0x000000ffff0d7224 */ /* 0x000fe200078e0000 */
[----:B------:R-:W-:Y:S01]  /*32030*/  MOV R12, 0x7 ;  /* 0x00000007000c7802 */ /* 0x000fe20000000f00 */
[----:B------:R-:W-:-:S07]  /*32040*/  IMAD.MOV.U32 R3, RZ, RZ, R14 ;  /* 0x000000ffff037224 */ /* 0x000fce00078e000e */
[----:B------:R-:W-:Y:S05]  /*32050*/  WARPSYNC.COLLECTIVE R15, `(.L_x_3530) ;  /* 0x000000000f087348 */ /* 0x000fea0003c00000 */
[----:B------:R0:W1:Y:S02]  /*32060*/  SHFL.IDX P6, R14, R13, R12, R11 ;  /* 0x0000000c0d0e7389 */ /* 0x00006400000c000b */
[----:B01----:R-:W-:Y:S01]  /*32070*/  ENDCOLLECTIVE ;  /* 0x000000000000791b */ /* 0x003fe20003800000 */
.L_x_3530:
[----:B------:R-:W-:-:S05]  /*32080*/  @P2 IADD3 R3, P0, R30, R3, RZ ;  /* 0x000000031e032210 */ /* 0x000fca0007f1e0ff */
[----:B------:R-:W-:-:S05]  /*32090*/  @P2 IMAD.X R2, RZ, RZ, R2, P0 ;  /* 0x000000ffff022224 */ /* 0x000fca00000e0602 */
[----:B------:R-:W-:Y:S01]  /*320a0*/  @P2 LOP3.LUT R3, R3, R2, RZ, 0x3c, !PT ;  /* 0x0000000203032212 */ /* 0x000fe200078e3cff */
[----:B------:R-:W-:-:S03]  /*320b0*/  IMAD.MOV.U32 R13, RZ, RZ, R4 ;  /* 0x000000ffff0d7224 */ /* 0x000fc600078e0004 */
[----:B------:R-:W-:-:S04]  /*320c0*/  @P2 LOP3.LUT R2, R3, R2, RZ, 0x3c, !PT ;  /* 0x0000000203022212 */ /* 0x000fc800078e3cff */
[----:B------:R-:W-:Y:S01]  /*320d0*/  @P2 LOP3.LUT R3, R3, R2, RZ, 0x3c, !PT ;  /* 0x0000000203032212 */ /* 0x000fe200078e3cff */
[----:B------:R-:W-:-:S07]  /*320e0*/  IMAD.MOV.U32 R0, RZ, RZ, R14 ;  /* 0x000000ffff007224 */ /* 0x000fce00078e000e */
[----:B------:R-:W-:Y:S05]  /*320f0*/  WARPSYNC.COLLECTIVE R15, `(.L_x_3531) ;  /* 0x000000000f087348 */ /* 0x000fea0003c00000 */
[----:B------:R0:W1:Y:S02]  /*32100*/  SHFL.IDX P6, R14, R13, R12, R11 ;  /* 0x0000000c0d0e7389 */ /* 0x00006400000c000b */
[----:B01----:R-:W-:Y:S01]  /*32110*/  ENDCOLLECTIVE ;  /* 0x000000000000791b */ /* 0x003fe20003800000 */
.L_x_3531:
[----:B------:R-:W-:Y:S01]  /*32120*/  @!PT LDS RZ, [RZ] ;  /* 0x00000000fffff984 */ /* 0x000fe20000000800 */
[----:B------:R-:W-:Y:S01]  /*32130*/  @!PT LDS RZ, [RZ] ;  /* 0x00000000fffff984 */ /* 0x000fe20000000800 */
[----:B------:R-:W-:Y:S01]  /*32140*/  @!PT LDS RZ, [RZ] ;  /* 0x00000000fffff984 */ /* 0x000fe20000000800 */
[----:B------:R0:W-:Y:S04]  /*32150*/  @P2 LDGSTS.E.BYPASS.LTC128B.128 [R5+0x2b400], desc[UR36][R2.64], !P5 ;  /* 0x2b40000002052fae */ /* 0x0001e8000e901d64 */
[----:B------:R0:W-:Y:S01]  /*32160*/  @P2 LDGSTS.E.BYPASS.LTC128B.128 [R5+0x2f400], desc[UR36][R2.64+0x80], !P1 ;  /* 0x2f40008002052fae */ /* 0x0001e2000c901d64 */
[----:B------:R-:W-:Y:S01]  /*32170*/  IMAD.MOV.U32 R4, RZ, RZ, R14 ;  /* 0x000000ffff047224 */ /* 0x000fe200078e000e */
[----:B------:R-:W-:Y:S06]  /*32180*/  BRA `(.L_x_3532) ;  /* 0xffffff5c00807947 */ /* 0x000fec000383ffff */
.L_x_3236:
[----:B------:R-:W-:Y:S01]  /*32190*/  MOV R13, R4 ;  /* 0x00000004000d7202 */ /* 0x000fe20000000f00 */
[----:B------:R-:W-:Y:S02]  /*321a0*/  IMAD.MOV.U32 R12, RZ, RZ, RZ ;  /* 0x000000ffff0c7224 */ /* 0x000fe400078e00ff */
[----:B------:R-:W-:Y:S02]  /*321b0*/  IMAD.MOV.U32 R11, RZ, RZ, 0x181f ;  /* 0x0000181fff0b7424 */ /* 0x000fe400078e00ff */
[----:B------:R-:W-:Y:S02]  /*321c0*/  IMAD.MOV.U32 R15, RZ, RZ, -0x1 ;  /* 0xffffffffff0f7424 */ /* 0x000fe400078e00ff */
[----:B-----5:R-:W-:Y:S02]  /*321d0*/  IMAD R5, R20, R6, RZ ;  /* 0x0000000614057224 */ /* 0x020fe400078e02ff */
[----:B------:R-:W-:-:S07]  /*321e0*/  IMAD R17, R17, 0x80, R9 ;  /* 0x0000008011117824 */ /* 0x000fce00078e0209 */
[----:B------:R-:W-:Y:S05]  /*321f0*/  WARPSYNC.COLLECTIVE R15, `(.L_x_3533) ;  /* 0x000000000f087348 */ /* 0x000fea0003c00000 */
[----:B------:R0:W1:Y:S02]  /*32200*/  SHFL.IDX P6, R14, R13, R12, R11 ;  /* 0x0000000c0d0e7389 */ /* 0x00006400000c000b */
[----:B01----:R-:W-:Y:S01]  /*32210*/  ENDCOLLECTIVE ;  /* 0x000000000000791b */ /* 0x003fe20003800000 */
.L_x_3533:
[----:B------:R-:W-:Y:S01]  /*32220*/  ISETP.GE.AND P3, PT, R17, R5, PT ;  /* 0x000000051100720c */ /* 0x000fe20003f66270 */
[----:B------:R-:W-:Y:S01]  /*32230*/  IMAD.MOV.U32 R13, RZ, RZ, R0 ;  /* 0x000000ffff0d7224 */ /* 0x000fe200078e0000 */
[----:B------:R-:W-:-:S11]  /*32240*/  MOV R2, R14 ;  /* 0x0000000e00027202 */ /* 0x000fd60000000f00 */
[----:B------:R-:W-:Y:S05]  /*32250*/  WARPSYNC.COLLECTIVE R15, `(.L_x_3534) ;  /* 0x000000000f087348 */ /* 0x000fea0003c00000 */
[----:B------:R0:W1:Y:S02]  /*32260*/  SHFL.IDX P6, R14, R13, R12, R11 ;  /* 0x0000000c0d0e7389 */ /* 0x00006400000c000b */
[----:B01----:R-:W-:Y:S01]  /*32270*/  ENDCOLLECTIVE ;  /* 0x000000000000791b */ /* 0x003fe20003800000 */
.L_x_3534:
[----:B------:R-:W-:Y:S01]  /*32280*/  IMAD.MOV.U32 R13, RZ, RZ, R4 ;  /* 0x000000ffff0d7224 */ /* 0x000fe200078e0004 */
[----:B------:R-:W-:Y:S01]  /*32290*/  MOV R12, 0x1 ;  /* 0x00000001000c7802 */ /* 0x000fe20000000f00 */
[----:B------:R-:W-:-:S07]  /*322a0*/  IMAD.MOV.U32 R3, RZ, RZ, R14 ;  /* 0x000000ffff037224 */ /* 0x000fce00078e000e */
[----:B------:R-:W-:Y:S05]  /*322b0*/  WARPSYNC.COLLECTIVE R15, `(.L_x_3535) ;  /* 0x000000000f087348 */ /* 0x000fea0003c00000 */
[----:B------:R0:W1:Y:S02]  /*322c0*/  SHFL.IDX P6, R14, R13, R12, R11 ;  /* 0x0000000c0d0e7389 */ /* 0x00006400000c000b */
[----:B01----:R-:W-:Y:S01]  /*322d0*/  ENDCOLLECTIVE ;  /* 0x000000000000791b */ /* 0x003fe20003800000 */
.L_x_3535:
[----:B------:R-:W-:-:S04]  /*322e0*/  @!P3 IADD3 R6, P2, R30, R3, RZ ;  /* 0x000000031e06b210 */ /* 0x000fc80007f5e0ff */
[----:B------:R-:W-:Y:S01]  /*322f0*/  @!P3 IADD3.X R3, RZ, R2, RZ, P2, !PT ;  /* 0x00000002ff03b210 */ /* 0x000fe200017fe4ff */
[----:B------:R-:W-:Y:S02]  /*32300*/  @!P3 IMAD.MOV.U32 R2, RZ, RZ, R6 ;  /* 0x000000ffff02b224 */ /* 0x000fe400078e0006 */
[----:B------:R-:W-:-:S03]  /*32310*/  VIADD R6, R17, 0x10 ;  /* 0x0000001011067836 */ /* 0x000fc60000000000 */
[----:B------:R-:W-:Y:S01]  /*32320*/  @!PT LDS RZ, [RZ] ;  /* 0x00000000fffff984 */ /* 0x000fe20000000800 */
[----:B------:R-:W-:Y:S01]  /*32330*/  @!PT LDS RZ, [RZ] ;  /* 0x00000000fffff984 */ /* 0x000fe20000000800 */
[----:B------:R-:W-:Y:S01]  /*32340*/  @!PT LDS RZ, [RZ] ;  /* 0x00000000fffff984 */ /* 0x000fe20000000800 */
[----:B------:R-:W-:Y:S01]  /*32350*/  @!P3 LDGSTS.E.BYPASS.LTC128B.128 [R8+0x20400], desc[UR36][R2.64], !P0 ;  /* 0x204000000208bfae */ /* 0x000fe2000c101d64 */
[----:B------:R-:W-:-:S03]  /*32360*/  IMAD.MOV.U32 R13, RZ, RZ, R0 ;  /* 0x000000ffff0d7224 */ /* 0x000fc600078e0000 */
[----:B------:R0:W-:Y:S01]  /*32370*/  @!P3 LDGSTS.E.BYPASS.LTC128B.128 [R8+0x24400], desc[UR36][R2.64+0x80], !P1 ;  /* 0x244000800208bfae */ /* 0x0001e2000c901d64 */
[----:B------:R-:W-:Y:S01]  /*32380*/  ISETP.GE.AND P3, PT, R6, R5, PT ;  /* 0x000000050600720c */ /* 0x000fe20003f66270 */
[----:B0-----:R-:W-:-:S12]  /*32390*/  IMAD.MOV.U32 R2, RZ, RZ, R14 ;  /* 0x000000ffff027224 */ /* 0x001fd800078e000e */
[----:B------:R-:W-:Y:S05]  /*323a0*/  WARPSYNC.COLLECTIVE R15, `(.L_x_3536) ;  /* 0x000000000f087348 */ /* 0x000fea0003c00000 */
[----:B------:R0:W1:Y:S02]  /*323b0*/  SHFL.IDX P6, R14, R13, R12, R11 ;  /* 0x0000000c0d0e7389 */ /* 0x00006400000c000b */
[----:B01----:R-:W-:Y:S01]  /*323c0*/  ENDCOLLECTIVE ;  /* 0x000000000000791b */ /* 0x003fe20003800000 */
.L_x_3536:
[----:B------:R-:W-:Y:S01]  /*323d0*/  IMAD.MOV.U32 R13, RZ, RZ, R4 ;  /* 0x000000ffff0d7224 */ /* 0x000fe200078e0004 */
[----:B------:R-:W-:Y:S02]  /*323e0*/  MOV R12, 0x2 ;  /* 0x00000002000c7802 */ /* 0x000fe40000000f00 */
[----:B------:R-:W-:-:S13]  /*323f0*/  @!P3 IADD3 R6, P2, R30, R14, RZ ;  /* 0x0000000e1e06b210 */ /* 0x000fda0007f5e0ff */
[----:B------:R-:W-:Y:S05]  /*32400*/  WARPSYNC.COLLECTIVE R15, `(.L_x_3537) ;  /* 0x000000000f087348 */ /* 0x000fea0003c00000 */
[----:B------:R0:W1:Y:S02]  /*32410*/  SHFL.IDX P6, R14, R13, R12, R11 ;  /* 0x0000000c0d0e7389 */ /* 0x00006400000c000b */
[----:B01----:R-:W-:Y:S01]  /*32420*/  ENDCOLLECTIVE ;  /* 0x000000000000791b */ /* 0x003fe20003800000 */
.L_x_3537:
[----:B------:R-:W-:Y:S01]  /*32430*/  @!P3 IMAD.X R7, RZ, RZ, R2, P2 ;  /* 0x000000ffff07b224 */ /* 0x000fe200010e0602 */
[----:B------:R-:W-:Y:S01]  /*32440*/  @!P3 MOV R2, R6 ;  /* 0x000000060002b202 */ /* 0x000fe20000000f00 */
[----:B------:R-:W-:Y:S02]  /*32450*/  VIADD R6, R17, 0x20 ;  /* 0x0000002011067836 */ /* 0x000fe40000000000 */
[----:B------:R-:W-:-:S05]  /*32460*/  @!P3 IMAD.MOV.U32 R3, RZ, RZ, R7 ;  /* 0x000000ffff03b224 */ /* 0x000fca00078e0007 */
        /* <DEDUP_REMOVED lines=11> */
.L_x_3538:
[----:B------:R-:W-:Y:S01]  /*32520*/  IMAD.MOV.U32 R13, RZ, RZ, R4 ;  /* 0x000000ffff0d7224 */ /* 0x000fe200078e0004 */
[----:B------:R-:W-:Y:S02]  /*32530*/  MOV R12, 0x3 ;  /* 0x00000003000c7802 */ /* 0x000fe40000000f00 */
[----:B------:R-:W-:-:S13]  /*32540*/  @!P3 IADD3 R6, P2, R30, R14, RZ ;  /* 0x0000000e1e06b210 */ /* 0x000fda0007f5e0ff */
[----:B------:R-:W-:Y:S05]  /*32550*/  WARPSYNC.COLLECTIVE R15, `(.L_x_3539) ;  /* 0x000000000f087348 */ /* 0x000fea0003c00000 */
[----:B------:R0:W1:Y:S02]  /*32560*/  SHFL.IDX P6, R14, R13, R12, R11 ;  /* 0x0000000c0d0e7389 */ /* 0x00006400000c000b */
[----:B01----:R-:W-:Y:S01]  /*32570*/  ENDCOLLECTIVE ;  /* 0x000000000000791b */ /* 0x003fe20003800000 */
.L_x_3539:
        /* <DEDUP_REMOVED lines=15> */
.L_x_3540:
[----:B------:R-:W-:Y:S01]  /*32670*/  IMAD.MOV.U32 R13, RZ, RZ, R4 ;  /* 0x000000ffff0d7224 */ /* 0x000fe200078e0004 */
[----:B------:R-:W-:Y:S02]  /*32680*/  MOV R12, 0x4 ;  /* 0x00000004000c7802 */ /* 0x000fe40000000f00 */
[----:B------:R-:W-:-:S13]  /*32690*/  @!P3 IADD3 R6, P2, R30, R14, RZ ;  /* 0x0000000e1e06b210 */ /* 0x000fda0007f5e0ff */
[----:B------:R-:W-:Y:S05]  /*326a0*/  WARPSYNC.COLLECTIVE R15, `(.L_x_3541) ;  /* 0x000000000f087348 */ /* 0x000fea0003c00000 */
[----:B------:R0:W1:Y:S02]  /*326b0*/  SHFL.IDX P6, R14, R13, R12, R11 ;  /* 0x0000000c0d0e7389 */ /* 0x00006400000c000b */
[----:B01----:R-:W-:Y:S01]  /*326c0*/  ENDCOLLECTIVE ;  /* 0x000000000000791b */ /* 0x003fe20003800000 */
.L_x_3541:
        /* <DEDUP_REMOVED lines=15> */
.L_x_3542:
[----:B------:R-:W-:Y:S01]  /*327c0*/  IMAD.MOV.U32 R13, RZ, RZ, R4 ;  /* 0x000000ffff0d7224 */ /* 0x000fe200078e0004 */
[----:B------:R-:W-:Y:S02]  /*327d0*/  MOV R12, 0x5 ;  /* 0x00000005000c7802 */ /* 0x000fe40000000f00 */
[----:B------:R-:W-:-:S13]  /*327e0*/  @!P3 IADD3 R6, P2, R30, R14, RZ ;  /* 0x0000000e1e06b210 */ /* 0x000fda0007f5e0ff */
[----:B------:R-:W-:Y:S05]  /*327f0*/  WARPSYNC.COLLECTIVE R15, `(.L_x_3543) ;  /* 0x000000000f087348 */ /* 0x000fea0003c00000 */
[----:B------:R0:W1:Y:S02]  /*32800*/  SHFL.IDX P6, R14, R13, R12, R11 ;  /* 0x0000000c0d0e7389 */ /* 0x00006400000c000b */
[----:B01----:R-:W-:Y:S01]  /*32810*/  ENDCOLLECTIVE ;  /* 0x000000000000791b */ /* 0x003fe20003800000 */
.L_x_3543:
        /* <DEDUP_REMOVED lines=15> */
.L_x_3544:
[----:B------:R-:W-:Y:S02]  /*32910*/  IMAD.MOV.U32 R13, RZ, RZ, R4 ;  /* 0x000000ffff0d7224 */ /* 0x000fe400078e0004 */
[----:B------:R-:W-:Y:S01]  /*32920*/  IMAD.MOV.U32 R12, RZ, RZ, 0x6 ;  /* 0x00000006ff0c7424 */ /* 0x000fe200078e00ff */
[----:B------:R-:W-:-:S13]  /*32930*/  @!P3 IADD3 R6, P2, R30, R14, RZ ;  /* 0x0000000e1e06b210 */ /* 0x000fda0007f5e0ff */
[----:B------:R-:W-:Y:S05]  /*32940*/  WARPSYNC.COLLECTIVE R15, `(.L_x_3545) ;  /* 0x000000000f087348 */ /* 0x000fea0003c00000 */
[----:B------:R0:W1:Y:S02]  /*32950*/  SHFL.IDX P6, R14, R13, R12, R11 ;  /* 0x0000000c0d0e7389 */ /* 0x00006400000c000b */
[----:B01----:R-:W-:Y:S01]  /*32960*/  ENDCOLLECTIVE ;  /* 0x000000000000791b */ /* 0x003fe20003800000 */
.L_x_3545:
        /* <DEDUP_REMOVED lines=10> */
[----:B------:R-:W-:Y:S02]  /*32a10*/  ISETP.GE.AND P3, PT, R6, R5, PT ;  /* 0x000000050600720c */ /* 0x000fe40003f66270 */
[----:B0-----:R-:W-:-:S11]  /*32a20*/  MOV R2, R14 ;  /* 0x0000000e00027202 */ /* 0x001fd60000000f00 */
[----:B------:R-:W-:Y:S05]  /*32a30*/  WARPSYNC.COLLECTIVE R15, `(.L_x_3546) ;  /* 0x000000000f087348 */ /* 0x000fea0003c00000 */
[----:B------:R0:W1:Y:S02]  /*32a40*/  SHFL.IDX P6, R14, R13, R12, R11 ;  /* 0x0000000c0d0e7389 */ /* 0x00006400000c000b */
[----:B01----:R-:W-:Y:S01]  /*32a50*/  ENDCOLLECTIVE ;  /* 0x000000000000791b */ /* 0x003fe20003800000 */
.L_x_3546:
[----:B------:R-:W-:Y:S01]  /*32a60*/  IMAD.MOV.U32 R13, RZ, RZ, R4 ;  /* 0x000000ffff0d7224 */ /* 0x000fe200078e0004 */
[----:B------:R-:W-:Y:S01]  /*32a70*/  MOV R12, 0x7 ;  /* 0x00000007000c7802 */ /* 0x000fe20000000f00 */
[----:B------:R-:W-:-:S07]  /*32a80*/  IMAD.MOV.U32 R3, RZ, RZ, R14 ;  /* 0x000000ffff037224 */ /* 0x000fce00078e000e */
[----:B------:R-:W-:Y:S05]  /*32a90*/  WARPSYNC.COLLECTIVE R15, `(.L_x_3547) ;  /* 0x000000000f087348 */ /* 0x000fea0003c00000 */
[----:B------:R0:W1:Y:S02]  /*32aa0*/  SHFL.IDX P6, R14, R13, R12, R11 ;  /* 0x0000000c0d0e7389 */ /* 0x00006400000c000b */
[----:B01----:R-:W-:Y:S01]  /*32ab0*/  ENDCOLLECTIVE ;  /* 0x000000000000791b */ /* 0x003fe20003800000 */
.L_x_3547:
[----:B------:R-:W-:-:S04]  /*32ac0*/  @!P3 IADD3 R6, P2, R30, R3, RZ ;  /* 0x000000031e06b210 */ /* 0x000fc80007f5e0ff */
[----:B------:R-:W-:Y:S01]  /*32ad0*/  @!P3 IADD3.X R7, RZ, R2, RZ, P2, !PT ;  /* 0x00000002ff07b210 */ /* 0x000fe200017fe4ff */
[----:B------:R-:W-:-:S04]  /*32ae0*/  @!P3 IMAD.MOV.U32 R2, RZ, RZ, R6 ;  /* 0x000000ffff02b224 */ /* 0x000fc800078e0006 */
[----:B------:R-:W-:Y:S02]  /*32af0*/  @!P3 IMAD.MOV.U32 R3, RZ, RZ, R7 ;  /* 0x000000ffff03b224 */ /* 0x000fe400078e0007 */
[----:B------:R-:W-:-:S03]  /*32b00*/  IMAD.MOV.U32 R13, RZ, RZ, R0 ;  /* 0x000000ffff0d7224 */ /* 0x000fc600078e0000 */
[----:B------:R-:W-:Y:S01]  /*32b10*/  @!PT LDS RZ, [RZ] ;  /* 0x00000000fffff984 */ /* 0x000fe20000000800 */
[----:B------:R-:W-:Y:S01]  /*32b20*/  @!PT LDS RZ, [RZ] ;  /* 0x00000000fffff984 */ /* 0x000fe20000000800 */
[----:B------:R-:W-:Y:S01]  /*32b30*/  @!PT LDS RZ, [RZ] ;  /* 0x00000000fffff984 */ /* 0x000fe20000000800 */
[----:B------:R0:W-:Y:S04]  /*32b40*/  @!P3 LDGSTS.E.BYPASS.LTC128B.128 [R8+0x23400], desc[UR36][R2.64], !P0 ;  /* 0x234000000208bfae */ /* 0x0001e8000c101d64 */
[----:B------:R0:W-:Y:S01]  /*32b50*/  @!P3 LDGSTS.E.BYPASS.LTC128B.128 [R8+0x27400], desc[UR36][R2.64+0x80], !P1 ;  /* 0x274000800208bfae */ /* 0x0001e2000c901d64 */
[----:B------:R-:W-:-:S07]  /*32b60*/  IMAD.MOV.U32 R4, RZ, RZ, R14 ;  /* 0x000000ffff047224 */ /* 0x000fce00078e000e */
[----:B0-----:R-:W-:Y:S05]  /*32b70*/  WARPSYNC.COLLECTIVE R15, `(.L_x_3548) ;  /* 0x000000000f087348 */ /* 0x001fea0003c00000 */
[----:B------:R1:W2:Y:S02]  /*32b80*/  SHFL.IDX P6, R14, R13, R12, R11 ;  /* 0x0000000c0d0e7389 */ /* 0x0002a400000c000b */
[----:B012---:R-:W-:Y:S01]  /*32b90*/  ENDCOLLECTIVE ;  /* 0x000000000000791b */ /* 0x007fe20003800000 */
.L_x_3548:
[----:B------:R-:W-:Y:S05]  /*32ba0*/  BRA `(.L_x_3549) ;  /* 0xffffff5c00d47947 */ /* 0x000fea000383ffff */
.L_x_3241:
[----:B0-----:R0:W1:Y:S02]  /*32bb0*/  SYNCS.PHASECHK.TRANS64.TRYWAIT P0, [R22+URZ+0x38820], R3 ;  /* 0x03882003160075a7 */ /* 0x001064000800017f */
[----:B-1----:R-:W-:Y:S05]  /*32bc0*/  @!P0 NANOSLEEP.SYNCS 0x989680 ;  /* 0x009896800000895d */ /* 0x002fea0003900000 */
[----:B------:R-:W1:Y:S02]  /*32bd0*/  @!P0 SYNCS.PHASECHK.TRANS64 P0, [R22+URZ+0x38820], R3 ;  /* 0x03882003160085a7 */ /* 0x000e64000800007f */
[----:B-1----:R-:W-:Y:S05]  /*32be0*/  @!P0 BRA `(.L_x_3241) ;  /* 0xfffffffc00f08947 */ /* 0x002fea000383ffff */
[----:B------:R-:W-:Y:S05]  /*32bf0*/  BRA `(.L_x_3550) ;  /* 0xffffff6000487947 */ /* 0x000fea000383ffff */
.L_x_3245:
[----:B0-----:R0:W1:Y:S02]  /*32c00*/  SYNCS.PHASECHK.TRANS64.TRYWAIT P0, [R0+URZ+0x38880], R21 ;  /* 0x03888015000075a7 */ /* 0x001064000800017f */
[----:B-1----:R-:W-:Y:S05]  /*32c10*/  @!P0 NANOSLEEP.SYNCS 0x989680 ;  /* 0x009896800000895d */ /* 0x002fea0003900000 */
[----:B------:R-:W1:Y:S02]  /*32c20*/  @!P0 SYNCS.PHASECHK.TRANS64 P0, [R0+URZ+0x38880], R21 ;  /* 0x03888015000085a7 */ /* 0x000e64000800007f */
[----:B-1----:R-:W-:Y:S05]  /*32c30*/  @!P0 BRA `(.L_x_3245) ;  /* 0xfffffffc00f08947 */ /* 0x002fea000383ffff */
[----:B------:R-:W-:Y:S05]  /*32c40*/  BRA `(.L_x_3551) ;  /* 0xffffff6000fc7947 */ /* 0x000fea000383ffff */
.L_x_3246:
        /* <DEDUP_REMOVED lines=8> */
.L_x_3553:
[----:B------:R-:W-:Y:S05]  /*32cd0*/  BSYNC B0 ;  /* 0x0000000000007941 */ /* 0x000fea0003800000 */
.L_x_3552:
[----:B------:R-:W-:Y:S01]  /*32ce0*/  MOV R13, R8 ;  /* 0x00000008000d7202 */ /* 0x000fe20000000f00 */
        /* <DEDUP_REMOVED lines=8> */
.L_x_3554:
[----:B------:R-:W-:Y:S01]  /*32d70*/  IMAD.MOV.U32 R13, RZ, RZ, R7 ;  /* 0x000000ffff0d7224 */ /* 0x000fe200078e0007 */
[----:B------:R-:W-:Y:S02]  /*32d80*/  MOV R12, 0x1 ;  /* 0x00000001000c7802 */ /* 0x000fe40000000f00 */
[----:B------:R-:W-:-:S07]  /*32d90*/  MOV R2, R14 ;  /* 0x0000000e00027202 */ /* 0x000fce0000000f00 */
[----:B------:R-:W-:Y:S05]  /*32da0*/  WARPSYNC.COLLECTIVE R15, `(.L_x_3555) ;  /* 0x000000000f087348 */ /* 0x000fea0003c00000 */
[----:B------:R0:W1:Y:S02]  /*32db0*/  SHFL.IDX P6, R14, R13, R12, R11 ;  /* 0x0000000c0d0e7389 */ /* 0x00006400000c000b */
[----:B01----:R-:W-:Y:S01]  /*32dc0*/  ENDCOLLECTIVE ;  /* 0x000000000000791b */ /* 0x003fe20003800000 */
.L_x_3555:
        /* <DEDUP_REMOVED lines=12> */
.L_x_3556:
[----:B------:R-:W-:Y:S02]  /*32e90*/  IMAD.MOV.U32 R13, RZ, RZ, R7 ;  /* 0x000000ffff0d7224 */ /* 0x000fe400078e0007 */
[----:B------:R-:W-:Y:S02]  /*32ea0*/  IMAD.MOV.U32 R12, RZ, RZ, 0x2 ;  /* 0x00000002ff0c7424 */ /* 0x000fe400078e00ff */
[----:B------:R-:W-:-:S07]  /*32eb0*/  IMAD.MOV.U32 R2, RZ, RZ, R14 ;  /* 0x000000ffff027224 */ /* 0x000fce00078e000e */
[----:B------:R-:W-:Y:S05]  /*32ec0*/  WARPSYNC.COLLECTIVE R15, `(.L_x_3557) ;  /* 0x000000000f087348 */ /* 0x000fea0003c00000 */
[----:B------:R0:W1:Y:S02]  /*32ed0*/  SHFL.IDX P6, R14, R13, R12, R11 ;  /* 0x0000000c0d0e7389 */ /* 0x00006400000c000b */
[----:B01----:R-:W-:Y:S01]  /*32ee0*/  ENDCOLLECTIVE ;  /* 0x000000000000791b */ /* 0x003fe20003800000 */
.L_x_3557:
[----:B------:R-:W-:-:S04]  /*32ef0*/  IADD3 R2, P0, R30, R2, RZ ;  /* 0x000000021e027210 */ /* 0x000fc80007f1e0ff */
[----:B------:R-:W-:-:S05]  /*32f00*/  IADD3.X R3, RZ, R3, RZ, P0, !PT ;  /* 0x00000003ff037210 */ /* 0x000fca00007fe4ff */
[----:B------:R-:W-:Y:S01]  /*32f10*/  @!PT LDS RZ, [RZ] ;  /* 0x00000000fffff984 */ /* 0x000fe20000000800 */
[----:B------:R-:W-:Y:S01]  /*32f20*/  @!PT LDS RZ, [RZ] ;  /* 0x00000000fffff984 */ /* 0x000fe20000000800 */
[----:B------:R-:W-:Y:S01]  /*32f30*/  @!PT LDS RZ, [RZ] ;  /* 0x00000000fffff984 */ /* 0x000fe20000000800 */
[----:B------:R-:W-:Y:S01]  /*32f40*/  LDGSTS.E.BYPASS.LTC128B.128 [R4+0x10c00], desc[UR36][R2.64], !P3 ;  /* 0x10c0000002047fae */ /* 0x000fe2000d901d64 */
[----:B------:R-:W-:-:S03]  /*32f50*/  MOV R13, R8 ;  /* 0x00000008000d7202 */ /* 0x000fc60000000f00 */
[----:B------:R0:W-:Y:S02]  /*32f60*/  LDGSTS.E.BYPASS.LTC128B.128 [R4+0x14c00], desc[UR36][R2.64+0x80], !P2 ;  /* 0x14c0008002047fae */ /* 0x0001e4000d101d64 */
[----:B0-----:R-:W-:-:S07]  /*32f70*/  IMAD.MOV.U32 R3, RZ, RZ, R14 ;  /* 0x000000ffff037224 */ /* 0x001fce00078e000e */
[----:B------:R-:W-:Y:S05]  /*32f80*/  WARPSYNC.COLLECTIVE R15, `(.L_x_3558) ;  /* 0x000000000f087348 */ /* 0x000fea0003c00000 */
[----:B------:R0:W1:Y:S02]  /*32f90*/  SHFL.IDX P6, R14, R13, R12, R11 ;  /* 0x0000000c0d0e7389 */ /* 0x00006400000c000b */
[----:B01----:R-:W-:Y:S01]  /*32fa0*/  ENDCOLLECTIVE ;  /* 0x000000000000791b */ /* 0x003fe20003800000 */
.L_x_3558:
[----:B------:R-:W-:Y:S01]  /*32fb0*/  IMAD.MOV.U32 R13, RZ, RZ, R7 ;  /* 0x000000ffff0d7224 */ /* 0x000fe200078e0007 */
[----:B------:R-:W-:Y:S01]  /*32fc0*/  MOV R12, 0x3 ;  /* 0x00000003000c7802 */ /* 0x000fe20000000f00 */
[----:B------:R-:W-:-:S07]  /*32fd0*/  IMAD.MOV.U32 R2, RZ, RZ, R14 ;  /* 0x000000ffff027224 */ /* 0x000fce00078e000e */
[----:B------:R-:W-:Y:S05]  /*32fe0*/  WARPSYNC.COLLECTIVE R15, `(.L_x_3559) ;  /* 0x000000000f087348 */ /* 0x000fea0003c00000 */
[----:B------:R0:W1:Y:S02]  /*32ff0*/  SHFL.IDX P6, R14, R13, R12, R11 ;  /* 0x0000000c0d0e7389 */ /* 0x00006400000c000b */
[----:B01----:R-:W-:Y:S01]  /*33000*/  ENDCOLLECTIVE ;  /* 0x000000000000791b */ /* 0x003fe20003800000 */
.L_x_3559:
        /* <DEDUP_REMOVED lines=12> */
.L_x_3560:
[----:B------:R-:W-:Y:S02]  /*330d0*/  IMAD.MOV.U32 R13, RZ, RZ, R7 ;  /* 0x000000ffff0d7224 */ /* 0x000fe400078e0007 */
[----:B------:R-:W-:Y:S02]  /*330e0*/  IMAD.MOV.U32 R12, RZ, RZ, 0x4 ;  /* 0x00000004ff0c7424 */ /* 0x000fe400078e00ff */
[----:B------:R-:W-:-:S07]  /*330f0*/  IMAD.MOV.U32 R2, RZ, RZ, R14 ;  /* 0x000000ffff027224 */ /* 0x000fce00078e000e */
[----:B------:R-:W-:Y:S05]  /*33100*/  WARPSYNC.COLLECTIVE R15, `(.L_x_3561) ;  /* 0x000000000f087348 */ /* 0x000fea0003c00000 */
[----:B------:R0:W1:Y:S02]  /*33110*/  SHFL.IDX P6, R14, R13, R12, R11 ;  /* 0x0000000c0d0e7389 */ /* 0x00006400000c000b */
[----:B01----:R-:W-:Y:S01]  /*33120*/  ENDCOLLECTIVE ;  /* 0x000000000000791b */ /* 0x003fe20003800000 */
.L_x_3561:
        /* <DEDUP_REMOVED lines=12> */
.L_x_3562:
[----:B------:R-:W-:Y:S01]  /*331f0*/  IMAD.MOV.U32 R13, RZ, RZ, R7 ;  /* 0x000000ffff0d7224 */ /* 0x000fe200078e0007 */
[----:B------:R-:W-:Y:S01]  /*33200*/  MOV R12, 0x5 ;  /* 0x00000005000c7802 */ /* 0x000fe20000000f00 */
[----:B------:R-:W-:-:S07]  /*33210*/  IMAD.MOV.U32 R2, RZ, RZ, R14 ;  /* 0x000000ffff027224 */ /* 0x000fce00078e000e */
[----:B------:R-:W-:Y:S05]  /*33220*/  WARPSYNC.COLLECTIVE R15, `(.L_x_3563) ;  /* 0x000000000f087348 */ /* 0x000fea0003c00000 */
[----:B------:R0:W1:Y:S02]  /*33230*/  SHFL.IDX P6, R14, R13, R12, R11 ;  /* 0x0000000c0d0e7389 */ /* 0x00006400000c000b */
[----:B01----:R-:W-:Y:S01]  /*33240*/  ENDCOLLECTIVE ;  /* 0x000000000000791b */ /* 0x003fe20003800000 */
.L_x_3563:
        /* <DEDUP_REMOVED lines=12> */
.L_x_3564:
[----:B------:R-:W-:Y:S02]  /*33310*/  IMAD.MOV.U32 R13, RZ, RZ, R7 ;  /* 0x000000ffff0d7224 */ /* 0x000fe400078e0007 */
[----:B------:R-:W-:Y:S02]  /*33320*/  IMAD.MOV.U32 R12, RZ, RZ, 0x6 ;  /* 0x00000006ff0c7424 */ /* 0x000fe400078e00ff */
[----:B------:R-:W-:-:S07]  /*33330*/  IMAD.MOV.U32 R2, RZ, RZ, R14 ;  /* 0x000000ffff027224 */ /* 0x000fce00078e000e */
[----:B------:R-:W-:Y:S05]  /*33340*/  WARPSYNC.COLLECTIVE R15, `(.L_x_3565) ;  /* 0x000000000f087348 */ /* 0x000fea0003c00000 */
[----:B------:R0:W1:Y:S02]  /*33350*/  SHFL.IDX P6, R14, R13, R12, R11 ;  /* 0x0000000c0d0e7389 */ /* 0x00006400000c000b */
[----:B01----:R-:W-:Y:S01]  /*33360*/  ENDCOLLECTIVE ;  /* 0x000000000000791b */ /* 0x003fe20003800000 */
.L_x_3565:
        /* <DEDUP_REMOVED lines=12> */
.L_x_3566:
[----:B------:R-:W-:Y:S01]  /*33430*/  IMAD.MOV.U32 R13, RZ, RZ, R7 ;  /* 0x000000ffff0d7224 */ /* 0x000fe200078e0007 */
[----:B------:R-:W-:Y:S01]  /*33440*/  MOV R12, 0x7 ;  /* 0x00000007000c7802 */ /* 0x000fe20000000f00 */
[----:B------:R-:W-:-:S07]  /*33450*/  IMAD.MOV.U32 R2, RZ, RZ, R14 ;  /* 0x000000ffff027224 */ /* 0x000fce00078e000e */
[----:B------:R-:W-:Y:S05]  /*33460*/  WARPSYNC.COLLECTIVE R15, `(.L_x_3567) ;  /* 0x000000000f087348 */ /* 0x000fea0003c00000 */
[----:B------:R0:W1:Y:S02]  /*33470*/  SHFL.IDX P6, R14, R13, R12, R11 ;  /* 0x0000000c0d0e7389 */ /* 0x00006400000c000b */
[----:B01----:R-:W-:Y:S01]  /*33480*/  ENDCOLLECTIVE ;  /* 0x000000000000791b */ /* 0x003fe20003800000 */
.L_x_3567:
        /* <DEDUP_REMOVED lines=12> */
.L_x_3568:
[----:B------:R-:W-:Y:S01]  /*33550*/  IMAD.MOV.U32 R2, RZ, RZ, R14 ;  /* 0x000000ffff027224 */ /* 0x000fe200078e000e */
[----:B------:R-:W-:Y:S06]  /*33560*/  BRA `(.L_x_3569) ;  /* 0xffffff5c00d47947 */ /* 0x000fec000383ffff */
.L_x_3251:
[----:B---3--:R3:W4:Y:S02]  /*33570*/  SYNCS.PHASECHK.TRANS64.TRYWAIT P0, [R0+URZ+0x38840], R21 ;  /* 0x03884015000075a7 */ /* 0x008724000800017f */
[----:B----4-:R-:W-:Y:S05]  /*33580*/  @!P0 NANOSLEEP.SYNCS 0x989680 ;  /* 0x009896800000895d */ /* 0x010fea0003900000 */
[----:B------:R-:W4:Y:S02]  /*33590*/  @!P0 SYNCS.PHASECHK.TRANS64 P0, [R0+URZ+0x38840], R21 ;  /* 0x03884015000085a7 */ /* 0x000f24000800007f */
[----:B----4-:R-:W-:Y:S05]  /*335a0*/  @!P0 BRA `(.L_x_3251) ;  /* 0xfffffffc00f08947 */ /* 0x010fea000383ffff */
[----:B------:R-:W-:Y:S05]  /*335b0*/  BRA `(.L_x_3570) ;  /* 0xffffff6000287947 */ /* 0x000fea000383ffff */
.L_x_3252:
[----:B------:R-:W-:Y:S01]  /*335c0*/  BSSY B0, `(.L_x_3571) ;  /* 0x0000008000007945 */ /* 0x000fe20003800000 */
[----:B------:R-:W-:Y:S01]  /*335d0*/  MOV R13, R5 ;  /* 0x00000005000d7202 */ /* 0x000fe20000000f00 */
[----:B------:R-:W-:Y:S02]  /*335e0*/  IMAD.MOV.U32 R12, RZ, RZ, RZ ;  /* 0x000000ffff0c7224 */ /* 0x000fe400078e00ff */
[----:B------:R-:W-:Y:S02]  /*335f0*/  IMAD.MOV.U32 R11, RZ, RZ, 0x181f ;  /* 0x0000181fff0b7424 */ /* 0x000fe400078e00ff */
[----:B------:R-:W-:-:S07]  /*33600*/  IMAD.MOV.U32 R15, RZ, RZ, -0x1 ;  /* 0xffffffffff0f7424 */ /* 0x000fce00078e00ff */
[----:B0-23--:R-:W-:Y:S05]  /*33610*/  WARPSYNC.COLLECTIVE R15, `(.L_x_3572) ;  /* 0x000000000f087348 */ /* 0x00dfea0003c00000 */
[----:B------:R1:W4:Y:S02]  /*33620*/  SHFL.IDX P6, R14, R13, R12, R11 ;  /* 0x0000000c0d0e7389 */ /* 0x00032400000c000b */
[----:B01234-:R-:W-:Y:S01]  /*33630*/  ENDCOLLECTIVE ;  /* 0x000000000000791b */ /* 0x01ffe20003800000 */
.L_x_3572:
[----:B------:R-:W-:Y:S05]  /*33640*/  BSYNC B0 ;  /* 0x0000000000007941 */ /* 0x000fea0003800000 */
.L_x_3571:
        /* <DEDUP_REMOVED lines=8> */
.L_x_3573:
[----:B------:R-:W-:Y:S01]  /*336d0*/  IMAD.MOV.U32 R13, RZ, RZ, R5 ;  /* 0x000000ffff0d7224 */ /* 0x000fe200078e0005 */
[----:B------:R-:W-:Y:S01]  /*336e0*/  MOV R12, 0x1 ;  /* 0x00000001000c7802 */ /* 0x000fe20000000f00 */
[----:B------:R-:W-:-:S07]  /*336f0*/  IMAD.MOV.U32 R2, RZ, RZ, R14 ;  /* 0x000000ffff027224 */ /* 0x000fce00078e000e */
[----:B------:R-:W-:Y:S05]  /*33700*/  WARPSYNC.COLLECTIVE R15, `(.L_x_3574) ;  /* 0x000000000f087348 */ /* 0x000fea0003c00000 */
[----:B------:R0:W1:Y:S02]  /*33710*/  SHFL.IDX P6, R14, R13, R12, R11 ;  /* 0x0000000c0d0e7389 */ /* 0x00006400000c000b */
[----:B01----:R-:W-:Y:S01]  /*33720*/  ENDCOLLECTIVE ;  /* 0x000000000000791b */ /* 0x003fe20003800000 */
.L_x_3574:
        /* <DEDUP_REMOVED lines=12> */
.L_x_3575:
[----:B------:R-:W-:Y:S02]  /*337f0*/  IMAD.MOV.U32 R13, RZ, RZ, R5 ;  /* 0x000000ffff0d7224 */ /* 0x000fe400078e0005 */
[----:B------:R-:W-:Y:S02]  /*33800*/  IMAD.MOV.U32 R12, RZ, RZ, 0x2 ;  /* 0x00000002ff0c7424 */ /* 0x000fe400078e00ff */
[----:B------:R-:W-:-:S07]  /*33810*/  IMAD.MOV.U32 R2, RZ, RZ, R14 ;  /* 0x000000ffff027224 */ /* 0x000fce00078e000e */
[----:B------:R-:W-:Y:S05]  /*33820*/  WARPSYNC.COLLECTIVE R15, `(.L_x_3576) ;  /* 0x000000000f087348 */ /* 0x000fea0003c00000 */
[----:B------:R0:W1:Y:S02]  /*33830*/  SHFL.IDX P6, R14, R13, R12, R11 ;  /* 0x0000000c0d0e7389 */ /* 0x00006400000c000b */
[----:B01----:R-:W-:Y:S01]  /*33840*/  ENDCOLLECTIVE ;  /* 0x000000000000791b */ /* 0x003fe20003800000 */
.L_x_3576:
        /* <DEDUP_REMOVED lines=12> */
.L_x_3577:
[----:B------:R-:W-:Y:S01]  /*33910*/  IMAD.MOV.U32 R13, RZ, RZ, R5 ;  /* 0x000000ffff0d7224 */ /* 0x000fe200078e0005 */
[----:B------:R-:W-:Y:S01]  /*33920*/  MOV R12, 0x3 ;  /* 0x00000003000c7802 */ /* 0x000fe20000000f00 */
[----:B------:R-:W-:-:S07]  /*33930*/  IMAD.MOV.U32 R2, RZ, RZ, R14 ;  /* 0x000000ffff027224 */ /* 0x000fce00078e000e */
[----:B------:R-:W-:Y:S05]  /*33940*/  WARPSYNC.COLLECTIVE R15, `(.L_x_3578) ;  /* 0x000000000f087348 */ /* 0x000fea0003c00000 */
[----:B------:R0:W1:Y:S02]  /*33950*/  SHFL.IDX P6, R14, R13, R12, R11 ;  /* 0x0000000c0d0e7389 */ /* 0x00006400000c000b */
[----:B01----:R-:W-:Y:S01]  /*33960*/  ENDCOLLECTIVE ;  /* 0x000000000000791b */ /* 0x003fe20003800000 */
.L_x_3578:
        /* <DEDUP_REMOVED lines=12> */
.L_x_3579:
[----:B------:R-:W-:Y:S02]  /*33a30*/  IMAD.MOV.U32 R13, RZ, RZ, R5 ;  /* 0x000000ffff0d7224 */ /* 0x000fe400078e0005 */
[----:B------:R-:W-:Y:S02]  /*33a40*/  IMAD.MOV.U32 R12, RZ, RZ, 0x4 ;  /* 0x00000004ff0c7424 */ /* 0x000fe400078e00ff */
[----:B------:R-:W-:-:S07]  /*33a50*/  IMAD.MOV.U32 R2, RZ, RZ, R14 ;  /* 0x000000ffff027224 */ /* 0x000fce00078e000e */
[----:B------:R-:W-:Y:S05]  /*33a60*/  WARPSYNC.COLLECTIVE R15, `(.L_x_3580) ;  /* 0x000000000f087348 */ /* 0x000fea0003c00000 */
[----:B------:R0:W1:Y:S02]  /*33a70*/  SHFL.IDX P6, R14, R13, R12, R11 ;  /* 0x0000000c0d0e7389 */ /* 0x00006400000c000b */
[----:B01----:R-:W-:Y:S01]  /*33a80*/  ENDCOLLECTIVE ;  /* 0x000000000000791b */ /* 0x003fe20003800000 */
.L_x_3580:
        /* <DEDUP_REMOVED lines=12> */
.L_x_3581:
[----:B------:R-:W-:Y:S01]  /*33b50*/  IMAD.MOV.U32 R13, RZ, RZ, R5 ;  /* 0x000000ffff0d7224 */ /* 0x000fe200078e0005 */
[----:B------:R-:W-:Y:S01]  /*33b60*/  MOV R12, 0x5 ;  /* 0x00000005000c7802 */ /* 0x000fe20000000f00 */
[----:B------:R-:W-:-:S07]  /*33b70*/  IMAD.MOV.U32 R2, RZ, RZ, R14 ;  /* 0x000000ffff027224 */ /* 0x000fce00078e000e */
[----:B------:R-:W-:Y:S05]  /*33b80*/  WARPSYNC.COLLECTIVE R15, `(.L_x_3582) ;  /* 0x000000000f087348 */ /* 0x000fea0003c00000 */
[----:B------:R0:W1:Y:S02]  /*33b90*/  SHFL.IDX P6, R14, R13, R12, R11 ;  /* 0x0000000c0d0e7389 */ /* 0x00006400000c000b */
[----:B01----:R-:W-:Y:S01]  /*33ba0*/  ENDCOLLECTIVE ;  /* 0x000000000000791b */ /* 0x003fe20003800000 */
.L_x_3582:
        /* <DEDUP_REMOVED lines=12> */
.L_x_3583:
[----:B------:R-:W-:Y:S02]  /*33c70*/  IMAD.MOV.U32 R13, RZ, RZ, R5 ;  /* 0x000000ffff0d7224 */ /* 0x000fe400078e0005 */
[----:B------:R-:W-:Y:S02]  /*33c80*/  IMAD.MOV.U32 R12, RZ, RZ, 0x6 ;  /* 0x00000006ff0c7424 */ /* 0x000fe400078e00ff */
[----:B------:R-:W-:-:S07]  /*33c90*/  IMAD.MOV.U32 R2, RZ, RZ, R14 ;  /* 0x000000ffff027224 */ /* 0x000fce00078e000e */
[----:B------:R-:W-:Y:S05]  /*33ca0*/  WARPSYNC.COLLECTIVE R15, `(.L_x_3584) ;  /* 0x000000000f087348 */ /* 0x000fea0003c00000 */
[----:B------:R0:W1:Y:S02]  /*33cb0*/  SHFL.IDX P6, R14, R13, R12, R11 ;  /* 0x0000000c0d0e7389 */ /* 0x00006400000c000b */
[----:B01----:R-:W-:Y:S01]  /*33cc0*/  ENDCOLLECTIVE ;  /* 0x000000000000791b */ /* 0x003fe20003800000 */
.L_x_3584:
        /* <DEDUP_REMOVED lines=12> */
.L_x_3585:
[----:B------:R-:W-:Y:S01]  /*33d90*/  IMAD.MOV.U32 R13, RZ, RZ, R5 ;  /* 0x000000ffff0d7224 */ /* 0x000fe200078e0005 */
[----:B------:R-:W-:Y:S01]  /*33da0*/  MOV R12, 0x7 ;  /* 0x00000007000c7802 */ /* 0x000fe20000000f00 */
[----:B------:R-:W-:-:S07]  /*33db0*/  IMAD.MOV.U32 R2, RZ, RZ, R14 ;  /* 0x000000ffff027224 */ /* 0x000fce00078e000e */
[----:B------:R-:W-:Y:S05]  /*33dc0*/  WARPSYNC.COLLECTIVE R15, `(.L_x_3586) ;  /* 0x000000000f087348 */ /* 0x000fea0003c00000 */
[----:B------:R0:W1:Y:S02]  /*33dd0*/  SHFL.IDX P6, R14, R13, R12, R11 ;  /* 0x0000000c0d0e7389 */ /* 0x00006400000c000b */
[----:B01----:R-:W-:Y:S01]  /*33de0*/  ENDCOLLECTIVE ;  /* 0x000000000000791b */ /* 0x003fe20003800000 */
.L_x_3586:
        /* <DEDUP_REMOVED lines=12> */
.L_x_3587:
[----:B------:R-:W-:Y:S01]  /*33eb0*/  IMAD.MOV.U32 R2, RZ, RZ, R14 ;  /* 0x000000ffff027224 */ /* 0x000fe200078e000e */
[----:B------:R-:W-:Y:S06]  /*33ec0*/  BRA `(.L_x_3588) ;  /* 0xffffff5800f87947 */ /* 0x000fec000383ffff */
.L_x_3257:
[----:B0-----:R0:W2:Y:S02]  /*33ed0*/  SYNCS.PHASECHK.TRANS64.TRYWAIT P2, [R0+URZ+0x38870], R3 ;  /* 0x03887003000075a7 */ /* 0x0010a4000804017f */
[----:B--2---:R-:W-:Y:S05]  /*33ee0*/  @!P2 NANOSLEEP.SYNCS 0x989680 ;  /* 0x009896800000a95d */ /* 0x004fea0003900000 */
[----:B------:R-:W2:Y:S02]  /*33ef0*/  @!P2 SYNCS.PHASECHK.TRANS64 P2, [R0+URZ+0x38870], R3 ;  /* 0x038870030000a5a7 */ /* 0x000ea4000804007f */
[----:B--2---:R-:W-:Y:S05]  /*33f00*/  @!P2 BRA `(.L_x_3257) ;  /* 0xfffffffc00f0a947 */ /* 0x004fea000383ffff */
[----:B------:R-:W-:Y:S05]  /*33f10*/  BRA `(.L_x_3589) ;  /* 0xffffff5c00607947 */ /* 0x000fea000383ffff */
.L_x_3259:
[----:B0-----:R0:W2:Y:S02]  /*33f20*/  SYNCS.PHASECHK.TRANS64.TRYWAIT P2, [R0+URZ+0x38860], R3 ;  /* 0x03886003000075a7 */ /* 0x0010a4000804017f */
[----:B--2---:R-:W-:Y:S05]  /*33f30*/  @!P2 NANOSLEEP.SYNCS 0x989680 ;  /* 0x009896800000a95d */ /* 0x004fea0003900000 */
[----:B------:R-:W2:Y:S02]  /*33f40*/  @!P2 SYNCS.PHASECHK.TRANS64 P2, [R0+URZ+0x38860], R3 ;  /* 0x038860030000a5a7 */ /* 0x000ea4000804007f */
[----:B--2---:R-:W-:Y:S05]  /*33f50*/  @!P2 BRA `(.L_x_3259) ;  /* 0xfffffffc00f0a947 */ /* 0x004fea000383ffff */
[----:B------:R-:W-:Y:S05]  /*33f60*/  BRA `(.L_x_3590) ;  /* 0xffffff5c00707947 */ /* 0x000fea000383ffff */
.L_x_3267:
[----:B0-----:R0:W1:Y:S02]  /*33f70*/  SYNCS.PHASECHK.TRANS64.TRYWAIT P1, [R18+URZ+0x38870], R3 ;  /* 0x03887003120075a7 */ /* 0x001064000802017f */
[----:B-1----:R-:W-:Y:S05]  /*33f80*/  @!P1 NANOSLEEP.SYNCS 0x989680 ;  /* 0x009896800000995d */ /* 0x002fea0003900000 */
[----:B------:R-:W1:Y:S02]  /*33f90*/  @!P1 SYNCS.PHASECHK.TRANS64 P1, [R18+URZ+0x38870], R3 ;  /* 0x03887003120095a7 */ /* 0x000e64000802007f */
[----:B-1----:R-:W-:Y:S05]  /*33fa0*/  @!P1 BRA `(.L_x_3267) ;  /* 0xfffffffc00f09947 */ /* 0x002fea000383ffff */
[----:B------:R-:W-:Y:S05]  /*33fb0*/  BRA `(.L_x_3591) ;  /* 0xffffff6400cc7947 */ /* 0x000fea000383ffff */
.L_x_3269:
[----:B0-----:R0:W1:Y:S02]  /*33fc0*/  SYNCS.PHASECHK.TRANS64.TRYWAIT P1, [R18+URZ+0x38860], R3 ;  /* 0x03886003120075a7 */ /* 0x001064000802017f */
[----:B-1----:R-:W-:Y:S05]  /*33fd0*/  @!P1 NANOSLEEP.SYNCS 0x989680 ;  /* 0x009896800000995d */ /* 0x002fea0003900000 */
[----:B------:R-:W1:Y:S02]  /*33fe0*/  @!P1 SYNCS.PHASECHK.TRANS64 P1, [R18+URZ+0x38860], R3 ;  /* 0x03886003120095a7 */ /* 0x000e64000802007f */
[----:B-1----:R-:W-:Y:S05]  /*33ff0*/  @!P1 BRA `(.L_x_3269) ;  /* 0xfffffffc00f09947 */ /* 0x002fea000383ffff */
[----:B------:R-:W-:Y:S05]  /*34000*/  BRA `(.L_x_3592) ;  /* 0xffffff6400d87947 */ /* 0x000fea000383ffff */
.L_x_3274:
[----:B------:R-:W-:Y:S01]  /*34010*/  BSSY B0, `(.L_x_3593) ;  /* 0x0000008000007945 */ /* 0x000fe20003800000 */
[----:B------:R-:W-:Y:S01]  /*34020*/  MOV R13, R16 ;  /* 0x00000010000d7202 */ /* 0x000fe20000000f00 */
[----:B------:R-:W-:Y:S02]  /*34030*/  IMAD.MOV.U32 R12, RZ, RZ, RZ ;  /* 0x000000ffff0c7224 */ /* 0x000fe400078e00ff */
[----:B------:R-:W-:Y:S02]  /*34040*/  IMAD.MOV.U32 R11, RZ, RZ, 0x1f ;  /* 0x0000001fff0b7424 */ /* 0x000fe400078e00ff */
[----:B------:R-:W-:-:S07]  /*34050*/  IMAD.MOV.U32 R15, RZ, RZ, -0x1 ;  /* 0xffffffffff0f7424 */ /* 0x000fce00078e00ff */
[----:B-1----:R-:W-:Y:S05]  /*34060*/  WARPSYNC.COLLECTIVE R15, `(.L_x_3594) ;  /* 0x000000000f087348 */ /* 0x002fea0003c00000 */
[----:B------:R0:W2:Y:S02]  /*34070*/  SHFL.IDX P6, R14, R13, R12, R11 ;  /* 0x0000000c0d0e7389 */ /* 0x0000a400000c000b */
[----:B012---:R-:W-:Y:S01]  /*34080*/  ENDCOLLECTIVE ;  /* 0x000000000000791b */ /* 0x007fe20003800000 */
.L_x_3594:
[----:B------:R-:W-:Y:S05]  /*34090*/  BSYNC B0 ;  /* 0x0000000000007941 */ /* 0x000fea0003800000 */
.L_x_3593:
[----:B------:R-:W-:Y:S01]  /*340a0*/  IMAD.MOV.U32 R13, RZ, RZ, R16 ;  /* 0x000000ffff0d7224 */ /* 0x000fe200078e0010 */
[----:B------:R-:W-:Y:S01]  /*340b0*/  MOV R15, 0xffffffff ;  /* 0xffffffff000f7802 */ /* 0x000fe20000000f00 */
[----:B------:R-:W-:Y:S01]  /*340c0*/  IMAD.MOV.U32 R12, RZ, RZ, 0x1 ;  /* 0x00000001ff0c7424 */ /* 0x000fe200078e00ff */
[----:B------:R-:W-:Y:S01]  /*340d0*/  MOV R0, R14 ;  /* 0x0000000e00007202 */ /* 0x000fe20000000f00 */
[----:B------:R-:W-:Y:S02]  /*340e0*/  IMAD.MOV.U32 R11, RZ, RZ, 0x1f ;  /* 0x0000001fff0b7424 */ /* 0x000fe400078e00ff */
[----:B------:R-:W-:-:S07]  /*340f0*/  IMAD.IADD R7, R19, 0x1, R8 ;  /* 0x0000000113077824 */ /* 0x000fce00078e0208 */
[----:B------:R-:W-:Y:S05]  /*34100*/  WARPSYNC.COLLECTIVE R15, `(.L_x_3595) ;  /* 0x000000000f087348 */ /* 0x000fea0003c00000 */
[----:B------:R0:W1:Y:S02]  /*34110*/  SHFL.IDX P6, R14, R13, R12, R11 ;  /* 0x0000000c0d0e7389 */ /* 0x00006400000c000b */
[----:B01----:R-:W-:Y:S01]  /*34120*/  ENDCOLLECTIVE ;  /* 0x000000000000791b */ /* 0x003fe20003800000 */
.L_x_3595:
[----:B------:R-:W-:Y:S02]  /*34130*/  ULDC UR4, c[0x0][0xc3c] ;  /* 0x00030f0000047ab9 */ /* 0x000fe40000000800 */
[----:B------:R-:W-:-:S13]  /*34140*/  ISETP.GE.OR P1, PT, R7, UR4, !P0 ;  /* 0x0000000407007c0c */ /* 0x000fda000c726670 */
[----:B------:R-:W0:Y:S01]  /*34150*/  @!P1 LDC.64 R2, c[0x0][0xc80] ;  /* 0x00032000ff029b82 */ /* 0x000e220000000a00 */
[----:B------:R-:W-:Y:S02]  /*34160*/  IMAD.MOV.U32 R17, RZ, RZ, RZ ;  /* 0x000000ffff117224 */ /* 0x000fe400078e00ff */
[----:B------:R-:W-:Y:S02]  /*34170*/  IMAD.MOV.U32 R11, RZ, RZ, RZ ;  /* 0x000000ffff0b7224 */ /* 0x000fe400078e00ff */
[----:B------:R-:W-:Y:S02]  /*34180*/  IMAD.MOV.U32 R5, RZ, RZ, R14 ;  /* 0x000000ffff057224 */ /* 0x000fe400078e000e */
[----:B0-----:R-:W-:-:S06]  /*34190*/  @!P1 IMAD.WIDE R2, R7, 0x4, R2 ;  /* 0x0000000407029825 */ /* 0x001fcc00078e0202 */
[----:B------:R-:W2:Y:S01]  /*341a0*/  @!P1 LDG.E R2, desc[UR36][R2.64] ;  /* 0x0000002402029981 */ /* 0x000ea2000c1e1900 */
[C---:B------:R-:W-:Y:S02]  /*341b0*/  ISETP.GE.U32.AND P2, PT, R8.reuse, 0x2, PT ;  /* 0x000000020800780c */ /* 0x040fe40003f46070 */
[C---:B------:R-:W-:Y:S02]  /*341c0*/  ISETP.GE.U32.AND P3, PT, R8.reuse, 0x4, PT ;  /* 0x000000040800780c */ /* 0x040fe40003f66070 */
[C---:B------:R-:W-:Y:S02]  /*341d0*/  ISETP.GE.U32.AND P4, PT, R8.reuse, 0x8, PT ;  /* 0x000000080800780c */ /* 0x040fe40003f86070 */
[C---:B------:R-:W-:Y:S02]  /*341e0*/  ISETP.GE.U32.AND P5, PT, R8.reuse, 0x10, PT ;  /* 0x000000100800780c */ /* 0x040fe40003fa6070 */
[----:B--2---:R-:W-:Y:S02]  /*341f0*/  @!P1 MOV R17, R2 ;  /* 0x0000000200119202 */ /* 0x004fe40000000f00 */
[----:B------:R-:W-:-:S03]  /*34200*/  ISETP.NE.AND P1, PT, R8, RZ, PT ;  /* 0x000000ff0800720c */ /* 0x000fc60003f25270 */
[----:B------:R-:W-:-:S10]  /*34210*/  IMAD.MOV.U32 R13, RZ, RZ, R17 ;  /* 0x000000ffff0d7224 */ /* 0x000fd400078e0011 */
[----:B------:R-:W-:Y:S05]  /*34220*/  WARPSYNC.COLLECTIVE R15, `(.L_x_3596) ;  /* 0x000000000f087348 */ /* 0x000fea0003c00000 */
[----:B------:R0:W1:Y:S02]  /*34230*/  SHFL.UP P6, R14, R13, R12, R11 ;  /* 0x0400000c0d0e7389 */ /* 0x00006400000c000b */
[----:B01----:R-:W-:Y:S01]  /*34240*/  ENDCOLLECTIVE ;  /* 0x000000000000791b */ /* 0x003fe20003800000 */
.L_x_3596:
[----:B------:R-:W-:Y:S01]  /*34250*/  IMAD.MOV.U32 R12, RZ, RZ, 0x2 ;  /* 0x00000002ff0c7424 */ /* 0x000fe200078e00ff */
[----:B------:R-:W-:-:S05]  /*34260*/  SEL R4, R14, RZ, P1 ;  /* 0x000000ff0e047207 */ /* 0x000fca0000800000 */
[----:B------:R-:W-:-:S05]  /*34270*/  IMAD.IADD R4, R17, 0x1, R4 ;  /* 0x0000000111047824 */ /* 0x000fca00078e0204 */
[----:B------:R-:W-:-:S07]  /*34280*/  MOV R13, R4 ;  /* 0x00000004000d7202 */ /* 0x000fce0000000f00 */
[----:B------:R-:W-:Y:S05]  /*34290*/  WARPSYNC.COLLECTIVE R15, `(.L_x_3597) ;  /* 0x000000000f087348 */ /* 0x000fea0003c00000 */
[----:B------:R0:W1:Y:S02]  /*342a0*/  SHFL.UP P6, R14, R13, R12, R11 ;  /* 0x0400000c0d0e7389 */ /* 0x00006400000c000b */
[----:B01----:R-:W-:Y:S01]  /*342b0*/  ENDCOLLECTIVE ;  /* 0x000000000000791b */ /* 0x003fe20003800000 */
.L_x_3597:
[----:B------:R-:W-:Y:S02]  /*342c0*/  MOV R12, 0x4 ;  /* 0x00000004000c7802 */ /* 0x000fe40000000f00 */
[----:B------:R-:W-:-:S05]  /*342d0*/  SEL R3, R14, RZ, P2 ;  /* 0x000000ff0e037207 */ /* 0x000fca0001000000 */
[----:B------:R-:W-:-:S04]  /*342e0*/  IMAD.IADD R6, R4, 0x1, R3 ;  /* 0x0000000104067824 */ /* 0x000fc800078e0203 */
[----:B------:R-:W-:-:S07]  /*342f0*/  IMAD.MOV.U32 R13, RZ, RZ, R6 ;  /* 0x000000ffff0d7224 */ /* 0x000fce00078e0006 */
[----:B------:R-:W-:Y:S05]  /*34300*/  WARPSYNC.COLLECTIVE R15, `(.L_x_3598) ;  /* 0x000000000f087348 */ /* 0x000fea0003c00000 */
[----:B------:R0:W1:Y:S02]  /*34310*/  SHFL.UP P6, R14, R13, R12, R11 ;  /* 0x0400000c0d0e7389 */ /* 0x00006400000c000b */
[----:B01----:R-:W-:Y:S01]  /*34320*/  ENDCOLLECTIVE ;  /* 0x000000000000791b */ /* 0x003fe20003800000 */
.L_x_3598:
[----:B------:R-:W-:Y:S01]  /*34330*/  IMAD.MOV.U32 R12, RZ, RZ, 0x8 ;  /* 0x00000008ff0c7424 */ /* 0x000fe200078e00ff */
[----:B------:R-:W-:-:S05]  /*34340*/  SEL R3, R14, RZ, P3 ;  /* 0x000000ff0e037207 */ /* 0x000fca0001800000 */
[----:B------:R-:W-:-:S04]  /*34350*/  IMAD.IADD R2, R6, 0x1, R3 ;  /* 0x0000000106027824 */ /* 0x000fc800078e0203 */
[----:B------:R-:W-:-:S07]  /*34360*/  IMAD.MOV.U32 R13, RZ, RZ, R2 ;  /* 0x000000ffff0d7224 */ /* 0x000fce00078e0002 */
[----:B------:R-:W-:Y:S05]  /*34370*/  WARPSYNC.COLLECTIVE R15, `(.L_x_3599) ;  /* 0x000000000f087348 */ /* 0x000fea0003c00000 */
[----:B------:R0:W1:Y:S02]  /*34380*/  SHFL.UP P6, R14, R13, R12, R11 ;  /* 0x0400000c0d0e7389 */ /* 0x00006400000c000b */
[----:B01----:R-:W-:Y:S01]  /*34390*/  ENDCOLLECTIVE ;  /* 0x000000000000791b */ /* 0x003fe20003800000 */
.L_x_3599:
[----:B------:R-:W-:Y:S01]  /*343a0*/  IMAD.MOV.U32 R12, RZ, RZ, 0x10 ;  /* 0x00000010ff0c7424 */ /* 0x000fe200078e00ff */
[----:B------:R-:W-:-:S04]  /*343b0*/  SEL R3, R14, RZ, P4 ;  /* 0x000000ff0e037207 */ /* 0x000fc80002000000 */
[----:B------:R-:W-:-:S05]  /*343c0*/  IADD3 R3, R2, R3, RZ ;  /* 0x0000000302037210 */ /* 0x000fca0007ffe0ff */
[----:B------:R-:W-:-:S07]  /*343d0*/  IMAD.MOV.U32 R13, RZ, RZ, R3 ;  /* 0x000000ffff0d7224 */ /* 0x000fce00078e0003 */
[----:B------:R-:W-:Y:S05]  /*343e0*/  WARPSYNC.COLLECTIVE R15, `(.L_x_3600) ;  /* 0x000000000f087348 */ /* 0x000fea0003c00000 */
[----:B------:R0:W1:Y:S02]  /*343f0*/  SHFL.UP P6, R14, R13, R12, R11 ;  /* 0x0400000c0d0e7389 */ /* 0x00006400000c000b */
[----:B01----:R-:W-:Y:S01]  /*34400*/  ENDCOLLECTIVE ;  /* 0x000000000000791b */ /* 0x003fe20003800000 */
.L_x_3600:
[----:B------:R-:W-:Y:S02]  /*34410*/  IMAD.MOV.U32 R12, RZ, RZ, 0x1f ;  /* 0x0000001fff0c7424 */ /* 0x000fe400078e00ff */
[----:B------:R-:W-:Y:S01]  /*34420*/  IMAD.MOV.U32 R11, RZ, RZ, 0x1f ;  /* 0x0000001fff0b7424 */ /* 0x000fe200078e00ff */
[----:B------:R-:W-:-:S05]  /*34430*/  SEL R14, R14, RZ, P5 ;  /* 0x000000ff0e0e7207 */ /* 0x000fca0002800000 */
[----:B------:R-:W-:-:S05]  /*34440*/  IMAD.IADD R3, R3, 0x1, R14 ;  /* 0x0000000103037824 */ /* 0x000fca00078e020e */
[----:B------:R-:W-:-:S07]  /*34450*/  MOV R13, R3 ;  /* 0x00000003000d7202 */ /* 0x000fce0000000f00 */
[----:B------:R-:W-:Y:S05]  /*34460*/  WARPSYNC.COLLECTIVE R15, `(.L_x_3601) ;  /* 0x000000000f087348 */ /* 0x000fea0003c00000 */
[----:B------:R0:W1:Y:S02]  /*34470*/  SHFL.IDX P6, R14, R13, R12, R11 ;  /* 0x0000000c0d0e7389 */ /* 0x00006400000c000b */
[----:B01----:R-:W-:Y:S01]  /*34480*/  ENDCOLLECTIVE ;  /* 0x000000000000791b */ /* 0x003fe20003800000 */
.L_x_3601:
[----:B------:R-:W-:Y:S05]  /*34490*/  BRA `(.L_x_3602) ;  /* 0xffffff6c00847947 */ /* 0x000fea000383ffff */
.L_x_3279:
[----:B------:R-:W-:Y:S01]  /*344a0*/  BSSY B0, `(.L_x_3603) ;  /* 0x0000008000007945 */ /* 0x000fe20003800000 */
[----:B-----5:R-:W-:Y:S01]  /*344b0*/  IMAD.MOV.U32 R13, RZ, RZ, R17 ;  /* 0x000000ffff0d7224 */ /* 0x020fe200078e0011 */
[----:B------:R-:W-:Y:S01]  /*344c0*/  MOV R12, 0x1 ;  /* 0x00000001000c7802 */ /* 0x000fe20000000f00 */
[----:B------:R-:W-:Y:S02]  /*344d0*/  IMAD.MOV.U32 R11, RZ, RZ, RZ ;  /* 0x000000ffff0b7224 */ /* 0x000fe400078e00ff */
[----:B------:R-:W-:-:S07]  /*344e0*/  IMAD.MOV.U32 R15, RZ, RZ, -0x1 ;  /* 0xffffffffff0f7424 */ /* 0x000fce00078e00ff */
[----:B01----:R-:W-:Y:S05]  /*344f0*/  WARPSYNC.COLLECTIVE R15, `(.L_x_3604) ;  /* 0x000000000f087348 */ /* 0x003fea0003c00000 */
[----:B------:R2:W3:Y:S02]  /*34500*/  SHFL.UP P6, R14, R13, R12, R11 ;  /* 0x0400000c0d0e7389 */ /* 0x0004e400000c000b */
[----:B0123--:R-:W-:Y:S01]  /*34510*/  ENDCOLLECTIVE ;  /* 0x000000000000791b */ /* 0x00ffe20003800000 */
.L_x_3604:
[----:B------:R-:W-:Y:S05]  /*34520*/  BSYNC B0 ;  /* 0x0000000000007941 */ /* 0x000fea0003800000 */
.L_x_3603:
[----:B------:R-:W-:Y:S01]  /*34530*/  SEL R14, R14, RZ, P1 ;  /* 0x000000ff0e0e7207 */ /* 0x000fe20000800000 */
[----:B------:R-:W-:Y:S01]  /*34540*/  IMAD.MOV.U32 R11, RZ, RZ, RZ ;  /* 0x000000ffff0b7224 */ /* 0x000fe200078e00ff */
[----:B------:R-:W-:Y:S01]  /*34550*/  MOV R12, 0x2 ;  /* 0x00000002000c7802 */ /* 0x000fe20000000f00 */
[----:B------:R-:W-:Y:S02]  /*34560*/  IMAD.MOV.U32 R15, RZ, RZ, -0x1 ;  /* 0xffffffffff0f7424 */ /* 0x000fe400078e00ff */
[----:B------:R-:W-:-:S07]  /*34570*/  IMAD.IADD R13, R17, 0x1, R14 ;  /* 0x00000001110d7824 */ /* 0x000fce00078e020e */
[----:B------:R-:W-:Y:S05]  /*34580*/  WARPSYNC.COLLECTIVE R15, `(.L_x_3605) ;  /* 0x000000000f087348 */ /* 0x000fea0003c00000 */
[----:B------:R0:W1:Y:S02]  /*34590*/  SHFL.UP P6, R14, R13, R12, R11 ;  /* 0x0400000c0d0e7389 */ /* 0x00006400000c000b */
[----:B01----:R-:W-:Y:S01]  /*345a0*/  ENDCOLLECTIVE ;  /* 0x000000000000791b */ /* 0x003fe20003800000 */
.L_x_3605:
[----:B------:R-:W-:Y:S01]  /*345b0*/  IMAD.MOV.U32 R12, RZ, RZ, 0x4 ;  /* 0x00000004ff0c7424 */ /* 0x000fe200078e00ff */
[----:B------:R-:W-:-:S05]  /*345c0*/  SEL R2, R14, RZ, P2 ;  /* 0x000000ff0e027207 */ /* 0x000fca0001000000 */
[----:B------:R-:W-:-:S05]  /*345d0*/  IMAD.IADD R2, R13, 0x1, R2 ;  /* 0x000000010d027824 */ /* 0x000fca00078e0202 */
[----:B------:R-:W-:-:S07]  /*345e0*/  MOV R13, R2 ;  /* 0x00000002000d7202 */ /* 0x000fce0000000f00 */
[----:B------:R-:W-:Y:S05]  /*345f0*/  WARPSYNC.COLLECTIVE R15, `(.L_x_3606) ;  /* 0x000000000f087348 */ /* 0x000fea0003c00000 */
[----:B------:R0:W1:Y:S02]  /*34600*/  SHFL.UP P6, R14, R13, R12, R11 ;  /* 0x0400000c0d0e7389 */ /* 0x00006400000c000b */
[----:B01----:R-:W-:Y:S01]  /*34610*/  ENDCOLLECTIVE ;  /* 0x000000000000791b */ /* 0x003fe20003800000 */
.L_x_3606:
[----:B------:R-:W-:Y:S02]  /*34620*/  MOV R12, 0x8 ;  /* 0x00000008000c7802 */ /* 0x000fe40000000f00 */
[----:B------:R-:W-:-:S05]  /*34630*/  SEL R3, R14, RZ, P3 ;  /* 0x000000ff0e037207 */ /* 0x000fca0001800000 */
[----:B------:R-:W-:-:S04]  /*34640*/  IMAD.IADD R3, R2, 0x1, R3 ;  /* 0x0000000102037824 */ /* 0x000fc800078e0203 */
[----:B------:R-:W-:-:S07]  /*34650*/  IMAD.MOV.U32 R13, RZ, RZ, R3 ;  /* 0x000000ffff0d7224 */ /* 0x000fce00078e0003 */
[----:B------:R-:W-:Y:S05]  /*34660*/  WARPSYNC.COLLECTIVE R15, `(.L_x_3607) ;  /* 0x000000000f087348 */ /* 0x000fea0003c00000 */
[----:B------:R0:W1:Y:S02]  /*34670*/  SHFL.UP P6, R14, R13, R12, R11 ;  /* 0x0400000c0d0e7389 */ /* 0x00006400000c000b */
[----:B01----:R-:W-:Y:S01]  /*34680*/  ENDCOLLECTIVE ;  /* 0x000000000000791b */ /* 0x003fe20003800000 */
.L_x_3607:
[----:B------:R-:W-:Y:S01]  /*34690*/  IMAD.MOV.U32 R12, RZ, RZ, 0x10 ;  /* 0x00000010ff0c7424 */ /* 0x000fe200078e00ff */
[----:B------:R-:W-:-:S05]  /*346a0*/  SEL R4, R14, RZ, P4 ;  /* 0x000000ff0e047207 */ /* 0x000fca0002000000 */
[----:B------:R-:W-:-:S04]  /*346b0*/  IMAD.IADD R4, R3, 0x1, R4 ;  /* 0x0000000103047824 */ /* 0x000fc800078e0204 */
[----:B------:R-:W-:-:S07]  /*346c0*/  IMAD.MOV.U32 R13, RZ, RZ, R4 ;  /* 0x000000ffff0d7224 */ /* 0x000fce00078e0004 */
[----:B------:R-:W-:Y:S05]  /*346d0*/  WARPSYNC.COLLECTIVE R15, `(.L_x_3608) ;  /* 0x000000000f087348 */ /* 0x000fea0003c00000 */
[----:B------:R0:W1:Y:S02]  /*346e0*/  SHFL.UP P6, R14, R13, R12, R11 ;  /* 0x0400000c0d0e7389 */ /* 0x00006400000c000b */
[----:B01----:R-:W-:Y:S01]  /*346f0*/  ENDCOLLECTIVE ;  /* 0x000000000000791b */ /* 0x003fe20003800000 */
.L_x_3608:
[----:B------:R-:W-:Y:S02]  /*34700*/  IMAD.MOV.U32 R12, RZ, RZ, 0x1f ;  /* 0x0000001fff0c7424 */ /* 0x000fe400078e00ff */
[----:B------:R-:W-:Y:S01]  /*34710*/  IMAD.MOV.U32 R11, RZ, RZ, 0x1f ;  /* 0x0000001fff0b7424 */ /* 0x000fe200078e00ff */
[----:B------:R-:W-:-:S04]  /*34720*/  SEL R3, R14, RZ, P5 ;  /* 0x000000ff0e037207 */ /* 0x000fc80002800000 */
[----:B------:R-:W-:-:S05]  /*34730*/  IADD3 R3, R4, R3, RZ ;  /* 0x0000000304037210 */ /* 0x000fca0007ffe0ff */
[----:B------:R-:W-:-:S07]  /*34740*/  IMAD.MOV.U32 R13, RZ, RZ, R3 ;  /* 0x000000ffff0d7224 */ /* 0x000fce00078e0003 */
[----:B------:R-:W-:Y:S05]  /*34750*/  WARPSYNC.COLLECTIVE R15, `(.L_x_3609) ;  /* 0x000000000f087348 */ /* 0x000fea0003c00000 */
[----:B------:R0:W1:Y:S02]  /*34760*/  SHFL.IDX P6, R14, R13, R12, R11 ;  /* 0x0000000c0d0e7389 */ /* 0x00006400000c000b */
[----:B01----:R-:W-:Y:S01]  /*34770*/  ENDCOLLECTIVE ;  /* 0x000000000000791b */ /* 0x003fe20003800000 */
.L_x_3609:
[----:B------:R-:W-:Y:S05]  /*34780*/  BRA `(.L_x_3610) ;  /* 0xffffff6c00647947 */ /* 0x000fea000383ffff */
.L_x_3281:
[----:B------:R-:W-:Y:S01]  /*34790*/  BSSY B0, `(.L_x_3611) ;  /* 0x0000006000007945 */ /* 0x000fe20003800000 */
[----:B------:R-:W-:Y:S02]  /*347a0*/  PLOP3.LUT P6, PT, P6, PT, PT, 0x8, 0x0 ;  /* 0x000000000000781c */ /* 0x000fe400037ce170 */
[----:B------:R-:W-:-:S11]  /*347b0*/  MOV R15, 0xffffffff ;  /* 0xffffffff000f7802 */ /* 0x000fd60000000f00 */
[----:B01----:R-:W-:Y:S05]  /*347c0*/  WARPSYNC.COLLECTIVE R15, `(.L_x_3612) ;  /* 0x000000000f087348 */ /* 0x003fea0003c00000 */
[----:B------:R-:W-:Y:S01]  /*347d0*/  VOTE.ANY R14, PT, P6 ;  /* 0x00000000000e7806 */ /* 0x000fe200030e0100 */
[----:B01----:R-:W-:Y:S06]  /*347e0*/  ENDCOLLECTIVE ;  /* 0x000000000000791b */ /* 0x003fec0003800000 */
.L_x_3612:
[----:B------:R-:W-:Y:S05]  /*347f0*/  BSYNC B0 ;  /* 0x0000000000007941 */ /* 0x000fea0003800000 */
.L_x_3611:
        /* <DEDUP_REMOVED lines=9> */
.L_x_3613:
[----:B------:R-:W-:Y:S01]  /*34890*/  IMAD.MOV.U32 R17, RZ, RZ, R14 ;  /* 0x000000ffff117224 */ /* 0x000fe200078e000e */
[----:B------:R-:W-:Y:S06]  /*348a0*/  BRA `(.L_x_3614) ;  /* 0xffffff6c00547947 */ /* 0x000fec000383ffff */
.L_x_3283:
[----:B------:R-:W-:Y:S01]  /*348b0*/  BSSY B0, `(.L_x_3615) ;  /* 0x0000007000007945 */ /* 0x000fe20003800000 */
[----:B------:R-:W-:Y:S01]  /*348c0*/  IMAD.MOV.U32 R13, RZ, RZ, R3 ;  /* 0x000000ffff0d7224 */ /* 0x000fe200078e0003 */
[----:B------:R-:W-:Y:S01]  /*348d0*/  MOV R11, 0x1f ;  /* 0x0000001f000b7802 */ /* 0x000fe20000000f00 */
[----:B------:R-:W-:-:S07]  /*348e0*/  IMAD.MOV.U32 R15, RZ, RZ, -0x1 ;  /* 0xffffffffff0f7424 */ /* 0x000fce00078e00ff */
[----:B0123--:R-:W-:Y:S05]  /*348f0*/  WARPSYNC.COLLECTIVE R15, `(.L_x_3616) ;  /* 0x000000000f087348 */ /* 0x00ffea0003c00000 */
[----:B------:R4:W0:Y:S02]  /*34900*/  SHFL.IDX P6, R14, R13, R12, R11 ;  /* 0x0000000c0d0e7389 */ /* 0x00082400000c000b */
[----:B01234-:R-:W-:Y:S01]  /*34910*/  ENDCOLLECTIVE ;  /* 0x000000000000791b */ /* 0x01ffe20003800000 */
.L_x_3616:
[----:B------:R-:W-:Y:S05]  /*34920*/  BSYNC B0 ;  /* 0x0000000000007941 */ /* 0x000fea0003800000 */
.L_x_3615:
[----:B------:R-:W-:Y:S05]  /*34930*/  BRA `(.L_x_3282) ;  /* 0xffffff6c004c7947 */ /* 0x000fea000383ffff */
.L_x_3287:
[----:B0-----:R0:W1:Y:S02]  /*34940*/  SYNCS.PHASECHK.TRANS64.TRYWAIT P0, [R5+URZ+0x38820], R0 ;  /* 0x03882000050075a7 */ /* 0x001064000800017f */
[----:B-1----:R-:W-:Y:S05]  /*34950*/  @!P0 NANOSLEEP.SYNCS 0x989680 ;  /* 0x009896800000895d */ /* 0x002fea0003900000 */
[----:B------:R-:W1:Y:S02]  /*34960*/  @!P0 SYNCS.PHASECHK.TRANS64 P0, [R5+URZ+0x38820], R0 ;  /* 0x03882000050085a7 */ /* 0x000e64000800007f */
[----:B-1----:R-:W-:Y:S05]  /*34970*/  @!P0 BRA `(.L_x_3287) ;  /* 0xfffffffc00f08947 */ /* 0x002fea000383ffff */
[----:B------:R-:W-:Y:S05]  /*34980*/  BRA `(.L_x_3617) ;  /* 0xffffff7000cc7947 */ /* 0x000fea000383ffff */
.L_x_3288:
[----:B------:R-:W1:Y:S01]  /*34990*/  S2R R2, SR_TID.X ;  /* 0x0000000000027919 */ /* 0x000e620000002100 */
[----:B------:R-:W-:Y:S01]  /*349a0*/  BSSY B0, `(.L_x_3618) ;  /* 0x000000a000007945 */ /* 0x000fe20003800000 */
[----:B------:R-:W-:Y:S01]  /*349b0*/  IMAD.MOV.U32 R12, RZ, RZ, RZ ;  /* 0x000000ffff0c7224 */ /* 0x000fe200078e00ff */
[----:B------:R-:W-:Y:S01]  /*349c0*/  MOV R11, 0x1f ;  /* 0x0000001f000b7802 */ /* 0x000fe20000000f00 */
[----:B------:R-:W-:Y:S01]  /*349d0*/  IMAD.MOV.U32 R15, RZ, RZ, -0x1 ;  /* 0xffffffffff0f7424 */ /* 0x000fe200078e00ff */
[----:B-1----:R-:W-:-:S04]  /*349e0*/  SHF.R.U32.HI R2, RZ, 0x5, R2 ;  /* 0x00000005ff027819 */ /* 0x002fc80000011602 */
[----:B------:R-:W-:-:S05]  /*349f0*/  LOP3.LUT R2, R2, 0x3, RZ, 0xc0, !PT ;  /* 0x0000000302027812 */ /* 0x000fca00078ec0ff */
[----:B------:R-:W-:-:S07]  /*34a00*/  IMAD.MOV.U32 R13, RZ, RZ, R2 ;  /* 0x000000ffff0d7224 */ /* 0x000fce00078e0002 */
[----:B0-----:R-:W-:Y:S05]  /*34a10*/  WARPSYNC.COLLECTIVE R15, `(.L_x_3619) ;  /* 0x000000000f087348 */ /* 0x001fea0003c00000 */
[----:B------:R1:W2:Y:S02]  /*34a20*/  SHFL.IDX P6, R14, R13, R12, R11 ;  /* 0x0000000c0d0e7389 */ /* 0x0002a400000c000b */
[----:B012---:R-:W-:Y:S01]  /*34a30*/  ENDCOLLECTIVE ;  /* 0x000000000000791b */ /* 0x007fe20003800000 */
.L_x_3619:
[----:B------:R-:W-:Y:S05]  /*34a40*/  BSYNC B0 ;  /* 0x0000000000007941 */ /* 0x000fea0003800000 */
.L_x_3618:
[----:B------:R-:W-:Y:S05]  /*34a50*/  BRA `(.L_x_3620) ;  /* 0xffffff7000b47947 */ /* 0x000fea000383ffff */
.L_x_3289:
[----:B------:R-:W-:Y:S01]  /*34a60*/  BSSY B0, `(.L_x_3621) ;  /* 0x0000006000007945 */ /* 0x000fe20003800000 */
[----:B------:R-:W-:-:S07]  /*34a70*/  IMAD.MOV.U32 R15, RZ, RZ, -0x1 ;  /* 0xffffffffff0f7424 */ /* 0x000fce00078e00ff */
[----:B0-----:R-:W-:Y:S05]  /*34a80*/  WARPSYNC.COLLECTIVE R15, `(.L_x_3622) ;  /* 0x000000000f0c7348 */ /* 0x001fea0003c00000 */
[----:B------:R-:W-:Y:S02]  /*34a90*/  ELECT P6, UR62, PT ;  /* 0x00000000003e782f */ /* 0x000fe400038c0000 */
[----:B------:R-:W-:Y:S01]  /*34aa0*/  MOV R14, UR62 ;  /* 0x0000003e000e7c02 */ /* 0x000fe20008000f00 */
[----:B0-----:R-:W-:Y:S10]  /*34ab0*/  ENDCOLLECTIVE ;  /* 0x000000000000791b */ /* 0x001ff40003800000 */
.L_x_3622:
[----:B------:R-:W-:Y:S05]  /*34ac0*/  BSYNC B0 ;  /* 0x0000000000007941 */ /* 0x000fea0003800000 */
.L_x_3621:
[----:B------:R-:W-:Y:S05]  /*34ad0*/  BRA `(.L_x_3623) ;  /* 0xffffff7000a87947 */ /* 0x000fea000383ffff */
.L_x_3291:
[----:B0-----:R0:W1:Y:S02]  /*34ae0*/  SYNCS.PHASECHK.TRANS64.TRYWAIT P1, [R3+URZ+0x38840], R2 ;  /* 0x03884002030075a7 */ /* 0x001064000802017f */
[----:B-1----:R-:W-:Y:S05]  /*34af0*/  @!P1 NANOSLEEP.SYNCS 0x989680 ;  /* 0x009896800000995d */ /* 0x002fea0003900000 */
[----:B------:R-:W1:Y:S02]  /*34b00*/  @!P1 SYNCS.PHASECHK.TRANS64 P1, [R3+URZ+0x38840], R2 ;  /* 0x03884002030095a7 */ /* 0x000e64000802007f */
[----:B-1----:R-:W-:Y:S05]  /*34b10*/  @!P1 BRA `(.L_x_3291) ;  /* 0xfffffffc00f09947 */ /* 0x002fea000383ffff */
[----:B------:R-:W-:Y:S05]  /*34b20*/  BRA `(.L_x_3624) ;  /* 0xffffff7000d07947 */ /* 0x000fea000383ffff */
.L_x_3293:
[----:B-1----:R1:W2:Y:S02]  /*34b30*/  SYNCS.PHASECHK.TRANS64.TRYWAIT P1, [R23+URZ+0x38840], R0 ;  /* 0x03884000170075a7 */ /* 0x0022a4000802017f */
[----:B--2---:R-:W-:Y:S05]  /*34b40*/  @!P1 NANOSLEEP.SYNCS 0x989680 ;  /* 0x009896800000995d */ /* 0x004fea0003900000 */
[----:B------:R-:W2:Y:S02]  /*34b50*/  @!P1 SYNCS.PHASECHK.TRANS64 P1, [R23+URZ+0x38840], R0 ;  /* 0x03884000170095a7 */ /* 0x000ea4000802007f */
[----:B--2---:R-:W-:Y:S05]  /*34b60*/  @!P1 BRA `(.L_x_3293) ;  /* 0xfffffffc00f09947 */ /* 0x004fea000383ffff */
[----:B------:R-:W-:Y:S05]  /*34b70*/  BRA `(.L_x_3625) ;  /* 0xffffff7000dc7947 */ /* 0x000fea000383ffff */
.L_x_3295:
[----:B--2---:R2:W3:Y:S02]  /*34b80*/  SYNCS.PHASECHK.TRANS64.TRYWAIT P1, [R3+URZ+0x38860], R2 ;  /* 0x03886002030075a7 */ /* 0x0044e4000802017f */
[----:B---3--:R-:W-:Y:S05]  /*34b90*/  @!P1 NANOSLEEP.SYNCS 0x989680 ;  /* 0x009896800000995d */ /* 0x008fea0003900000 */
[----:B------:R-:W3:Y:S02]  /*34ba0*/  @!P1 SYNCS.PHASECHK.TRANS64 P1, [R3+URZ+0x38860], R2 ;  /* 0x03886002030095a7 */ /* 0x000ee4000802007f */
[----:B---3--:R-:W-:Y:S05]  /*34bb0*/  @!P1 BRA `(.L_x_3295) ;  /* 0xfffffffc00f09947 */ /* 0x008fea000383ffff */
[----:B------:R-:W-:Y:S05]  /*34bc0*/  BRA `(.L_x_3626) ;  /* 0xffffff7000d87947 */ /* 0x000fea000383ffff */
.L_x_3297:
[----:B---3--:R3:W4:Y:S02]  /*34bd0*/  SYNCS.PHASECHK.TRANS64.TRYWAIT P1, [R23+URZ+0x38860], R0 ;  /* 0x03886000170075a7 */ /* 0x008724000802017f */
[----:B----4-:R-:W-:Y:S05]  /*34be0*/  @!P1 NANOSLEEP.SYNCS 0x989680 ;  /* 0x009896800000995d */ /* 0x010fea0003900000 */
[----:B------:R-:W4:Y:S02]  /*34bf0*/  @!P1 SYNCS.PHASECHK.TRANS64 P1, [R23+URZ+0x38860], R0 ;  /* 0x03886000170095a7 */ /* 0x000f24000802007f */
[----:B----4-:R-:W-:Y:S05]  /*34c00*/  @!P1 BRA `(.L_x_3297) ;  /* 0xfffffffc00f09947 */ /* 0x010fea000383ffff */
[----:B------:R-:W-:Y:S05]  /*34c10*/  BRA `(.L_x_3627) ;  /* 0xffffff7000d47947 */ /* 0x000fea000383ffff */
.L_x_3299:
[----:B----4-:R4:W0:Y:S02]  /*34c20*/  SYNCS.PHASECHK.TRANS64.TRYWAIT P1, [R3+URZ+0x38880], R2 ;  /* 0x03888002030075a7 */ /* 0x010824000802017f */
[----:B0-----:R-:W-:Y:S05]  /*34c30*/  @!P1 NANOSLEEP.SYNCS 0x989680 ;  /* 0x009896800000995d */ /* 0x001fea0003900000 */
[----:B------:R-:W0:Y:S02]  /*34c40*/  @!P1 SYNCS.PHASECHK.TRANS64 P1, [R3+URZ+0x38880], R2 ;  /* 0x03888002030095a7 */ /* 0x000e24000802007f */
[----:B0-----:R-:W-:Y:S05]  /*34c50*/  @!P1 BRA `(.L_x_3299) ;  /* 0xfffffffc00f09947 */ /* 0x001fea000383ffff */
[----:B------:R-:W-:Y:S05]  /*34c60*/  BRA `(.L_x_3628) ;  /* 0xffffff7000d07947 */ /* 0x000fea000383ffff */
.L_x_3629:
        /* <DEDUP_REMOVED lines=9> */
.L_x_3638:


//--------------------- .nv.global.init           --------------------------
	.section	.nv.global.init,"aw",@progbits
	.align	4
.nv.global.init:
	.type		_ZZN5flash28permute_output_fp8_VcolmajorIN4cute6TensorINS1_11ArrayEngineIN7cutlass10bfloat16_tELm128EEENS1_6LayoutINS1_5tupleIJNS8_IJNS1_1CILi2EEESA_NS9_ILi32EEEEEENS9_ILi1EEESD_EEENS8_IJNS8_IJSD_SA_NS9_ILi4EEEEEENS9_ILi0EEESH_EEEEEEEEEvRT_E9upper_map,@object
	.size		_ZZN5flash28permute_output_fp8_VcolmajorIN4cute6TensorINS1_11ArrayEngineIN7cutlass10bfloat16_tELm128EEENS1_6LayoutINS1_5tupleIJNS8_IJNS1_1CILi2EEESA_NS9_ILi32EEEEEENS9_ILi1EEESD_EEENS8_IJNS8_IJSD_SA_NS9_ILi4EEEEEENS9_ILi0EEESH_EEEEEEEEEvRT_E9upper_map,($str$23 - _ZZN5flash28permute_output_fp8_VcolmajorIN4cute6TensorINS1_11ArrayEngineIN7cutlass10bfloat16_tELm128EEENS1_6LayoutINS1_5tupleIJNS8_IJNS1_1CILi2EEESA_NS9_ILi32EEEEEENS9_ILi1EEESD_EEENS8_IJNS8_IJSD_SA_NS9_ILi4EEEEEENS9_ILi0EEESH_EEEEEEEEEvRT_E9upper_map)
_ZZN5flash28permute_output_fp8_VcolmajorIN4cute6TensorINS1_11ArrayEngineIN7cutlass10bfloat16_tELm128EEENS1_6LayoutINS1_5tupleIJNS8_IJNS1_1CILi2EEESA_NS9_ILi32EEEEEENS9_ILi1EEESD_EEENS8_IJNS8_IJSD_SA_NS9_ILi4EEEEEENS9_ILi0EEESH_EEEEEEEEEvRT_E9upper_map:
        /*0000*/ 	.byte	0x00, 0x00, 0x00, 0x00, 0x02, 0x00, 0x00, 0x00, 0x03, 0x00, 0x00, 0x00, 0x01, 0x00, 0x00, 0x00
	.type		$str$23,@object
	.size		$str$23,($str$24 - $str$23)
$str$23:
        /*0010*/ 	.byte	0x28, 0x61, 0x64, 0x64, 0x72, 0x65, 0x73, 0x73, 0x20, 0x26, 0x20, 0x6d, 0x61, 0x73, 0x6b, 0x29
        /*0020*/ 	.byte	0x20, 0x3d, 0x3d, 0x20, 0x30, 0x00
	.type		$str$24,@object
	.size		$str$24,(__unnamed_11 - $str$24)
$str$24:
        /*0026*/ 	.byte	0x2f, 0x74, 0x6d, 0x70, 0x2f, 0x6f, 0x73, 0x73, 0x5f, 0x6b, 0x65, 0x72, 0x6e, 0x65, 0x6c, 0x73
        /*0036*/ 	.byte	0x5f, 0x73, 0x72, 0x63, 0x2f, 0x66, 0x6c, 0x61, 0x73, 0x68, 0x5f, 0x61, 0x74, 0x74, 0x65, 0x6e
        /*0046*/ 	.byte	0x74, 0x69, 0x6f, 0x6e, 0x2f, 0x63, 0x73, 0x72, 0x63, 0x2f, 0x63, 0x75, 0x74, 0x6c, 0x61, 0x73
        /*0056*/ 	.byte	0x73, 0x2f, 0x69, 0x6e, 0x63, 0x6c, 0x75, 0x64, 0x65, 0x2f, 0x63, 0x75, 0x74, 0x65, 0x2f, 0x70
        /*0066*/ 	.byte	0x6f, 0x69, 0x6e, 0x74, 0x65, 0x72, 0x5f, 0x66, 0x6c, 0x61, 0x67, 0x67, 0x65, 0x64, 0x2e, 0x68
        /*0076*/ 	.byte	0x70, 0x70, 0x00
	.type		__unnamed_11,@object
	.size		__unnamed_11,(__unnamed_6 - __unnamed_11)
__unnamed_11:
        /* <DEDUP_REMOVED lines=24> */
        /*01f9*/ 	.byte	0x26, 0x5d, 0x00
	.type		__unnamed_6,@object
	.size		__unnamed_6,(__unnamed_5 - __unnamed_6)
__unnamed_6:
        /* <DEDUP_REMOVED lines=24> */
        /*037c*/ 	.byte	0x3e, 0x3e, 0x20, 0x26, 0x5d, 0x00
	.type		__unnamed_5,@object
	.size		__unnamed_5,(__unnamed_9 - __unnamed_5)
__unnamed_5:
        /* <DEDUP_REMOVED lines=24> */
        /*0502*/ 	.byte	0x34, 0x3e, 0x3e, 0x3e, 0x3e, 0x3e, 0x20, 0x26, 0x5d, 0x00
	.type		__unnamed_9,@object
	.size		__unnamed_9,(__unnamed_3 - __unnamed_9)
__unnamed_9:
        /* <DEDUP_REMOVED lines=28> */
        /*06cc*/ 	.byte	0x3a, 0x43, 0x3c, 0x31, 0x36, 0x33, 0x38, 0x34, 0x3e, 0x3e, 0x3e, 0x3e, 0x3e, 0x5d, 0x00
	.type		__unnamed_3,@object
	.size		__unnamed_3,(__unnamed_8 - __unnamed_3)
__unnamed_3:
        /* <DEDUP_REMOVED lines=29> */
        /*08ab*/ 	.byte	0x5d, 0x00
	.type		__unnamed_8,@object
	.size		__unnamed_8,(__unnamed_10 - __unnamed_8)
__unnamed_8:
        /* <DEDUP_REMOVED lines=30> */
	.type		__unnamed_10,@object
	.size		__unnamed_10,(__unnamed_2 - __unnamed_10)
__unnamed_10:
        /* <DEDUP_REMOVED lines=30> */
	.type		__unnamed_2,@object
	.size		__unnamed_2,(__unnamed_4 - __unnamed_2)
__unnamed_2:
        /* <DEDUP_REMOVED lines=30> */
	.type		__unnamed_4,@object
	.size		__unnamed_4,(__unnamed_7 - __unnamed_4)
__unnamed_4:
        /* <DEDUP_REMOVED lines=30> */
	.type		__unnamed_7,@object
	.size		__unnamed_7,(__unnamed_1 - __unnamed_7)
__unnamed_7:
        /* <DEDUP_REMOVED lines=30> */
	.type		__unnamed_1,@object
	.size		__unnamed_1,(.L_0 - __unnamed_1)
__unnamed_1:
        /* <DEDUP_REMOVED lines=29> */
        /*13a7*/ 	.byte	0x3e, 0x3e, 0x3e, 0x3e, 0x20, 0x26, 0x5d, 0x00
.L_0:


//--------------------- .nv.shared._ZN7cutlass13device_kernelIN5flash11enable_sm90INS1_16FlashAttnFwdSm90INS1_25CollectiveMainloopFwdSm90ILi2EN4cute5tupleIJNS5_1CILi1EEES8_S8_EEENS6_IJNS7_ILi128EEESA_NS7_ILi256EEEEEELi256ENS_12float_e4m3_tEfNS_4arch4Sm90ELb0ELb0ELb1ELb0ELb1ELb0ELb0ELb1ELb0ELb1ELb0ELb0EEENS1_21CollectiveEpilogueFwdINS6_IJSA_SB_SA_EEES9_NS_10bfloat16_tESF_Li256ELb0ELb1ELb0ELb1EEENS1_29StaticPersistentTileSchedulerILb0EEEEEEEEEvNT_6ParamsE --------------------------
	.section	.nv.shared._ZN7cutlass13device_kernelIN5flash11enable_sm90INS1_16FlashAttnFwdSm90INS1_25CollectiveMainloopFwdSm90ILi2EN4cute5tupleIJNS5_1CILi1EEES8_S8_EEENS6_IJNS7_ILi128EEESA_NS7_ILi256EEEEEELi256ENS_12float_e4m3_tEfNS_4arch4Sm90ELb0ELb0ELb1ELb0ELb1ELb0ELb0ELb1ELb0ELb1ELb0ELb0EEENS1_21CollectiveEpilogueFwdINS6_IJSA_SB_SA_EEES9_NS_10bfloat16_tESF_Li256ELb0ELb1ELb0ELb1EEENS1_29StaticPersistentTileSchedulerILb0EEEEEEEEEvNT_6ParamsE,"aw",@nobits
	.sectionflags	@""
	.align	16
	.zero		1024


//--------------------- .nv.shared.reserved.0     --------------------------
	.section	.nv.shared.reserved.0,"aw",@nobits
	.weak		__nv_reservedSMEM_offset_0_alias
	.size		__nv_reservedSMEM_offset_0_alias, 0, 0
	.other		__nv_reservedSMEM_offset_0_alias,@"STO_CUDA_RESERVED_SHARED STV_DEFAULT"
__nv_reservedSMEM_offset_0_alias:
	.zero		0


//--------------------- .nv.global                --------------------------
	.section	.nv.global,"aw",@nobits
.nv.global:
	.type		_ZN80_INTERNAL_3f0a975c_44_flash_fwd_hdim256_e4m3_paged_softcap_sm90_cu_d53ad458_31684cute1_E,@object
	.size		_ZN80_INTERNAL_3f0a975c_44_flash_fwd_hdim256_e4m3_paged_softcap_sm90_cu_d53ad458_31684cute1_E,(_ZN80_INTERNAL_3f0a975c_44_flash_fwd_hdim256_e4m3_paged_softcap_sm90_cu_d53ad458_31684cuda3std3__45__cpo6cbeginE - _ZN80_INTERNAL_3f0a975c_44_flash_fwd_hdim256_e4m3_paged_softcap_sm90_cu_d53ad458_31684cute1_E)
_ZN80_INTERNAL_3f0a975c_44_flash_fwd_hdim256_e4m3_paged_softcap_sm90_cu_d53ad458_31684cute1_E:
	.zero		1
	.type		_ZN80_INTERNAL_3f0a975c_44_flash_fwd_hdim256_e4m3_paged_softcap_sm90_cu_d53ad458_31684cuda3std3__45__cpo6cbeginE,@object
	.size		_ZN80_INTERNAL_3f0a975c_44_flash_fwd_hdim256_e4m3_paged_softcap_sm90_cu_d53ad458_31684cuda3std3__45__cpo6cbeginE,(_ZN80_INTERNAL_3f0a975c_44_flash_fwd_hdim256_e4m3_paged_softcap_sm90_cu_d53ad458_31684cuda3std3__48in_placeE - _ZN80_INTERNAL_3f0a975c_44_flash_fwd_hdim256_e4m3_paged_softcap_sm90_cu_d53ad458_31684cuda3std3__45__cpo6cbeginE)
_ZN80_INTERNAL_3f0a975c_44_flash_fwd_hdim256_e4m3_paged_softcap_sm90_cu_d53ad458_31684cuda3std3__45__cpo6cbeginE:
	.zero		1
	.type		_ZN80_INTERNAL_3f0a975c_44_flash_fwd_hdim256_e4m3_paged_softcap_sm90_cu_d53ad458_31684cuda3std3__48in_placeE,@object
	.size		_ZN80_INTERNAL_3f0a975c_44_flash_fwd_hdim256_e4m3_paged_softcap_sm90_cu_d53ad458_31684cuda3std3__48in_placeE,(_ZN80_INTERNAL_3f0a975c_44_flash_fwd_hdim256_e4m3_paged_softcap_sm90_cu_d53ad458_31684cuda3std6ranges3__45__cpo9iter_moveE - _ZN80_INTERNAL_3f0a975c_44_flash_fwd_hdim256_e4m3_paged_softcap_sm90_cu_d53ad458_31684cuda3std3__48in_placeE)
_ZN80_INTERNAL_3f0a975c_44_flash_fwd_hdim256_e4m3_paged_softcap_sm90_cu_d53ad458_31684cuda3std3__48in_placeE:
	.zero		1
	.type		_ZN80_INTERNAL_3f0a975c_44_flash_fwd_hdim256_e4m3_paged_softcap_sm90_cu_d53ad458_31684cuda3std6ranges3__45__cpo9iter_moveE,@object
	.size		_ZN80_INTERNAL_3f0a975c_44_flash_fwd_hdim256_e4m3_paged_softcap_sm90_cu_d53ad458_31684cuda3std6ranges3__45__cpo9iter_moveE,(_ZN80_INTERNAL_3f0a975c_44_flash_fwd_hdim256_e4m3_paged_softcap_sm90_cu_d53ad458_31684cuda3std3__45__cpo5beginE - _ZN80_INTERNAL_3f0a975c_44_flash_fwd_hdim256_e4m3_paged_softcap_sm90_cu_d53ad458_31684cuda3std6ranges3__45__cpo9iter_moveE)
_ZN80_INTERNAL_3f0a975c_44_flash_fwd_hdim256_e4m3_paged_softcap_sm90_cu_d53ad458_31684cuda3std6ranges3__45__cpo9iter_moveE:
	.zero		1
	.type		_ZN80_INTERNAL_3f0a975c_44_flash_fwd_hdim256_e4m3_paged_softcap_sm90_cu_d53ad458_31684cuda3std3__45__cpo5beginE,@object
	.size		_ZN80_INTERNAL_3f0a975c_44_flash_fwd_hdim256_e4m3_paged_softcap_sm90_cu_d53ad458_31684cuda3std3__45__cpo5beginE,(_ZN80_INTERNAL_3f0a975c_44_flash_fwd_hdim256_e4m3_paged_softcap_sm90_cu_d53ad458_31684cuda3std3__482_GLOBAL__N__3f0a975c_44_flash_fwd_hdim256_e4m3_paged_softcap_sm90_cu_d53ad458_31686ignoreE - _ZN80_INTERNAL_3f0a975c_44_flash_fwd_hdim256_e4m3_paged_softcap_sm90_cu_d53ad458_31684cuda3std3__45__cpo5beginE)
_ZN80_INTERNAL_3f0a975c_44_flash_fwd_hdim256_e4m3_paged_softcap_sm90_cu_d53ad458_31684cuda3std3__45__cpo5beginE:
	.zero		1
	.type		_ZN80_INTERNAL_3f0a975c_44_flash_fwd_hdim256_e4m3_paged_softcap_sm90_cu_d53ad458_31684cuda3std3__482_GLOBAL__N__3f0a975c_44_flash_fwd_hdim256_e4m3_paged_softcap_sm90_cu_d53ad458_31686ignoreE,@object
	.size		_ZN80_INTERNAL_3f0a975c_44_flash_fwd_hdim256_e4m3_paged_softcap_sm90_cu_d53ad458_31684cuda3std3__482_GLOBAL__N__3f0a975c_44_flash_fwd_hdim256_e4m3_paged_softcap_sm90_cu_d53ad458_31686ignoreE,(_ZN80_INTERNAL_3f0a975c_44_flash_fwd_hdim256_e4m3_paged_softcap_sm90_cu_d53ad458_31684cute7productE - _ZN80_INTERNAL_3f0a975c_44_flash_fwd_hdim256_e4m3_paged_softcap_sm90_cu_d53ad458_31684cuda3std3__482_GLOBAL__N__3f0a975c_44_flash_fwd_hdim256_e4m3_paged_softcap_sm90_cu_d53ad458_31686ignoreE)
_ZN80_INTERNAL_3f0a975c_44_flash_fwd_hdim256_e4m3_paged_softcap_sm90_cu_d53ad458_31684cuda3std3__482_GLOBAL__N__3f0a975c_44_flash_fwd_hdim256_e4m3_paged_softcap_sm90_cu_d53ad458_31686ignoreE:
	.zero		1
	.type		_ZN80_INTERNAL_3f0a975c_44_flash_fwd_hdim256_e4m3_paged_softcap_sm90_cu_d53ad458_31684cute7productE,@object
	.size		_ZN80_INTERNAL_3f0a975c_44_flash_fwd_hdim256_e4m3_paged_softcap_sm90_cu_d53ad458_31684cute7productE,(_ZN80_INTERNAL_3f0a975c_44_flash_fwd_hdim256_e4m3_paged_softcap_sm90_cu_d53ad458_31684cuda3std3__45__cpo3endE - _ZN80_INTERNAL_3f0a975c_44_flash_fwd_hdim256_e4m3_paged_softcap_sm90_cu_d53ad458_31684cute7productE)
_ZN80_INTERNAL_3f0a975c_44_flash_fwd_hdim256_e4m3_paged_softcap_sm90_cu_d53ad458_31684cute7productE:
	.zero		1
	.type		_ZN80_INTERNAL_3f0a975c_44_flash_fwd_hdim256_e4m3_paged_softcap_sm90_cu_d53ad458_31684cuda3std3__45__cpo3endE,@object
	.size		_ZN80_INTERNAL_3f0a975c_44_flash_fwd_hdim256_e4m3_paged_softcap_sm90_cu_d53ad458_31684cuda3std3__45__cpo3endE,(_ZN80_INTERNAL_3f0a975c_44_flash_fwd_hdim256_e4m3_paged_softcap_sm90_cu_d53ad458_31684cuda3std3__419piecewise_constructE - _ZN80_INTERNAL_3f0a975c_44_flash_fwd_hdim256_e4m3_paged_softcap_sm90_cu_d53ad458_31684cuda3std3__45__cpo3endE)
_ZN80_INTERNAL_3f0a975c_44_flash_fwd_hdim256_e4m3_paged_softcap_sm90_cu_d53ad458_31684cuda3std3__45__cpo3endE:
	.zero		1
	.type		_ZN80_INTERNAL_3f0a975c_44_flash_fwd_hdim256_e4m3_paged_softcap_sm90_cu_d53ad458_31684cuda3std3__419piecewise_constructE,@object
	.size		_ZN80_INTERNAL_3f0a975c_44_flash_fwd_hdim256_e4m3_paged_softcap_sm90_cu_d53ad458_31684cuda3std3__419piecewise_constructE,(_ZN80_INTERNAL_3f0a975c_44_flash_fwd_hdim256_e4m3_paged_softcap_sm90_cu_d53ad458_31684cuda3std3__45__cpo4cendE - _ZN80_INTERNAL_3f0a975c_44_flash_fwd_hdim256_e4m3_paged_softcap_sm90_cu_d53ad458_31684cuda3std3__419piecewise_constructE)
_ZN80_INTERNAL_3f0a975c_44_flash_fwd_hdim256_e4m3_paged_softcap_sm90_cu_d53ad458_31684cuda3std3__419piecewise_constructE:
	.zero		1
	.type		_ZN80_INTERNAL_3f0a975c_44_flash_fwd_hdim256_e4m3_paged_softcap_sm90_cu_d53ad458_31684cuda3std3__45__cpo4cendE,@object
	.size		_ZN80_INTERNAL_3f0a975c_44_flash_fwd_hdim256_e4m3_paged_softcap_sm90_cu_d53ad458_31684cuda3std3__45__cpo4cendE,(_ZN80_INTERNAL_3f0a975c_44_flash_fwd_hdim256_e4m3_paged_softcap_sm90_cu_d53ad458_31684cuda3std6ranges3__45__cpo4swapE - _ZN80_INTERNAL_3f0a975c_44_flash_fwd_hdim256_e4m3_paged_softcap_sm90_cu_d53ad458_31684cuda3std3__45__cpo4cendE)
_ZN80_INTERNAL_3f0a975c_44_flash_fwd_hdim256_e4m3_paged_softcap_sm90_cu_d53ad458_31684cuda3std3__45__cpo4cendE:
	.zero		1
	.type		_ZN80_INTERNAL_3f0a975c_44_flash_fwd_hdim256_e4m3_paged_softcap_sm90_cu_d53ad458_31684cuda3std6ranges3__45__cpo4swapE,@object
	.size		_ZN80_INTERNAL_3f0a975c_44_flash_fwd_hdim256_e4m3_paged_softcap_sm90_cu_d53ad458_31684cuda3std6ranges3__45__cpo4swapE,(.L_19 - _ZN80_INTERNAL_3f0a975c_44_flash_fwd_hdim256_e4m3_paged_softcap_sm90_cu_d53ad458_31684cuda3std6ranges3__45__cpo4swapE)
_ZN80_INTERNAL_3f0a975c_44_flash_fwd_hdim256_e4m3_paged_softcap_sm90_cu_d53ad458_31684cuda3std6ranges3__45__cpo4swapE:
	.zero		1
.L_19:


//--------------------- .nv.shared._ZN7cutlass13device_kernelIN5flash11enable_sm90INS1_16FlashAttnFwdSm90INS1_25CollectiveMainloopFwdSm90ILi2EN4cute5tupleIJNS5_1CILi1EEES8_S8_EEENS6_IJNS7_ILi128EEESA_NS7_ILi256EEEEEELi256ENS_12float_e4m3_tEfNS_4arch4Sm90ELb0ELb0ELb1ELb1ELb1ELb0ELb0ELb1ELb0ELb1ELb0ELb0EEENS1_21CollectiveEpilogueFwdINS6_IJSA_SB_SA_EEES9_NS_10bfloat16_tESF_Li256ELb1ELb1ELb0ELb1EEENS1_36VarlenDynamicPersistentTileSchedulerILi128ELi128ELi256ELi128ELb0ELb1ELb1ELb0ELb1ELb1EEEEEEEEEvNT_6ParamsE --------------------------
	.section	.nv.shared._ZN7cutlass13device_kernelIN5flash11enable_sm90INS1_16FlashAttnFwdSm90INS1_25CollectiveMainloopFwdSm90ILi2EN4cute5tupleIJNS5_1CILi1EEES8_S8_EEENS6_IJNS7_ILi128EEESA_NS7_ILi256EEEEEELi256ENS_12float_e4m3_tEfNS_4arch4Sm90ELb0ELb0ELb1ELb1ELb1ELb0ELb0ELb1ELb0ELb1ELb0ELb0EEENS1_21CollectiveEpilogueFwdINS6_IJSA_SB_SA_EEES9_NS_10bfloat16_tESF_Li256ELb1ELb1ELb0ELb1EEENS1_36VarlenDynamicPersistentTileSchedulerILi128ELi128ELi256ELi128ELb0ELb1ELb1ELb0ELb1ELb1EEEEEEEEEvNT_6ParamsE,"aw",@nobits
	.sectionflags	@""
	.align	16
	.zero		1024


//--------------------- .nv.shared._ZN7cutlass13device_kernelIN5flash11enable_sm90INS1_16FlashAttnFwdSm90INS1_25CollectiveMainloopFwdSm90ILi2EN4cute5tupleIJNS5_1CILi1EEES8_S8_EEENS6_IJNS7_ILi128EEESA_NS7_ILi256EEEEEELi256ENS_12float_e4m3_tEfNS_4arch4Sm90ELb0ELb0ELb1ELb1ELb1ELb1ELb0ELb1ELb0ELb1ELb0ELb0EEENS1_21CollectiveEpilogueFwdINS6_IJSA_SB_SA_EEES9_NS_10bfloat16_tESF_Li256ELb1ELb1ELb0ELb1EEENS1_36VarlenDynamicPersistentTileSchedulerILi128ELi128ELi256ELi128ELb0ELb1ELb1ELb0ELb1ELb1EEEEEEEEEvNT_6ParamsE --------------------------
	.section	.nv.shared._ZN7cutlass13device_kernelIN5flash11enable_sm90INS1_16FlashAttnFwdSm90INS1_25CollectiveMainloopFwdSm90ILi2EN4cute5tupleIJNS5_1CILi1EEES8_S8_EEENS6_IJNS7_ILi128EEESA_NS7_ILi256EEEEEELi256ENS_12float_e4m3_tEfNS_4arch4Sm90ELb0ELb0ELb1ELb1ELb1ELb1ELb0ELb1ELb0ELb1ELb0ELb0EEENS1_21CollectiveEpilogueFwdINS6_IJSA_SB_SA_EEES9_NS_10bfloat16_tESF_Li256ELb1ELb1ELb0ELb1EEENS1_36VarlenDynamicPersistentTileSchedulerILi128ELi128ELi256ELi128ELb0ELb1ELb1ELb0ELb1ELb1EEEEEEEEEvNT_6ParamsE,"aw",@nobits
	.sectionflags	@""
	.align	16
	.zero		1024


//--------------------- .nv.shared._ZN7cutlass13device_kernelIN5flash11enable_sm90INS1_16FlashAttnFwdSm90INS1_25CollectiveMainloopFwdSm90ILi2EN4cute5tupleIJNS5_1CILi1EEES8_S8_EEENS6_IJNS7_ILi128EEENS7_ILi64EEENS7_ILi256EEEEEELi256ENS_12float_e4m3_tEfNS_4arch4Sm90ELb0ELb1ELb1ELb0ELb1ELb0ELb0ELb1ELb0ELb1ELb0ELb0EEENS1_21CollectiveEpilogueFwdINS6_IJSA_SC_SB_EEES9_NS_10bfloat16_tESG_Li256ELb0ELb1ELb0ELb1EEENS1_30DynamicPersistentTileSchedulerILi256ELi128ELb0ELb1ELb1EEEEEEEEEvNT_6ParamsE --------------------------
	.section	.nv.shared._ZN7cutlass13device_kernelIN5flash11enable_sm90INS1_16FlashAttnFwdSm90INS1_25CollectiveMainloopFwdSm90ILi2EN4cute5tupleIJNS5_1CILi1EEES8_S8_EEENS6_IJNS7_ILi128EEENS7_ILi64EEENS7_ILi256EEEEEELi256ENS_12float_e4m3_tEfNS_4arch4Sm90ELb0ELb1ELb1ELb0ELb1ELb0ELb0ELb1ELb0ELb1ELb0ELb0EEENS1_21CollectiveEpilogueFwdINS6_IJSA_SC_SB_EEES9_NS_10bfloat16_tESG_Li256ELb0ELb1ELb0ELb1EEENS1_30DynamicPersistentTileSchedulerILi256ELi128ELb0ELb1ELb1EEEEEEEEEvNT_6ParamsE,"aw",@nobits
	.sectionflags	@""
	.align	16
	.zero		1024


//--------------------- .nv.shared._ZN7cutlass13device_kernelIN5flash11enable_sm90INS1_16FlashAttnFwdSm90INS1_25CollectiveMainloopFwdSm90ILi2EN4cute5tupleIJNS5_1CILi1EEES8_S8_EEENS6_IJNS7_ILi128EEENS7_ILi64EEENS7_ILi256EEEEEELi256ENS_12float_e4m3_tEfNS_4arch4Sm90ELb0ELb1ELb1ELb1ELb1ELb0ELb0ELb1ELb0ELb1ELb0ELb0EEENS1_21CollectiveEpilogueFwdINS6_IJSA_SC_SB_EEES9_NS_10bfloat16_tESG_Li256ELb1ELb1ELb0ELb1EEENS1_36VarlenDynamicPersistentTileSchedulerILi128ELi64ELi256ELi128ELb0ELb1ELb1ELb1ELb0ELb1EEEEEEEEEvNT_6ParamsE --------------------------
	.section	.nv.shared._ZN7cutlass13device_kernelIN5flash11enable_sm90INS1_16FlashAttnFwdSm90INS1_25CollectiveMainloopFwdSm90ILi2EN4cute5tupleIJNS5_1CILi1EEES8_S8_EEENS6_IJNS7_ILi128EEENS7_ILi64EEENS7_ILi256EEEEEELi256ENS_12float_e4m3_tEfNS_4arch4Sm90ELb0ELb1ELb1ELb1ELb1ELb0ELb0ELb1ELb0ELb1ELb0ELb0EEENS1_21CollectiveEpilogueFwdINS6_IJSA_SC_SB_EEES9_NS_10bfloat16_tESG_Li256ELb1ELb1ELb0ELb1EEENS1_36VarlenDynamicPersistentTileSchedulerILi128ELi64ELi256ELi128ELb0ELb1ELb1ELb1ELb0ELb1EEEEEEEEEvNT_6ParamsE,"aw",@nobits
	.sectionflags	@""
	.align	16
	.zero		1024


//--------------------- .nv.shared._ZN7cutlass13device_kernelIN5flash11enable_sm90INS1_16FlashAttnFwdSm90INS1_25CollectiveMainloopFwdSm90ILi2EN4cute5tupleIJNS5_1CILi1EEES8_S8_EEENS6_IJNS7_ILi128EEENS7_ILi64EEENS7_ILi256EEEEEELi256ENS_12float_e4m3_tEfNS_4arch4Sm90ELb0ELb1ELb1ELb1ELb1ELb1ELb0ELb1ELb0ELb1ELb0ELb0EEENS1_21CollectiveEpilogueFwdINS6_IJSA_SC_SB_EEES9_NS_10bfloat16_tESG_Li256ELb1ELb1ELb0ELb1EEENS1_36VarlenDynamicPersistentTileSchedulerILi128ELi64ELi256ELi128ELb0ELb1ELb1ELb1ELb0ELb1EEEEEEEEEvNT_6ParamsE --------------------------
	.section	.nv.shared._ZN7cutlass13device_kernelIN5flash11enable_sm90INS1_16FlashAttnFwdSm90INS1_25CollectiveMainloopFwdSm90ILi2EN4cute5tupleIJNS5_1CILi1EEES8_S8_EEENS6_IJNS7_ILi128EEENS7_ILi64EEENS7_ILi256EEEEEELi256ENS_12float_e4m3_tEfNS_4arch4Sm90ELb0ELb1ELb1ELb1ELb1ELb1ELb0ELb1ELb0ELb1ELb0ELb0EEENS1_21CollectiveEpilogueFwdINS6_IJSA_SC_SB_EEES9_NS_10bfloat16_tESG_Li256ELb1ELb1ELb0ELb1EEENS1_36VarlenDynamicPersistentTileSchedulerILi128ELi64ELi256ELi128ELb0ELb1ELb1ELb1ELb0ELb1EEEEEEEEEvNT_6ParamsE,"aw",@nobits
	.sectionflags	@""
	.align	16
	.zero		1024


//--------------------- .nv.shared._ZN7cutlass13device_kernelIN5flash11enable_sm90INS1_16FlashAttnFwdSm90INS1_25CollectiveMainloopFwdSm90ILi2EN4cute5tupleIJNS5_1CILi1EEES8_S8_EEENS6_IJNS7_ILi128EEESA_NS7_ILi256EEEEEELi256ENS_12float_e4m3_tEfNS_4arch4Sm90ELb1ELb0ELb1ELb0ELb1ELb0ELb0ELb1ELb0ELb1ELb0ELb0EEENS1_21CollectiveEpilogueFwdINS6_IJSA_SB_SA_EEES9_NS_10bfloat16_tESF_Li256ELb0ELb1ELb0ELb1EEENS1_30DynamicPersistentTileSchedulerILi256ELi128ELb0ELb1ELb1EEEEEEEEEvNT_6ParamsE --------------------------
	.section	.nv.shared._ZN7cutlass13device_kernelIN5flash11enable_sm90INS1_16FlashAttnFwdSm90INS1_25CollectiveMainloopFwdSm90ILi2EN4cute5tupleIJNS5_1CILi1EEES8_S8_EEENS6_IJNS7_ILi128EEESA_NS7_ILi256EEEEEELi256ENS_12float_e4m3_tEfNS_4arch4Sm90ELb1ELb0ELb1ELb0ELb1ELb0ELb0ELb1ELb0ELb1ELb0ELb0EEENS1_21CollectiveEpilogueFwdINS6_IJSA_SB_SA_EEES9_NS_10bfloat16_tESF_Li256ELb0ELb1ELb0ELb1EEENS1_30DynamicPersistentTileSchedulerILi256ELi128ELb0ELb1ELb1EEEEEEEEEvNT_6ParamsE,"aw",@nobits
	.sectionflags	@""
	.align	16
	.zero		1024


//--------------------- .nv.shared._ZN7cutlass13device_kernelIN5flash11enable_sm90INS1_16FlashAttnFwdSm90INS1_25CollectiveMainloopFwdSm90ILi2EN4cute5tupleIJNS5_1CILi1EEES8_S8_EEENS6_IJNS7_ILi128EEESA_NS7_ILi256EEEEEELi256ENS_12float_e4m3_tEfNS_4arch4Sm90ELb1ELb0ELb1ELb1ELb1ELb0ELb0ELb1ELb0ELb1ELb0ELb0EEENS1_21CollectiveEpilogueFwdINS6_IJSA_SB_SA_EEES9_NS_10bfloat16_tESF_Li256ELb1ELb1ELb0ELb1EEENS1_36VarlenDynamicPersistentTileSchedulerILi128ELi128ELi256ELi128ELb0ELb1ELb1ELb1ELb1ELb1EEEEEEEEEvNT_6ParamsE --------------------------
	.section	.nv.shared._ZN7cutlass13device_kernelIN5flash11enable_sm90INS1_16FlashAttnFwdSm90INS1_25CollectiveMainloopFwdSm90ILi2EN4cute5tupleIJNS5_1CILi1EEES8_S8_EEENS6_IJNS7_ILi128EEESA_NS7_ILi256EEEEEELi256ENS_12float_e4m3_tEfNS_4arch4Sm90ELb1ELb0ELb1ELb1ELb1ELb0ELb0ELb1ELb0ELb1ELb0ELb0EEENS1_21CollectiveEpilogueFwdINS6_IJSA_SB_SA_EEES9_NS_10bfloat16_tESF_Li256ELb1ELb1ELb0ELb1EEENS1_36VarlenDynamicPersistentTileSchedulerILi128ELi128ELi256ELi128ELb0ELb1ELb1ELb1ELb1ELb1EEEEEEEEEvNT_6ParamsE,"aw",@nobits
	.sectionflags	@""
	.align	16
	.zero		1024


//--------------------- .nv.shared._ZN7cutlass13device_kernelIN5flash11enable_sm90INS1_16FlashAttnFwdSm90INS1_25CollectiveMainloopFwdSm90ILi2EN4cute5tupleIJNS5_1CILi1EEES8_S8_EEENS6_IJNS7_ILi128EEESA_NS7_ILi256EEEEEELi256ENS_12float_e4m3_tEfNS_4arch4Sm90ELb1ELb0ELb1ELb1ELb1ELb1ELb0ELb1ELb0ELb1ELb0ELb0EEENS1_21CollectiveEpilogueFwdINS6_IJSA_SB_SA_EEES9_NS_10bfloat16_tESF_Li256ELb1ELb1ELb0ELb1EEENS1_36VarlenDynamicPersistentTileSchedulerILi128ELi128ELi256ELi128ELb0ELb1ELb1ELb1ELb1ELb1EEEEEEEEEvNT_6ParamsE --------------------------
	.section	.nv.shared._ZN7cutlass13device_kernelIN5flash11enable_sm90INS1_16FlashAttnFwdSm90INS1_25CollectiveMainloopFwdSm90ILi2EN4cute5tupleIJNS5_1CILi1EEES8_S8_EEENS6_IJNS7_ILi128EEESA_NS7_ILi256EEEEEELi256ENS_12float_e4m3_tEfNS_4arch4Sm90ELb1ELb0ELb1ELb1ELb1ELb1ELb0ELb1ELb0ELb1ELb0ELb0EEENS1_21CollectiveEpilogueFwdINS6_IJSA_SB_SA_EEES9_NS_10bfloat16_tESF_Li256ELb1ELb1ELb0ELb1EEENS1_36VarlenDynamicPersistentTileSchedulerILi128ELi128ELi256ELi128ELb0ELb1ELb1ELb1ELb1ELb1EEEEEEEEEvNT_6ParamsE,"aw",@nobits
	.sectionflags	@""
	.align	16
	.zero		1024


//--------------------- .nv.constant0._ZN7cutlass13device_kernelIN5flash11enable_sm90INS1_16FlashAttnFwdSm90INS1_25CollectiveMainloopFwdSm90ILi2EN4cute5tupleIJNS5_1CILi1EEES8_S8_EEENS6_IJNS7_ILi128EEESA_NS7_ILi256EEEEEELi256ENS_12float_e4m3_tEfNS_4arch4Sm90ELb0ELb0ELb1ELb0ELb1ELb0ELb0ELb1ELb0ELb1ELb0ELb0EEENS1_21CollectiveEpilogueFwdINS6_IJSA_SB_SA_EEES9_NS_10bfloat16_tESF_Li256ELb0ELb1ELb0ELb1EEENS1_29StaticPersistentTileSchedulerILb0EEEEEEEEEvNT_6ParamsE --------------------------
	.section	.nv.constant0._ZN7cutlass13device_kernelIN5flash11enable_sm90INS1_16FlashAttnFwdSm90INS1_25CollectiveMainloopFwdSm90ILi2EN4cute5tupleIJNS5_1CILi1EEES8_S8_EEENS6_IJNS7_ILi128EEESA_NS7_ILi256EEEEEELi256ENS_12float_e4m3_tEfNS_4arch4Sm90ELb0ELb0ELb1ELb0ELb1ELb0ELb0ELb1ELb0ELb1ELb0ELb0EEENS1_21CollectiveEpilogueFwdINS6_IJSA_SB_SA_EEES9_NS_10bfloat16_tESF_Li256ELb0ELb1ELb0ELb1EEENS1_29StaticPersistentTileSchedulerILb0EEEEEEEEEvNT_6ParamsE,"a",@progbits
	.sectionflags	@""
	.align	4
.nv.constant0._ZN7cutlass13device_kernelIN5flash11enable_sm90INS1_16FlashAttnFwdSm90INS1_25CollectiveMainloopFwdSm90ILi2EN4cute5tupleIJNS5_1CILi1EEES8_S8_EEENS6_IJNS7_ILi128EEESA_NS7_ILi256EEEEEELi256ENS_12float_e4m3_tEfNS_4arch4Sm90ELb0ELb0ELb1ELb0ELb1ELb0ELb0ELb1ELb0ELb1ELb0ELb0EEENS1_21CollectiveEpilogueFwdINS6_IJSA_SB_SA_EEES9_NS_10bfloat16_tESF_Li256ELb0ELb1ELb0ELb1EEENS1_29StaticPersistentTileSchedulerILb0EEEEEEEEEvNT_6ParamsE:
	.zero		3200


//--------------------- .nv.constant0._ZN7cutlass13device_kernelIN5flash11enable_sm90INS1_16FlashAttnFwdSm90INS1_25CollectiveMainloopFwdSm90ILi2EN4cute5tupleIJNS5_1CILi1EEES8_S8_EEENS6_IJNS7_ILi128EEESA_NS7_ILi256EEEEEELi256ENS_12float_e4m3_tEfNS_4arch4Sm90ELb0ELb0ELb1ELb1ELb1ELb0ELb0ELb1ELb0ELb1ELb0ELb0EEENS1_21CollectiveEpilogueFwdINS6_IJSA_SB_SA_EEES9_NS_10bfloat16_tESF_Li256ELb1ELb1ELb0ELb1EEENS1_36VarlenDynamicPersistentTileSchedulerILi128ELi128ELi256ELi128ELb0ELb1ELb1ELb0ELb1ELb1EEEEEEEEEvNT_6ParamsE --------------------------
	.section	.nv.constant0._ZN7cutlass13device_kernelIN5flash11enable_sm90INS1_16FlashAttnFwdSm90INS1_25CollectiveMainloopFwdSm90ILi2EN4cute5tupleIJNS5_1CILi1EEES8_S8_EEENS6_IJNS7_ILi128EEESA_NS7_ILi256EEEEEELi256ENS_12float_e4m3_tEfNS_4arch4Sm90ELb0ELb0ELb1ELb1ELb1ELb0ELb0ELb1ELb0ELb1ELb0ELb0EEENS1_21CollectiveEpilogueFwdINS6_IJSA_SB_SA_EEES9_NS_10bfloat16_tESF_Li256ELb1ELb1ELb0ELb1EEENS1_36VarlenDynamicPersistentTileSchedulerILi128ELi128ELi256ELi128ELb0ELb1ELb1ELb0ELb1ELb1EEEEEEEEEvNT_6ParamsE,"a",@progbits
	.sectionflags	@""
	.align	4
.nv.constant0._ZN7cutlass13device_kernelIN5flash11enable_sm90INS1_16FlashAttnFwdSm90INS1_25CollectiveMainloopFwdSm90ILi2EN4cute5tupleIJNS5_1CILi1EEES8_S8_EEENS6_IJNS7_ILi128EEESA_NS7_ILi256EEEEEELi256ENS_12float_e4m3_tEfNS_4arch4Sm90ELb0ELb0ELb1ELb1ELb1ELb0ELb0ELb1ELb0ELb1ELb0ELb0EEENS1_21CollectiveEpilogueFwdINS6_IJSA_SB_SA_EEES9_NS_10bfloat16_tESF_Li256ELb1ELb1ELb0ELb1EEENS1_36VarlenDynamicPersistentTileSchedulerILi128ELi128ELi256ELi128ELb0ELb1ELb1ELb0ELb1ELb1EEEEEEEEEvNT_6ParamsE:
	.zero		3328


//--------------------- .nv.constant0._ZN7cutlass13device_kernelIN5flash11enable_sm90INS1_16FlashAttnFwdSm90INS1_25CollectiveMainloopFwdSm90ILi2EN4cute5tupleIJNS5_1CILi1EEES8_S8_EEENS6_IJNS7_ILi128EEESA_NS7_ILi256EEEEEELi256ENS_12float_e4m3_tEfNS_4arch4Sm90ELb0ELb0ELb1ELb1ELb1ELb1ELb0ELb1ELb0ELb1ELb0ELb0EEENS1_21CollectiveEpilogueFwdINS6_IJSA_SB_SA_EEES9_NS_10bfloat16_tESF_Li256ELb1ELb1ELb0ELb1EEENS1_36VarlenDynamicPersistentTileSchedulerILi128ELi128ELi256ELi128ELb0ELb1ELb1ELb0ELb1ELb1EEEEEEEEEvNT_6ParamsE --------------------------
	.section	.nv.constant0._ZN7cutlass13device_kernelIN5flash11enable_sm90INS1_16FlashAttnFwdSm90INS1_25CollectiveMainloopFwdSm90ILi2EN4cute5tupleIJNS5_1CILi1EEES8_S8_EEENS6_IJNS7_ILi128EEESA_NS7_ILi256EEEEEELi256ENS_12float_e4m3_tEfNS_4arch4Sm90ELb0ELb0ELb1ELb1ELb1ELb1ELb0ELb1ELb0ELb1ELb0ELb0EEENS1_21CollectiveEpilogueFwdINS6_IJSA_SB_SA_EEES9_NS_10bfloat16_tESF_Li256ELb1ELb1ELb0ELb1EEENS1_36VarlenDynamicPersistentTileSchedulerILi128ELi128ELi256ELi128ELb0ELb1ELb1ELb0ELb1ELb1EEEEEEEEEvNT_6ParamsE,"a",@progbits
	.sectionflags	@""
	.align	4
.nv.constant0._ZN7cutlass13device_kernelIN5flash11enable_sm90INS1_16FlashAttnFwdSm90INS1_25CollectiveMainloopFwdSm90ILi2EN4cute5tupleIJNS5_1CILi1EEES8_S8_EEENS6_IJNS7_ILi128EEESA_NS7_ILi256EEEEEELi256ENS_12float_e4m3_tEfNS_4arch4Sm90ELb0ELb0ELb1ELb1ELb1ELb1ELb0ELb1ELb0ELb1ELb0ELb0EEENS1_21CollectiveEpilogueFwdINS6_IJSA_SB_SA_EEES9_NS_10bfloat16_tESF_Li256ELb1ELb1ELb0ELb1EEENS1_36VarlenDynamicPersistentTileSchedulerILi128ELi128ELi256ELi128ELb0ELb1ELb1ELb0ELb1ELb1EEEEEEEEEvNT_6ParamsE:
	.zero		3328


//--------------------- .nv.constant0._ZN7cutlass13device_kernelIN5flash11enable_sm90INS1_16FlashAttnFwdSm90INS1_25CollectiveMainloopFwdSm90ILi2EN4cute5tupleIJNS5_1CILi1EEES8_S8_EEENS6_IJNS7_ILi128EEENS7_ILi64EEENS7_ILi256EEEEEELi256ENS_12float_e4m3_tEfNS_4arch4Sm90ELb0ELb1ELb1ELb0ELb1ELb0ELb0ELb1ELb0ELb1ELb0ELb0EEENS1_21CollectiveEpilogueFwdINS6_IJSA_SC_SB_EEES9_NS_10bfloat16_tESG_Li256ELb0ELb1ELb0ELb1EEENS1_30DynamicPersistentTileSchedulerILi256ELi128ELb0ELb1ELb1EEEEEEEEEvNT_6ParamsE --------------------------
	.section	.nv.constant0._ZN7cutlass13device_kernelIN5flash11enable_sm90INS1_16FlashAttnFwdSm90INS1_25CollectiveMainloopFwdSm90ILi2EN4cute5tupleIJNS5_1CILi1EEES8_S8_EEENS6_IJNS7_ILi128EEENS7_ILi64EEENS7_ILi256EEEEEELi256ENS_12float_e4m3_tEfNS_4arch4Sm90ELb0ELb1ELb1ELb0ELb1ELb0ELb0ELb1ELb0ELb1ELb0ELb0EEENS1_21CollectiveEpilogueFwdINS6_IJSA_SC_SB_EEES9_NS_10bfloat16_tESG_Li256ELb0ELb1ELb0ELb1EEENS1_30DynamicPersistentTileSchedulerILi256ELi128ELb0ELb1ELb1EEEEEEEEEvNT_6ParamsE,"a",@progbits
	.sectionflags	@""
	.align	4
.nv.constant0._ZN7cutlass13device_kernelIN5flash11enable_sm90INS1_16FlashAttnFwdSm90INS1_25CollectiveMainloopFwdSm90ILi2EN4cute5tupleIJNS5_1CILi1EEES8_S8_EEENS6_IJNS7_ILi128EEENS7_ILi64EEENS7_ILi256EEEEEELi256ENS_12float_e4m3_tEfNS_4arch4Sm90ELb0ELb1ELb1ELb0ELb1ELb0ELb0ELb1ELb0ELb1ELb0ELb0EEENS1_21CollectiveEpilogueFwdINS6_IJSA_SC_SB_EEES9_NS_10bfloat16_tESG_Li256ELb0ELb1ELb0ELb1EEENS1_30DynamicPersistentTileSchedulerILi256ELi128ELb0ELb1ELb1EEEEEEEEEvNT_6ParamsE:
	.zero		3328


//--------------------- .nv.constant0._ZN7cutlass13device_kernelIN5flash11enable_sm90INS1_16FlashAttnFwdSm90INS1_25CollectiveMainloopFwdSm90ILi2EN4cute5tupleIJNS5_1CILi1EEES8_S8_EEENS6_IJNS7_ILi128EEENS7_ILi64EEENS7_ILi256EEEEEELi256ENS_12float_e4m3_tEfNS_4arch4Sm90ELb0ELb1ELb1ELb1ELb1ELb0ELb0ELb1ELb0ELb1ELb0ELb0EEENS1_21CollectiveEpilogueFwdINS6_IJSA_SC_SB_EEES9_NS_10bfloat16_tESG_Li256ELb1ELb1ELb0ELb1EEENS1_36VarlenDynamicPersistentTileSchedulerILi128ELi64ELi256ELi128ELb0ELb1ELb1ELb1ELb0ELb1EEEEEEEEEvNT_6ParamsE --------------------------
	.section	.nv.constant0._ZN7cutlass13device_kernelIN5flash11enable_sm90INS1_16FlashAttnFwdSm90INS1_25CollectiveMainloopFwdSm90ILi2EN4cute5tupleIJNS5_1CILi1EEES8_S8_EEENS6_IJNS7_ILi128EEENS7_ILi64EEENS7_ILi256EEEEEELi256ENS_12float_e4m3_tEfNS_4arch4Sm90ELb0ELb1ELb1ELb1ELb1ELb0ELb0ELb1ELb0ELb1ELb0ELb0EEENS1_21CollectiveEpilogueFwdINS6_IJSA_SC_SB_EEES9_NS_10bfloat16_tESG_Li256ELb1ELb1ELb0ELb1EEENS1_36VarlenDynamicPersistentTileSchedulerILi128ELi64ELi256ELi128ELb0ELb1ELb1ELb1ELb0ELb1EEEEEEEEEvNT_6ParamsE,"a",@progbits
	.sectionflags	@""
	.align	4
.nv.constant0._ZN7cutlass13device_kernelIN5flash11enable_sm90INS1_16FlashAttnFwdSm90INS1_25CollectiveMainloopFwdSm90ILi2EN4cute5tupleIJNS5_1CILi1EEES8_S8_EEENS6_IJNS7_ILi128EEENS7_ILi64EEENS7_ILi256EEEEEELi256ENS_12float_e4m3_tEfNS_4arch4Sm90ELb0ELb1ELb1ELb1ELb1ELb0ELb0ELb1ELb0ELb1ELb0ELb0EEENS1_21CollectiveEpilogueFwdINS6_IJSA_SC_SB_EEES9_NS_10bfloat16_tESG_Li256ELb1ELb1ELb0ELb1EEENS1_36VarlenDynamicPersistentTileSchedulerILi128ELi64ELi256ELi128ELb0ELb1ELb1ELb1ELb0ELb1EEEEEEEEEvNT_6ParamsE:
	.zero		3328


//--------------------- .nv.constant0._ZN7cutlass13device_kernelIN5flash11enable_sm90INS1_16FlashAttnFwdSm90INS1_25CollectiveMainloopFwdSm90ILi2EN4cute5tupleIJNS5_1CILi1EEES8_S8_EEENS6_IJNS7_ILi128EEENS7_ILi64EEENS7_ILi256EEEEEELi256ENS_12float_e4m3_tEfNS_4arch4Sm90ELb0ELb1ELb1ELb1ELb1ELb1ELb0ELb1ELb0ELb1ELb0ELb0EEENS1_21CollectiveEpilogueFwdINS6_IJSA_SC_SB_EEES9_NS_10bfloat16_tESG_Li256ELb1ELb1ELb0ELb1EEENS1_36VarlenDynamicPersistentTileSchedulerILi128ELi64ELi256ELi128ELb0ELb1ELb1ELb1ELb0ELb1EEEEEEEEEvNT_6ParamsE --------------------------
	.section	.nv.constant0._ZN7cutlass13device_kernelIN5flash11enable_sm90INS1_16FlashAttnFwdSm90INS1_25CollectiveMainloopFwdSm90ILi2EN4cute5tupleIJNS5_1CILi1EEES8_S8_EEENS6_IJNS7_ILi128EEENS7_ILi64EEENS7_ILi256EEEEEELi256ENS_12float_e4m3_tEfNS_4arch4Sm90ELb0ELb1ELb1ELb1ELb1ELb1ELb0ELb1ELb0ELb1ELb0ELb0EEENS1_21CollectiveEpilogueFwdINS6_IJSA_SC_SB_EEES9_NS_10bfloat16_tESG_Li256ELb1ELb1ELb0ELb1EEENS1_36VarlenDynamicPersistentTileSchedulerILi128ELi64ELi256ELi128ELb0ELb1ELb1ELb1ELb0ELb1EEEEEEEEEvNT_6ParamsE,"a",@progbits
	.sectionflags	@""
	.align	4
.nv.constant0._ZN7cutlass13device_kernelIN5flash11enable_sm90INS1_16FlashAttnFwdSm90INS1_25CollectiveMainloopFwdSm90ILi2EN4cute5tupleIJNS5_1CILi1EEES8_S8_EEENS6_IJNS7_ILi128EEENS7_ILi64EEENS7_ILi256EEEEEELi256ENS_12float_e4m3_tEfNS_4arch4Sm90ELb0ELb1ELb1ELb1ELb1ELb1ELb0ELb1ELb0ELb1ELb0ELb0EEENS1_21CollectiveEpilogueFwdINS6_IJSA_SC_SB_EEES9_NS_10bfloat16_tESG_Li256ELb1ELb1ELb0ELb1EEENS1_36VarlenDynamicPersistentTileSchedulerILi128ELi64ELi256ELi128ELb0ELb1ELb1ELb1ELb0ELb1EEEEEEEEEvNT_6ParamsE:
	.zero		3328


//--------------------- .nv.constant0._ZN7cutlass13device_kernelIN5flash11enable_sm90INS1_16FlashAttnFwdSm90INS1_25CollectiveMainloopFwdSm90ILi2EN4cute5tupleIJNS5_1CILi1EEES8_S8_EEENS6_IJNS7_ILi128EEESA_NS7_ILi256EEEEEELi256ENS_12float_e4m3_tEfNS_4arch4Sm90ELb1ELb0ELb1ELb0ELb1ELb0ELb0ELb1ELb0ELb1ELb0ELb0EEENS1_21CollectiveEpilogueFwdINS6_IJSA_SB_SA_EEES9_NS_10bfloat16_tESF_Li256ELb0ELb1ELb0ELb1EEENS1_30DynamicPersistentTileSchedulerILi256ELi128ELb0ELb1ELb1EEEEEEEEEvNT_6ParamsE --------------------------
	.section	.nv.constant0._ZN7cutlass13device_kernelIN5flash11enable_sm90INS1_16FlashAttnFwdSm90INS1_25CollectiveMainloopFwdSm90ILi2EN4cute5tupleIJNS5_1CILi1EEES8_S8_EEENS6_IJNS7_ILi128EEESA_NS7_ILi256EEEEEELi256ENS_12float_e4m3_tEfNS_4arch4Sm90ELb1ELb0ELb1ELb0ELb1ELb0ELb0ELb1ELb0ELb1ELb0ELb0EEENS1_21CollectiveEpilogueFwdINS6_IJSA_SB_SA_EEES9_NS_10bfloat16_tESF_Li256ELb0ELb1ELb0ELb1EEENS1_30DynamicPersistentTileSchedulerILi256ELi128ELb0ELb1ELb1EEEEEEEEEvNT_6ParamsE,"a",@progbits
	.sectionflags	@""
	.align	4
.nv.constant0._ZN7cutlass13device_kernelIN5flash11enable_sm90INS1_16FlashAttnFwdSm90INS1_25CollectiveMainloopFwdSm90ILi2EN4cute5tupleIJNS5_1CILi1EEES8_S8_EEENS6_IJNS7_ILi128EEESA_NS7_ILi256EEEEEELi256ENS_12float_e4m3_tEfNS_4arch4Sm90ELb1ELb0ELb1ELb0ELb1ELb0ELb0ELb1ELb0ELb1ELb0ELb0EEENS1_21CollectiveEpilogueFwdINS6_IJSA_SB_SA_EEES9_NS_10bfloat16_tESF_Li256ELb0ELb1ELb0ELb1EEENS1_30DynamicPersistentTileSchedulerILi256ELi128ELb0ELb1ELb1EEEEEEEEEvNT_6ParamsE:
	.zero		3328


//--------------------- .nv.constant0._ZN7cutlass13device_kernelIN5flash11enable_sm90INS1_16FlashAttnFwdSm90INS1_25CollectiveMainloopFwdSm90ILi2EN4cute5tupleIJNS5_1CILi1EEES8_S8_EEENS6_IJNS7_ILi128EEESA_NS7_ILi256EEEEEELi256ENS_12float_e4m3_tEfNS_4arch4Sm90ELb1ELb0ELb1ELb1ELb1ELb0ELb0ELb1ELb0ELb1ELb0ELb0EEENS1_21CollectiveEpilogueFwdINS6_IJSA_SB_SA_EEES9_NS_10bfloat16_tESF_Li256ELb1ELb1ELb0ELb1EEENS1_36VarlenDynamicPersistentTileSchedulerILi128ELi128ELi256ELi128ELb0ELb1ELb1ELb1ELb1ELb1EEEEEEEEEvNT_6ParamsE --------------------------
	.section	.nv.constant0._ZN7cutlass13device_kernelIN5flash11enable_sm90INS1_16FlashAttnFwdSm90INS1_25CollectiveMainloopFwdSm90ILi2EN4cute5tupleIJNS5_1CILi1EEES8_S8_EEENS6_IJNS7_ILi128EEESA_NS7_ILi256EEEEEELi256ENS_12float_e4m3_tEfNS_4arch4Sm90ELb1ELb0ELb1ELb1ELb1ELb0ELb0ELb1ELb0ELb1ELb0ELb0EEENS1_21CollectiveEpilogueFwdINS6_IJSA_SB_SA_EEES9_NS_10bfloat16_tESF_Li256ELb1ELb1ELb0ELb1EEENS1_36VarlenDynamicPersistentTileSchedulerILi128ELi128ELi256ELi128ELb0ELb1ELb1ELb1ELb1ELb1EEEEEEEEEvNT_6ParamsE,"a",@progbits
	.sectionflags	@""
	.align	4
.nv.constant0._ZN7cutlass13device_kernelIN5flash11enable_sm90INS1_16FlashAttnFwdSm90INS1_25CollectiveMainloopFwdSm90ILi2EN4cute5tupleIJNS5_1CILi1EEES8_S8_EEENS6_IJNS7_ILi128EEESA_NS7_ILi256EEEEEELi256ENS_12float_e4m3_tEfNS_4arch4Sm90ELb1ELb0ELb1ELb1ELb1ELb0ELb0ELb1ELb0ELb1ELb0ELb0EEENS1_21CollectiveEpilogueFwdINS6_IJSA_SB_SA_EEES9_NS_10bfloat16_tESF_Li256ELb1ELb1ELb0ELb1EEENS1_36VarlenDynamicPersistentTileSchedulerILi128ELi128ELi256ELi128ELb0ELb1ELb1ELb1ELb1ELb1EEEEEEEEEvNT_6ParamsE:
	.zero		3328


//--------------------- .nv.constant0._ZN7cutlass13device_kernelIN5flash11enable_sm90INS1_16FlashAttnFwdSm90INS1_25CollectiveMainloopFwdSm90ILi2EN4cute5tupleIJNS5_1CILi1EEES8_S8_EEENS6_IJNS7_ILi128EEESA_NS7_ILi256EEEEEELi256ENS_12float_e4m3_tEfNS_4arch4Sm90ELb1ELb0ELb1ELb1ELb1ELb1ELb0ELb1ELb0ELb1ELb0ELb0EEENS1_21CollectiveEpilogueFwdINS6_IJSA_SB_SA_EEES9_NS_10bfloat16_tESF_Li256ELb1ELb1ELb0ELb1EEENS1_36VarlenDynamicPersistentTileSchedulerILi128ELi128ELi256ELi128ELb0ELb1ELb1ELb1ELb1ELb1EEEEEEEEEvNT_6ParamsE --------------------------
	.section	.nv.constant0._ZN7cutlass13device_kernelIN5flash11enable_sm90INS1_16FlashAttnFwdSm90INS1_25CollectiveMainloopFwdSm90ILi2EN4cute5tupleIJNS5_1CILi1EEES8_S8_EEENS6_IJNS7_ILi128EEESA_NS7_ILi256EEEEEELi256ENS_12float_e4m3_tEfNS_4arch4Sm90ELb1ELb0ELb1ELb1ELb1ELb1ELb0ELb1ELb0ELb1ELb0ELb0EEENS1_21CollectiveEpilogueFwdINS6_IJSA_SB_SA_EEES9_NS_10bfloat16_tESF_Li256ELb1ELb1ELb0ELb1EEENS1_36VarlenDynamicPersistentTileSchedulerILi128ELi128ELi256ELi128ELb0ELb1ELb1ELb1ELb1ELb1EEEEEEEEEvNT_6ParamsE,"a",@progbits
	.sectionflags	@""
	.align	4
.nv.constant0._ZN7cutlass13device_kernelIN5flash11enable_sm90INS1_16FlashAttnFwdSm90INS1_25CollectiveMainloopFwdSm90ILi2EN4cute5tupleIJNS5_1CILi1EEES8_S8_EEENS6_IJNS7_ILi128EEESA_NS7_ILi256EEEEEELi256ENS_12float_e4m3_tEfNS_4arch4Sm90ELb1ELb0ELb1ELb1ELb1ELb1ELb0ELb1ELb0ELb1ELb0ELb0EEENS1_21CollectiveEpilogueFwdINS6_IJSA_SB_SA_EEES9_NS_10bfloat16_tESF_Li256ELb1ELb1ELb0ELb1EEENS1_36VarlenDynamicPersistentTileSchedulerILi128ELi128ELi256ELi128ELb0ELb1ELb1ELb1ELb1ELb1EEEEEEEEEvNT_6ParamsE:
	.zero		3328


//--------------------- SYMBOLS --------------------------

	.type		.nv.reservedSmem.offset0,@object
	.size		.nv.reservedSmem.offset0,0x4
	.type		__assertfail,@function
